	.target	sm_90a

	.elftype	@"ET_EXEC"


//--------------------- .note.nv.tkinfo           --------------------------
	.section	.note.nv.tkinfo,"",@"SHT_NOTE"
	.sectionflags	@"SHF_NOTE_NV_TKINFO"
	.tkinfo
        /*0018*/ 	.word	0x00000002
        /*0030*/ 	.string	""
        /*0030*/ 	.string	"ptxas"
        /*0030*/ 	.string	"Cuda compilation tools, release 13.0, V13.0.88"
        /*0030*/ 	.string	"Build cuda_13.0.r13.0/compiler.36424714_0"
        /*0030*/ 	.string	"-arch sm_90a -m 64 "



//--------------------- .note.nv.cuinfo           --------------------------
	.section	.note.nv.cuinfo,"",@"SHT_NOTE"
	.sectionflags	@"SHF_NOTE_NV_CUINFO"
        /*0018*/ 	.short	0x0002
        /*001a*/ 	.short	0x005a
        /*001c*/ 	.short	0x0082
	.zero		2


//--------------------- .nv.info                  --------------------------
	.section	.nv.info,"",@"SHT_CUDA_INFO"
	.align	4


	//----- nvinfo : EIATTR_REGCOUNT
	.align		4
        /*0000*/ 	.byte	0x04, 0x2f
        /*0002*/ 	.short	(.L_20 - .L_19)
	.align		4
.L_19:
        /*0004*/ 	.word	index@(_ZN7cutlass13device_kernelIN5flash11enable_sm90INS1_16FlashAttnFwdSm90INS1_25CollectiveMainloopFwdSm90ILi2EN4cute5tupleIJNS5_1CILi1EEES8_S8_EEENS6_IJNS7_ILi128EEENS7_ILi96EEENS7_ILi192EEEEEELi128ENS_10bfloat16_tEfNS_4arch4Sm90ELb1ELb0ELb1ELb1ELb1ELb1ELb0ELb1ELb1ELb1ELb0ELb0EEENS1_21CollectiveEpilogueFwdINS6_IJSA_SA_SB_EEES9_SE_SG_Li256ELb1ELb1ELb0ELb0EEENS1_36VarlenDynamicPersistentTileSchedulerILi128ELi96ELi256ELi128ELb0ELb1ELb1ELb1ELb1ELb1EEEEEEEEEvNT_6ParamsE)
        /*0008*/ 	.word	0x000000a8


	//----- nvinfo : EIATTR_FRAME_SIZE
	.align		4
.L_20:
        /*000c*/ 	.byte	0x04, 0x11
        /*000e*/ 	.short	(.L_22 - .L_21)
	.align		4
.L_21:
        /*0010*/ 	.word	index@(_ZN7cutlass13device_kernelIN5flash11enable_sm90INS1_16FlashAttnFwdSm90INS1_25CollectiveMainloopFwdSm90ILi2EN4cute5tupleIJNS5_1CILi1EEES8_S8_EEENS6_IJNS7_ILi128EEENS7_ILi96EEENS7_ILi192EEEEEELi128ENS_10bfloat16_tEfNS_4arch4Sm90ELb1ELb0ELb1ELb1ELb1ELb1ELb0ELb1ELb1ELb1ELb0ELb0EEENS1_21CollectiveEpilogueFwdINS6_IJSA_SA_SB_EEES9_SE_SG_Li256ELb1ELb1ELb0ELb0EEENS1_36VarlenDynamicPersistentTileSchedulerILi128ELi96ELi256ELi128ELb0ELb1ELb1ELb1ELb1ELb1EEEEEEEEEvNT_6ParamsE)
        /*0014*/ 	.word	0x00000040


	//----- nvinfo : EIATTR_REGCOUNT
	.align		4
.L_22:
        /*0018*/ 	.byte	0x04, 0x2f
        /*001a*/ 	.short	(.L_24 - .L_23)
	.align		4
.L_23:
        /*001c*/ 	.word	index@(_ZN7cutlass13device_kernelIN5flash11enable_sm90INS1_16FlashAttnFwdSm90INS1_25CollectiveMainloopFwdSm90ILi2EN4cute5tupleIJNS5_1CILi1EEES8_S8_EEENS6_IJNS7_ILi128EEENS7_ILi96EEENS7_ILi192EEEEEELi128ENS_10bfloat16_tEfNS_4arch4Sm90ELb1ELb0ELb1ELb1ELb1ELb0ELb0ELb1ELb1ELb1ELb0ELb0EEENS1_21CollectiveEpilogueFwdINS6_IJSA_SA_SB_EEES9_SE_SG_Li256ELb1ELb1ELb0ELb0EEENS1_36VarlenDynamicPersistentTileSchedulerILi128ELi96ELi256ELi128ELb0ELb1ELb1ELb1ELb1ELb1EEEEEEEEEvNT_6ParamsE)
        /*0020*/ 	.word	0x000000a8


	//----- nvinfo : EIATTR_FRAME_SIZE
	.align		4
.L_24:
        /*0024*/ 	.byte	0x04, 0x11
        /*0026*/ 	.short	(.L_26 - .L_25)
	.align		4
.L_25:
        /*0028*/ 	.word	index@(_ZN7cutlass13device_kernelIN5flash11enable_sm90INS1_16FlashAttnFwdSm90INS1_25CollectiveMainloopFwdSm90ILi2EN4cute5tupleIJNS5_1CILi1EEES8_S8_EEENS6_IJNS7_ILi128EEENS7_ILi96EEENS7_ILi192EEEEEELi128ENS_10bfloat16_tEfNS_4arch4Sm90ELb1ELb0ELb1ELb1ELb1ELb0ELb0ELb1ELb1ELb1ELb0ELb0EEENS1_21CollectiveEpilogueFwdINS6_IJSA_SA_SB_EEES9_SE_SG_Li256ELb1ELb1ELb0ELb0EEENS1_36VarlenDynamicPersistentTileSchedulerILi128ELi96ELi256ELi128ELb0ELb1ELb1ELb1ELb1ELb1EEEEEEEEEvNT_6ParamsE)
        /*002c*/ 	.word	0x00000020


	//----- nvinfo : EIATTR_REGCOUNT
	.align		4
.L_26:
        /*0030*/ 	.byte	0x04, 0x2f
        /*0032*/ 	.short	(.L_28 - .L_27)
	.align		4
.L_27:
        /*0034*/ 	.word	index@(_ZN7cutlass13device_kernelIN5flash11enable_sm90INS1_16FlashAttnFwdSm90INS1_25CollectiveMainloopFwdSm90ILi2EN4cute5tupleIJNS5_1CILi1EEES8_S8_EEENS6_IJNS7_ILi128EEENS7_ILi96EEENS7_ILi192EEEEEELi128ENS_10bfloat16_tEfNS_4arch4Sm90ELb1ELb0ELb1ELb0ELb1ELb0ELb0ELb1ELb1ELb1ELb0ELb0EEENS1_21CollectiveEpilogueFwdINS6_IJSA_SA_SB_EEES9_SE_SG_Li256ELb0ELb1ELb0ELb0EEENS1_30DynamicPersistentTileSchedulerILi256ELi128ELb0ELb1ELb1EEEEEEEEEvNT_6ParamsE)
        /*0038*/ 	.word	0x000000a8


	//----- nvinfo : EIATTR_FRAME_SIZE
	.align		4
.L_28:
        /*003c*/ 	.byte	0x04, 0x11
        /*003e*/ 	.short	(.L_30 - .L_29)
	.align		4
.L_29:
        /*0040*/ 	.word	index@(_ZN7cutlass13device_kernelIN5flash11enable_sm90INS1_16FlashAttnFwdSm90INS1_25CollectiveMainloopFwdSm90ILi2EN4cute5tupleIJNS5_1CILi1EEES8_S8_EEENS6_IJNS7_ILi128EEENS7_ILi96EEENS7_ILi192EEEEEELi128ENS_10bfloat16_tEfNS_4arch4Sm90ELb1ELb0ELb1ELb0ELb1ELb0ELb0ELb1ELb1ELb1ELb0ELb0EEENS1_21CollectiveEpilogueFwdINS6_IJSA_SA_SB_EEES9_SE_SG_Li256ELb0ELb1ELb0ELb0EEENS1_30DynamicPersistentTileSchedulerILi256ELi128ELb0ELb1ELb1EEEEEEEEEvNT_6ParamsE)
        /*0044*/ 	.word	0x00000008


	//----- nvinfo : EIATTR_REGCOUNT
	.align		4
.L_30:
        /*0048*/ 	.byte	0x04, 0x2f
        /*004a*/ 	.short	(.L_32 - .L_31)
	.align		4
.L_31:
        /*004c*/ 	.word	index@(_ZN7cutlass13device_kernelIN5flash11enable_sm90INS1_16FlashAttnFwdSm90INS1_25CollectiveMainloopFwdSm90ILi2EN4cute5tupleIJNS5_1CILi1EEES8_S8_EEENS6_IJNS7_ILi128EEENS7_ILi96EEENS7_ILi192EEEEEELi128ENS_10bfloat16_tEfNS_4arch4Sm90ELb0ELb1ELb1ELb1ELb1ELb1ELb0ELb1ELb1ELb1ELb0ELb0EEENS1_21CollectiveEpilogueFwdINS6_IJSA_SA_SB_EEES9_SE_SG_Li256ELb1ELb1ELb0ELb0EEENS1_36VarlenDynamicPersistentTileSchedulerILi128ELi96ELi256ELi128ELb0ELb1ELb1ELb1ELb0ELb1EEEEEEEEEvNT_6ParamsE)
        /*0050*/ 	.word	0x000000a8


	//----- nvinfo : EIATTR_FRAME_SIZE
	.align		4
.L_32:
        /*0054*/ 	.byte	0x04, 0x11
        /*0056*/ 	.short	(.L_34 - .L_33)
	.align		4
.L_33:
        /*0058*/ 	.word	index@(_ZN7cutlass13device_kernelIN5flash11enable_sm90INS1_16FlashAttnFwdSm90INS1_25CollectiveMainloopFwdSm90ILi2EN4cute5tupleIJNS5_1CILi1EEES8_S8_EEENS6_IJNS7_ILi128EEENS7_ILi96EEENS7_ILi192EEEEEELi128ENS_10bfloat16_tEfNS_4arch4Sm90ELb0ELb1ELb1ELb1ELb1ELb1ELb0ELb1ELb1ELb1ELb0ELb0EEENS1_21CollectiveEpilogueFwdINS6_IJSA_SA_SB_EEES9_SE_SG_Li256ELb1ELb1ELb0ELb0EEENS1_36VarlenDynamicPersistentTileSchedulerILi128ELi96ELi256ELi128ELb0ELb1ELb1ELb1ELb0ELb1EEEEEEEEEvNT_6ParamsE)
        /*005c*/ 	.word	0x00000048


	//----- nvinfo : EIATTR_REGCOUNT
	.align		4
.L_34:
        /*0060*/ 	.byte	0x04, 0x2f
        /*0062*/ 	.short	(.L_36 - .L_35)
	.align		4
.L_35:
        /*0064*/ 	.word	index@(_ZN7cutlass13device_kernelIN5flash11enable_sm90INS1_16FlashAttnFwdSm90INS1_25CollectiveMainloopFwdSm90ILi2EN4cute5tupleIJNS5_1CILi1EEES8_S8_EEENS6_IJNS7_ILi128EEENS7_ILi96EEENS7_ILi192EEEEEELi128ENS_10bfloat16_tEfNS_4arch4Sm90ELb0ELb1ELb1ELb1ELb1ELb0ELb0ELb1ELb1ELb1ELb0ELb0EEENS1_21CollectiveEpilogueFwdINS6_IJSA_SA_SB_EEES9_SE_SG_Li256ELb1ELb1ELb0ELb0EEENS1_36VarlenDynamicPersistentTileSchedulerILi128ELi96ELi256ELi128ELb0ELb1ELb1ELb1ELb0ELb1EEEEEEEEEvNT_6ParamsE)
        /*0068*/ 	.word	0x000000a8


	//----- nvinfo : EIATTR_FRAME_SIZE
	.align		4
.L_36:
        /*006c*/ 	.byte	0x04, 0x11
        /*006e*/ 	.short	(.L_38 - .L_37)
	.align		4
.L_37:
        /*0070*/ 	.word	index@(_ZN7cutlass13device_kernelIN5flash11enable_sm90INS1_16FlashAttnFwdSm90INS1_25CollectiveMainloopFwdSm90ILi2EN4cute5tupleIJNS5_1CILi1EEES8_S8_EEENS6_IJNS7_ILi128EEENS7_ILi96EEENS7_ILi192EEEEEELi128ENS_10bfloat16_tEfNS_4arch4Sm90ELb0ELb1ELb1ELb1ELb1ELb0ELb0ELb1ELb1ELb1ELb0ELb0EEENS1_21CollectiveEpilogueFwdINS6_IJSA_SA_SB_EEES9_SE_SG_Li256ELb1ELb1ELb0ELb0EEENS1_36VarlenDynamicPersistentTileSchedulerILi128ELi96ELi256ELi128ELb0ELb1ELb1ELb1ELb0ELb1EEEEEEEEEvNT_6ParamsE)
        /*0074*/ 	.word	0x00000020


	//----- nvinfo : EIATTR_REGCOUNT
	.align		4
.L_38:
        /*0078*/ 	.byte	0x04, 0x2f
        /*007a*/ 	.short	(.L_40 - .L_39)
	.align		4
.L_39:
        /*007c*/ 	.word	index@(_ZN7cutlass13device_kernelIN5flash11enable_sm90INS1_16FlashAttnFwdSm90INS1_25CollectiveMainloopFwdSm90ILi2EN4cute5tupleIJNS5_1CILi1EEES8_S8_EEENS6_IJNS7_ILi128EEENS7_ILi96EEENS7_ILi192EEEEEELi128ENS_10bfloat16_tEfNS_4arch4Sm90ELb0ELb1ELb1ELb0ELb1ELb0ELb0ELb1ELb1ELb1ELb0ELb0EEENS1_21CollectiveEpilogueFwdINS6_IJSA_SA_SB_EEES9_SE_SG_Li256ELb0ELb1ELb0ELb0EEENS1_30DynamicPersistentTileSchedulerILi256ELi128ELb0ELb1ELb1EEEEEEEEEvNT_6ParamsE)
        /*0080*/ 	.word	0x000000a8


	//----- nvinfo : EIATTR_FRAME_SIZE
	.align		4
.L_40:
        /*0084*/ 	.byte	0x04, 0x11
        /*0086*/ 	.short	(.L_42 - .L_41)
	.align		4
.L_41:
        /*0088*/ 	.word	index@(_ZN7cutlass13device_kernelIN5flash11enable_sm90INS1_16FlashAttnFwdSm90INS1_25CollectiveMainloopFwdSm90ILi2EN4cute5tupleIJNS5_1CILi1EEES8_S8_EEENS6_IJNS7_ILi128EEENS7_ILi96EEENS7_ILi192EEEEEELi128ENS_10bfloat16_tEfNS_4arch4Sm90ELb0ELb1ELb1ELb0ELb1ELb0ELb0ELb1ELb1ELb1ELb0ELb0EEENS1_21CollectiveEpilogueFwdINS6_IJSA_SA_SB_EEES9_SE_SG_Li256ELb0ELb1ELb0ELb0EEENS1_30DynamicPersistentTileSchedulerILi256ELi128ELb0ELb1ELb1EEEEEEEEEvNT_6ParamsE)
        /*008c*/ 	.word	0x00000008


	//----- nvinfo : EIATTR_REGCOUNT
	.align		4
.L_42:
        /*0090*/ 	.byte	0x04, 0x2f
        /*0092*/ 	.short	(.L_44 - .L_43)
	.align		4
.L_43:
        /*0094*/ 	.word	index@(_ZN7cutlass13device_kernelIN5flash11enable_sm90INS1_16FlashAttnFwdSm90INS1_25CollectiveMainloopFwdSm90ILi2EN4cute5tupleIJNS5_1CILi1EEES8_S8_EEENS6_IJNS7_ILi128EEENS7_ILi96EEENS7_ILi192EEEEEELi128ENS_10bfloat16_tEfNS_4arch4Sm90ELb0ELb0ELb1ELb1ELb1ELb1ELb0ELb1ELb1ELb1ELb0ELb0EEENS1_21CollectiveEpilogueFwdINS6_IJSA_SA_SB_EEES9_SE_SG_Li256ELb1ELb1ELb0ELb0EEENS1_36VarlenDynamicPersistentTileSchedulerILi128ELi96ELi256ELi128ELb0ELb1ELb1ELb0ELb1ELb1EEEEEEEEEvNT_6ParamsE)
        /*0098*/ 	.word	0x000000a8


	//----- nvinfo : EIATTR_FRAME_SIZE
	.align		4
.L_44:
        /*009c*/ 	.byte	0x04, 0x11
        /*009e*/ 	.short	(.L_46 - .L_45)
	.align		4
.L_45:
        /*00a0*/ 	.word	index@(_ZN7cutlass13device_kernelIN5flash11enable_sm90INS1_16FlashAttnFwdSm90INS1_25CollectiveMainloopFwdSm90ILi2EN4cute5tupleIJNS5_1CILi1EEES8_S8_EEENS6_IJNS7_ILi128EEENS7_ILi96EEENS7_ILi192EEEEEELi128ENS_10bfloat16_tEfNS_4arch4Sm90ELb0ELb0ELb1ELb1ELb1ELb1ELb0ELb1ELb1ELb1ELb0ELb0EEENS1_21CollectiveEpilogueFwdINS6_IJSA_SA_SB_EEES9_SE_SG_Li256ELb1ELb1ELb0ELb0EEENS1_36VarlenDynamicPersistentTileSchedulerILi128ELi96ELi256ELi128ELb0ELb1ELb1ELb0ELb1ELb1EEEEEEEEEvNT_6ParamsE)
        /*00a4*/ 	.word	0x00000050


	//----- nvinfo : EIATTR_REGCOUNT
	.align		4
.L_46:
        /*00a8*/ 	.byte	0x04, 0x2f
        /*00aa*/ 	.short	(.L_48 - .L_47)
	.align		4
.L_47:
        /*00ac*/ 	.word	index@(_ZN7cutlass13device_kernelIN5flash11enable_sm90INS1_16FlashAttnFwdSm90INS1_25CollectiveMainloopFwdSm90ILi2EN4cute5tupleIJNS5_1CILi1EEES8_S8_EEENS6_IJNS7_ILi128EEENS7_ILi96EEENS7_ILi192EEEEEELi128ENS_10bfloat16_tEfNS_4arch4Sm90ELb0ELb0ELb1ELb1ELb1ELb0ELb0ELb1ELb1ELb1ELb0ELb0EEENS1_21CollectiveEpilogueFwdINS6_IJSA_SA_SB_EEES9_SE_SG_Li256ELb1ELb1ELb0ELb0EEENS1_36VarlenDynamicPersistentTileSchedulerILi128ELi96ELi256ELi128ELb0ELb1ELb1ELb0ELb1ELb1EEEEEEEEEvNT_6ParamsE)
        /*00b0*/ 	.word	0x000000a8


	//----- nvinfo : EIATTR_FRAME_SIZE
	.align		4
.L_48:
        /*00b4*/ 	.byte	0x04, 0x11
        /*00b6*/ 	.short	(.L_50 - .L_49)
	.align		4
.L_49:
        /*00b8*/ 	.word	index@(_ZN7cutlass13device_kernelIN5flash11enable_sm90INS1_16FlashAttnFwdSm90INS1_25CollectiveMainloopFwdSm90ILi2EN4cute5tupleIJNS5_1CILi1EEES8_S8_EEENS6_IJNS7_ILi128EEENS7_ILi96EEENS7_ILi192EEEEEELi128ENS_10bfloat16_tEfNS_4arch4Sm90ELb0ELb0ELb1ELb1ELb1ELb0ELb0ELb1ELb1ELb1ELb0ELb0EEENS1_21CollectiveEpilogueFwdINS6_IJSA_SA_SB_EEES9_SE_SG_Li256ELb1ELb1ELb0ELb0EEENS1_36VarlenDynamicPersistentTileSchedulerILi128ELi96ELi256ELi128ELb0ELb1ELb1ELb0ELb1ELb1EEEEEEEEEvNT_6ParamsE)
        /*00bc*/ 	.word	0x00000028


	//----- nvinfo : EIATTR_REGCOUNT
	.align		4
.L_50:
        /*00c0*/ 	.byte	0x04, 0x2f
        /*00c2*/ 	.short	(.L_52 - .L_51)
	.align		4
.L_51:
        /*00c4*/ 	.word	index@(_ZN7cutlass13device_kernelIN5flash11enable_sm90INS1_16FlashAttnFwdSm90INS1_25CollectiveMainloopFwdSm90ILi2EN4cute5tupleIJNS5_1CILi1EEES8_S8_EEENS6_IJNS7_ILi128EEENS7_ILi96EEENS7_ILi192EEEEEELi128ENS_10bfloat16_tEfNS_4arch4Sm90ELb0ELb0ELb1ELb0ELb1ELb0ELb0ELb1ELb1ELb1ELb0ELb0EEENS1_21CollectiveEpilogueFwdINS6_IJSA_SA_SB_EEES9_SE_SG_Li256ELb0ELb1ELb0ELb0EEENS1_29StaticPersistentTileSchedulerILb0EEEEEEEEEvNT_6ParamsE)
        /*00c8*/ 	.word	0x000000a8


	//----- nvinfo : EIATTR_FRAME_SIZE
	.align		4
.L_52:
        /*00cc*/ 	.byte	0x04, 0x11
        /*00ce*/ 	.short	(.L_54 - .L_53)
	.align		4
.L_53:
        /*00d0*/ 	.word	index@(_ZN7cutlass13device_kernelIN5flash11enable_sm90INS1_16FlashAttnFwdSm90INS1_25CollectiveMainloopFwdSm90ILi2EN4cute5tupleIJNS5_1CILi1EEES8_S8_EEENS6_IJNS7_ILi128EEENS7_ILi96EEENS7_ILi192EEEEEELi128ENS_10bfloat16_tEfNS_4arch4Sm90ELb0ELb0ELb1ELb0ELb1ELb0ELb0ELb1ELb1ELb1ELb0ELb0EEENS1_21CollectiveEpilogueFwdINS6_IJSA_SA_SB_EEES9_SE_SG_Li256ELb0ELb1ELb0ELb0EEENS1_29StaticPersistentTileSchedulerILb0EEEEEEEEEvNT_6ParamsE)
        /*00d4*/ 	.word	0x00000008


	//----- nvinfo : EIATTR_MIN_STACK_SIZE
	.align		4
.L_54:
        /*00d8*/ 	.byte	0x04, 0x12
        /*00da*/ 	.short	(.L_56 - .L_55)
	.align		4
.L_55:
        /*00dc*/ 	.word	index@(_ZN7cutlass13device_kernelIN5flash11enable_sm90INS1_16FlashAttnFwdSm90INS1_25CollectiveMainloopFwdSm90ILi2EN4cute5tupleIJNS5_1CILi1EEES8_S8_EEENS6_IJNS7_ILi128EEENS7_ILi96EEENS7_ILi192EEEEEELi128ENS_10bfloat16_tEfNS_4arch4Sm90ELb0ELb0ELb1ELb0ELb1ELb0ELb0ELb1ELb1ELb1ELb0ELb0EEENS1_21CollectiveEpilogueFwdINS6_IJSA_SA_SB_EEES9_SE_SG_Li256ELb0ELb1ELb0ELb0EEENS1_29StaticPersistentTileSchedulerILb0EEEEEEEEEvNT_6ParamsE)
        /*00e0*/ 	.word	0x00000008


	//----- nvinfo : EIATTR_MIN_STACK_SIZE
	.align		4
.L_56:
        /*00e4*/ 	.byte	0x04, 0x12
        /*00e6*/ 	.short	(.L_58 - .L_57)
	.align		4
.L_57:
        /*00e8*/ 	.word	index@(_ZN7cutlass13device_kernelIN5flash11enable_sm90INS1_16FlashAttnFwdSm90INS1_25CollectiveMainloopFwdSm90ILi2EN4cute5tupleIJNS5_1CILi1EEES8_S8_EEENS6_IJNS7_ILi128EEENS7_ILi96EEENS7_ILi192EEEEEELi128ENS_10bfloat16_tEfNS_4arch4Sm90ELb0ELb0ELb1ELb1ELb1ELb0ELb0ELb1ELb1ELb1ELb0ELb0EEENS1_21CollectiveEpilogueFwdINS6_IJSA_SA_SB_EEES9_SE_SG_Li256ELb1ELb1ELb0ELb0EEENS1_36VarlenDynamicPersistentTileSchedulerILi128ELi96ELi256ELi128ELb0ELb1ELb1ELb0ELb1ELb1EEEEEEEEEvNT_6ParamsE)
        /*00ec*/ 	.word	0x00000028


	//----- nvinfo : EIATTR_MIN_STACK_SIZE
	.align		4
.L_58:
        /*00f0*/ 	.byte	0x04, 0x12
        /*00f2*/ 	.short	(.L_60 - .L_59)
	.align		4
.L_59:
        /*00f4*/ 	.word	index@(_ZN7cutlass13device_kernelIN5flash11enable_sm90INS1_16FlashAttnFwdSm90INS1_25CollectiveMainloopFwdSm90ILi2EN4cute5tupleIJNS5_1CILi1EEES8_S8_EEENS6_IJNS7_ILi128EEENS7_ILi96EEENS7_ILi192EEEEEELi128ENS_10bfloat16_tEfNS_4arch4Sm90ELb0ELb0ELb1ELb1ELb1ELb1ELb0ELb1ELb1ELb1ELb0ELb0EEENS1_21CollectiveEpilogueFwdINS6_IJSA_SA_SB_EEES9_SE_SG_Li256ELb1ELb1ELb0ELb0EEENS1_36VarlenDynamicPersistentTileSchedulerILi128ELi96ELi256ELi128ELb0ELb1ELb1ELb0ELb1ELb1EEEEEEEEEvNT_6ParamsE)
        /*00f8*/ 	.word	0x00000050


	//----- nvinfo : EIATTR_MIN_STACK_SIZE
	.align		4
.L_60:
        /*00fc*/ 	.byte	0x04, 0x12
        /*00fe*/ 	.short	(.L_62 - .L_61)
	.align		4
.L_61:
        /*0100*/ 	.word	index@(_ZN7cutlass13device_kernelIN5flash11enable_sm90INS1_16FlashAttnFwdSm90INS1_25CollectiveMainloopFwdSm90ILi2EN4cute5tupleIJNS5_1CILi1EEES8_S8_EEENS6_IJNS7_ILi128EEENS7_ILi96EEENS7_ILi192EEEEEELi128ENS_10bfloat16_tEfNS_4arch4Sm90ELb0ELb1ELb1ELb0ELb1ELb0ELb0ELb1ELb1ELb1ELb0ELb0EEENS1_21CollectiveEpilogueFwdINS6_IJSA_SA_SB_EEES9_SE_SG_Li256ELb0ELb1ELb0ELb0EEENS1_30DynamicPersistentTileSchedulerILi256ELi128ELb0ELb1ELb1EEEEEEEEEvNT_6ParamsE)
        /*0104*/ 	.word	0x00000008


	//----- nvinfo : EIATTR_MIN_STACK_SIZE
	.align		4
.L_62:
        /*0108*/ 	.byte	0x04, 0x12
        /*010a*/ 	.short	(.L_64 - .L_63)
	.align		4
.L_63:
        /*010c*/ 	.word	index@(_ZN7cutlass13device_kernelIN5flash11enable_sm90INS1_16FlashAttnFwdSm90INS1_25CollectiveMainloopFwdSm90ILi2EN4cute5tupleIJNS5_1CILi1EEES8_S8_EEENS6_IJNS7_ILi128EEENS7_ILi96EEENS7_ILi192EEEEEELi128ENS_10bfloat16_tEfNS_4arch4Sm90ELb0ELb1ELb1ELb1ELb1ELb0ELb0ELb1ELb1ELb1ELb0ELb0EEENS1_21CollectiveEpilogueFwdINS6_IJSA_SA_SB_EEES9_SE_SG_Li256ELb1ELb1ELb0ELb0EEENS1_36VarlenDynamicPersistentTileSchedulerILi128ELi96ELi256ELi128ELb0ELb1ELb1ELb1ELb0ELb1EEEEEEEEEvNT_6ParamsE)
        /*0110*/ 	.word	0x00000020


	//----- nvinfo : EIATTR_MIN_STACK_SIZE
	.align		4
.L_64:
        /*0114*/ 	.byte	0x04, 0x12
        /*0116*/ 	.short	(.L_66 - .L_65)
	.align		4
.L_65:
        /*0118*/ 	.word	index@(_ZN7cutlass13device_kernelIN5flash11enable_sm90INS1_16FlashAttnFwdSm90INS1_25CollectiveMainloopFwdSm90ILi2EN4cute5tupleIJNS5_1CILi1EEES8_S8_EEENS6_IJNS7_ILi128EEENS7_ILi96EEENS7_ILi192EEEEEELi128ENS_10bfloat16_tEfNS_4arch4Sm90ELb0ELb1ELb1ELb1ELb1ELb1ELb0ELb1ELb1ELb1ELb0ELb0EEENS1_21CollectiveEpilogueFwdINS6_IJSA_SA_SB_EEES9_SE_SG_Li256ELb1ELb1ELb0ELb0EEENS1_36VarlenDynamicPersistentTileSchedulerILi128ELi96ELi256ELi128ELb0ELb1ELb1ELb1ELb0ELb1EEEEEEEEEvNT_6ParamsE)
        /*011c*/ 	.word	0x00000048


	//----- nvinfo : EIATTR_MIN_STACK_SIZE
	.align		4
.L_66:
        /*0120*/ 	.byte	0x04, 0x12
        /*0122*/ 	.short	(.L_68 - .L_67)
	.align		4
.L_67:
        /*0124*/ 	.word	index@(_ZN7cutlass13device_kernelIN5flash11enable_sm90INS1_16FlashAttnFwdSm90INS1_25CollectiveMainloopFwdSm90ILi2EN4cute5tupleIJNS5_1CILi1EEES8_S8_EEENS6_IJNS7_ILi128EEENS7_ILi96EEENS7_ILi192EEEEEELi128ENS_10bfloat16_tEfNS_4arch4Sm90ELb1ELb0ELb1ELb0ELb1ELb0ELb0ELb1ELb1ELb1ELb0ELb0EEENS1_21CollectiveEpilogueFwdINS6_IJSA_SA_SB_EEES9_SE_SG_Li256ELb0ELb1ELb0ELb0EEENS1_30DynamicPersistentTileSchedulerILi256ELi128ELb0ELb1ELb1EEEEEEEEEvNT_6ParamsE)
        /*0128*/ 	.word	0x00000008


	//----- nvinfo : EIATTR_MIN_STACK_SIZE
	.align		4
.L_68:
        /*012c*/ 	.byte	0x04, 0x12
        /*012e*/ 	.short	(.L_70 - .L_69)
	.align		4
.L_69:
        /*0130*/ 	.word	index@(_ZN7cutlass13device_kernelIN5flash11enable_sm90INS1_16FlashAttnFwdSm90INS1_25CollectiveMainloopFwdSm90ILi2EN4cute5tupleIJNS5_1CILi1EEES8_S8_EEENS6_IJNS7_ILi128EEENS7_ILi96EEENS7_ILi192EEEEEELi128ENS_10bfloat16_tEfNS_4arch4Sm90ELb1ELb0ELb1ELb1ELb1ELb0ELb0ELb1ELb1ELb1ELb0ELb0EEENS1_21CollectiveEpilogueFwdINS6_IJSA_SA_SB_EEES9_SE_SG_Li256ELb1ELb1ELb0ELb0EEENS1_36VarlenDynamicPersistentTileSchedulerILi128ELi96ELi256ELi128ELb0ELb1ELb1ELb1ELb1ELb1EEEEEEEEEvNT_6ParamsE)
        /*0134*/ 	.word	0x00000020


	//----- nvinfo : EIATTR_MIN_STACK_SIZE
	.align		4
.L_70:
        /*0138*/ 	.byte	0x04, 0x12
        /*013a*/ 	.short	(.L_72 - .L_71)
	.align		4
.L_71:
        /*013c*/ 	.word	index@(_ZN7cutlass13device_kernelIN5flash11enable_sm90INS1_16FlashAttnFwdSm90INS1_25CollectiveMainloopFwdSm90ILi2EN4cute5tupleIJNS5_1CILi1EEES8_S8_EEENS6_IJNS7_ILi128EEENS7_ILi96EEENS7_ILi192EEEEEELi128ENS_10bfloat16_tEfNS_4arch4Sm90ELb1ELb0ELb1ELb1ELb1ELb1ELb0ELb1ELb1ELb1ELb0ELb0EEENS1_21CollectiveEpilogueFwdINS6_IJSA_SA_SB_EEES9_SE_SG_Li256ELb1ELb1ELb0ELb0EEENS1_36VarlenDynamicPersistentTileSchedulerILi128ELi96ELi256ELi128ELb0ELb1ELb1ELb1ELb1ELb1EEEEEEEEEvNT_6ParamsE)
        /*0140*/ 	.word	0x00000040
.L_72:


//--------------------- .nv.compat                --------------------------
	.section	.nv.compat,"",@"SHT_CUDA_COMPAT_INFO"
	.align	4
        /*0000*/ 	.byte	0x02, 0x09, 0x01, 0x00, 0x02, 0x02, 0x04, 0x00, 0x02, 0x05, 0x05, 0x00, 0x03, 0x07, 0x01, 0x01
        /*0010*/ 	.byte	0x02, 0x03, 0x01, 0x00, 0x02, 0x06, 0x01, 0x00, 0x04, 0x0b, 0x08, 0x00, 0x00, 0x00, 0x00, 0x00
        /*0020*/ 	.byte	0x00, 0x00, 0x00, 0x00


//--------------------- .nv.info._ZN7cutlass13device_kernelIN5flash11enable_sm90INS1_16FlashAttnFwdSm90INS1_25CollectiveMainloopFwdSm90ILi2EN4cute5tupleIJNS5_1CILi1EEES8_S8_EEENS6_IJNS7_ILi128EEENS7_ILi96EEENS7_ILi192EEEEEELi128ENS_10bfloat16_tEfNS_4arch4Sm90ELb0ELb0ELb1ELb0ELb1ELb0ELb0ELb1ELb1ELb1ELb0ELb0EEENS1_21CollectiveEpilogueFwdINS6_IJSA_SA_SB_EEES9_SE_SG_Li256ELb0ELb1ELb0ELb0EEENS1_29StaticPersistentTileSchedulerILb0EEEEEEEEEvNT_6ParamsE --------------------------
	.section	.nv.info._ZN7cutlass13device_kernelIN5flash11enable_sm90INS1_16FlashAttnFwdSm90INS1_25CollectiveMainloopFwdSm90ILi2EN4cute5tupleIJNS5_1CILi1EEES8_S8_EEENS6_IJNS7_ILi128EEENS7_ILi96EEENS7_ILi192EEEEEELi128ENS_10bfloat16_tEfNS_4arch4Sm90ELb0ELb0ELb1ELb0ELb1ELb0ELb0ELb1ELb1ELb1ELb0ELb0EEENS1_21CollectiveEpilogueFwdINS6_IJSA_SA_SB_EEES9_SE_SG_Li256ELb0ELb1ELb0ELb0EEENS1_29StaticPersistentTileSchedulerILb0EEEEEEEEEvNT_6ParamsE,"",@"SHT_CUDA_INFO"
	.sectionflags	@""
	.align	4


	//----- nvinfo : EIATTR_CUDA_API_VERSION
	.align		4
        /*0000*/ 	.byte	0x04, 0x37
        /*0002*/ 	.short	(.L_74 - .L_73)
.L_73:
        /*0004*/ 	.word	0x00000082


	//----- nvinfo : EIATTR_KPARAM_INFO
	.align		4
.L_74:
        /*0008*/ 	.byte	0x04, 0x17
        /*000a*/ 	.short	(.L_76 - .L_75)
.L_75:
        /*000c*/ 	.word	0x00000000
        /*0010*/ 	.short	0x0000
        /*0012*/ 	.short	0x0070
        /*0014*/ 	.byte	0x00, 0xf0, 0x01, 0x28


	//----- nvinfo : EIATTR_SPARSE_MMA_MASK
	.align		4
.L_76:
        /*0018*/ 	.byte	0x03, 0x50
        /*001a*/ 	.short	0x0000


	//----- nvinfo : EIATTR_MAXREG_COUNT
	.align		4
        /*001c*/ 	.byte	0x03, 0x1b
        /*001e*/ 	.short	0x00a8


	//----- nvinfo : EIATTR_NUM_BARRIERS
	.align		4
        /*0020*/ 	.byte	0x02, 0x4c
        /*0022*/ 	.byte	0x09
	.zero		1


	//----- nvinfo : EIATTR_EXTERNS
	.align		4
        /*0024*/ 	.byte	0x04, 0x0f
        /*0026*/ 	.short	(.L_78 - .L_77)


	//   ....[0]....
	.align		4
.L_77:
        /*0028*/ 	.word	index@(__assertfail)


	//----- nvinfo : EIATTR_ANNOTATIONS
	.align		4
.L_78:
        /*002c*/ 	.byte	0x04, 0x55
        /*002e*/ 	.short	(.L_80 - .L_79)


	//   ....[0]....
.L_79:
        /*0030*/ 	.word	0x00000001
        /*0034*/ 	.byte	0xa0, 0x08, 0x00, 0x00, 0x01, 0x00, 0x00, 0x00, 0x50, 0x09, 0x00, 0x00, 0x01, 0x00, 0x00, 0x00
        /*0044*/ 	.byte	0x50, 0x7b, 0x00, 0x00, 0x01, 0x00, 0x00, 0x00, 0x80, 0x7c, 0x00, 0x00, 0x01, 0x00, 0x00, 0x00
        /*0054*/ 	.byte	0xc0, 0x98, 0x00, 0x00, 0x01, 0x00, 0x00, 0x00, 0x60, 0xae, 0x00, 0x00, 0x01, 0x00, 0x00, 0x00
        /*0064*/ 	.byte	0x10, 0xaf, 0x00, 0x00, 0x01, 0x00, 0x00, 0x00, 0x90, 0xb0, 0x00, 0x00


	//----- nvinfo : EIATTR_MERCURY_ISA_VERSION
	.align		4
.L_80:
        /*0070*/ 	.byte	0x03, 0x5f
        /*0072*/ 	.short	0x0101


	//----- nvinfo : EIATTR_INT_WARP_WIDE_INSTR_OFFSETS
	.align		4
        /*0074*/ 	.byte	0x04, 0x31
        /*0076*/ 	.short	(.L_82 - .L_81)


	//   ....[0]....
.L_81:
        /*0078*/ 	.word	0x000000c0


	//   ....[1]....
        /*007c*/ 	.word	0x000000d0


	//   ....[2]....
        /*0080*/ 	.word	0x00000170


	//----- nvinfo : EIATTR_COOP_GROUP_MASK_REGIDS
	.align		4
.L_82:
        /*0084*/ 	.byte	0x04, 0x29
        /*0086*/ 	.short	(.L_84 - .L_83)


	//   ....[0]....
.L_83:
        /*0088*/ 	.word	0xffffffff


	//   ....[1]....
        /*008c*/ 	.word	0xffffffff


	//   ....[2]....
        /*0090*/ 	.word	0xffffffff


	//   ....[3]....
        /*0094*/ 	.word	0xffffffff


	//   ....[4]....
        /*0098*/ 	.word	0xffffffff


	//   ....[5]....
        /*009c*/ 	.word	0xffffffff


	//   ....[6]....
        /*00a0*/ 	.word	0xffffffff


	//   ....[7]....
        /*00a4*/ 	.word	0xffffffff


	//   ....[8]....
        /*00a8*/ 	.word	0xffffffff


	//   ....[9]....
        /*00ac*/ 	.word	0xffffffff


	//   ....[10]....
        /*00b0*/ 	.word	0xffffffff


	//   ....[11]....
        /*00b4*/ 	.word	0xffffffff


	//   ....[12]....
        /*00b8*/ 	.word	0xffffffff


	//   ....[13]....
        /*00bc*/ 	.word	0xffffffff


	//   ....[14]....
        /*00c0*/ 	.word	0xffffffff


	//   ....[15]....
        /*00c4*/ 	.word	0xffffffff


	//   ....[16]....
        /*00c8*/ 	.word	0xffffffff


	//   ....[17]....
        /*00cc*/ 	.word	0xffffffff


	//   ....[18]....
        /*00d0*/ 	.word	0xffffffff


	//   ....[19]....
        /*00d4*/ 	.word	0xffffffff


	//   ....[20]....
        /*00d8*/ 	.word	0xffffffff


	//   ....[21]....
        /*00dc*/ 	.word	0xffffffff


	//   ....[22]....
        /*00e0*/ 	.word	0xffffffff


	//   ....[23]....
        /*00e4*/ 	.word	0xffffffff


	//   ....[24]....
        /*00e8*/ 	.word	0xffffffff


	//   ....[25]....
        /*00ec*/ 	.word	0xffffffff


	//   ....[26]....
        /*00f0*/ 	.word	0xffffffff


	//   ....[27]....
        /*00f4*/ 	.word	0xffffffff


	//   ....[28]....
        /*00f8*/ 	.word	0xffffffff


	//   ....[29]....
        /*00fc*/ 	.word	0xffffffff


	//   ....[30]....
        /*0100*/ 	.word	0xffffffff


	//   ....[31]....
        /*0104*/ 	.word	0xffffffff


	//   ....[32]....
        /*0108*/ 	.word	0xffffffff


	//   ....[33]....
        /*010c*/ 	.word	0xffffffff


	//   ....[34]....
        /*0110*/ 	.word	0xffffffff


	//   ....[35]....
        /*0114*/ 	.word	0xffffffff


	//   ....[36]....
        /*0118*/ 	.word	0xffffffff


	//   ....[37]....
        /*011c*/ 	.word	0xffffffff


	//   ....[38]....
        /*0120*/ 	.word	0xffffffff


	//   ....[39]....
        /*0124*/ 	.word	0xffffffff


	//   ....[40]....
        /*0128*/ 	.word	0xffffffff


	//   ....[41]....
        /*012c*/ 	.word	0xffffffff


	//   ....[42]....
        /*0130*/ 	.word	0xffffffff


	//   ....[43]....
        /*0134*/ 	.word	0xffffffff


	//   ....[44]....
        /*0138*/ 	.word	0xffffffff


	//   ....[45]....
        /*013c*/ 	.word	0xffffffff


	//   ....[46]....
        /*0140*/ 	.word	0xffffffff


	//   ....[47]....
        /*0144*/ 	.word	0xffffffff


	//   ....[48]....
        /*0148*/ 	.word	0xffffffff


	//   ....[49]....
        /*014c*/ 	.word	0xffffffff


	//   ....[50]....
        /*0150*/ 	.word	0xffffffff


	//   ....[51]....
        /*0154*/ 	.word	0xffffffff


	//   ....[52]....
        /*0158*/ 	.word	0xffffffff


	//   ....[53]....
        /*015c*/ 	.word	0xffffffff


	//   ....[54]....
        /*0160*/ 	.word	0xffffffff


	//   ....[55]....
        /*0164*/ 	.word	0xffffffff


	//   ....[56]....
        /*0168*/ 	.word	0xffffffff


	//   ....[57]....
        /*016c*/ 	.word	0xffffffff


	//   ....[58]....
        /*0170*/ 	.word	0xffffffff


	//   ....[59]....
        /*0174*/ 	.word	0xffffffff


	//   ....[60]....
        /*0178*/ 	.word	0xffffffff


	//   ....[61]....
        /*017c*/ 	.word	0xffffffff


	//   ....[62]....
        /*0180*/ 	.word	0xffffffff


	//   ....[63]....
        /*0184*/ 	.word	0xffffffff


	//   ....[64]....
        /*0188*/ 	.word	0xffffffff


	//   ....[65]....
        /*018c*/ 	.word	0xffffffff


	//   ....[66]....
        /*0190*/ 	.word	0xffffffff


	//   ....[67]....
        /*0194*/ 	.word	0xffffffff


	//   ....[68]....
        /*0198*/ 	.word	0xffffffff


	//   ....[69]....
        /*019c*/ 	.word	0xffffffff


	//   ....[70]....
        /*01a0*/ 	.word	0xffffffff


	//   ....[71]....
        /*01a4*/ 	.word	0xffffffff


	//   ....[72]....
        /*01a8*/ 	.word	0xffffffff


	//   ....[73]....
        /*01ac*/ 	.word	0xffffffff


	//   ....[74]....
        /*01b0*/ 	.word	0xffffffff


	//   ....[75]....
        /*01b4*/ 	.word	0xffffffff


	//   ....[76]....
        /*01b8*/ 	.word	0xffffffff


	//   ....[77]....
        /*01bc*/ 	.word	0xffffffff


	//   ....[78]....
        /*01c0*/ 	.word	0xffffffff


	//   ....[79]....
        /*01c4*/ 	.word	0xffffffff


	//   ....[80]....
        /*01c8*/ 	.word	0xffffffff


	//   ....[81]....
        /*01cc*/ 	.word	0xffffffff


	//   ....[82]....
        /*01d0*/ 	.word	0xffffffff


	//   ....[83]....
        /*01d4*/ 	.word	0xffffffff


	//   ....[84]....
        /*01d8*/ 	.word	0xffffffff


	//   ....[85]....
        /*01dc*/ 	.word	0xffffffff


	//   ....[86]....
        /*01e0*/ 	.word	0xffffffff


	//   ....[87]....
        /*01e4*/ 	.word	0xffffffff


	//   ....[88]....
        /*01e8*/ 	.word	0xffffffff


	//   ....[89]....
        /*01ec*/ 	.word	0xffffffff


	//   ....[90]....
        /*01f0*/ 	.word	0xffffffff


	//   ....[91]....
        /*01f4*/ 	.word	0xffffffff


	//   ....[92]....
        /*01f8*/ 	.word	0xffffffff


	//   ....[93]....
        /*01fc*/ 	.word	0xffffffff


	//   ....[94]....
        /*0200*/ 	.word	0xffffffff


	//   ....[95]....
        /*0204*/ 	.word	0xffffffff


	//   ....[96]....
        /*0208*/ 	.word	0x0500000f


	//   ....[97]....
        /*020c*/ 	.word	0x0500000f


	//   ....[98]....
        /*0210*/ 	.word	0x0500000f


	//   ....[99]....
        /*0214*/ 	.word	0x0500000f


	//   ....[100]....
        /*0218*/ 	.word	0x0500000f


	//   ....[101]....
        /*021c*/ 	.word	0x0500000f


	//   ....[102]....
        /*0220*/ 	.word	0x0500000f


	//   ....[103]....
        /*0224*/ 	.word	0x0500000f


	//   ....[104]....
        /*0228*/ 	.word	0x0500000f


	//   ....[105]....
        /*022c*/ 	.word	0x0500000f


	//   ....[106]....
        /*0230*/ 	.word	0x0500000f


	//   ....[107]....
        /*0234*/ 	.word	0x0500000f


	//   ....[108]....
        /*0238*/ 	.word	0x0500000f


	//   ....[109]....
        /*023c*/ 	.word	0x0500000f


	//   ....[110]....
        /*0240*/ 	.word	0x0500000f


	//   ....[111]....
        /*0244*/ 	.word	0x0500000f


	//   ....[112]....
        /*0248*/ 	.word	0x0500000f


	//   ....[113]....
        /*024c*/ 	.word	0x0500000f


	//   ....[114]....
        /*0250*/ 	.word	0x0500000f


	//   ....[115]....
        /*0254*/ 	.word	0x0500000f


	//   ....[116]....
        /*0258*/ 	.word	0x0500000f


	//   ....[117]....
        /*025c*/ 	.word	0x0500000f


	//   ....[118]....
        /*0260*/ 	.word	0x0500000f


	//   ....[119]....
        /*0264*/ 	.word	0x0500000f


	//   ....[120]....
        /*0268*/ 	.word	0x0500000f


	//   ....[121]....
        /*026c*/ 	.word	0x0500000f


	//   ....[122]....
        /*0270*/ 	.word	0x0500000f


	//   ....[123]....
        /*0274*/ 	.word	0x0500000f


	//   ....[124]....
        /*0278*/ 	.word	0x0500000f


	//   ....[125]....
        /*027c*/ 	.word	0x0500000f


	//   ....[126]....
        /*0280*/ 	.word	0x0500000f


	//   ....[127]....
        /*0284*/ 	.word	0x0500000f


	//   ....[128]....
        /*0288*/ 	.word	0x0500000f


	//   ....[129]....
        /*028c*/ 	.word	0x0500000f


	//   ....[130]....
        /*0290*/ 	.word	0x0500000f


	//   ....[131]....
        /*0294*/ 	.word	0x0500000f


	//   ....[132]....
        /*0298*/ 	.word	0x0500000f


	//   ....[133]....
        /*029c*/ 	.word	0x0500000f


	//   ....[134]....
        /*02a0*/ 	.word	0x0500000f


	//   ....[135]....
        /*02a4*/ 	.word	0x0500000f


	//   ....[136]....
        /*02a8*/ 	.word	0x0500000f


	//   ....[137]....
        /*02ac*/ 	.word	0x0500000f


	//   ....[138]....
        /*02b0*/ 	.word	0x0500000f


	//   ....[139]....
        /*02b4*/ 	.word	0x0500000f


	//   ....[140]....
        /*02b8*/ 	.word	0x0500000f


	//   ....[141]....
        /*02bc*/ 	.word	0x0500000f


	//   ....[142]....
        /*02c0*/ 	.word	0x0500000f


	//   ....[143]....
        /*02c4*/ 	.word	0x0500000f


	//   ....[144]....
        /*02c8*/ 	.word	0x0500000f


	//   ....[145]....
        /*02cc*/ 	.word	0x0500000f


	//   ....[146]....
        /*02d0*/ 	.word	0x0500000f


	//   ....[147]....
        /*02d4*/ 	.word	0x0500000f


	//   ....[148]....
        /*02d8*/ 	.word	0x0500000f


	//   ....[149]....
        /*02dc*/ 	.word	0x0500000f


	//   ....[150]....
        /*02e0*/ 	.word	0x0500000f


	//   ....[151]....
        /*02e4*/ 	.word	0x0500000f


	//   ....[152]....
        /*02e8*/ 	.word	0x0500000f


	//   ....[153]....
        /*02ec*/ 	.word	0x0500000f


	//   ....[154]....
        /*02f0*/ 	.word	0x0500000f


	//   ....[155]....
        /*02f4*/ 	.word	0x0500000f


	//   ....[156]....
        /*02f8*/ 	.word	0x0500000f


	//   ....[157]....
        /*02fc*/ 	.word	0x0500000f


	//   ....[158]....
        /*0300*/ 	.word	0x0500000f


	//   ....[159]....
        /*0304*/ 	.word	0x0500000f


	//   ....[160]....
        /*0308*/ 	.word	0x0500000f


	//   ....[161]....
        /*030c*/ 	.word	0x0500000f


	//----- nvinfo : EIATTR_COOP_GROUP_INSTR_OFFSETS
	.align		4
.L_84:
        /*0310*/ 	.byte	0x04, 0x28
        /*0312*/ 	.short	(.L_86 - .L_85)


	//   ....[0]....
.L_85:
        /*0314*/ 	.word	0x00000070


	//   ....[1]....
        /*0318*/ 	.word	0x000000b0


	//   ....[2]....
        /*031c*/ 	.word	0x000002d0


	//   ....[3]....
        /*0320*/ 	.word	0x00000430


	//   ....[4]....
        /*0324*/ 	.word	0x00000550


	//   ....[5]....
        /*0328*/ 	.word	0x000006b0


	//   ....[6]....
        /*032c*/ 	.word	0x00000ce0


	//   ....[7]....
        /*0330*/ 	.word	0x000024f0


	//   ....[8]....
        /*0334*/ 	.word	0x00002560


	//   ....[9]....
        /*0338*/ 	.word	0x00002970


	//   ....[10]....
        /*033c*/ 	.word	0x00002a00


	//   ....[11]....
        /*0340*/ 	.word	0x00004db0


	//   ....[12]....
        /*0344*/ 	.word	0x00004dd0


	//   ....[13]....
        /*0348*/ 	.word	0x00004df0


	//   ....[14]....
        /*034c*/ 	.word	0x00004e20


	//   ....[15]....
        /*0350*/ 	.word	0x00005f50


	//   ....[16]....
        /*0354*/ 	.word	0x00005f80


	//   ....[17]....
        /*0358*/ 	.word	0x00006040


	//   ....[18]....
        /*035c*/ 	.word	0x00006050


	//   ....[19]....
        /*0360*/ 	.word	0x00007030


	//   ....[20]....
        /*0364*/ 	.word	0x00007060


	//   ....[21]....
        /*0368*/ 	.word	0x000070f0


	//   ....[22]....
        /*036c*/ 	.word	0x00007160


	//   ....[23]....
        /*0370*/ 	.word	0x000076d0


	//   ....[24]....
        /*0374*/ 	.word	0x00007710


	//   ....[25]....
        /*0378*/ 	.word	0x000077e0


	//   ....[26]....
        /*037c*/ 	.word	0x00007800


	//   ....[27]....
        /*0380*/ 	.word	0x000078b0


	//   ....[28]....
        /*0384*/ 	.word	0x000078d0


	//   ....[29]....
        /*0388*/ 	.word	0x00007990


	//   ....[30]....
        /*038c*/ 	.word	0x000079d0


	//   ....[31]....
        /*0390*/ 	.word	0x00008ab0


	//   ....[32]....
        /*0394*/ 	.word	0x00008ad0


	//   ....[33]....
        /*0398*/ 	.word	0x00008ae0


	//   ....[34]....
        /*039c*/ 	.word	0x00008b30


	//   ....[35]....
        /*03a0*/ 	.word	0x00008b80


	//   ....[36]....
        /*03a4*/ 	.word	0x00008bd0


	//   ....[37]....
        /*03a8*/ 	.word	0x00008c70


	//   ....[38]....
        /*03ac*/ 	.word	0x00008c90


	//   ....[39]....
        /*03b0*/ 	.word	0x00008d20


	//   ....[40]....
        /*03b4*/ 	.word	0x00008d40


	//   ....[41]....
        /*03b8*/ 	.word	0x00008dd0


	//   ....[42]....
        /*03bc*/ 	.word	0x00008df0


	//   ....[43]....
        /*03c0*/ 	.word	0x000093e0


	//   ....[44]....
        /*03c4*/ 	.word	0x00009400


	//   ....[45]....
        /*03c8*/ 	.word	0x00009430


	//   ....[46]....
        /*03cc*/ 	.word	0x00009470


	//   ....[47]....
        /*03d0*/ 	.word	0x000094f0


	//   ....[48]....
        /*03d4*/ 	.word	0x00009510


	//   ....[49]....
        /*03d8*/ 	.word	0x000095a0


	//   ....[50]....
        /*03dc*/ 	.word	0x000095d0


	//   ....[51]....
        /*03e0*/ 	.word	0x00009650


	//   ....[52]....
        /*03e4*/ 	.word	0x00009670


	//   ....[53]....
        /*03e8*/ 	.word	0x00009700


	//   ....[54]....
        /*03ec*/ 	.word	0x00009720


	//   ....[55]....
        /*03f0*/ 	.word	0x000097b0


	//   ....[56]....
        /*03f4*/ 	.word	0x000097e0


	//   ....[57]....
        /*03f8*/ 	.word	0x00009860


	//   ....[58]....
        /*03fc*/ 	.word	0x00009880


	//   ....[59]....
        /*0400*/ 	.word	0x00009ed0


	//   ....[60]....
        /*0404*/ 	.word	0x00009f00


	//   ....[61]....
        /*0408*/ 	.word	0x00009f10


	//   ....[62]....
        /*040c*/ 	.word	0x00009f30


	//   ....[63]....
        /*0410*/ 	.word	0x00009f80


	//   ....[64]....
        /*0414*/ 	.word	0x00009fa0


	//   ....[65]....
        /*0418*/ 	.word	0x0000a000


	//   ....[66]....
        /*041c*/ 	.word	0x0000a020


	//   ....[67]....
        /*0420*/ 	.word	0x0000a070


	//   ....[68]....
        /*0424*/ 	.word	0x0000a090


	//   ....[69]....
        /*0428*/ 	.word	0x0000a0e0


	//   ....[70]....
        /*042c*/ 	.word	0x0000a100


	//   ....[71]....
        /*0430*/ 	.word	0x0000a390


	//   ....[72]....
        /*0434*/ 	.word	0x0000a3b0


	//   ....[73]....
        /*0438*/ 	.word	0x0000a3d0


	//   ....[74]....
        /*043c*/ 	.word	0x0000a430


	//   ....[75]....
        /*0440*/ 	.word	0x0000a450


	//   ....[76]....
        /*0444*/ 	.word	0x0000a4b0


	//   ....[77]....
        /*0448*/ 	.word	0x0000a4d0


	//   ....[78]....
        /*044c*/ 	.word	0x0000a530


	//   ....[79]....
        /*0450*/ 	.word	0x0000a550


	//   ....[80]....
        /*0454*/ 	.word	0x0000a5b0


	//   ....[81]....
        /*0458*/ 	.word	0x0000a5d0


	//   ....[82]....
        /*045c*/ 	.word	0x0000a5e0


	//   ....[83]....
        /*0460*/ 	.word	0x0000aa50


	//   ....[84]....
        /*0464*/ 	.word	0x0000aa70


	//   ....[85]....
        /*0468*/ 	.word	0x0000aa90


	//   ....[86]....
        /*046c*/ 	.word	0x0000aad0


	//   ....[87]....
        /*0470*/ 	.word	0x0000ab20


	//   ....[88]....
        /*0474*/ 	.word	0x0000ab50


	//   ....[89]....
        /*0478*/ 	.word	0x0000aba0


	//   ....[90]....
        /*047c*/ 	.word	0x0000abd0


	//   ....[91]....
        /*0480*/ 	.word	0x0000ac20


	//   ....[92]....
        /*0484*/ 	.word	0x0000ac50


	//   ....[93]....
        /*0488*/ 	.word	0x0000aca0


	//   ....[94]....
        /*048c*/ 	.word	0x0000acd0


	//   ....[95]....
        /*0490*/ 	.word	0x0000b010


	//   ....[96]....
        /*0494*/ 	.word	0x0000b510


	//   ....[97]....
        /*0498*/ 	.word	0x0000b600


	//   ....[98]....
        /*049c*/ 	.word	0x0000b6a0


	//   ....[99]....
        /*04a0*/ 	.word	0x0000b730


	//   ....[100]....
        /*04a4*/ 	.word	0x0000b7f0


	//   ....[101]....
        /*04a8*/ 	.word	0x0000b870


	//   ....[102]....
        /*04ac*/ 	.word	0x0000b950


	//   ....[103]....
        /*04b0*/ 	.word	0x0000b9e0


	//   ....[104]....
        /*04b4*/ 	.word	0x0000bab0


	//   ....[105]....
        /*04b8*/ 	.word	0x0000bb40


	//   ....[106]....
        /*04bc*/ 	.word	0x0000bc10


	//   ....[107]....
        /*04c0*/ 	.word	0x0000bc90


	//   ....[108]....
        /*04c4*/ 	.word	0x0000bd60


	//   ....[109]....
        /*04c8*/ 	.word	0x0000bdf0


	//   ....[110]....
        /*04cc*/ 	.word	0x0000be60


	//   ....[111]....
        /*04d0*/ 	.word	0x0000bee0


	//   ....[112]....
        /*04d4*/ 	.word	0x0000bfa0


	//   ....[113]....
        /*04d8*/ 	.word	0x0000c010


	//   ....[114]....
        /*04dc*/ 	.word	0x0000c100


	//   ....[115]....
        /*04e0*/ 	.word	0x0000c190


	//   ....[116]....
        /*04e4*/ 	.word	0x0000c260


	//   ....[117]....
        /*04e8*/ 	.word	0x0000c2e0


	//   ....[118]....
        /*04ec*/ 	.word	0x0000c3c0


	//   ....[119]....
        /*04f0*/ 	.word	0x0000c430


	//   ....[120]....
        /*04f4*/ 	.word	0x0000c520


	//   ....[121]....
        /*04f8*/ 	.word	0x0000c5b0


	//   ....[122]....
        /*04fc*/ 	.word	0x0000c680


	//   ....[123]....
        /*0500*/ 	.word	0x0000c700


	//   ....[124]....
        /*0504*/ 	.word	0x0000c7c0


	//   ....[125]....
        /*0508*/ 	.word	0x0000c900


	//   ....[126]....
        /*050c*/ 	.word	0x0000c9b0


	//   ....[127]....
        /*0510*/ 	.word	0x0000ca10


	//   ....[128]....
        /*0514*/ 	.word	0x0000cad0


	//   ....[129]....
        /*0518*/ 	.word	0x0000cb30


	//   ....[130]....
        /*051c*/ 	.word	0x0000cbf0


	//   ....[131]....
        /*0520*/ 	.word	0x0000cc50


	//   ....[132]....
        /*0524*/ 	.word	0x0000cd10


	//   ....[133]....
        /*0528*/ 	.word	0x0000cd70


	//   ....[134]....
        /*052c*/ 	.word	0x0000ce30


	//   ....[135]....
        /*0530*/ 	.word	0x0000ce90


	//   ....[136]....
        /*0534*/ 	.word	0x0000cf50


	//   ....[137]....
        /*0538*/ 	.word	0x0000d030


	//   ....[138]....
        /*053c*/ 	.word	0x0000d0d0


	//   ....[139]....
        /*0540*/ 	.word	0x0000d130


	//   ....[140]....
        /*0544*/ 	.word	0x0000d200


	//   ....[141]....
        /*0548*/ 	.word	0x0000d260


	//   ....[142]....
        /*054c*/ 	.word	0x0000d330


	//   ....[143]....
        /*0550*/ 	.word	0x0000d390


	//   ....[144]....
        /*0554*/ 	.word	0x0000d460


	//   ....[145]....
        /*0558*/ 	.word	0x0000d4c0


	//   ....[146]....
        /*055c*/ 	.word	0x0000d590


	//   ....[147]....
        /*0560*/ 	.word	0x0000d5f0


	//   ....[148]....
        /*0564*/ 	.word	0x0000d6b0


	//   ....[149]....
        /*0568*/ 	.word	0x0000d7d0


	//   ....[150]....
        /*056c*/ 	.word	0x0000d870


	//   ....[151]....
        /*0570*/ 	.word	0x0000d8d0


	//   ....[152]....
        /*0574*/ 	.word	0x0000d9a0


	//   ....[153]....
        /*0578*/ 	.word	0x0000da40


	//   ....[154]....
        /*057c*/ 	.word	0x0000db00


	//   ....[155]....
        /*0580*/ 	.word	0x0000dba0


	//   ....[156]....
        /*0584*/ 	.word	0x0000dc60


	//   ....[157]....
        /*0588*/ 	.word	0x0000dd00


	//   ....[158]....
        /*058c*/ 	.word	0x0000ddc0


	//   ....[159]....
        /*0590*/ 	.word	0x0000de60


	//   ....[160]....
        /*0594*/ 	.word	0x0000df20


	//   ....[161]....
        /*0598*/ 	.word	0x0000e070


	//----- nvinfo : EIATTR_REG_RECONFIG
	.align		4
.L_86:
        /*059c*/ 	.byte	0x01, 0x54
	.zero		2


	//----- nvinfo : EIATTR_SYSCALL_OFFSETS
	.align		4
        /*05a0*/ 	.byte	0x04, 0x46
        /*05a2*/ 	.short	(.L_88 - .L_87)


	//   ....[0]....
.L_87:
        /*05a4*/ 	.word	0x00001050


	//   ....[1]....
        /*05a8*/ 	.word	0x00008260


	//   ....[2]....
        /*05ac*/ 	.word	0x000083a0


	//   ....[3]....
        /*05b0*/ 	.word	0x00008490


	//   ....[4]....
        /*05b4*/ 	.word	0x000090f0


	//----- nvinfo : EIATTR_MBARRIER_INSTR_OFFSETS
	.align		4
.L_88:
        /*05b8*/ 	.byte	0x04, 0x39
        /*05ba*/ 	.short	(.L_90 - .L_89)


	//   ....[0]....
.L_89:
        /*05bc*/ 	.word	0x00000180
        /*05c0*/ 	.word	0x000000ff
        /*05c4*/ 	.word	0x0002a800
        /*05c8*/ 	.short	0x0100
        /*05ca*/ 	.byte	0x08
	.zero		1


	//   ....[1]....
        /*05cc*/ 	.word	0x00000190
        /*05d0*/ 	.word	0x000000ff
        /*05d4*/ 	.word	0x0002a820
        /*05d8*/ 	.short	0x0100
        /*05da*/ 	.byte	0x08
	.zero		1


	//   ....[2]....
        /*05dc*/ 	.word	0x00000280
        /*05e0*/ 	.word	0x000000ff
        /*05e4*/ 	.word	0x0002a830
        /*05e8*/ 	.short	0x0100
        /*05ea*/ 	.byte	0x08
	.zero		1


	//   ....[3]....
        /*05ec*/ 	.word	0x00000290
        /*05f0*/ 	.word	0x000000ff
        /*05f4*/ 	.word	0x0002a840
        /*05f8*/ 	.short	0x0100
        /*05fa*/ 	.byte	0x08
	.zero		1


	//   ....[4]....
        /*05fc*/ 	.word	0x000002a0
        /*0600*/ 	.word	0x000000ff
        /*0604*/ 	.word	0x0002a838
        /*0608*/ 	.short	0x0100
        /*060a*/ 	.byte	0x08
	.zero		1


	//   ....[5]....
        /*060c*/ 	.word	0x000002b0
        /*0610*/ 	.word	0x000000ff
        /*0614*/ 	.word	0x0002a848
        /*0618*/ 	.short	0x0100
        /*061a*/ 	.byte	0x08
	.zero		1


	//   ....[6]....
        /*061c*/ 	.word	0x000003e0
        /*0620*/ 	.word	0x000000ff
        /*0624*/ 	.word	0x0002a850
        /*0628*/ 	.short	0x0100
        /*062a*/ 	.byte	0x08
	.zero		1


	//   ....[7]....
        /*062c*/ 	.word	0x000003f0
        /*0630*/ 	.word	0x000000ff
        /*0634*/ 	.word	0x0002a860
        /*0638*/ 	.short	0x0100
        /*063a*/ 	.byte	0x08
	.zero		1


	//   ....[8]....
        /*063c*/ 	.word	0x00000400
        /*0640*/ 	.word	0x000000ff
        /*0644*/ 	.word	0x0002a858
        /*0648*/ 	.short	0x0100
        /*064a*/ 	.byte	0x08
	.zero		1


	//   ....[9]....
        /*064c*/ 	.word	0x00000410
        /*0650*/ 	.word	0x000000ff
        /*0654*/ 	.word	0x0002a868
        /*0658*/ 	.short	0x0100
        /*065a*/ 	.byte	0x08
	.zero		1


	//   ....[10]....
        /*065c*/ 	.word	0x00000500
        /*0660*/ 	.word	0x000000ff
        /*0664*/ 	.word	0x0002a870
        /*0668*/ 	.short	0x0100
        /*066a*/ 	.byte	0x06
	.zero		1


	//   ....[11]....
        /*066c*/ 	.word	0x00000510
        /*0670*/ 	.word	0x000000ff
        /*0674*/ 	.word	0x0002a880
        /*0678*/ 	.short	0x0100
        /*067a*/ 	.byte	0x06
	.zero		1


	//   ....[12]....
        /*067c*/ 	.word	0x00000520
        /*0680*/ 	.word	0x000000ff
        /*0684*/ 	.word	0x0002a878
        /*0688*/ 	.short	0x0100
        /*068a*/ 	.byte	0x06
	.zero		1


	//   ....[13]....
        /*068c*/ 	.word	0x00000530
        /*0690*/ 	.word	0x000000ff
        /*0694*/ 	.word	0x0002a888
        /*0698*/ 	.short	0x0100
        /*069a*/ 	.byte	0x06
	.zero		1


	//   ....[14]....
        /*069c*/ 	.word	0x00000660
        /*06a0*/ 	.word	0x000000ff
        /*06a4*/ 	.word	0x0002a890
        /*06a8*/ 	.short	0x0100
        /*06aa*/ 	.byte	0x08
	.zero		1


	//   ....[15]....
        /*06ac*/ 	.word	0x00000670
        /*06b0*/ 	.word	0x000000ff
        /*06b4*/ 	.word	0x0002a8a0
        /*06b8*/ 	.short	0x0100
        /*06ba*/ 	.byte	0x08
	.zero		1


	//   ....[16]....
        /*06bc*/ 	.word	0x00000680
        /*06c0*/ 	.word	0x000000ff
        /*06c4*/ 	.word	0x0002a898
        /*06c8*/ 	.short	0x0100
        /*06ca*/ 	.byte	0x08
	.zero		1


	//   ....[17]....
        /*06cc*/ 	.word	0x00000690
        /*06d0*/ 	.word	0x000000ff
        /*06d4*/ 	.word	0x0002a8a8
        /*06d8*/ 	.short	0x0100
        /*06da*/ 	.byte	0x08
	.zero		1


	//   ....[18]....
        /*06dc*/ 	.word	0x000007d0
        /*06e0*/ 	.word	0x000000ff
        /*06e4*/ 	.word	0x0002a8b0
        /*06e8*/ 	.short	0x0100
        /*06ea*/ 	.byte	0x08
	.zero		1


	//   ....[19]....
        /*06ec*/ 	.word	0x000007e0
        /*06f0*/ 	.word	0x000000ff
        /*06f4*/ 	.word	0x0002a8c0
        /*06f8*/ 	.short	0x0100
        /*06fa*/ 	.byte	0x08
	.zero		1


	//   ....[20]....
        /*06fc*/ 	.word	0x000007f0
        /*0700*/ 	.word	0x000000ff
        /*0704*/ 	.word	0x0002a8b8
        /*0708*/ 	.short	0x0100
        /*070a*/ 	.byte	0x08
	.zero		1


	//   ....[21]....
        /*070c*/ 	.word	0x00000800
        /*0710*/ 	.word	0x000000ff
        /*0714*/ 	.word	0x0002a8c8
        /*0718*/ 	.short	0x0100
        /*071a*/ 	.byte	0x08
	.zero		1


	//   ....[22]....
        /*071c*/ 	.word	0x00001090
        /*0720*/ 	.word	0x000000ff
        /*0724*/ 	.word	0x0002a800
        /*0728*/ 	.short	0x010a
        /*072a*/ 	.byte	0x29
	.zero		1


	//   ....[23]....
        /*072c*/ 	.word	0x00001130
        /*0730*/ 	.word	0x00000000
        /*0734*/ 	.word	0x0002a830
        /*0738*/ 	.short	0x010a
        /*073a*/ 	.byte	0x3f
	.zero		1


	//   ....[24]....
        /*073c*/ 	.word	0x00001180
        /*0740*/ 	.word	0x00000000
        /*0744*/ 	.word	0x0002a830
        /*0748*/ 	.short	0x010a
        /*074a*/ 	.byte	0x3f
	.zero		1


	//   ....[25]....
        /*074c*/ 	.word	0x00001e20
        /*0750*/ 	.word	0x000000ff
        /*0754*/ 	.word	0x00000000
        /*0758*/ 	.short	0x0101
        /*075a*/ 	.byte	0x04
	.zero		1


	//   ....[26]....
        /*075c*/ 	.word	0x000038a0
        /*0760*/ 	.word	0x000000ff
        /*0764*/ 	.word	0x0002a830
        /*0768*/ 	.short	0x010a
        /*076a*/ 	.byte	0x08
	.zero		1


	//   ....[27]....
        /*076c*/ 	.word	0x000038e0
        /*0770*/ 	.word	0x000000ff
        /*0774*/ 	.word	0x0002a830
        /*0778*/ 	.short	0x010a
        /*077a*/ 	.byte	0x08
	.zero		1


	//   ....[28]....
        /*077c*/ 	.word	0x000041e0
        /*0780*/ 	.word	0x000000ff
        /*0784*/ 	.word	0x0002a850
        /*0788*/ 	.short	0x010a
        /*078a*/ 	.byte	0x09
	.zero		1


	//   ....[29]....
        /*078c*/ 	.word	0x00004220
        /*0790*/ 	.word	0x000000ff
        /*0794*/ 	.word	0x0002a850
        /*0798*/ 	.short	0x010a
        /*079a*/ 	.byte	0x09
	.zero		1


	//   ....[30]....
        /*079c*/ 	.word	0x000048b0
        /*07a0*/ 	.word	0x000000ff
        /*07a4*/ 	.word	0x00000000
        /*07a8*/ 	.short	0x0101
        /*07aa*/ 	.byte	0x08
	.zero		1


	//   ....[31]....
        /*07ac*/ 	.word	0x000058a0
        /*07b0*/ 	.word	0x000000ff
        /*07b4*/ 	.word	0x00000000
        /*07b8*/ 	.short	0x0101
        /*07ba*/ 	.byte	0x09
	.zero		1


	//   ....[32]....
        /*07bc*/ 	.word	0x00005ea0
        /*07c0*/ 	.word	0x000000ff
        /*07c4*/ 	.word	0x0002a850
        /*07c8*/ 	.short	0x010a
        /*07ca*/ 	.byte	0x0a
	.zero		1


	//   ....[33]....
        /*07cc*/ 	.word	0x00005ee0
        /*07d0*/ 	.word	0x000000ff
        /*07d4*/ 	.word	0x0002a850
        /*07d8*/ 	.short	0x010a
        /*07da*/ 	.byte	0x0a
	.zero		1


	//   ....[34]....
        /*07dc*/ 	.word	0x00006ac0
        /*07e0*/ 	.word	0x000000ff
        /*07e4*/ 	.word	0x00000000
        /*07e8*/ 	.short	0x0101
        /*07ea*/ 	.byte	0x05
	.zero		1


	//   ....[35]....
        /*07ec*/ 	.word	0x000076f0
        /*07f0*/ 	.word	0x000000ff
        /*07f4*/ 	.word	0x00000000
        /*07f8*/ 	.short	0x0101
        /*07fa*/ 	.byte	0x04
	.zero		1


	//   ....[36]....
        /*07fc*/ 	.word	0x00008900
        /*0800*/ 	.word	0x00000000
        /*0804*/ 	.word	0x0002a840
        /*0808*/ 	.short	0x010a
        /*080a*/ 	.byte	0x3f
	.zero		1


	//   ....[37]....
        /*080c*/ 	.word	0x00008ee0
        /*0810*/ 	.word	0x00000000
        /*0814*/ 	.word	0x0002a830
        /*0818*/ 	.short	0x0107
        /*081a*/ 	.byte	0x3f
	.zero		1


	//   ....[38]....
        /*081c*/ 	.word	0x00008f90
        /*0820*/ 	.word	0x00000000
        /*0824*/ 	.word	0x0002a830
        /*0828*/ 	.short	0x0101
        /*082a*/ 	.byte	0x3f
	.zero		1


	//   ....[39]....
        /*082c*/ 	.word	0x00009970
        /*0830*/ 	.word	0x000000ff
        /*0834*/ 	.word	0x0002a800
        /*0838*/ 	.short	0x0107
        /*083a*/ 	.byte	0x27
	.zero		1


	//   ....[40]....
        /*083c*/ 	.word	0x000099d0
        /*0840*/ 	.word	0x000000ff
        /*0844*/ 	.word	0x0002a800
        /*0848*/ 	.short	0x0101
        /*084a*/ 	.byte	0x27
	.zero		1


	//   ....[41]....
        /*084c*/ 	.word	0x000099f0
        /*0850*/ 	.word	0x000000ff
        /*0854*/ 	.word	0x0002a820
        /*0858*/ 	.short	0x010a
        /*085a*/ 	.byte	0x27
	.zero		1


	//   ....[42]....
        /*085c*/ 	.word	0x00009d00
        /*0860*/ 	.word	0x00000006
        /*0864*/ 	.word	0x0002a840
        /*0868*/ 	.short	0x010a
        /*086a*/ 	.byte	0x3f
	.zero		1


	//   ....[43]....
        /*086c*/ 	.word	0x0000a1d0
        /*0870*/ 	.word	0x00000006
        /*0874*/ 	.word	0x0002a830
        /*0878*/ 	.short	0x0107
        /*087a*/ 	.byte	0x3f
	.zero		1


	//   ....[44]....
        /*087c*/ 	.word	0x0000a280
        /*0880*/ 	.word	0x00000006
        /*0884*/ 	.word	0x0002a830
        /*0888*/ 	.short	0x0101
        /*088a*/ 	.byte	0x3f
	.zero		1


	//   ....[45]....
        /*088c*/ 	.word	0x0000a2f0
        /*0890*/ 	.word	0x00000006
        /*0894*/ 	.word	0x0002a860
        /*0898*/ 	.short	0x010a
        /*089a*/ 	.byte	0x3f
	.zero		1


	//   ....[46]....
        /*089c*/ 	.word	0x0000a710
        /*08a0*/ 	.word	0x00000006
        /*08a4*/ 	.word	0x0002a850
        /*08a8*/ 	.short	0x0107
        /*08aa*/ 	.byte	0x3f
	.zero		1


	//   ....[47]....
        /*08ac*/ 	.word	0x0000a850
        /*08b0*/ 	.word	0x00000006
        /*08b4*/ 	.word	0x0002a850
        /*08b8*/ 	.short	0x0101
        /*08ba*/ 	.byte	0x3f
	.zero		1


	//   ....[48]....
        /*08bc*/ 	.word	0x0000a9c0
        /*08c0*/ 	.word	0x00000004
        /*08c4*/ 	.word	0x0002a860
        /*08c8*/ 	.short	0x010a
        /*08ca*/ 	.byte	0x3f
	.zero		1


	//   ....[49]....
        /*08cc*/ 	.word	0x0000adb0
        /*08d0*/ 	.word	0x00000004
        /*08d4*/ 	.word	0x0002a850
        /*08d8*/ 	.short	0x0107
        /*08da*/ 	.byte	0x3f
	.zero		1


	//   ....[50]....
        /*08dc*/ 	.word	0x0000aea0
        /*08e0*/ 	.word	0x00000004
        /*08e4*/ 	.word	0x0002a850
        /*08e8*/ 	.short	0x0101
        /*08ea*/ 	.byte	0x3f
	.zero		1


	//   ....[51]....
        /*08ec*/ 	.word	0x0000af90
        /*08f0*/ 	.word	0x00000005
        /*08f4*/ 	.word	0x0002a820
        /*08f8*/ 	.short	0x010a
        /*08fa*/ 	.byte	0x3f
	.zero		1


	//   ....[52]....
        /*08fc*/ 	.word	0x0000b130
        /*0900*/ 	.word	0x00000003
        /*0904*/ 	.word	0x0002a840
        /*0908*/ 	.short	0x010a
        /*090a*/ 	.byte	0x3f
	.zero		1


	//   ....[53]....
        /*090c*/ 	.word	0x0000b1d0
        /*0910*/ 	.word	0x00000005
        /*0914*/ 	.word	0x0002a840
        /*0918*/ 	.short	0x010a
        /*091a*/ 	.byte	0x3f
	.zero		1


	//   ....[54]....
        /*091c*/ 	.word	0x0000b210
        /*0920*/ 	.word	0x00000003
        /*0924*/ 	.word	0x0002a860
        /*0928*/ 	.short	0x010a
        /*092a*/ 	.byte	0x3f
	.zero		1


	//   ....[55]....
        /*092c*/ 	.word	0x0000b250
        /*0930*/ 	.word	0x00000005
        /*0934*/ 	.word	0x0002a860
        /*0938*/ 	.short	0x010a
        /*093a*/ 	.byte	0x3f
	.zero		1


	//   ....[56]....
        /*093c*/ 	.word	0x0000b2c0
        /*0940*/ 	.word	0x00000003
        /*0944*/ 	.word	0x0002a800
        /*0948*/ 	.short	0x010a
        /*094a*/ 	.byte	0x3f
	.zero		1


	//   ....[57]....
        /*094c*/ 	.word	0x0000b310
        /*0950*/ 	.word	0x00000000
        /*0954*/ 	.word	0x0002a830
        /*0958*/ 	.short	0x010a
        /*095a*/ 	.byte	0x3f
	.zero		1


	//   ....[58]....
        /*095c*/ 	.word	0x0000b370
        /*0960*/ 	.word	0x00000007
        /*0964*/ 	.word	0x0002a830
        /*0968*/ 	.short	0x010a
        /*096a*/ 	.byte	0x3f
	.zero		1


	//   ....[59]....
        /*096c*/ 	.word	0x0000b3d0
        /*0970*/ 	.word	0x00000005
        /*0974*/ 	.word	0x0002a850
        /*0978*/ 	.short	0x010a
        /*097a*/ 	.byte	0x3f
	.zero		1


	//   ....[60]....
        /*097c*/ 	.word	0x0000b430
        /*0980*/ 	.word	0x00000005
        /*0984*/ 	.word	0x0002a850
        /*0988*/ 	.short	0x010a
        /*098a*/ 	.byte	0x3f
	.zero		1


	//   ....[61]....
        /*098c*/ 	.word	0x0000b550
        /*0990*/ 	.word	0x00000000
        /*0994*/ 	.word	0x0002a840
        /*0998*/ 	.short	0x010a
        /*099a*/ 	.byte	0x3f
	.zero		1


	//   ....[62]....
        /*099c*/ 	.word	0x0000c800
        /*09a0*/ 	.word	0x00000003
        /*09a4*/ 	.word	0x0002a820
        /*09a8*/ 	.short	0x010a
        /*09aa*/ 	.byte	0x3f
	.zero		1


	//   ....[63]....
        /*09ac*/ 	.word	0x0000c850
        /*09b0*/ 	.word	0x00000006
        /*09b4*/ 	.word	0x0002a840
        /*09b8*/ 	.short	0x010a
        /*09ba*/ 	.byte	0x3f
	.zero		1


	//   ....[64]....
        /*09bc*/ 	.word	0x0000cf80
        /*09c0*/ 	.word	0x00000006
        /*09c4*/ 	.word	0x0002a860
        /*09c8*/ 	.short	0x010a
        /*09ca*/ 	.byte	0x3f
	.zero		1


	//   ....[65]....
        /*09cc*/ 	.word	0x0000d720
        /*09d0*/ 	.word	0x00000004
        /*09d4*/ 	.word	0x0002a860
        /*09d8*/ 	.short	0x010a
        /*09da*/ 	.byte	0x3f
	.zero		1


	//   ....[66]....
        /*09dc*/ 	.word	0x0000df90
        /*09e0*/ 	.word	0x00000005
        /*09e4*/ 	.word	0x0002a820
        /*09e8*/ 	.short	0x010a
        /*09ea*/ 	.byte	0x3f
	.zero		1


	//   ....[67]....
        /*09ec*/ 	.word	0x0000e130
        /*09f0*/ 	.word	0x00000003
        /*09f4*/ 	.word	0x0002a840
        /*09f8*/ 	.short	0x010a
        /*09fa*/ 	.byte	0x3f
	.zero		1


	//   ....[68]....
        /*09fc*/ 	.word	0x0000e180
        /*0a00*/ 	.word	0x00000005
        /*0a04*/ 	.word	0x0002a840
        /*0a08*/ 	.short	0x010a
        /*0a0a*/ 	.byte	0x3f
	.zero		1


	//   ....[69]....
        /*0a0c*/ 	.word	0x0000e1d0
        /*0a10*/ 	.word	0x00000003
        /*0a14*/ 	.word	0x0002a860
        /*0a18*/ 	.short	0x010a
        /*0a1a*/ 	.byte	0x3f
	.zero		1


	//----- nvinfo : EIATTR_NUM_MBARRIERS
	.align		4
.L_90:
        /*0a1c*/ 	.byte	0x03, 0x38
        /*0a1e*/ 	.short	0x0016


	//----- nvinfo : EIATTR_EXIT_INSTR_OFFSETS
	.align		4
        /*0a20*/ 	.byte	0x04, 0x1c
        /*0a22*/ 	.short	(.L_92 - .L_91)


	//   ....[0]....
.L_91:
        /*0a24*/ 	.word	0x00000940


	//   ....[1]....
        /*0a28*/ 	.word	0x00007ab0


	//   ....[2]....
        /*0a2c*/ 	.word	0x0000b2a0


	//----- nvinfo : EIATTR_MAX_THREADS
	.align		4
.L_92:
        /*0a30*/ 	.byte	0x04, 0x05
        /*0a32*/ 	.short	(.L_94 - .L_93)
.L_93:
        /*0a34*/ 	.word	0x00000180
        /*0a38*/ 	.word	0x00000001
        /*0a3c*/ 	.word	0x00000001


	//----- nvinfo : EIATTR_CRS_STACK_SIZE
	.align		4
.L_94:
        /*0a40*/ 	.byte	0x04, 0x1e
        /*0a42*/ 	.short	(.L_96 - .L_95)
.L_95:
        /*0a44*/ 	.word	0x00000000


	//----- nvinfo : EIATTR_CBANK_PARAM_SIZE
	.align		4
.L_96:
        /*0a48*/ 	.byte	0x03, 0x19
        /*0a4a*/ 	.short	0x0a70


	//----- nvinfo : EIATTR_PARAM_CBANK
	.align		4
        /*0a4c*/ 	.byte	0x04, 0x0a
        /*0a4e*/ 	.short	(.L_98 - .L_97)
	.align		4
.L_97:
        /*0a50*/ 	.word	index@(.nv.constant0._ZN7cutlass13device_kernelIN5flash11enable_sm90INS1_16FlashAttnFwdSm90INS1_25CollectiveMainloopFwdSm90ILi2EN4cute5tupleIJNS5_1CILi1EEES8_S8_EEENS6_IJNS7_ILi128EEENS7_ILi96EEENS7_ILi192EEEEEELi128ENS_10bfloat16_tEfNS_4arch4Sm90ELb0ELb0ELb1ELb0ELb1ELb0ELb0ELb1ELb1ELb1ELb0ELb0EEENS1_21CollectiveEpilogueFwdINS6_IJSA_SA_SB_EEES9_SE_SG_Li256ELb0ELb1ELb0ELb0EEENS1_29StaticPersistentTileSchedulerILb0EEEEEEEEEvNT_6ParamsE)
        /*0a54*/ 	.short	0x0210
        /*0a56*/ 	.short	0x0a70


	//----- nvinfo : EIATTR_SW_WAR
	.align		4
.L_98:
        /*0a58*/ 	.byte	0x04, 0x36
        /*0a5a*/ 	.short	(.L_100 - .L_99)
.L_99:
        /*0a5c*/ 	.word	0x00000008
.L_100:


//--------------------- .nv.info._ZN7cutlass13device_kernelIN5flash11enable_sm90INS1_16FlashAttnFwdSm90INS1_25CollectiveMainloopFwdSm90ILi2EN4cute5tupleIJNS5_1CILi1EEES8_S8_EEENS6_IJNS7_ILi128EEENS7_ILi96EEENS7_ILi192EEEEEELi128ENS_10bfloat16_tEfNS_4arch4Sm90ELb0ELb0ELb1ELb1ELb1ELb0ELb0ELb1ELb1ELb1ELb0ELb0EEENS1_21CollectiveEpilogueFwdINS6_IJSA_SA_SB_EEES9_SE_SG_Li256ELb1ELb1ELb0ELb0EEENS1_36VarlenDynamicPersistentTileSchedulerILi128ELi96ELi256ELi128ELb0ELb1ELb1ELb0ELb1ELb1EEEEEEEEEvNT_6ParamsE --------------------------
	.section	.nv.info._ZN7cutlass13device_kernelIN5flash11enable_sm90INS1_16FlashAttnFwdSm90INS1_25CollectiveMainloopFwdSm90ILi2EN4cute5tupleIJNS5_1CILi1EEES8_S8_EEENS6_IJNS7_ILi128EEENS7_ILi96EEENS7_ILi192EEEEEELi128ENS_10bfloat16_tEfNS_4arch4Sm90ELb0ELb0ELb1ELb1ELb1ELb0ELb0ELb1ELb1ELb1ELb0ELb0EEENS1_21CollectiveEpilogueFwdINS6_IJSA_SA_SB_EEES9_SE_SG_Li256ELb1ELb1ELb0ELb0EEENS1_36VarlenDynamicPersistentTileSchedulerILi128ELi96ELi256ELi128ELb0ELb1ELb1ELb0ELb1ELb1EEEEEEEEEvNT_6ParamsE,"",@"SHT_CUDA_INFO"
	.sectionflags	@""
	.align	4


	//----- nvinfo : EIATTR_CUDA_API_VERSION
	.align		4
        /*0000*/ 	.byte	0x04, 0x37
        /*0002*/ 	.short	(.L_102 - .L_101)
.L_101:
        /*0004*/ 	.word	0x00000082


	//----- nvinfo : EIATTR_KPARAM_INFO
	.align		4
.L_102:
        /*0008*/ 	.byte	0x04, 0x17
        /*000a*/ 	.short	(.L_104 - .L_103)
.L_103:
        /*000c*/ 	.word	0x00000000
        /*0010*/ 	.short	0x0000
        /*0012*/ 	.short	0x0070
        /*0014*/ 	.byte	0x00, 0xf0, 0x01, 0x2a


	//----- nvinfo : EIATTR_SPARSE_MMA_MASK
	.align		4
.L_104:
        /*0018*/ 	.byte	0x03, 0x50
        /*001a*/ 	.short	0x0000


	//----- nvinfo : EIATTR_MAXREG_COUNT
	.align		4
        /*001c*/ 	.byte	0x03, 0x1b
        /*001e*/ 	.short	0x00a8


	//----- nvinfo : EIATTR_NUM_BARRIERS
	.align		4
        /*0020*/ 	.byte	0x02, 0x4c
        /*0022*/ 	.byte	0x09
	.zero		1


	//----- nvinfo : EIATTR_EXTERNS
	.align		4
        /*0024*/ 	.byte	0x04, 0x0f
        /*0026*/ 	.short	(.L_106 - .L_105)


	//   ....[0]....
	.align		4
.L_105:
        /*0028*/ 	.word	index@(__assertfail)


	//----- nvinfo : EIATTR_ANNOTATIONS
	.align		4
.L_106:
        /*002c*/ 	.byte	0x04, 0x55
        /*002e*/ 	.short	(.L_108 - .L_107)


	//   ....[0]....
.L_107:
        /*0030*/ 	.word	0x00000001
        /*0034*/ 	.byte	0x60, 0x08, 0x00, 0x00, 0x01, 0x00, 0x00, 0x00, 0x70, 0x09, 0x00, 0x00, 0x01, 0x00, 0x00, 0x00
        /* <DEDUP_REMOVED lines=14> */
        /*0124*/ 	.byte	0x10, 0xdd, 0x00, 0x00


	//----- nvinfo : EIATTR_MERCURY_ISA_VERSION
	.align		4
.L_108:
        /*0128*/ 	.byte	0x03, 0x5f
        /*012a*/ 	.short	0x0101


	//----- nvinfo : EIATTR_UNUSED_LOAD_BYTE_OFFSET
	.align		4
        /*012c*/ 	.byte	0x04, 0x44
        /*012e*/ 	.short	(.L_110 - .L_109)


	//   ....[0]....
.L_109:
        /*0130*/ 	.word	0x00000920
        /*0134*/ 	.word	0x0000fff0


	//   ....[1]....
        /*0138*/ 	.word	0x00006bf0
        /*013c*/ 	.word	0x0000fff0


	//----- nvinfo : EIATTR_INT_WARP_WIDE_INSTR_OFFSETS
	.align		4
.L_110:
        /*0140*/ 	.byte	0x04, 0x31
        /*0142*/ 	.short	(.L_112 - .L_111)


	//   ....[0]....
.L_111:
        /*0144*/ 	.word	0x000000c0


	//   ....[1]....
        /*0148*/ 	.word	0x000000d0


	//   ....[2]....
        /*014c*/ 	.word	0x00000170


	//   ....[3]....
        /*0150*/ 	.word	0x00009b30


	//   ....[4]....
        /*0154*/ 	.word	0x00009bc0


	//   ....[5]....
        /*0158*/ 	.word	0x0000cab0


	//   ....[6]....
        /*015c*/ 	.word	0x0000cb40


	//----- nvinfo : EIATTR_COOP_GROUP_MASK_REGIDS
	.align		4
.L_112:
        /*0160*/ 	.byte	0x04, 0x29
        /*0162*/ 	.short	(.L_114 - .L_113)


	//   ....[0]....
.L_113:
        /*0164*/ 	.word	0xffffffff


	//   ....[1]....
        /*0168*/ 	.word	0xffffffff


	//   ....[2]....
        /*016c*/ 	.word	0xffffffff


	//   ....[3]....
        /*0170*/ 	.word	0xffffffff


	//   ....[4]....
        /*0174*/ 	.word	0xffffffff


	//   ....[5]....
        /*0178*/ 	.word	0xffffffff


	//   ....[6]....
        /*017c*/ 	.word	0xffffffff


	//   ....[7]....
        /*0180*/ 	.word	0xffffffff


	//   ....[8]....
        /*0184*/ 	.word	0xffffffff


	//   ....[9]....
        /*0188*/ 	.word	0xffffffff


	//   ....[10]....
        /*018c*/ 	.word	0xffffffff


	//   ....[11]....
        /*0190*/ 	.word	0xffffffff


	//   ....[12]....
        /*0194*/ 	.word	0xffffffff


	//   ....[13]....
        /*0198*/ 	.word	0xffffffff


	//   ....[14]....
        /*019c*/ 	.word	0xffffffff


	//   ....[15]....
        /*01a0*/ 	.word	0xffffffff


	//   ....[16]....
        /*01a4*/ 	.word	0xffffffff


	//   ....[17]....
        /*01a8*/ 	.word	0xffffffff


	//   ....[18]....
        /*01ac*/ 	.word	0xffffffff


	//   ....[19]....
        /*01b0*/ 	.word	0xffffffff


	//   ....[20]....
        /*01b4*/ 	.word	0xffffffff


	//   ....[21]....
        /*01b8*/ 	.word	0xffffffff


	//   ....[22]....
        /*01bc*/ 	.word	0xffffffff


	//   ....[23]....
        /*01c0*/ 	.word	0xffffffff


	//   ....[24]....
        /*01c4*/ 	.word	0xffffffff


	//   ....[25]....
        /*01c8*/ 	.word	0xffffffff


	//   ....[26]....
        /*01cc*/ 	.word	0xffffffff


	//   ....[27]....
        /*01d0*/ 	.word	0xffffffff


	//   ....[28]....
        /*01d4*/ 	.word	0xffffffff


	//   ....[29]....
        /*01d8*/ 	.word	0xffffffff


	//   ....[30]....
        /*01dc*/ 	.word	0xffffffff


	//   ....[31]....
        /*01e0*/ 	.word	0xffffffff


	//   ....[32]....
        /*01e4*/ 	.word	0xffffffff


	//   ....[33]....
        /*01e8*/ 	.word	0xffffffff


	//   ....[34]....
        /*01ec*/ 	.word	0xffffffff


	//   ....[35]....
        /*01f0*/ 	.word	0xffffffff


	//   ....[36]....
        /*01f4*/ 	.word	0xffffffff


	//   ....[37]....
        /*01f8*/ 	.word	0xffffffff


	//   ....[38]....
        /*01fc*/ 	.word	0xffffffff


	//   ....[39]....
        /*0200*/ 	.word	0xffffffff


	//   ....[40]....
        /*0204*/ 	.word	0xffffffff


	//   ....[41]....
        /*0208*/ 	.word	0xffffffff


	//   ....[42]....
        /*020c*/ 	.word	0xffffffff


	//   ....[43]....
        /*0210*/ 	.word	0xffffffff


	//   ....[44]....
        /*0214*/ 	.word	0xffffffff


	//   ....[45]....
        /*0218*/ 	.word	0xffffffff


	//   ....[46]....
        /*021c*/ 	.word	0xffffffff


	//   ....[47]....
        /*0220*/ 	.word	0xffffffff


	//   ....[48]....
        /*0224*/ 	.word	0xffffffff


	//   ....[49]....
        /*0228*/ 	.word	0xffffffff


	//   ....[50]....
        /*022c*/ 	.word	0xffffffff


	//   ....[51]....
        /*0230*/ 	.word	0xffffffff


	//   ....[52]....
        /*0234*/ 	.word	0xffffffff


	//   ....[53]....
        /*0238*/ 	.word	0xffffffff


	//   ....[54]....
        /*023c*/ 	.word	0xffffffff


	//   ....[55]....
        /*0240*/ 	.word	0xffffffff


	//   ....[56]....
        /*0244*/ 	.word	0xffffffff


	//   ....[57]....
        /*0248*/ 	.word	0xffffffff


	//   ....[58]....
        /*024c*/ 	.word	0xffffffff


	//   ....[59]....
        /*0250*/ 	.word	0xffffffff


	//   ....[60]....
        /*0254*/ 	.word	0xffffffff


	//   ....[61]....
        /*0258*/ 	.word	0xffffffff


	//   ....[62]....
        /*025c*/ 	.word	0xffffffff


	//   ....[63]....
        /*0260*/ 	.word	0xffffffff


	//   ....[64]....
        /*0264*/ 	.word	0xffffffff


	//   ....[65]....
        /*0268*/ 	.word	0xffffffff


	//   ....[66]....
        /*026c*/ 	.word	0xffffffff


	//   ....[67]....
        /*0270*/ 	.word	0xffffffff


	//   ....[68]....
        /*0274*/ 	.word	0xffffffff


	//   ....[69]....
        /*0278*/ 	.word	0xffffffff


	//   ....[70]....
        /*027c*/ 	.word	0xffffffff


	//   ....[71]....
        /*0280*/ 	.word	0xffffffff


	//   ....[72]....
        /*0284*/ 	.word	0xffffffff


	//   ....[73]....
        /*0288*/ 	.word	0xffffffff


	//   ....[74]....
        /*028c*/ 	.word	0xffffffff


	//   ....[75]....
        /*0290*/ 	.word	0xffffffff


	//   ....[76]....
        /*0294*/ 	.word	0xffffffff


	//   ....[77]....
        /*0298*/ 	.word	0xffffffff


	//   ....[78]....
        /*029c*/ 	.word	0xffffffff


	//   ....[79]....
        /*02a0*/ 	.word	0xffffffff


	//   ....[80]....
        /*02a4*/ 	.word	0xffffffff


	//   ....[81]....
        /*02a8*/ 	.word	0xffffffff


	//   ....[82]....
        /*02ac*/ 	.word	0xffffffff


	//   ....[83]....
        /*02b0*/ 	.word	0xffffffff


	//   ....[84]....
        /*02b4*/ 	.word	0xffffffff


	//   ....[85]....
        /*02b8*/ 	.word	0xffffffff


	//   ....[86]....
        /*02bc*/ 	.word	0xffffffff


	//   ....[87]....
        /*02c0*/ 	.word	0xffffffff


	//   ....[88]....
        /*02c4*/ 	.word	0xffffffff


	//   ....[89]....
        /*02c8*/ 	.word	0xffffffff


	//   ....[90]....
        /*02cc*/ 	.word	0xffffffff


	//   ....[91]....
        /*02d0*/ 	.word	0xffffffff


	//   ....[92]....
        /*02d4*/ 	.word	0xffffffff


	//   ....[93]....
        /*02d8*/ 	.word	0xffffffff


	//   ....[94]....
        /*02dc*/ 	.word	0xffffffff


	//   ....[95]....
        /*02e0*/ 	.word	0xffffffff


	//   ....[96]....
        /*02e4*/ 	.word	0xffffffff


	//   ....[97]....
        /*02e8*/ 	.word	0xffffffff


	//   ....[98]....
        /*02ec*/ 	.word	0xffffffff


	//   ....[99]....
        /*02f0*/ 	.word	0xffffffff


	//   ....[100]....
        /*02f4*/ 	.word	0xffffffff


	//   ....[101]....
        /*02f8*/ 	.word	0xffffffff


	//   ....[102]....
        /*02fc*/ 	.word	0xffffffff


	//   ....[103]....
        /*0300*/ 	.word	0xffffffff


	//   ....[104]....
        /*0304*/ 	.word	0xffffffff


	//   ....[105]....
        /*0308*/ 	.word	0xffffffff


	//   ....[106]....
        /*030c*/ 	.word	0xffffffff


	//   ....[107]....
        /*0310*/ 	.word	0xffffffff


	//   ....[108]....
        /*0314*/ 	.word	0xffffffff


	//   ....[109]....
        /*0318*/ 	.word	0xffffffff


	//   ....[110]....
        /*031c*/ 	.word	0xffffffff


	//   ....[111]....
        /*0320*/ 	.word	0xffffffff


	//   ....[112]....
        /*0324*/ 	.word	0xffffffff


	//   ....[113]....
        /*0328*/ 	.word	0xffffffff


	//   ....[114]....
        /*032c*/ 	.word	0xffffffff


	//   ....[115]....
        /*0330*/ 	.word	0xffffffff


	//   ....[116]....
        /*0334*/ 	.word	0xffffffff


	//   ....[117]....
        /*0338*/ 	.word	0xffffffff


	//   ....[118]....
        /*033c*/ 	.word	0xffffffff


	//   ....[119]....
        /*0340*/ 	.word	0xffffffff


	//   ....[120]....
        /*0344*/ 	.word	0xffffffff


	//   ....[121]....
        /*0348*/ 	.word	0xffffffff


	//   ....[122]....
        /*034c*/ 	.word	0xffffffff


	//   ....[123]....
        /*0350*/ 	.word	0xffffffff


	//   ....[124]....
        /*0354*/ 	.word	0xffffffff


	//   ....[125]....
        /*0358*/ 	.word	0xffffffff


	//   ....[126]....
        /*035c*/ 	.word	0xffffffff


	//   ....[127]....
        /*0360*/ 	.word	0xffffffff


	//   ....[128]....
        /*0364*/ 	.word	0xffffffff


	//   ....[129]....
        /*0368*/ 	.word	0xffffffff


	//   ....[130]....
        /*036c*/ 	.word	0xffffffff


	//   ....[131]....
        /*0370*/ 	.word	0xffffffff


	//   ....[132]....
        /*0374*/ 	.word	0xffffffff


	//   ....[133]....
        /*0378*/ 	.word	0xffffffff


	//   ....[134]....
        /*037c*/ 	.word	0xffffffff


	//   ....[135]....
        /*0380*/ 	.word	0xffffffff


	//   ....[136]....
        /*0384*/ 	.word	0xffffffff


	//   ....[137]....
        /*0388*/ 	.word	0x0500000f


	//   ....[138]....
        /*038c*/ 	.word	0x0500000f


	//   ....[139]....
        /*0390*/ 	.word	0x0500000f


	//   ....[140]....
        /*0394*/ 	.word	0x0500000f


	//   ....[141]....
        /*0398*/ 	.word	0x0500000f


	//   ....[142]....
        /*039c*/ 	.word	0x0500000f


	//   ....[143]....
        /*03a0*/ 	.word	0x0500000f


	//   ....[144]....
        /*03a4*/ 	.word	0x0500000f


	//   ....[145]....
        /*03a8*/ 	.word	0x0500000f


	//   ....[146]....
        /*03ac*/ 	.word	0x0500000f


	//   ....[147]....
        /*03b0*/ 	.word	0x0500000f


	//   ....[148]....
        /*03b4*/ 	.word	0x0500000f


	//   ....[149]....
        /*03b8*/ 	.word	0x0500000f


	//   ....[150]....
        /*03bc*/ 	.word	0x0500000f


	//   ....[151]....
        /*03c0*/ 	.word	0x0500000f


	//   ....[152]....
        /*03c4*/ 	.word	0x0500000f


	//   ....[153]....
        /*03c8*/ 	.word	0x0500000f


	//   ....[154]....
        /*03cc*/ 	.word	0x0500000f


	//   ....[155]....
        /*03d0*/ 	.word	0x0500000f


	//   ....[156]....
        /*03d4*/ 	.word	0x0500000f


	//   ....[157]....
        /*03d8*/ 	.word	0x0500000f


	//   ....[158]....
        /*03dc*/ 	.word	0x0500000f


	//   ....[159]....
        /*03e0*/ 	.word	0x0500000f


	//   ....[160]....
        /*03e4*/ 	.word	0x0500000f


	//   ....[161]....
        /*03e8*/ 	.word	0x0500000f


	//   ....[162]....
        /*03ec*/ 	.word	0x0500000f


	//   ....[163]....
        /*03f0*/ 	.word	0x0500000f


	//   ....[164]....
        /*03f4*/ 	.word	0x0500000f


	//   ....[165]....
        /*03f8*/ 	.word	0x0500000f


	//   ....[166]....
        /*03fc*/ 	.word	0x0500000f


	//   ....[167]....
        /*0400*/ 	.word	0x0500000f


	//   ....[168]....
        /*0404*/ 	.word	0x0500000f


	//   ....[169]....
        /*0408*/ 	.word	0x0500000f


	//   ....[170]....
        /*040c*/ 	.word	0x0500000f


	//   ....[171]....
        /*0410*/ 	.word	0x0500000f


	//   ....[172]....
        /*0414*/ 	.word	0x0500000f


	//   ....[173]....
        /*0418*/ 	.word	0x0500000f


	//   ....[174]....
        /*041c*/ 	.word	0x0500000f


	//   ....[175]....
        /*0420*/ 	.word	0x0500000f


	//   ....[176]....
        /*0424*/ 	.word	0x0500000f


	//   ....[177]....
        /*0428*/ 	.word	0x0500000f


	//   ....[178]....
        /*042c*/ 	.word	0x0500000f


	//   ....[179]....
        /*0430*/ 	.word	0x0500000f


	//   ....[180]....
        /*0434*/ 	.word	0x0500000f


	//   ....[181]....
        /*0438*/ 	.word	0x0500000f


	//   ....[182]....
        /*043c*/ 	.word	0x0500000f


	//   ....[183]....
        /*0440*/ 	.word	0x0500000f


	//   ....[184]....
        /*0444*/ 	.word	0x0500000f


	//   ....[185]....
        /*0448*/ 	.word	0x0500000f


	//   ....[186]....
        /*044c*/ 	.word	0x0500000f


	//   ....[187]....
        /*0450*/ 	.word	0x0500000f


	//   ....[188]....
        /*0454*/ 	.word	0x0500000f


	//   ....[189]....
        /*0458*/ 	.word	0x0500000f


	//   ....[190]....
        /*045c*/ 	.word	0x0500000f


	//   ....[191]....
        /*0460*/ 	.word	0x0500000f


	//   ....[192]....
        /*0464*/ 	.word	0x0500000f


	//   ....[193]....
        /*0468*/ 	.word	0x0500000f


	//   ....[194]....
        /*046c*/ 	.word	0x0500000f


	//   ....[195]....
        /*0470*/ 	.word	0x0500000f


	//   ....[196]....
        /*0474*/ 	.word	0x0500000f


	//   ....[197]....
        /*0478*/ 	.word	0x0500000f


	//   ....[198]....
        /*047c*/ 	.word	0x0500000f


	//   ....[199]....
        /*0480*/ 	.word	0x0500000f


	//   ....[200]....
        /*0484*/ 	.word	0x0500000f


	//   ....[201]....
        /*0488*/ 	.word	0x0500000f


	//   ....[202]....
        /*048c*/ 	.word	0x0500000f


	//   ....[203]....
        /*0490*/ 	.word	0x0500000f


	//   ....[204]....
        /*0494*/ 	.word	0x0500000f


	//   ....[205]....
        /*0498*/ 	.word	0x0500000f


	//   ....[206]....
        /*049c*/ 	.word	0x0500000f


	//   ....[207]....
        /*04a0*/ 	.word	0x0500000f


	//   ....[208]....
        /*04a4*/ 	.word	0x0500000f


	//   ....[209]....
        /*04a8*/ 	.word	0x0500000f


	//   ....[210]....
        /*04ac*/ 	.word	0x0500000f


	//   ....[211]....
        /*04b0*/ 	.word	0x0500000f


	//   ....[212]....
        /*04b4*/ 	.word	0x0500000f


	//   ....[213]....
        /*04b8*/ 	.word	0x0500000f


	//   ....[214]....
        /*04bc*/ 	.word	0x0500000f


	//   ....[215]....
        /*04c0*/ 	.word	0x0500000f


	//   ....[216]....
        /*04c4*/ 	.word	0x0500000f


	//   ....[217]....
        /*04c8*/ 	.word	0x0500000f


	//   ....[218]....
        /*04cc*/ 	.word	0x0500000f


	//   ....[219]....
        /*04d0*/ 	.word	0x0500000f


	//----- nvinfo : EIATTR_COOP_GROUP_INSTR_OFFSETS
	.align		4
.L_114:
        /*04d4*/ 	.byte	0x04, 0x28
        /*04d6*/ 	.short	(.L_116 - .L_115)


	//   ....[0]....
.L_115:
        /*04d8*/ 	.word	0x00000070


	//   ....[1]....
        /*04dc*/ 	.word	0x000000b0


	//   ....[2]....
        /*04e0*/ 	.word	0x000002d0


	//   ....[3]....
        /*04e4*/ 	.word	0x00000430


	//   ....[4]....
        /*04e8*/ 	.word	0x00000550


	//   ....[5]....
        /*04ec*/ 	.word	0x000006b0


	//   ....[6]....
        /*04f0*/ 	.word	0x00001240


	//   ....[7]....
        /*04f4*/ 	.word	0x000028d0


	//   ....[8]....
        /*04f8*/ 	.word	0x00002940


	//   ....[9]....
        /*04fc*/ 	.word	0x00002d50


	//   ....[10]....
        /*0500*/ 	.word	0x00002df0


	//   ....[11]....
        /*0504*/ 	.word	0x00005190


	//   ....[12]....
        /*0508*/ 	.word	0x000051b0


	//   ....[13]....
        /*050c*/ 	.word	0x000051d0


	//   ....[14]....
        /*0510*/ 	.word	0x00005200


	//   ....[15]....
        /*0514*/ 	.word	0x00006310


	//   ....[16]....
        /*0518*/ 	.word	0x00006340


	//   ....[17]....
        /*051c*/ 	.word	0x00006420


	//   ....[18]....
        /*0520*/ 	.word	0x00006430


	//   ....[19]....
        /*0524*/ 	.word	0x00007650


	//   ....[20]....
        /*0528*/ 	.word	0x00007690


	//   ....[21]....
        /*052c*/ 	.word	0x000076d0


	//   ....[22]....
        /*0530*/ 	.word	0x00007700


	//   ....[23]....
        /*0534*/ 	.word	0x00007c70


	//   ....[24]....
        /*0538*/ 	.word	0x00007cb0


	//   ....[25]....
        /*053c*/ 	.word	0x00007d70


	//   ....[26]....
        /*0540*/ 	.word	0x00007d90


	//   ....[27]....
        /*0544*/ 	.word	0x00007e50


	//   ....[28]....
        /*0548*/ 	.word	0x00007e70


	//   ....[29]....
        /*054c*/ 	.word	0x00007f40


	//   ....[30]....
        /*0550*/ 	.word	0x00007f60


	//   ....[31]....
        /*0554*/ 	.word	0x00008780


	//   ....[32]....
        /*0558*/ 	.word	0x00008790


	//   ....[33]....
        /*055c*/ 	.word	0x00008850


	//   ....[34]....
        /*0560*/ 	.word	0x00008870


	//   ....[35]....
        /*0564*/ 	.word	0x00008930


	//   ....[36]....
        /*0568*/ 	.word	0x00008950


	//   ....[37]....
        /*056c*/ 	.word	0x00008a20


	//   ....[38]....
        /*0570*/ 	.word	0x00008a40


	//   ....[39]....
        /*0574*/ 	.word	0x00008b80


	//   ....[40]....
        /*0578*/ 	.word	0x00008d50


	//   ....[41]....
        /*057c*/ 	.word	0x00008d80


	//   ....[42]....
        /*0580*/ 	.word	0x00008db0


	//   ....[43]....
        /*0584*/ 	.word	0x00008de0


	//   ....[44]....
        /*0588*/ 	.word	0x00008e10


	//   ....[45]....
        /*058c*/ 	.word	0x00008e40


	//   ....[46]....
        /*0590*/ 	.word	0x00008f90


	//   ....[47]....
        /*0594*/ 	.word	0x00008fc0


	//   ....[48]....
        /*0598*/ 	.word	0x00008ff0


	//   ....[49]....
        /*059c*/ 	.word	0x00009020


	//   ....[50]....
        /*05a0*/ 	.word	0x00009050


	//   ....[51]....
        /*05a4*/ 	.word	0x00009080


	//   ....[52]....
        /*05a8*/ 	.word	0x00009110


	//   ....[53]....
        /*05ac*/ 	.word	0x00009140


	//   ....[54]....
        /*05b0*/ 	.word	0x000091c0


	//   ....[55]....
        /*05b4*/ 	.word	0x0000a7d0


	//   ....[56]....
        /*05b8*/ 	.word	0x0000a7f0


	//   ....[57]....
        /*05bc*/ 	.word	0x0000a8a0


	//   ....[58]....
        /*05c0*/ 	.word	0x0000a8c0


	//   ....[59]....
        /*05c4*/ 	.word	0x0000a960


	//   ....[60]....
        /*05c8*/ 	.word	0x0000a980


	//   ....[61]....
        /*05cc*/ 	.word	0x0000aa20


	//   ....[62]....
        /*05d0*/ 	.word	0x0000aa40


	//   ....[63]....
        /*05d4*/ 	.word	0x0000aae0


	//   ....[64]....
        /*05d8*/ 	.word	0x0000ab00


	//   ....[65]....
        /*05dc*/ 	.word	0x0000ab10


	//   ....[66]....
        /*05e0*/ 	.word	0x0000aba0


	//   ....[67]....
        /*05e4*/ 	.word	0x0000b330


	//   ....[68]....
        /*05e8*/ 	.word	0x0000b360


	//   ....[69]....
        /*05ec*/ 	.word	0x0000b380


	//   ....[70]....
        /*05f0*/ 	.word	0x0000b410


	//   ....[71]....
        /*05f4*/ 	.word	0x0000b420


	//   ....[72]....
        /*05f8*/ 	.word	0x0000b4c0


	//   ....[73]....
        /*05fc*/ 	.word	0x0000b4d0


	//   ....[74]....
        /*0600*/ 	.word	0x0000b570


	//   ....[75]....
        /*0604*/ 	.word	0x0000b580


	//   ....[76]....
        /*0608*/ 	.word	0x0000b620


	//   ....[77]....
        /*060c*/ 	.word	0x0000b630


	//   ....[78]....
        /*0610*/ 	.word	0x0000b6d0


	//   ....[79]....
        /*0614*/ 	.word	0x0000b6e0


	//   ....[80]....
        /*0618*/ 	.word	0x0000b780


	//   ....[81]....
        /*061c*/ 	.word	0x0000b790


	//   ....[82]....
        /*0620*/ 	.word	0x0000b7a0


	//   ....[83]....
        /*0624*/ 	.word	0x0000bf80


	//   ....[84]....
        /*0628*/ 	.word	0x0000bf90


	//   ....[85]....
        /*062c*/ 	.word	0x0000bfb0


	//   ....[86]....
        /*0630*/ 	.word	0x0000c030


	//   ....[87]....
        /*0634*/ 	.word	0x0000c040


	//   ....[88]....
        /*0638*/ 	.word	0x0000c0a0


	//   ....[89]....
        /*063c*/ 	.word	0x0000c0d0


	//   ....[90]....
        /*0640*/ 	.word	0x0000c110


	//   ....[91]....
        /*0644*/ 	.word	0x0000c140


	//   ....[92]....
        /*0648*/ 	.word	0x0000c180


	//   ....[93]....
        /*064c*/ 	.word	0x0000c1b0


	//   ....[94]....
        /*0650*/ 	.word	0x0000c1f0


	//   ....[95]....
        /*0654*/ 	.word	0x0000c470


	//   ....[96]....
        /*0658*/ 	.word	0x0000c490


	//   ....[97]....
        /*065c*/ 	.word	0x0000c520


	//   ....[98]....
        /*0660*/ 	.word	0x0000c530


	//   ....[99]....
        /*0664*/ 	.word	0x0000c5a0


	//   ....[100]....
        /*0668*/ 	.word	0x0000c5b0


	//   ....[101]....
        /*066c*/ 	.word	0x0000c620


	//   ....[102]....
        /*0670*/ 	.word	0x0000c630


	//   ....[103]....
        /*0674*/ 	.word	0x0000c6a0


	//   ....[104]....
        /*0678*/ 	.word	0x0000c6b0


	//   ....[105]....
        /*067c*/ 	.word	0x0000c6c0


	//   ....[106]....
        /*0680*/ 	.word	0x0000c730


	//   ....[107]....
        /*0684*/ 	.word	0x0000ccc0


	//   ....[108]....
        /*0688*/ 	.word	0x0000cce0


	//   ....[109]....
        /*068c*/ 	.word	0x0000ccf0


	//   ....[110]....
        /*0690*/ 	.word	0x0000cd00


	//   ....[111]....
        /*0694*/ 	.word	0x0000cd70


	//   ....[112]....
        /*0698*/ 	.word	0x0000cd90


	//   ....[113]....
        /*069c*/ 	.word	0x0000ce00


	//   ....[114]....
        /*06a0*/ 	.word	0x0000ce20


	//   ....[115]....
        /*06a4*/ 	.word	0x0000ce80


	//   ....[116]....
        /*06a8*/ 	.word	0x0000cea0


	//   ....[117]....
        /*06ac*/ 	.word	0x0000cef0


	//   ....[118]....
        /*06b0*/ 	.word	0x0000cf10


	//   ....[119]....
        /*06b4*/ 	.word	0x0000d310


	//   ....[120]....
        /*06b8*/ 	.word	0x0000d360


	//   ....[121]....
        /*06bc*/ 	.word	0x0000d390


	//   ....[122]....
        /*06c0*/ 	.word	0x0000d3a0


	//   ....[123]....
        /*06c4*/ 	.word	0x0000d3d0


	//   ....[124]....
        /*06c8*/ 	.word	0x0000d400


	//   ....[125]....
        /*06cc*/ 	.word	0x0000d430


	//   ....[126]....
        /*06d0*/ 	.word	0x0000d460


	//   ....[127]....
        /*06d4*/ 	.word	0x0000d5e0


	//   ....[128]....
        /*06d8*/ 	.word	0x0000d610


	//   ....[129]....
        /*06dc*/ 	.word	0x0000d640


	//   ....[130]....
        /*06e0*/ 	.word	0x0000d670


	//   ....[131]....
        /*06e4*/ 	.word	0x0000d6a0


	//   ....[132]....
        /*06e8*/ 	.word	0x0000d6d0


	//   ....[133]....
        /*06ec*/ 	.word	0x0000d790


	//   ....[134]....
        /*06f0*/ 	.word	0x0000d7b0


	//   ....[135]....
        /*06f4*/ 	.word	0x0000d820


	//   ....[136]....
        /*06f8*/ 	.word	0x0000dc90


	//   ....[137]....
        /*06fc*/ 	.word	0x0000e170


	//   ....[138]....
        /*0700*/ 	.word	0x0000e260


	//   ....[139]....
        /*0704*/ 	.word	0x0000e300


	//   ....[140]....
        /*0708*/ 	.word	0x0000e360


	//   ....[141]....
        /*070c*/ 	.word	0x0000e470


	//   ....[142]....
        /*0710*/ 	.word	0x0000e4e0


	//   ....[143]....
        /*0714*/ 	.word	0x0000e5f0


	//   ....[144]....
        /*0718*/ 	.word	0x0000e660


	//   ....[145]....
        /*071c*/ 	.word	0x0000e770


	//   ....[146]....
        /*0720*/ 	.word	0x0000e7e0


	//   ....[147]....
        /*0724*/ 	.word	0x0000e8f0


	//   ....[148]....
        /*0728*/ 	.word	0x0000e960


	//   ....[149]....
        /*072c*/ 	.word	0x0000ea00


	//   ....[150]....
        /*0730*/ 	.word	0x0000eb10


	//   ....[151]....
        /*0734*/ 	.word	0x0000eb70


	//   ....[152]....
        /*0738*/ 	.word	0x0000ebd0


	//   ....[153]....
        /*073c*/ 	.word	0x0000ecd0


	//   ....[154]....
        /*0740*/ 	.word	0x0000ed30


	//   ....[155]....
        /*0744*/ 	.word	0x0000ee40


	//   ....[156]....
        /*0748*/ 	.word	0x0000eea0


	//   ....[157]....
        /*074c*/ 	.word	0x0000efb0


	//   ....[158]....
        /*0750*/ 	.word	0x0000f010


	//   ....[159]....
        /*0754*/ 	.word	0x0000f120


	//   ....[160]....
        /*0758*/ 	.word	0x0000f180


	//   ....[161]....
        /*075c*/ 	.word	0x0000f290


	//   ....[162]....
        /*0760*/ 	.word	0x0000f2f0


	//   ....[163]....
        /*0764*/ 	.word	0x0000f400


	//   ....[164]....
        /*0768*/ 	.word	0x0000f460


	//   ....[165]....
        /*076c*/ 	.word	0x0000f550


	//   ....[166]....
        /*0770*/ 	.word	0x0000f680


	//   ....[167]....
        /*0774*/ 	.word	0x0000f730


	//   ....[168]....
        /*0778*/ 	.word	0x0000f7a0


	//   ....[169]....
        /*077c*/ 	.word	0x0000f890


	//   ....[170]....
        /*0780*/ 	.word	0x0000f8f0


	//   ....[171]....
        /*0784*/ 	.word	0x0000f9c0


	//   ....[172]....
        /*0788*/ 	.word	0x0000fa20


	//   ....[173]....
        /*078c*/ 	.word	0x0000faf0


	//   ....[174]....
        /*0790*/ 	.word	0x0000fb50


	//   ....[175]....
        /*0794*/ 	.word	0x0000fc20


	//   ....[176]....
        /*0798*/ 	.word	0x0000fc80


	//   ....[177]....
        /*079c*/ 	.word	0x0000fd50


	//   ....[178]....
        /*07a0*/ 	.word	0x0000fe40


	//   ....[179]....
        /*07a4*/ 	.word	0x0000fee0


	//   ....[180]....
        /*07a8*/ 	.word	0x0000ff40


	//   ....[181]....
        /*07ac*/ 	.word	0x00010030


	//   ....[182]....
        /*07b0*/ 	.word	0x00010090


	//   ....[183]....
        /*07b4*/ 	.word	0x00010170


	//   ....[184]....
        /*07b8*/ 	.word	0x000101d0


	//   ....[185]....
        /*07bc*/ 	.word	0x000102b0


	//   ....[186]....
        /*07c0*/ 	.word	0x00010310


	//   ....[187]....
        /*07c4*/ 	.word	0x000103f0


	//   ....[188]....
        /*07c8*/ 	.word	0x00010450


	//   ....[189]....
        /*07cc*/ 	.word	0x00010520


	//   ....[190]....
        /*07d0*/ 	.word	0x00010650


	//   ....[191]....
        /*07d4*/ 	.word	0x00010720


	//   ....[192]....
        /*07d8*/ 	.word	0x000107e0


	//   ....[193]....
        /*07dc*/ 	.word	0x000108b0


	//   ....[194]....
        /*07e0*/ 	.word	0x00010910


	//   ....[195]....
        /*07e4*/ 	.word	0x000109e0


	//   ....[196]....
        /*07e8*/ 	.word	0x00010a40


	//   ....[197]....
        /*07ec*/ 	.word	0x00010b20


	//   ....[198]....
        /*07f0*/ 	.word	0x00010b80


	//   ....[199]....
        /*07f4*/ 	.word	0x00010c50


	//   ....[200]....
        /*07f8*/ 	.word	0x00010cb0


	//   ....[201]....
        /*07fc*/ 	.word	0x00010d70


	//   ....[202]....
        /*0800*/ 	.word	0x00010e00


	//   ....[203]....
        /*0804*/ 	.word	0x00010ea0


	//   ....[204]....
        /*0808*/ 	.word	0x00010fc0


	//   ....[205]....
        /*080c*/ 	.word	0x00011030


	//   ....[206]....
        /*0810*/ 	.word	0x000110a0


	//   ....[207]....
        /*0814*/ 	.word	0x00011110


	//   ....[208]....
        /*0818*/ 	.word	0x00011180


	//   ....[209]....
        /*081c*/ 	.word	0x00011200


	//   ....[210]....
        /*0820*/ 	.word	0x00011290


	//   ....[211]....
        /*0824*/ 	.word	0x00011320


	//   ....[212]....
        /*0828*/ 	.word	0x00011390


	//   ....[213]....
        /*082c*/ 	.word	0x00011400


	//   ....[214]....
        /*0830*/ 	.word	0x00011470


	//   ....[215]....
        /*0834*/ 	.word	0x000114f0


	//   ....[216]....
        /*0838*/ 	.word	0x00011560


	//   ....[217]....
        /*083c*/ 	.word	0x00011600


	//   ....[218]....
        /*0840*/ 	.word	0x00011690


	//   ....[219]....
        /*0844*/ 	.word	0x000117b0


	//----- nvinfo : EIATTR_REG_RECONFIG
	.align		4
.L_116:
        /*0848*/ 	.byte	0x01, 0x54
	.zero		2


	//----- nvinfo : EIATTR_SYSCALL_OFFSETS
	.align		4
        /*084c*/ 	.byte	0x04, 0x46
        /*084e*/ 	.short	(.L_118 - .L_117)


	//   ....[0]....
.L_117:
        /*0850*/ 	.word	0x00001420


	//   ....[1]....
        /*0854*/ 	.word	0x00009d20


	//   ....[2]....
        /*0858*/ 	.word	0x00009e70


	//   ....[3]....
        /*085c*/ 	.word	0x00009f60


	//   ....[4]....
        /*0860*/ 	.word	0x0000af40


	//----- nvinfo : EIATTR_MBARRIER_INSTR_OFFSETS
	.align		4
.L_118:
        /*0864*/ 	.byte	0x04, 0x39
        /*0866*/ 	.short	(.L_120 - .L_119)


	//   ....[0]....
.L_119:
        /*0868*/ 	.word	0x00000180
        /*086c*/ 	.word	0x000000ff
        /*0870*/ 	.word	0x0002a800
        /*0874*/ 	.short	0x0100
        /*0876*/ 	.byte	0x08
	.zero		1


	//   ....[1]....
        /*0878*/ 	.word	0x00000190
        /*087c*/ 	.word	0x000000ff
        /*0880*/ 	.word	0x0002a820
        /*0884*/ 	.short	0x0100
        /*0886*/ 	.byte	0x08
	.zero		1


	//   ....[2]....
        /*0888*/ 	.word	0x00000280
        /*088c*/ 	.word	0x000000ff
        /*0890*/ 	.word	0x0002a830
        /*0894*/ 	.short	0x0100
        /*0896*/ 	.byte	0x08
	.zero		1


	//   ....[3]....
        /*0898*/ 	.word	0x00000290
        /*089c*/ 	.word	0x000000ff
        /*08a0*/ 	.word	0x0002a840
        /*08a4*/ 	.short	0x0100
        /*08a6*/ 	.byte	0x08
	.zero		1


	//   ....[4]....
        /*08a8*/ 	.word	0x000002a0
        /*08ac*/ 	.word	0x000000ff
        /*08b0*/ 	.word	0x0002a838
        /*08b4*/ 	.short	0x0100
        /*08b6*/ 	.byte	0x08
	.zero		1


	//   ....[5]....
        /*08b8*/ 	.word	0x000002b0
        /*08bc*/ 	.word	0x000000ff
        /*08c0*/ 	.word	0x0002a848
        /*08c4*/ 	.short	0x0100
        /*08c6*/ 	.byte	0x08
	.zero		1


	//   ....[6]....
        /*08c8*/ 	.word	0x000003e0
        /*08cc*/ 	.word	0x000000ff
        /*08d0*/ 	.word	0x0002a850
        /*08d4*/ 	.short	0x0100
        /*08d6*/ 	.byte	0x08
	.zero		1


	//   ....[7]....
        /*08d8*/ 	.word	0x000003f0
        /*08dc*/ 	.word	0x000000ff
        /*08e0*/ 	.word	0x0002a860
        /*08e4*/ 	.short	0x0100
        /*08e6*/ 	.byte	0x08
	.zero		1


	//   ....[8]....
        /*08e8*/ 	.word	0x00000400
        /*08ec*/ 	.word	0x000000ff
        /*08f0*/ 	.word	0x0002a858
        /*08f4*/ 	.short	0x0100
        /*08f6*/ 	.byte	0x08
	.zero		1


	//   ....[9]....
        /*08f8*/ 	.word	0x00000410
        /*08fc*/ 	.word	0x000000ff
        /*0900*/ 	.word	0x0002a868
        /*0904*/ 	.short	0x0100
        /*0906*/ 	.byte	0x08
	.zero		1


	//   ....[10]....
        /*0908*/ 	.word	0x00000500
        /*090c*/ 	.word	0x000000ff
        /*0910*/ 	.word	0x0002a870
        /*0914*/ 	.short	0x0100
        /*0916*/ 	.byte	0x06
	.zero		1


	//   ....[11]....
        /*0918*/ 	.word	0x00000510
        /*091c*/ 	.word	0x000000ff
        /*0920*/ 	.word	0x0002a880
        /*0924*/ 	.short	0x0100
        /*0926*/ 	.byte	0x06
	.zero		1


	//   ....[12]....
        /*0928*/ 	.word	0x00000520
        /*092c*/ 	.word	0x000000ff
        /*0930*/ 	.word	0x0002a878
        /*0934*/ 	.short	0x0100
        /*0936*/ 	.byte	0x06
	.zero		1


	//   ....[13]....
        /*0938*/ 	.word	0x00000530
        /*093c*/ 	.word	0x000000ff
        /*0940*/ 	.word	0x0002a888
        /*0944*/ 	.short	0x0100
        /*0946*/ 	.byte	0x06
	.zero		1


	//   ....[14]....
        /*0948*/ 	.word	0x00000660
        /*094c*/ 	.word	0x000000ff
        /*0950*/ 	.word	0x0002a890
        /*0954*/ 	.short	0x0100
        /*0956*/ 	.byte	0x08
	.zero		1


	//   ....[15]....
        /*0958*/ 	.word	0x00000670
        /*095c*/ 	.word	0x000000ff
        /*0960*/ 	.word	0x0002a8a0
        /*0964*/ 	.short	0x0100
        /*0966*/ 	.byte	0x08
	.zero		1


	//   ....[16]....
        /*0968*/ 	.word	0x00000680
        /*096c*/ 	.word	0x000000ff
        /*0970*/ 	.word	0x0002a898
        /*0974*/ 	.short	0x0100
        /*0976*/ 	.byte	0x08
	.zero		1


	//   ....[17]....
        /*0978*/ 	.word	0x00000690
        /*097c*/ 	.word	0x000000ff
        /*0980*/ 	.word	0x0002a8a8
        /*0984*/ 	.short	0x0100
        /*0986*/ 	.byte	0x08
	.zero		1


	//   ....[18]....
        /*0988*/ 	.word	0x000007c0
        /*098c*/ 	.word	0x000000ff
        /*0990*/ 	.word	0x0002a8b0
        /*0994*/ 	.short	0x0100
        /*0996*/ 	.byte	0x08
	.zero		1


	//   ....[19]....
        /*0998*/ 	.word	0x000007d0
        /*099c*/ 	.word	0x000000ff
        /*09a0*/ 	.word	0x0002a8c0
        /*09a4*/ 	.short	0x0100
        /*09a6*/ 	.byte	0x08
	.zero		1


	//   ....[20]....
        /*09a8*/ 	.word	0x000007e0
        /*09ac*/ 	.word	0x000000ff
        /*09b0*/ 	.word	0x0002a8b8
        /*09b4*/ 	.short	0x0100
        /*09b6*/ 	.byte	0x08
	.zero		1


	//   ....[21]....
        /*09b8*/ 	.word	0x000007f0
        /*09bc*/ 	.word	0x000000ff
        /*09c0*/ 	.word	0x0002a8c8
        /*09c4*/ 	.short	0x0100
        /*09c6*/ 	.byte	0x08
	.zero		1


	//   ....[22]....
        /*09c8*/ 	.word	0x00001480
        /*09cc*/ 	.word	0x000000ff
        /*09d0*/ 	.word	0x0002a800
        /*09d4*/ 	.short	0x010a
        /*09d6*/ 	.byte	0x2a
	.zero		1


	//   ....[23]....
        /*09d8*/ 	.word	0x00001500
        /*09dc*/ 	.word	0x00000000
        /*09e0*/ 	.word	0x0002a830
        /*09e4*/ 	.short	0x010a
        /*09e6*/ 	.byte	0x3f
	.zero		1


	//   ....[24]....
        /*09e8*/ 	.word	0x00001550
        /*09ec*/ 	.word	0x00000000
        /*09f0*/ 	.word	0x0002a830
        /*09f4*/ 	.short	0x010a
        /*09f6*/ 	.byte	0x3f
	.zero		1


	//   ....[25]....
        /*09f8*/ 	.word	0x00002210
        /*09fc*/ 	.word	0x000000ff
        /*0a00*/ 	.word	0x00000000
        /*0a04*/ 	.short	0x0101
        /*0a06*/ 	.byte	0x04
	.zero		1


	//   ....[26]....
        /*0a08*/ 	.word	0x00003c70
        /*0a0c*/ 	.word	0x000000ff
        /*0a10*/ 	.word	0x0002a830
        /*0a14*/ 	.short	0x010a
        /*0a16*/ 	.byte	0x08
	.zero		1


	//   ....[27]....
        /*0a18*/ 	.word	0x00003cb0
        /*0a1c*/ 	.word	0x000000ff
        /*0a20*/ 	.word	0x0002a830
        /*0a24*/ 	.short	0x010a
        /*0a26*/ 	.byte	0x08
	.zero		1


	//   ....[28]....
        /*0a28*/ 	.word	0x000045b0
        /*0a2c*/ 	.word	0x000000ff
        /*0a30*/ 	.word	0x0002a850
        /*0a34*/ 	.short	0x010a
        /*0a36*/ 	.byte	0x09
	.zero		1


	//   ....[29]....
        /*0a38*/ 	.word	0x000045f0
        /*0a3c*/ 	.word	0x000000ff
        /*0a40*/ 	.word	0x0002a850
        /*0a44*/ 	.short	0x010a
        /*0a46*/ 	.byte	0x09
	.zero		1


	//   ....[30]....
        /*0a48*/ 	.word	0x00004c90
        /*0a4c*/ 	.word	0x000000ff
        /*0a50*/ 	.word	0x00000000
        /*0a54*/ 	.short	0x0101
        /*0a56*/ 	.byte	0x08
	.zero		1


	//   ....[31]....
        /*0a58*/ 	.word	0x00005c90
        /*0a5c*/ 	.word	0x000000ff
        /*0a60*/ 	.word	0x00000000
        /*0a64*/ 	.short	0x0101
        /*0a66*/ 	.byte	0x09
	.zero		1


	//   ....[32]....
        /*0a68*/ 	.word	0x00006280
        /*0a6c*/ 	.word	0x000000ff
        /*0a70*/ 	.word	0x0002a850
        /*0a74*/ 	.short	0x010a
        /*0a76*/ 	.byte	0x05
	.zero		1


	//   ....[33]....
        /*0a78*/ 	.word	0x000062c0
        /*0a7c*/ 	.word	0x000000ff
        /*0a80*/ 	.word	0x0002a850
        /*0a84*/ 	.short	0x010a
        /*0a86*/ 	.byte	0x05
	.zero		1


	//   ....[34]....
        /*0a88*/ 	.word	0x000067d0
        /*0a8c*/ 	.word	0x000000ff
        /*0a90*/ 	.word	0x00000000
        /*0a94*/ 	.short	0x0101
        /*0a96*/ 	.byte	0x04
	.zero		1


	//   ....[35]....
        /*0a98*/ 	.word	0x00007ca0
        /*0a9c*/ 	.word	0x0000001c
        /*0aa0*/ 	.word	0x00000000
        /*0aa4*/ 	.short	0x0101
        /*0aa6*/ 	.byte	0x3f
	.zero		1


	//   ....[36]....
        /*0aa8*/ 	.word	0x0000a590
        /*0aac*/ 	.word	0x00000007
        /*0ab0*/ 	.word	0x0002a840
        /*0ab4*/ 	.short	0x010a
        /*0ab6*/ 	.byte	0x3f
	.zero		1


	//   ....[37]....
        /*0ab8*/ 	.word	0x0000ac60
        /*0abc*/ 	.word	0x00000007
        /*0ac0*/ 	.word	0x0002a830
        /*0ac4*/ 	.short	0x0107
        /*0ac6*/ 	.byte	0x3f
	.zero		1


	//   ....[38]....
        /*0ac8*/ 	.word	0x0000ad40
        /*0acc*/ 	.word	0x00000007
        /*0ad0*/ 	.word	0x0002a830
        /*0ad4*/ 	.short	0x0101
        /*0ad6*/ 	.byte	0x3f
	.zero		1


	//   ....[39]....
        /*0ad8*/ 	.word	0x0000b8f0
        /*0adc*/ 	.word	0x00000016
        /*0ae0*/ 	.word	0x0002a800
        /*0ae4*/ 	.short	0x0107
        /*0ae6*/ 	.byte	0x3f
	.zero		1


	//   ....[40]....
        /*0ae8*/ 	.word	0x0000b9f0
        /*0aec*/ 	.word	0x00000016
        /*0af0*/ 	.word	0x0002a800
        /*0af4*/ 	.short	0x0101
        /*0af6*/ 	.byte	0x3f
	.zero		1


	//   ....[41]....
        /*0af8*/ 	.word	0x0000ba10
        /*0afc*/ 	.word	0x00000016
        /*0b00*/ 	.word	0x0002a820
        /*0b04*/ 	.short	0x010a
        /*0b06*/ 	.byte	0x3f
	.zero		1


	//   ....[42]....
        /*0b08*/ 	.word	0x0000bd90
        /*0b0c*/ 	.word	0x00000006
        /*0b10*/ 	.word	0x0002a840
        /*0b14*/ 	.short	0x010a
        /*0b16*/ 	.byte	0x3f
	.zero		1


	//   ....[43]....
        /*0b18*/ 	.word	0x0000c290
        /*0b1c*/ 	.word	0x00000006
        /*0b20*/ 	.word	0x0002a830
        /*0b24*/ 	.short	0x0107
        /*0b26*/ 	.byte	0x3f
	.zero		1


	//   ....[44]....
        /*0b28*/ 	.word	0x0000c350
        /*0b2c*/ 	.word	0x00000006
        /*0b30*/ 	.word	0x0002a830
        /*0b34*/ 	.short	0x0101
        /*0b36*/ 	.byte	0x3f
	.zero		1


	//   ....[45]....
        /*0b38*/ 	.word	0x0000c3b0
        /*0b3c*/ 	.word	0x00000004
        /*0b40*/ 	.word	0x0002a860
        /*0b44*/ 	.short	0x010a
        /*0b46*/ 	.byte	0x3f
	.zero		1


	//   ....[46]....
        /*0b48*/ 	.word	0x0000c810
        /*0b4c*/ 	.word	0x00000004
        /*0b50*/ 	.word	0x0002a850
        /*0b54*/ 	.short	0x0107
        /*0b56*/ 	.byte	0x3f
	.zero		1


	//   ....[47]....
        /*0b58*/ 	.word	0x0000c960
        /*0b5c*/ 	.word	0x00000004
        /*0b60*/ 	.word	0x0002a850
        /*0b64*/ 	.short	0x0101
        /*0b66*/ 	.byte	0x3f
	.zero		1


	//   ....[48]....
        /*0b68*/ 	.word	0x0000cbf0
        /*0b6c*/ 	.word	0x00000000
        /*0b70*/ 	.word	0x0002a860
        /*0b74*/ 	.short	0x010a
        /*0b76*/ 	.byte	0x3f
	.zero		1


	//   ....[49]....
        /*0b78*/ 	.word	0x0000d050
        /*0b7c*/ 	.word	0x00000000
        /*0b80*/ 	.word	0x0002a850
        /*0b84*/ 	.short	0x0107
        /*0b86*/ 	.byte	0x3f
	.zero		1


	//   ....[50]....
        /*0b88*/ 	.word	0x0000d110
        /*0b8c*/ 	.word	0x00000000
        /*0b90*/ 	.word	0x0002a850
        /*0b94*/ 	.short	0x0101
        /*0b96*/ 	.byte	0x3f
	.zero		1


	//   ....[51]....
        /*0b98*/ 	.word	0x0000dc10
        /*0b9c*/ 	.word	0x00000004
        /*0ba0*/ 	.word	0x0002a820
        /*0ba4*/ 	.short	0x010a
        /*0ba6*/ 	.byte	0x3f
	.zero		1


	//   ....[52]....
        /*0ba8*/ 	.word	0x0000dd90
        /*0bac*/ 	.word	0x00000005
        /*0bb0*/ 	.word	0x0002a840
        /*0bb4*/ 	.short	0x010a
        /*0bb6*/ 	.byte	0x3f
	.zero		1


	//   ....[53]....
        /*0bb8*/ 	.word	0x0000de30
        /*0bbc*/ 	.word	0x0000001b
        /*0bc0*/ 	.word	0x0002a840
        /*0bc4*/ 	.short	0x010a
        /*0bc6*/ 	.byte	0x3f
	.zero		1


	//   ....[54]....
        /*0bc8*/ 	.word	0x0000de70
        /*0bcc*/ 	.word	0x00000005
        /*0bd0*/ 	.word	0x0002a860
        /*0bd4*/ 	.short	0x010a
        /*0bd6*/ 	.byte	0x3f
	.zero		1


	//   ....[55]....
        /*0bd8*/ 	.word	0x0000deb0
        /*0bdc*/ 	.word	0x0000001b
        /*0be0*/ 	.word	0x0002a860
        /*0be4*/ 	.short	0x010a
        /*0be6*/ 	.byte	0x3f
	.zero		1


	//   ....[56]....
        /*0be8*/ 	.word	0x0000df20
        /*0bec*/ 	.word	0x00000003
        /*0bf0*/ 	.word	0x0002a800
        /*0bf4*/ 	.short	0x010a
        /*0bf6*/ 	.byte	0x3f
	.zero		1


	//   ....[57]....
        /*0bf8*/ 	.word	0x0000df70
        /*0bfc*/ 	.word	0x00000000
        /*0c00*/ 	.word	0x0002a830
        /*0c04*/ 	.short	0x010a
        /*0c06*/ 	.byte	0x3f
	.zero		1


	//   ....[58]....
        /*0c08*/ 	.word	0x0000dfd0
        /*0c0c*/ 	.word	0x0000000b
        /*0c10*/ 	.word	0x0002a830
        /*0c14*/ 	.short	0x010a
        /*0c16*/ 	.byte	0x3f
	.zero		1


	//   ....[59]....
        /*0c18*/ 	.word	0x0000e030
        /*0c1c*/ 	.word	0x00000009
        /*0c20*/ 	.word	0x0002a850
        /*0c24*/ 	.short	0x010a
        /*0c26*/ 	.byte	0x3f
	.zero		1


	//   ....[60]....
        /*0c28*/ 	.word	0x0000e090
        /*0c2c*/ 	.word	0x00000005
        /*0c30*/ 	.word	0x0002a850
        /*0c34*/ 	.short	0x010a
        /*0c36*/ 	.byte	0x3f
	.zero		1


	//   ....[61]....
        /*0c38*/ 	.word	0x0000e1b0
        /*0c3c*/ 	.word	0x00000007
        /*0c40*/ 	.word	0x0002a840
        /*0c44*/ 	.short	0x010a
        /*0c46*/ 	.byte	0x3f
	.zero		1


	//   ....[62]....
        /*0c48*/ 	.word	0x0000f580
        /*0c4c*/ 	.word	0x00000016
        /*0c50*/ 	.word	0x0002a820
        /*0c54*/ 	.short	0x010a
        /*0c56*/ 	.byte	0x3f
	.zero		1


	//   ....[63]....
        /*0c58*/ 	.word	0x0000f5d0
        /*0c5c*/ 	.word	0x00000006
        /*0c60*/ 	.word	0x0002a840
        /*0c64*/ 	.short	0x010a
        /*0c66*/ 	.byte	0x3f
	.zero		1


	//   ....[64]....
        /*0c68*/ 	.word	0x0000fd90
        /*0c6c*/ 	.word	0x00000004
        /*0c70*/ 	.word	0x0002a860
        /*0c74*/ 	.short	0x010a
        /*0c76*/ 	.byte	0x3f
	.zero		1


	//   ....[65]....
        /*0c78*/ 	.word	0x000105a0
        /*0c7c*/ 	.word	0x00000000
        /*0c80*/ 	.word	0x0002a860
        /*0c84*/ 	.short	0x010a
        /*0c86*/ 	.byte	0x3f
	.zero		1


	//   ....[66]....
        /*0c88*/ 	.word	0x000116d0
        /*0c8c*/ 	.word	0x00000004
        /*0c90*/ 	.word	0x0002a820
        /*0c94*/ 	.short	0x010a
        /*0c96*/ 	.byte	0x3f
	.zero		1


	//   ....[67]....
        /*0c98*/ 	.word	0x00011870
        /*0c9c*/ 	.word	0x00000005
        /*0ca0*/ 	.word	0x0002a840
        /*0ca4*/ 	.short	0x010a
        /*0ca6*/ 	.byte	0x3f
	.zero		1


	//   ....[68]....
        /*0ca8*/ 	.word	0x000118c0
        /*0cac*/ 	.word	0x0000001b
        /*0cb0*/ 	.word	0x0002a840
        /*0cb4*/ 	.short	0x010a
        /*0cb6*/ 	.byte	0x3f
	.zero		1


	//   ....[69]....
        /*0cb8*/ 	.word	0x00011910
        /*0cbc*/ 	.word	0x00000005
        /*0cc0*/ 	.word	0x0002a860
        /*0cc4*/ 	.short	0x010a
        /*0cc6*/ 	.byte	0x3f
	.zero		1


	//----- nvinfo : EIATTR_NUM_MBARRIERS
	.align		4
.L_120:
        /*0cc8*/ 	.byte	0x03, 0x38
        /*0cca*/ 	.short	0x0016


	//----- nvinfo : EIATTR_EXIT_INSTR_OFFSETS
	.align		4
        /*0ccc*/ 	.byte	0x04, 0x1c
        /*0cce*/ 	.short	(.L_122 - .L_121)


	//   ....[0]....
.L_121:
        /*0cd0*/ 	.word	0x00000960


	//   ....[1]....
        /*0cd4*/ 	.word	0x00008b30


	//   ....[2]....
        /*0cd8*/ 	.word	0x0000df00


	//----- nvinfo : EIATTR_MAX_THREADS
	.align		4
.L_122:
        /*0cdc*/ 	.byte	0x04, 0x05
        /*0cde*/ 	.short	(.L_124 - .L_123)
.L_123:
        /*0ce0*/ 	.word	0x00000180
        /*0ce4*/ 	.word	0x00000001
        /*0ce8*/ 	.word	0x00000001


	//----- nvinfo : EIATTR_CRS_STACK_SIZE
	.align		4
.L_124:
        /*0cec*/ 	.byte	0x04, 0x1e
        /*0cee*/ 	.short	(.L_126 - .L_125)
.L_125:
        /*0cf0*/ 	.word	0x00000000


	//----- nvinfo : EIATTR_CBANK_PARAM_SIZE
	.align		4
.L_126:
        /*0cf4*/ 	.byte	0x03, 0x19
        /*0cf6*/ 	.short	0x0af0


	//----- nvinfo : EIATTR_PARAM_CBANK
	.align		4
        /*0cf8*/ 	.byte	0x04, 0x0a
        /*0cfa*/ 	.short	(.L_128 - .L_127)
	.align		4
.L_127:
        /*0cfc*/ 	.word	index@(.nv.constant0._ZN7cutlass13device_kernelIN5flash11enable_sm90INS1_16FlashAttnFwdSm90INS1_25CollectiveMainloopFwdSm90ILi2EN4cute5tupleIJNS5_1CILi1EEES8_S8_EEENS6_IJNS7_ILi128EEENS7_ILi96EEENS7_ILi192EEEEEELi128ENS_10bfloat16_tEfNS_4arch4Sm90ELb0ELb0ELb1ELb1ELb1ELb0ELb0ELb1ELb1ELb1ELb0ELb0EEENS1_21CollectiveEpilogueFwdINS6_IJSA_SA_SB_EEES9_SE_SG_Li256ELb1ELb1ELb0ELb0EEENS1_36VarlenDynamicPersistentTileSchedulerILi128ELi96ELi256ELi128ELb0ELb1ELb1ELb0ELb1ELb1EEEEEEEEEvNT_6ParamsE)
        /*0d00*/ 	.short	0x0210
        /*0d02*/ 	.short	0x0af0


	//----- nvinfo : EIATTR_SW_WAR
	.align		4
.L_128:
        /*0d04*/ 	.byte	0x04, 0x36
        /*0d06*/ 	.short	(.L_130 - .L_129)
.L_129:
        /*0d08*/ 	.word	0x00000008
.L_130:


//--------------------- .nv.info._ZN7cutlass13device_kernelIN5flash11enable_sm90INS1_16FlashAttnFwdSm90INS1_25CollectiveMainloopFwdSm90ILi2EN4cute5tupleIJNS5_1CILi1EEES8_S8_EEENS6_IJNS7_ILi128EEENS7_ILi96EEENS7_ILi192EEEEEELi128ENS_10bfloat16_tEfNS_4arch4Sm90ELb0ELb0ELb1ELb1ELb1ELb1ELb0ELb1ELb1ELb1ELb0ELb0EEENS1_21CollectiveEpilogueFwdINS6_IJSA_SA_SB_EEES9_SE_SG_Li256ELb1ELb1ELb0ELb0EEENS1_36VarlenDynamicPersistentTileSchedulerILi128ELi96ELi256ELi128ELb0ELb1ELb1ELb0ELb1ELb1EEEEEEEEEvNT_6ParamsE --------------------------
	.section	.nv.info._ZN7cutlass13device_kernelIN5flash11enable_sm90INS1_16FlashAttnFwdSm90INS1_25CollectiveMainloopFwdSm90ILi2EN4cute5tupleIJNS5_1CILi1EEES8_S8_EEENS6_IJNS7_ILi128EEENS7_ILi96EEENS7_ILi192EEEEEELi128ENS_10bfloat16_tEfNS_4arch4Sm90ELb0ELb0ELb1ELb1ELb1ELb1ELb0ELb1ELb1ELb1ELb0ELb0EEENS1_21CollectiveEpilogueFwdINS6_IJSA_SA_SB_EEES9_SE_SG_Li256ELb1ELb1ELb0ELb0EEENS1_36VarlenDynamicPersistentTileSchedulerILi128ELi96ELi256ELi128ELb0ELb1ELb1ELb0ELb1ELb1EEEEEEEEEvNT_6ParamsE,"",@"SHT_CUDA_INFO"
	.sectionflags	@""
	.align	4


	//----- nvinfo : EIATTR_CUDA_API_VERSION
	.align		4
        /*0000*/ 	.byte	0x04, 0x37
        /*0002*/ 	.short	(.L_132 - .L_131)
.L_131:
        /*0004*/ 	.word	0x00000082


	//----- nvinfo : EIATTR_KPARAM_INFO
	.align		4
.L_132:
        /*0008*/ 	.byte	0x04, 0x17
        /*000a*/ 	.short	(.L_134 - .L_133)
.L_133:
        /*000c*/ 	.word	0x00000000
        /*0010*/ 	.short	0x0000
        /*0012*/ 	.short	0x0070
        /*0014*/ 	.byte	0x00, 0xf0, 0x01, 0x2a


	//----- nvinfo : EIATTR_SPARSE_MMA_MASK
	.align		4
.L_134:
        /*0018*/ 	.byte	0x03, 0x50
        /*001a*/ 	.short	0x0000


	//----- nvinfo : EIATTR_MAXREG_COUNT
	.align		4
        /*001c*/ 	.byte	0x03, 0x1b
        /*001e*/ 	.short	0x00a8


	//----- nvinfo : EIATTR_NUM_BARRIERS
	.align		4
        /*0020*/ 	.byte	0x02, 0x4c
        /*0022*/ 	.byte	0x10
	.zero		1


	//----- nvinfo : EIATTR_EXTERNS
	.align		4
        /*0024*/ 	.byte	0x04, 0x0f
        /*0026*/ 	.short	(.L_136 - .L_135)


	//   ....[0]....
	.align		4
.L_135:
        /*0028*/ 	.word	index@(__assertfail)


	//----- nvinfo : EIATTR_ANNOTATIONS
	.align		4
.L_136:
        /*002c*/ 	.byte	0x04, 0x55
        /*002e*/ 	.short	(.L_138 - .L_137)


	//   ....[0]....
.L_137:
        /* <DEDUP_REMOVED lines=36> */


	//----- nvinfo : EIATTR_MERCURY_ISA_VERSION
	.align		4
.L_138:
        /*0258*/ 	.byte	0x03, 0x5f
        /*025a*/ 	.short	0x0101


	//----- nvinfo : EIATTR_UNUSED_LOAD_BYTE_OFFSET
	.align		4
        /*025c*/ 	.byte	0x04, 0x44
        /*025e*/ 	.short	(.L_140 - .L_139)


	//   ....[0]....
.L_139:
        /*0260*/ 	.word	0x00000a50
        /*0264*/ 	.word	0x0000fff0


	//   ....[1]....
        /*0268*/ 	.word	0x00016ae0
        /*026c*/ 	.word	0x0000fff0


	//----- nvinfo : EIATTR_INT_WARP_WIDE_INSTR_OFFSETS
	.align		4
.L_140:
        /*0270*/ 	.byte	0x04, 0x31
        /*0272*/ 	.short	(.L_142 - .L_141)


	//   ....[0]....
.L_141:
        /*0274*/ 	.word	0x00000130


	//   ....[1]....
        /*0278*/ 	.word	0x00000170


	//   ....[2]....
        /*027c*/ 	.word	0x000001e0


	//   ....[3]....
        /*0280*/ 	.word	0x0001aea0


	//   ....[4]....
        /*0284*/ 	.word	0x0001af30


	//   ....[5]....
        /*0288*/ 	.word	0x0001de60


	//   ....[6]....
        /*028c*/ 	.word	0x0001def0


	//----- nvinfo : EIATTR_COOP_GROUP_MASK_REGIDS
	.align		4
.L_142:
        /*0290*/ 	.byte	0x04, 0x29
        /*0292*/ 	.short	(.L_144 - .L_143)


	//   ....[0]....
.L_143:
        /*0294*/ 	.word	0xffffffff


	//   ....[1]....
        /*0298*/ 	.word	0xffffffff


	//   ....[2]....
        /*029c*/ 	.word	0xffffffff


	//   ....[3]....
        /*02a0*/ 	.word	0xffffffff


	//   ....[4]....
        /*02a4*/ 	.word	0xffffffff


	//   ....[5]....
        /*02a8*/ 	.word	0xffffffff


	//   ....[6]....
        /*02ac*/ 	.word	0xffffffff


	//   ....[7]....
        /*02b0*/ 	.word	0xffffffff


	//   ....[8]....
        /*02b4*/ 	.word	0xffffffff


	//   ....[9]....
        /*02b8*/ 	.word	0xffffffff


	//   ....[10]....
        /*02bc*/ 	.word	0xffffffff


	//   ....[11]....
        /*02c0*/ 	.word	0xffffffff


	//   ....[12]....
        /*02c4*/ 	.word	0xffffffff


	//   ....[13]....
        /*02c8*/ 	.word	0xffffffff


	//   ....[14]....
        /*02cc*/ 	.word	0xffffffff


	//   ....[15]....
        /*02d0*/ 	.word	0xffffffff


	//   ....[16]....
        /*02d4*/ 	.word	0xffffffff


	//   ....[17]....
        /*02d8*/ 	.word	0xffffffff


	//   ....[18]....
        /*02dc*/ 	.word	0xffffffff


	//   ....[19]....
        /*02e0*/ 	.word	0xffffffff


	//   ....[20]....
        /*02e4*/ 	.word	0xffffffff


	//   ....[21]....
        /*02e8*/ 	.word	0xffffffff


	//   ....[22]....
        /*02ec*/ 	.word	0xffffffff


	//   ....[23]....
        /*02f0*/ 	.word	0xffffffff


	//   ....[24]....
        /*02f4*/ 	.word	0xffffffff


	//   ....[25]....
        /*02f8*/ 	.word	0xffffffff


	//   ....[26]....
        /*02fc*/ 	.word	0xffffffff


	//   ....[27]....
        /*0300*/ 	.word	0xffffffff


	//   ....[28]....
        /*0304*/ 	.word	0xffffffff


	//   ....[29]....
        /*0308*/ 	.word	0xffffffff


	//   ....[30]....
        /*030c*/ 	.word	0xffffffff


	//   ....[31]....
        /*0310*/ 	.word	0xffffffff


	//   ....[32]....
        /*0314*/ 	.word	0xffffffff


	//   ....[33]....
        /*0318*/ 	.word	0xffffffff


	//   ....[34]....
        /*031c*/ 	.word	0xffffffff


	//   ....[35]....
        /*0320*/ 	.word	0xffffffff


	//   ....[36]....
        /*0324*/ 	.word	0xffffffff


	//   ....[37]....
        /*0328*/ 	.word	0xffffffff


	//   ....[38]....
        /*032c*/ 	.word	0xffffffff


	//   ....[39]....
        /*0330*/ 	.word	0xffffffff


	//   ....[40]....
        /*0334*/ 	.word	0xffffffff


	//   ....[41]....
        /*0338*/ 	.word	0xffffffff


	//   ....[42]....
        /*033c*/ 	.word	0xffffffff


	//   ....[43]....
        /*0340*/ 	.word	0xffffffff


	//   ....[44]....
        /*0344*/ 	.word	0xffffffff


	//   ....[45]....
        /*0348*/ 	.word	0xffffffff


	//   ....[46]....
        /*034c*/ 	.word	0xffffffff


	//   ....[47]....
        /*0350*/ 	.word	0xffffffff


	//   ....[48]....
        /*0354*/ 	.word	0xffffffff


	//   ....[49]....
        /*0358*/ 	.word	0xffffffff


	//   ....[50]....
        /*035c*/ 	.word	0xffffffff


	//   ....[51]....
        /*0360*/ 	.word	0xffffffff


	//   ....[52]....
        /*0364*/ 	.word	0xffffffff


	//   ....[53]....
        /*0368*/ 	.word	0xffffffff


	//   ....[54]....
        /*036c*/ 	.word	0xffffffff


	//   ....[55]....
        /*0370*/ 	.word	0xffffffff


	//   ....[56]....
        /*0374*/ 	.word	0xffffffff


	//   ....[57]....
        /*0378*/ 	.word	0xffffffff


	//   ....[58]....
        /*037c*/ 	.word	0xffffffff


	//   ....[59]....
        /*0380*/ 	.word	0xffffffff


	//   ....[60]....
        /*0384*/ 	.word	0xffffffff


	//   ....[61]....
        /*0388*/ 	.word	0xffffffff


	//   ....[62]....
        /*038c*/ 	.word	0xffffffff


	//   ....[63]....
        /*0390*/ 	.word	0xffffffff


	//   ....[64]....
        /*0394*/ 	.word	0xffffffff


	//   ....[65]....
        /*0398*/ 	.word	0xffffffff


	//   ....[66]....
        /*039c*/ 	.word	0xffffffff


	//   ....[67]....
        /*03a0*/ 	.word	0xffffffff


	//   ....[68]....
        /*03a4*/ 	.word	0xffffffff


	//   ....[69]....
        /*03a8*/ 	.word	0xffffffff


	//   ....[70]....
        /*03ac*/ 	.word	0xffffffff


	//   ....[71]....
        /*03b0*/ 	.word	0xffffffff


	//   ....[72]....
        /*03b4*/ 	.word	0xffffffff


	//   ....[73]....
        /*03b8*/ 	.word	0xffffffff


	//   ....[74]....
        /*03bc*/ 	.word	0xffffffff


	//   ....[75]....
        /*03c0*/ 	.word	0xffffffff


	//   ....[76]....
        /*03c4*/ 	.word	0xffffffff


	//   ....[77]....
        /*03c8*/ 	.word	0xffffffff


	//   ....[78]....
        /*03cc*/ 	.word	0xffffffff


	//   ....[79]....
        /*03d0*/ 	.word	0xffffffff


	//   ....[80]....
        /*03d4*/ 	.word	0xffffffff


	//   ....[81]....
        /*03d8*/ 	.word	0xffffffff


	//   ....[82]....
        /*03dc*/ 	.word	0xffffffff


	//   ....[83]....
        /*03e0*/ 	.word	0xffffffff


	//   ....[84]....
        /*03e4*/ 	.word	0xffffffff


	//   ....[85]....
        /*03e8*/ 	.word	0xffffffff


	//   ....[86]....
        /*03ec*/ 	.word	0xffffffff


	//   ....[87]....
        /*03f0*/ 	.word	0xffffffff


	//   ....[88]....
        /*03f4*/ 	.word	0xffffffff


	//   ....[89]....
        /*03f8*/ 	.word	0xffffffff


	//   ....[90]....
        /*03fc*/ 	.word	0xffffffff


	//   ....[91]....
        /*0400*/ 	.word	0xffffffff


	//   ....[92]....
        /*0404*/ 	.word	0xffffffff


	//   ....[93]....
        /*0408*/ 	.word	0xffffffff


	//   ....[94]....
        /*040c*/ 	.word	0xffffffff


	//   ....[95]....
        /*0410*/ 	.word	0xffffffff


	//   ....[96]....
        /*0414*/ 	.word	0xffffffff


	//   ....[97]....
        /*0418*/ 	.word	0xffffffff


	//   ....[98]....
        /*041c*/ 	.word	0xffffffff


	//   ....[99]....
        /*0420*/ 	.word	0xffffffff


	//   ....[100]....
        /*0424*/ 	.word	0xffffffff


	//   ....[101]....
        /*0428*/ 	.word	0xffffffff


	//   ....[102]....
        /*042c*/ 	.word	0xffffffff


	//   ....[103]....
        /*0430*/ 	.word	0xffffffff


	//   ....[104]....
        /*0434*/ 	.word	0xffffffff


	//   ....[105]....
        /*0438*/ 	.word	0xffffffff


	//   ....[106]....
        /*043c*/ 	.word	0xffffffff


	//   ....[107]....
        /*0440*/ 	.word	0xffffffff


	//   ....[108]....
        /*0444*/ 	.word	0xffffffff


	//   ....[109]....
        /*0448*/ 	.word	0xffffffff


	//   ....[110]....
        /*044c*/ 	.word	0xffffffff


	//   ....[111]....
        /*0450*/ 	.word	0xffffffff


	//   ....[112]....
        /*0454*/ 	.word	0xffffffff


	//   ....[113]....
        /*0458*/ 	.word	0xffffffff


	//   ....[114]....
        /*045c*/ 	.word	0xffffffff


	//   ....[115]....
        /*0460*/ 	.word	0xffffffff


	//   ....[116]....
        /*0464*/ 	.word	0xffffffff


	//   ....[117]....
        /*0468*/ 	.word	0xffffffff


	//   ....[118]....
        /*046c*/ 	.word	0xffffffff


	//   ....[119]....
        /*0470*/ 	.word	0xffffffff


	//   ....[120]....
        /*0474*/ 	.word	0xffffffff


	//   ....[121]....
        /*0478*/ 	.word	0xffffffff


	//   ....[122]....
        /*047c*/ 	.word	0xffffffff


	//   ....[123]....
        /*0480*/ 	.word	0xffffffff


	//   ....[124]....
        /*0484*/ 	.word	0xffffffff


	//   ....[125]....
        /*0488*/ 	.word	0xffffffff


	//   ....[126]....
        /*048c*/ 	.word	0xffffffff


	//   ....[127]....
        /*0490*/ 	.word	0xffffffff


	//   ....[128]....
        /*0494*/ 	.word	0xffffffff


	//   ....[129]....
        /*0498*/ 	.word	0xffffffff


	//   ....[130]....
        /*049c*/ 	.word	0xffffffff


	//   ....[131]....
        /*04a0*/ 	.word	0xffffffff


	//   ....[132]....
        /*04a4*/ 	.word	0xffffffff


	//   ....[133]....
        /*04a8*/ 	.word	0xffffffff


	//   ....[134]....
        /*04ac*/ 	.word	0xffffffff


	//   ....[135]....
        /*04b0*/ 	.word	0xffffffff


	//   ....[136]....
        /*04b4*/ 	.word	0xffffffff


	//   ....[137]....
        /*04b8*/ 	.word	0xffffffff


	//   ....[138]....
        /*04bc*/ 	.word	0xffffffff


	//   ....[139]....
        /*04c0*/ 	.word	0xffffffff


	//   ....[140]....
        /*04c4*/ 	.word	0xffffffff


	//   ....[141]....
        /*04c8*/ 	.word	0xffffffff


	//   ....[142]....
        /*04cc*/ 	.word	0xffffffff


	//   ....[143]....
        /*04d0*/ 	.word	0xffffffff


	//   ....[144]....
        /*04d4*/ 	.word	0xffffffff


	//   ....[145]....
        /*04d8*/ 	.word	0xffffffff


	//   ....[146]....
        /*04dc*/ 	.word	0xffffffff


	//   ....[147]....
        /*04e0*/ 	.word	0xffffffff


	//   ....[148]....
        /*04e4*/ 	.word	0xffffffff


	//   ....[149]....
        /*04e8*/ 	.word	0xffffffff


	//   ....[150]....
        /*04ec*/ 	.word	0xffffffff


	//   ....[151]....
        /*04f0*/ 	.word	0xffffffff


	//   ....[152]....
        /*04f4*/ 	.word	0xffffffff


	//   ....[153]....
        /*04f8*/ 	.word	0xffffffff


	//   ....[154]....
        /*04fc*/ 	.word	0xffffffff


	//   ....[155]....
        /*0500*/ 	.word	0xffffffff


	//   ....[156]....
        /*0504*/ 	.word	0xffffffff


	//   ....[157]....
        /*0508*/ 	.word	0xffffffff


	//   ....[158]....
        /*050c*/ 	.word	0xffffffff


	//   ....[159]....
        /*0510*/ 	.word	0xffffffff


	//   ....[160]....
        /*0514*/ 	.word	0xffffffff


	//   ....[161]....
        /*0518*/ 	.word	0xffffffff


	//   ....[162]....
        /*051c*/ 	.word	0xffffffff


	//   ....[163]....
        /*0520*/ 	.word	0x0500000f


	//   ....[164]....
        /*0524*/ 	.word	0x0500000f


	//   ....[165]....
        /*0528*/ 	.word	0x0500000f


	//   ....[166]....
        /*052c*/ 	.word	0x0500000f


	//   ....[167]....
        /*0530*/ 	.word	0x0500000f


	//   ....[168]....
        /*0534*/ 	.word	0x0500000f


	//   ....[169]....
        /*0538*/ 	.word	0x0500000f


	//   ....[170]....
        /*053c*/ 	.word	0x0500000f


	//   ....[171]....
        /*0540*/ 	.word	0x0500000f


	//   ....[172]....
        /*0544*/ 	.word	0x0500000f


	//   ....[173]....
        /*0548*/ 	.word	0x0500000f


	//   ....[174]....
        /*054c*/ 	.word	0x0500000f


	//   ....[175]....
        /*0550*/ 	.word	0x0500000f


	//   ....[176]....
        /*0554*/ 	.word	0x0500000f


	//   ....[177]....
        /*0558*/ 	.word	0x0500000f


	//   ....[178]....
        /*055c*/ 	.word	0x0500000f


	//   ....[179]....
        /*0560*/ 	.word	0x0500000f


	//   ....[180]....
        /*0564*/ 	.word	0x0500000f


	//   ....[181]....
        /*0568*/ 	.word	0x0500000f


	//   ....[182]....
        /*056c*/ 	.word	0x0500000f


	//   ....[183]....
        /*0570*/ 	.word	0x0500000f


	//   ....[184]....
        /*0574*/ 	.word	0x0500000f


	//   ....[185]....
        /*0578*/ 	.word	0x0500000f


	//   ....[186]....
        /*057c*/ 	.word	0x0500000f


	//   ....[187]....
        /*0580*/ 	.word	0x0500000f


	//   ....[188]....
        /*0584*/ 	.word	0x0500000f


	//   ....[189]....
        /*0588*/ 	.word	0x0500000f


	//   ....[190]....
        /*058c*/ 	.word	0x0500000f


	//   ....[191]....
        /*0590*/ 	.word	0x0500000f


	//   ....[192]....
        /*0594*/ 	.word	0x0500000f


	//   ....[193]....
        /*0598*/ 	.word	0x0500000f


	//   ....[194]....
        /*059c*/ 	.word	0x0500000f


	//   ....[195]....
        /*05a0*/ 	.word	0x0500000f


	//   ....[196]....
        /*05a4*/ 	.word	0x0500000f


	//   ....[197]....
        /*05a8*/ 	.word	0x0500000f


	//   ....[198]....
        /*05ac*/ 	.word	0x0500000f


	//   ....[199]....
        /*05b0*/ 	.word	0x0500000f


	//   ....[200]....
        /*05b4*/ 	.word	0x0500000f


	//   ....[201]....
        /*05b8*/ 	.word	0x0500000f


	//   ....[202]....
        /*05bc*/ 	.word	0x0500000f


	//   ....[203]....
        /*05c0*/ 	.word	0x0500000f


	//   ....[204]....
        /*05c4*/ 	.word	0x0500000f


	//   ....[205]....
        /*05c8*/ 	.word	0x0500000f


	//   ....[206]....
        /*05cc*/ 	.word	0x0500000f


	//   ....[207]....
        /*05d0*/ 	.word	0x0500000f


	//   ....[208]....
        /*05d4*/ 	.word	0x0500000f


	//   ....[209]....
        /*05d8*/ 	.word	0x0500000f


	//   ....[210]....
        /*05dc*/ 	.word	0x0500000f


	//   ....[211]....
        /*05e0*/ 	.word	0x0500000f


	//   ....[212]....
        /*05e4*/ 	.word	0x0500000f


	//   ....[213]....
        /*05e8*/ 	.word	0x0500000f


	//   ....[214]....
        /*05ec*/ 	.word	0x0500000f


	//   ....[215]....
        /*05f0*/ 	.word	0x0500000f


	//   ....[216]....
        /*05f4*/ 	.word	0x0500000f


	//   ....[217]....
        /*05f8*/ 	.word	0x0500000f


	//   ....[218]....
        /*05fc*/ 	.word	0x0500000f


	//   ....[219]....
        /*0600*/ 	.word	0x0500000f


	//   ....[220]....
        /*0604*/ 	.word	0x0500000f


	//   ....[221]....
        /*0608*/ 	.word	0x0500000f


	//   ....[222]....
        /*060c*/ 	.word	0x0500000f


	//   ....[223]....
        /*0610*/ 	.word	0x0500000f


	//   ....[224]....
        /*0614*/ 	.word	0x0500000f


	//   ....[225]....
        /*0618*/ 	.word	0x0500000f


	//   ....[226]....
        /*061c*/ 	.word	0x0500000f


	//   ....[227]....
        /*0620*/ 	.word	0x0500000f


	//   ....[228]....
        /*0624*/ 	.word	0x0500000f


	//   ....[229]....
        /*0628*/ 	.word	0x0500000f


	//   ....[230]....
        /*062c*/ 	.word	0x0500000f


	//   ....[231]....
        /*0630*/ 	.word	0x0500000f


	//   ....[232]....
        /*0634*/ 	.word	0x0500000f


	//   ....[233]....
        /*0638*/ 	.word	0x0500000f


	//   ....[234]....
        /*063c*/ 	.word	0x0500000f


	//   ....[235]....
        /*0640*/ 	.word	0x0500000f


	//   ....[236]....
        /*0644*/ 	.word	0x0500000f


	//   ....[237]....
        /*0648*/ 	.word	0x0500000f


	//   ....[238]....
        /*064c*/ 	.word	0x0500000f


	//   ....[239]....
        /*0650*/ 	.word	0x0500000f


	//   ....[240]....
        /*0654*/ 	.word	0x0500000f


	//   ....[241]....
        /*0658*/ 	.word	0x0500000f


	//   ....[242]....
        /*065c*/ 	.word	0x0500000f


	//   ....[243]....
        /*0660*/ 	.word	0x0500000f


	//   ....[244]....
        /*0664*/ 	.word	0x0500000f


	//   ....[245]....
        /*0668*/ 	.word	0x0500000f


	//   ....[246]....
        /*066c*/ 	.word	0x0500000f


	//   ....[247]....
        /*0670*/ 	.word	0x0500000f


	//   ....[248]....
        /*0674*/ 	.word	0x0500000f


	//   ....[249]....
        /*0678*/ 	.word	0x0500000f


	//   ....[250]....
        /*067c*/ 	.word	0x0500000f


	//   ....[251]....
        /*0680*/ 	.word	0x0500000f


	//   ....[252]....
        /*0684*/ 	.word	0x0500000f


	//   ....[253]....
        /*0688*/ 	.word	0x0500000f


	//   ....[254]....
        /*068c*/ 	.word	0x0500000f


	//   ....[255]....
        /*0690*/ 	.word	0x0500000f


	//   ....[0]....
        /*0694*/ 	.word	0x0500000f


	//   ....[1]....
        /*0698*/ 	.word	0x0500000f


	//   ....[2]....
        /*069c*/ 	.word	0x0500000f


	//   ....[3]....
        /*06a0*/ 	.word	0x0500000f


	//   ....[4]....
        /*06a4*/ 	.word	0x0500000f


	//   ....[5]....
        /*06a8*/ 	.word	0x0500000f


	//   ....[6]....
        /*06ac*/ 	.word	0x0500000f


	//   ....[7]....
        /*06b0*/ 	.word	0x0500000f


	//   ....[8]....
        /*06b4*/ 	.word	0x0500000f


	//   ....[9]....
        /*06b8*/ 	.word	0x0500000f


	//   ....[10]....
        /*06bc*/ 	.word	0x0500000f


	//----- nvinfo : EIATTR_COOP_GROUP_INSTR_OFFSETS
	.align		4
.L_144:
        /*06c0*/ 	.byte	0x04, 0x28
        /*06c2*/ 	.short	(.L_146 - .L_145)


	//   ....[0]....
.L_145:
        /*06c4*/ 	.word	0x00000060


	//   ....[1]....
        /*06c8*/ 	.word	0x00000140


	//   ....[2]....
        /*06cc*/ 	.word	0x00000190


	//   ....[3]....
        /*06d0*/ 	.word	0x000003c0


	//   ....[4]....
        /*06d4*/ 	.word	0x00000520


	//   ....[5]....
        /*06d8*/ 	.word	0x00000640


	//   ....[6]....
        /*06dc*/ 	.word	0x000007a0


	//   ....[7]....
        /*06e0*/ 	.word	0x00003770


	//   ....[8]....
        /*06e4*/ 	.word	0x00003780


	//   ....[9]....
        /*06e8*/ 	.word	0x00004e30


	//   ....[10]....
        /*06ec*/ 	.word	0x00004e40


	//   ....[11]....
        /*06f0*/ 	.word	0x00006fa0


	//   ....[12]....
        /*06f4*/ 	.word	0x00006fb0


	//   ....[13]....
        /*06f8*/ 	.word	0x000087e0


	//   ....[14]....
        /*06fc*/ 	.word	0x000087f0


	//   ....[15]....
        /*0700*/ 	.word	0x0000a1f0


	//   ....[16]....
        /*0704*/ 	.word	0x0000a200


	//   ....[17]....
        /*0708*/ 	.word	0x0000a490


	//   ....[18]....
        /*070c*/ 	.word	0x0000a4a0


	//   ....[19]....
        /*0710*/ 	.word	0x0000aa00


	//   ....[20]....
        /*0714*/ 	.word	0x0000aa10


	//   ....[21]....
        /*0718*/ 	.word	0x0000ab90


	//   ....[22]....
        /*071c*/ 	.word	0x0000abb0


	//   ....[23]....
        /*0720*/ 	.word	0x0000b130


	//   ....[24]....
        /*0724*/ 	.word	0x0000b6d0


	//   ....[25]....
        /*0728*/ 	.word	0x0000b6e0


	//   ....[26]....
        /*072c*/ 	.word	0x0000b6f0


	//   ....[27]....
        /*0730*/ 	.word	0x0000b700


	//   ....[28]....
        /*0734*/ 	.word	0x0000e140


	//   ....[29]....
        /*0738*/ 	.word	0x0000e150


	//   ....[30]....
        /*073c*/ 	.word	0x0000e160


	//   ....[31]....
        /*0740*/ 	.word	0x0000e170


	//   ....[32]....
        /*0744*/ 	.word	0x00012550


	//   ....[33]....
        /*0748*/ 	.word	0x000125a0


	//   ....[34]....
        /*074c*/ 	.word	0x000128b0


	//   ....[35]....
        /*0750*/ 	.word	0x00012930


	//   ....[36]....
        /*0754*/ 	.word	0x00014fe0


	//   ....[37]....
        /*0758*/ 	.word	0x00015000


	//   ....[38]....
        /*075c*/ 	.word	0x00015020


	//   ....[39]....
        /*0760*/ 	.word	0x00015040


	//   ....[40]....
        /*0764*/ 	.word	0x000161d0


	//   ....[41]....
        /*0768*/ 	.word	0x000163f0


	//   ....[42]....
        /*076c*/ 	.word	0x00016420


	//   ....[43]....
        /*0770*/ 	.word	0x000164e0


	//   ....[44]....
        /*0774*/ 	.word	0x00017520


	//   ....[45]....
        /*0778*/ 	.word	0x00017560


	//   ....[46]....
        /*077c*/ 	.word	0x000175a0


	//   ....[47]....
        /*0780*/ 	.word	0x000175d0


	//   ....[48]....
        /*0784*/ 	.word	0x00017b60


	//   ....[49]....
        /*0788*/ 	.word	0x00017ba0


	//   ....[50]....
        /*078c*/ 	.word	0x00017c60


	//   ....[51]....
        /*0790*/ 	.word	0x00017c80


	//   ....[52]....
        /*0794*/ 	.word	0x00017d40


	//   ....[53]....
        /*0798*/ 	.word	0x00017d60


	//   ....[54]....
        /*079c*/ 	.word	0x00017e30


	//   ....[55]....
        /*07a0*/ 	.word	0x00017e50


	//   ....[56]....
        /*07a4*/ 	.word	0x000186a0


	//   ....[57]....
        /*07a8*/ 	.word	0x000186c0


	//   ....[58]....
        /*07ac*/ 	.word	0x00018780


	//   ....[59]....
        /*07b0*/ 	.word	0x000187a0


	//   ....[60]....
        /*07b4*/ 	.word	0x00018860


	//   ....[61]....
        /*07b8*/ 	.word	0x00018880


	//   ....[62]....
        /*07bc*/ 	.word	0x00018950


	//   ....[63]....
        /*07c0*/ 	.word	0x00018970


	//   ....[64]....
        /*07c4*/ 	.word	0x00018ac0


	//   ....[65]....
        /*07c8*/ 	.word	0x00018c70


	//   ....[66]....
        /*07cc*/ 	.word	0x00018ca0


	//   ....[67]....
        /*07d0*/ 	.word	0x00018cd0


	//   ....[68]....
        /*07d4*/ 	.word	0x00018d00


	//   ....[69]....
        /*07d8*/ 	.word	0x00018d30


	//   ....[70]....
        /*07dc*/ 	.word	0x00018d60


	//   ....[71]....
        /*07e0*/ 	.word	0x00018ed0


	//   ....[72]....
        /*07e4*/ 	.word	0x00018f00


	//   ....[73]....
        /*07e8*/ 	.word	0x00018f30


	//   ....[74]....
        /*07ec*/ 	.word	0x00018f60


	//   ....[75]....
        /*07f0*/ 	.word	0x00018f90


	//   ....[76]....
        /*07f4*/ 	.word	0x00018fc0


	//   ....[77]....
        /*07f8*/ 	.word	0x00019050


	//   ....[78]....
        /*07fc*/ 	.word	0x00019080


	//   ....[79]....
        /*0800*/ 	.word	0x00019100


	//   ....[80]....
        /*0804*/ 	.word	0x00019c20


	//   ....[81]....
        /*0808*/ 	.word	0x0001bb60


	//   ....[82]....
        /*080c*/ 	.word	0x0001bb80


	//   ....[83]....
        /*0810*/ 	.word	0x0001bc30


	//   ....[84]....
        /*0814*/ 	.word	0x0001bc50


	//   ....[85]....
        /*0818*/ 	.word	0x0001bcf0


	//   ....[86]....
        /*081c*/ 	.word	0x0001bd10


	//   ....[87]....
        /*0820*/ 	.word	0x0001bdb0


	//   ....[88]....
        /*0824*/ 	.word	0x0001bdd0


	//   ....[89]....
        /*0828*/ 	.word	0x0001be70


	//   ....[90]....
        /*082c*/ 	.word	0x0001be90


	//   ....[91]....
        /*0830*/ 	.word	0x0001bea0


	//   ....[92]....
        /*0834*/ 	.word	0x0001bf30


	//   ....[93]....
        /*0838*/ 	.word	0x0001c6f0


	//   ....[94]....
        /*083c*/ 	.word	0x0001c720


	//   ....[95]....
        /*0840*/ 	.word	0x0001c740


	//   ....[96]....
        /*0844*/ 	.word	0x0001c7d0


	//   ....[97]....
        /*0848*/ 	.word	0x0001c7e0


	//   ....[98]....
        /*084c*/ 	.word	0x0001c880


	//   ....[99]....
        /*0850*/ 	.word	0x0001c890


	//   ....[100]....
        /*0854*/ 	.word	0x0001c930


	//   ....[101]....
        /*0858*/ 	.word	0x0001c940


	//   ....[102]....
        /*085c*/ 	.word	0x0001c9e0


	//   ....[103]....
        /*0860*/ 	.word	0x0001c9f0


	//   ....[104]....
        /*0864*/ 	.word	0x0001ca90


	//   ....[105]....
        /*0868*/ 	.word	0x0001caa0


	//   ....[106]....
        /*086c*/ 	.word	0x0001cb40


	//   ....[107]....
        /*0870*/ 	.word	0x0001cb50


	//   ....[108]....
        /*0874*/ 	.word	0x0001cb60


	//   ....[109]....
        /*0878*/ 	.word	0x0001d340


	//   ....[110]....
        /*087c*/ 	.word	0x0001d350


	//   ....[111]....
        /*0880*/ 	.word	0x0001d360


	//   ....[112]....
        /*0884*/ 	.word	0x0001d3f0


	//   ....[113]....
        /*0888*/ 	.word	0x0001d400


	//   ....[114]....
        /*088c*/ 	.word	0x0001d460


	//   ....[115]....
        /*0890*/ 	.word	0x0001d490


	//   ....[116]....
        /*0894*/ 	.word	0x0001d4d0


	//   ....[117]....
        /*0898*/ 	.word	0x0001d500


	//   ....[118]....
        /*089c*/ 	.word	0x0001d540


	//   ....[119]....
        /*08a0*/ 	.word	0x0001d570


	//   ....[120]....
        /*08a4*/ 	.word	0x0001d5b0


	//   ....[121]....
        /*08a8*/ 	.word	0x0001d830


	//   ....[122]....
        /*08ac*/ 	.word	0x0001d850


	//   ....[123]....
        /*08b0*/ 	.word	0x0001d8e0


	//   ....[124]....
        /*08b4*/ 	.word	0x0001d8f0


	//   ....[125]....
        /*08b8*/ 	.word	0x0001d960


	//   ....[126]....
        /*08bc*/ 	.word	0x0001d970


	//   ....[127]....
        /*08c0*/ 	.word	0x0001d9e0


	//   ....[128]....
        /*08c4*/ 	.word	0x0001d9f0


	//   ....[129]....
        /*08c8*/ 	.word	0x0001da60


	//   ....[130]....
        /*08cc*/ 	.word	0x0001da70


	//   ....[131]....
        /*08d0*/ 	.word	0x0001da80


	//   ....[132]....
        /*08d4*/ 	.word	0x0001daf0


	//   ....[133]....
        /*08d8*/ 	.word	0x0001e080


	//   ....[134]....
        /*08dc*/ 	.word	0x0001e0b0


	//   ....[135]....
        /*08e0*/ 	.word	0x0001e0d0


	//   ....[136]....
        /*08e4*/ 	.word	0x0001e0e0


	//   ....[137]....
        /*08e8*/ 	.word	0x0001e120


	//   ....[138]....
        /*08ec*/ 	.word	0x0001e140


	//   ....[139]....
        /*08f0*/ 	.word	0x0001e1b0


	//   ....[140]....
        /*08f4*/ 	.word	0x0001e1d0


	//   ....[141]....
        /*08f8*/ 	.word	0x0001e230


	//   ....[142]....
        /*08fc*/ 	.word	0x0001e250


	//   ....[143]....
        /*0900*/ 	.word	0x0001e2a0


	//   ....[144]....
        /*0904*/ 	.word	0x0001e2c0


	//   ....[145]....
        /*0908*/ 	.word	0x0001e6b0


	//   ....[146]....
        /*090c*/ 	.word	0x0001e700


	//   ....[147]....
        /*0910*/ 	.word	0x0001e730


	//   ....[148]....
        /*0914*/ 	.word	0x0001e740


	//   ....[149]....
        /*0918*/ 	.word	0x0001e770


	//   ....[150]....
        /*091c*/ 	.word	0x0001e7a0


	//   ....[151]....
        /*0920*/ 	.word	0x0001e7d0


	//   ....[152]....
        /*0924*/ 	.word	0x0001e800


	//   ....[153]....
        /*0928*/ 	.word	0x0001e980


	//   ....[154]....
        /*092c*/ 	.word	0x0001e9b0


	//   ....[155]....
        /*0930*/ 	.word	0x0001e9e0


	//   ....[156]....
        /*0934*/ 	.word	0x0001ea10


	//   ....[157]....
        /*0938*/ 	.word	0x0001ea40


	//   ....[158]....
        /*093c*/ 	.word	0x0001ea70


	//   ....[159]....
        /*0940*/ 	.word	0x0001eb30


	//   ....[160]....
        /*0944*/ 	.word	0x0001eb50


	//   ....[161]....
        /*0948*/ 	.word	0x0001ebc0


	//   ....[162]....
        /*094c*/ 	.word	0x0001f030


	//   ....[163]....
        /*0950*/ 	.word	0x0001f370


	//   ....[164]....
        /*0954*/ 	.word	0x0001f400


	//   ....[165]....
        /*0958*/ 	.word	0x0001f4a0


	//   ....[166]....
        /*095c*/ 	.word	0x0001f530


	//   ....[167]....
        /*0960*/ 	.word	0x0001f620


	//   ....[168]....
        /*0964*/ 	.word	0x0001f6b0


	//   ....[169]....
        /*0968*/ 	.word	0x0001f750


	//   ....[170]....
        /*096c*/ 	.word	0x0001f7e0


	//   ....[171]....
        /*0970*/ 	.word	0x0001f8d0


	//   ....[172]....
        /*0974*/ 	.word	0x0001f960


	//   ....[173]....
        /*0978*/ 	.word	0x0001fa00


	//   ....[174]....
        /*097c*/ 	.word	0x0001fa90


	//   ....[175]....
        /*0980*/ 	.word	0x0001fb80


	//   ....[176]....
        /*0984*/ 	.word	0x0001fc10


	//   ....[177]....
        /*0988*/ 	.word	0x0001fc60


	//   ....[178]....
        /*098c*/ 	.word	0x0001fcb0


	//   ....[179]....
        /*0990*/ 	.word	0x0001fd90


	//   ....[180]....
        /*0994*/ 	.word	0x0001fe20


	//   ....[181]....
        /*0998*/ 	.word	0x0001fe70


	//   ....[182]....
        /*099c*/ 	.word	0x0001fec0


	//   ....[183]....
        /*09a0*/ 	.word	0x00020120


	//   ....[184]....
        /*09a4*/ 	.word	0x00020400


	//   ....[185]....
        /*09a8*/ 	.word	0x000204f0


	//   ....[186]....
        /*09ac*/ 	.word	0x00020590


	//   ....[187]....
        /*09b0*/ 	.word	0x000205f0


	//   ....[188]....
        /*09b4*/ 	.word	0x00020700


	//   ....[189]....
        /*09b8*/ 	.word	0x00020770


	//   ....[190]....
        /*09bc*/ 	.word	0x00020880


	//   ....[191]....
        /*09c0*/ 	.word	0x000208f0


	//   ....[192]....
        /*09c4*/ 	.word	0x00020a00


	//   ....[193]....
        /*09c8*/ 	.word	0x00020a70


	//   ....[194]....
        /*09cc*/ 	.word	0x00020b80


	//   ....[195]....
        /*09d0*/ 	.word	0x00020bf0


	//   ....[196]....
        /*09d4*/ 	.word	0x00020c90


	//   ....[197]....
        /*09d8*/ 	.word	0x00020da0


	//   ....[198]....
        /*09dc*/ 	.word	0x00020e00


	//   ....[199]....
        /*09e0*/ 	.word	0x00020e60


	//   ....[200]....
        /*09e4*/ 	.word	0x00020f60


	//   ....[201]....
        /*09e8*/ 	.word	0x00020fc0


	//   ....[202]....
        /*09ec*/ 	.word	0x000210d0


	//   ....[203]....
        /*09f0*/ 	.word	0x00021130


	//   ....[204]....
        /*09f4*/ 	.word	0x00021240


	//   ....[205]....
        /*09f8*/ 	.word	0x000212a0


	//   ....[206]....
        /*09fc*/ 	.word	0x000213b0


	//   ....[207]....
        /*0a00*/ 	.word	0x00021410


	//   ....[208]....
        /*0a04*/ 	.word	0x00021520


	//   ....[209]....
        /*0a08*/ 	.word	0x00021580


	//   ....[210]....
        /*0a0c*/ 	.word	0x00021690


	//   ....[211]....
        /*0a10*/ 	.word	0x000216f0


	//   ....[212]....
        /*0a14*/ 	.word	0x000217e0


	//   ....[213]....
        /*0a18*/ 	.word	0x00021910


	//   ....[214]....
        /*0a1c*/ 	.word	0x000219c0


	//   ....[215]....
        /*0a20*/ 	.word	0x00021a30


	//   ....[216]....
        /*0a24*/ 	.word	0x00021b20


	//   ....[217]....
        /*0a28*/ 	.word	0x00021b80


	//   ....[218]....
        /*0a2c*/ 	.word	0x00021c50


	//   ....[219]....
        /*0a30*/ 	.word	0x00021cb0


	//   ....[220]....
        /*0a34*/ 	.word	0x00021d80


	//   ....[221]....
        /*0a38*/ 	.word	0x00021de0


	//   ....[222]....
        /*0a3c*/ 	.word	0x00021eb0


	//   ....[223]....
        /*0a40*/ 	.word	0x00021f10


	//   ....[224]....
        /*0a44*/ 	.word	0x00021fe0


	//   ....[225]....
        /*0a48*/ 	.word	0x000220d0


	//   ....[226]....
        /*0a4c*/ 	.word	0x00022170


	//   ....[227]....
        /*0a50*/ 	.word	0x000221d0


	//   ....[228]....
        /*0a54*/ 	.word	0x000222c0


	//   ....[229]....
        /*0a58*/ 	.word	0x00022320


	//   ....[230]....
        /*0a5c*/ 	.word	0x00022400


	//   ....[231]....
        /*0a60*/ 	.word	0x00022460


	//   ....[232]....
        /*0a64*/ 	.word	0x00022540


	//   ....[233]....
        /*0a68*/ 	.word	0x000225a0


	//   ....[234]....
        /*0a6c*/ 	.word	0x00022680


	//   ....[235]....
        /*0a70*/ 	.word	0x000226e0


	//   ....[236]....
        /*0a74*/ 	.word	0x000227b0


	//   ....[237]....
        /*0a78*/ 	.word	0x000228e0


	//   ....[238]....
        /*0a7c*/ 	.word	0x000229e0


	//   ....[239]....
        /*0a80*/ 	.word	0x00022a70


	//   ....[240]....
        /*0a84*/ 	.word	0x00022b40


	//   ....[241]....
        /*0a88*/ 	.word	0x00022ba0


	//   ....[242]....
        /*0a8c*/ 	.word	0x00022c70


	//   ....[243]....
        /*0a90*/ 	.word	0x00022cd0


	//   ....[244]....
        /*0a94*/ 	.word	0x00022db0


	//   ....[245]....
        /*0a98*/ 	.word	0x00022e10


	//   ....[246]....
        /*0a9c*/ 	.word	0x00022ee0


	//   ....[247]....
        /*0aa0*/ 	.word	0x00022f40


	//   ....[248]....
        /*0aa4*/ 	.word	0x00023000


	//   ....[249]....
        /*0aa8*/ 	.word	0x00023090


	//   ....[250]....
        /*0aac*/ 	.word	0x00023130


	//   ....[251]....
        /*0ab0*/ 	.word	0x00023250


	//   ....[252]....
        /*0ab4*/ 	.word	0x000232c0


	//   ....[253]....
        /*0ab8*/ 	.word	0x00023330


	//   ....[254]....
        /*0abc*/ 	.word	0x000233a0


	//   ....[255]....
        /*0ac0*/ 	.word	0x00023410


	//   ....[0]....
        /*0ac4*/ 	.word	0x00023490


	//   ....[1]....
        /*0ac8*/ 	.word	0x00023520


	//   ....[2]....
        /*0acc*/ 	.word	0x000235b0


	//   ....[3]....
        /*0ad0*/ 	.word	0x00023620


	//   ....[4]....
        /*0ad4*/ 	.word	0x00023690


	//   ....[5]....
        /*0ad8*/ 	.word	0x00023700


	//   ....[6]....
        /*0adc*/ 	.word	0x00023780


	//   ....[7]....
        /*0ae0*/ 	.word	0x000237f0


	//   ....[8]....
        /*0ae4*/ 	.word	0x00023890


	//   ....[9]....
        /*0ae8*/ 	.word	0x00023920


	//   ....[10]....
        /*0aec*/ 	.word	0x00023a40


	//----- nvinfo : EIATTR_REG_RECONFIG
	.align		4
.L_146:
        /*0af0*/ 	.byte	0x01, 0x54
	.zero		2


	//----- nvinfo : EIATTR_SYSCALL_OFFSETS
	.align		4
        /*0af4*/ 	.byte	0x04, 0x46
        /*0af6*/ 	.short	(.L_148 - .L_147)


	//   ....[0]....
.L_147:
        /*0af8*/ 	.word	0x00001af0


	//   ....[1]....
        /*0afc*/ 	.word	0x00001c40


	//   ....[2]....
        /*0b00*/ 	.word	0x0000b2d0


	//   ....[3]....
        /*0b04*/ 	.word	0x0000b650


	//   ....[4]....
        /*0b08*/ 	.word	0x0001b090


	//   ....[5]....
        /*0b0c*/ 	.word	0x0001b1e0


	//   ....[6]....
        /*0b10*/ 	.word	0x0001b2d0


	//   ....[7]....
        /*0b14*/ 	.word	0x0001c2e0


	//----- nvinfo : EIATTR_MBARRIER_INSTR_OFFSETS
	.align		4
.L_148:
        /*0b18*/ 	.byte	0x04, 0x39
        /*0b1a*/ 	.short	(.L_150 - .L_149)


	//   ....[0]....
.L_149:
        /*0b1c*/ 	.word	0x00000270
        /*0b20*/ 	.word	0x000000ff
        /*0b24*/ 	.word	0x0002a800
        /*0b28*/ 	.short	0x0100
        /*0b2a*/ 	.byte	0x08
	.zero		1


	//   ....[1]....
        /*0b2c*/ 	.word	0x00000280
        /*0b30*/ 	.word	0x000000ff
        /*0b34*/ 	.word	0x0002a820
        /*0b38*/ 	.short	0x0100
        /*0b3a*/ 	.byte	0x08
	.zero		1


	//   ....[2]....
        /*0b3c*/ 	.word	0x00000370
        /*0b40*/ 	.word	0x000000ff
        /*0b44*/ 	.word	0x0002a830
        /*0b48*/ 	.short	0x0100
        /*0b4a*/ 	.byte	0x08
	.zero		1


	//   ....[3]....
        /*0b4c*/ 	.word	0x00000380
        /*0b50*/ 	.word	0x000000ff
        /*0b54*/ 	.word	0x0002a840
        /*0b58*/ 	.short	0x0100
        /*0b5a*/ 	.byte	0x08
	.zero		1


	//   ....[4]....
        /*0b5c*/ 	.word	0x00000390
        /*0b60*/ 	.word	0x000000ff
        /*0b64*/ 	.word	0x0002a838
        /*0b68*/ 	.short	0x0100
        /*0b6a*/ 	.byte	0x08
	.zero		1


	//   ....[5]....
        /*0b6c*/ 	.word	0x000003a0
        /*0b70*/ 	.word	0x000000ff
        /*0b74*/ 	.word	0x0002a848
        /*0b78*/ 	.short	0x0100
        /*0b7a*/ 	.byte	0x08
	.zero		1


	//   ....[6]....
        /*0b7c*/ 	.word	0x000004d0
        /*0b80*/ 	.word	0x000000ff
        /*0b84*/ 	.word	0x0002a850
        /*0b88*/ 	.short	0x0100
        /*0b8a*/ 	.byte	0x08
	.zero		1


	//   ....[7]....
        /*0b8c*/ 	.word	0x000004e0
        /*0b90*/ 	.word	0x000000ff
        /*0b94*/ 	.word	0x0002a860
        /*0b98*/ 	.short	0x0100
        /*0b9a*/ 	.byte	0x08
	.zero		1


	//   ....[8]....
        /*0b9c*/ 	.word	0x000004f0
        /*0ba0*/ 	.word	0x000000ff
        /*0ba4*/ 	.word	0x0002a858
        /*0ba8*/ 	.short	0x0100
        /*0baa*/ 	.byte	0x08
	.zero		1


	//   ....[9]....
        /*0bac*/ 	.word	0x00000500
        /*0bb0*/ 	.word	0x000000ff
        /*0bb4*/ 	.word	0x0002a868
        /*0bb8*/ 	.short	0x0100
        /*0bba*/ 	.byte	0x08
	.zero		1


	//   ....[10]....
        /*0bbc*/ 	.word	0x000005f0
        /*0bc0*/ 	.word	0x000000ff
        /*0bc4*/ 	.word	0x0002a870
        /*0bc8*/ 	.short	0x0100
        /*0bca*/ 	.byte	0x06
	.zero		1


	//   ....[11]....
        /*0bcc*/ 	.word	0x00000600
        /*0bd0*/ 	.word	0x000000ff
        /*0bd4*/ 	.word	0x0002a880
        /*0bd8*/ 	.short	0x0100
        /*0bda*/ 	.byte	0x06
	.zero		1


	//   ....[12]....
        /*0bdc*/ 	.word	0x00000610
        /*0be0*/ 	.word	0x000000ff
        /*0be4*/ 	.word	0x0002a878
        /*0be8*/ 	.short	0x0100
        /*0bea*/ 	.byte	0x06
	.zero		1


	//   ....[13]....
        /*0bec*/ 	.word	0x00000620
        /*0bf0*/ 	.word	0x000000ff
        /*0bf4*/ 	.word	0x0002a888
        /*0bf8*/ 	.short	0x0100
        /*0bfa*/ 	.byte	0x06
	.zero		1


	//   ....[14]....
        /*0bfc*/ 	.word	0x00000750
        /*0c00*/ 	.word	0x000000ff
        /*0c04*/ 	.word	0x0002a890
        /*0c08*/ 	.short	0x0100
        /*0c0a*/ 	.byte	0x08
	.zero		1


	//   ....[15]....
        /*0c0c*/ 	.word	0x00000760
        /*0c10*/ 	.word	0x000000ff
        /*0c14*/ 	.word	0x0002a8a0
        /*0c18*/ 	.short	0x0100
        /*0c1a*/ 	.byte	0x08
	.zero		1


	//   ....[16]....
        /*0c1c*/ 	.word	0x00000770
        /*0c20*/ 	.word	0x000000ff
        /*0c24*/ 	.word	0x0002a898
        /*0c28*/ 	.short	0x0100
        /*0c2a*/ 	.byte	0x08
	.zero		1


	//   ....[17]....
        /*0c2c*/ 	.word	0x00000780
        /*0c30*/ 	.word	0x000000ff
        /*0c34*/ 	.word	0x0002a8a8
        /*0c38*/ 	.short	0x0100
        /*0c3a*/ 	.byte	0x08
	.zero		1


	//   ....[18]....
        /*0c3c*/ 	.word	0x000008b0
        /*0c40*/ 	.word	0x000000ff
        /*0c44*/ 	.word	0x0002a8b0
        /*0c48*/ 	.short	0x0100
        /*0c4a*/ 	.byte	0x08
	.zero		1


	//   ....[19]....
        /*0c4c*/ 	.word	0x000008c0
        /*0c50*/ 	.word	0x000000ff
        /*0c54*/ 	.word	0x0002a8c0
        /*0c58*/ 	.short	0x0100
        /*0c5a*/ 	.byte	0x08
	.zero		1


	//   ....[20]....
        /*0c5c*/ 	.word	0x000008d0
        /*0c60*/ 	.word	0x000000ff
        /*0c64*/ 	.word	0x0002a8b8
        /*0c68*/ 	.short	0x0100
        /*0c6a*/ 	.byte	0x08
	.zero		1


	//   ....[21]....
        /*0c6c*/ 	.word	0x000008e0
        /*0c70*/ 	.word	0x000000ff
        /*0c74*/ 	.word	0x0002a8c8
        /*0c78*/ 	.short	0x0100
        /*0c7a*/ 	.byte	0x08
	.zero		1


	//   ....[22]....
        /*0c7c*/ 	.word	0x00003720
        /*0c80*/ 	.word	0x00000058
        /*0c84*/ 	.word	0x0002a890
        /*0c88*/ 	.short	0x010a
        /*0c8a*/ 	.byte	0x3f
	.zero		1


	//   ....[23]....
        /*0c8c*/ 	.word	0x00006f40
        /*0c90*/ 	.word	0x00000058
        /*0c94*/ 	.word	0x0002a890
        /*0c98*/ 	.short	0x010a
        /*0c9a*/ 	.byte	0x3f
	.zero		1


	//   ....[24]....
        /*0c9c*/ 	.word	0x0000a030
        /*0ca0*/ 	.word	0x00000058
        /*0ca4*/ 	.word	0x0002a890
        /*0ca8*/ 	.short	0x010a
        /*0caa*/ 	.byte	0x3f
	.zero		1


	//   ....[25]....
        /*0cac*/ 	.word	0x0000a7f0
        /*0cb0*/ 	.word	0x0000000b
        /*0cb4*/ 	.word	0x00000000
        /*0cb8*/ 	.short	0x0101
        /*0cba*/ 	.byte	0x3f
	.zero		1


	//   ....[26]....
        /*0cbc*/ 	.word	0x0000a830
        /*0cc0*/ 	.word	0x00000058
        /*0cc4*/ 	.word	0x0002a8b0
        /*0cc8*/ 	.short	0x010a
        /*0cca*/ 	.byte	0x3f
	.zero		1


	//   ....[27]....
        /*0ccc*/ 	.word	0x0000ade0
        /*0cd0*/ 	.word	0x00000058
        /*0cd4*/ 	.word	0x00000000
        /*0cd8*/ 	.short	0x0101
        /*0cda*/ 	.byte	0x3f
	.zero		1


	//   ....[28]....
        /*0cdc*/ 	.word	0x0000b350
        /*0ce0*/ 	.word	0x00000002
        /*0ce4*/ 	.word	0x0002a800
        /*0ce8*/ 	.short	0x010a
        /*0cea*/ 	.byte	0x3f
	.zero		1


	//   ....[29]....
        /*0cec*/ 	.word	0x0000b3a0
        /*0cf0*/ 	.word	0x00000002
        /*0cf4*/ 	.word	0x0002a800
        /*0cf8*/ 	.short	0x010a
        /*0cfa*/ 	.byte	0x3f
	.zero		1


	//   ....[30]....
        /*0cfc*/ 	.word	0x0000bd50
        /*0d00*/ 	.word	0x00000002
        /*0d04*/ 	.word	0x0002a800
        /*0d08*/ 	.short	0x010a
        /*0d0a*/ 	.byte	0x3f
	.zero		1


	//   ....[31]....
        /*0d0c*/ 	.word	0x0000e630
        /*0d10*/ 	.word	0x00000002
        /*0d14*/ 	.word	0x0002a800
        /*0d18*/ 	.short	0x010a
        /*0d1a*/ 	.byte	0x3f
	.zero		1


	//   ....[32]....
        /*0d1c*/ 	.word	0x00010db0
        /*0d20*/ 	.word	0x00000000
        /*0d24*/ 	.word	0x0002a830
        /*0d28*/ 	.short	0x010a
        /*0d2a*/ 	.byte	0x3f
	.zero		1


	//   ....[33]....
        /*0d2c*/ 	.word	0x00010e00
        /*0d30*/ 	.word	0x00000000
        /*0d34*/ 	.word	0x0002a830
        /*0d38*/ 	.short	0x010a
        /*0d3a*/ 	.byte	0x3f
	.zero		1


	//   ....[34]....
        /*0d3c*/ 	.word	0x00011c90
        /*0d40*/ 	.word	0x00000000
        /*0d44*/ 	.word	0x00000000
        /*0d48*/ 	.short	0x0101
        /*0d4a*/ 	.byte	0x3f
	.zero		1


	//   ....[35]....
        /*0d4c*/ 	.word	0x00013780
        /*0d50*/ 	.word	0x0000000f
        /*0d54*/ 	.word	0x0002a830
        /*0d58*/ 	.short	0x010a
        /*0d5a*/ 	.byte	0x3f
	.zero		1


	//   ....[36]....
        /*0d5c*/ 	.word	0x000137f0
        /*0d60*/ 	.word	0x0000000f
        /*0d64*/ 	.word	0x0002a830
        /*0d68*/ 	.short	0x010a
        /*0d6a*/ 	.byte	0x3f
	.zero		1


	//   ....[37]....
        /*0d6c*/ 	.word	0x00014360
        /*0d70*/ 	.word	0x0000000a
        /*0d74*/ 	.word	0x0002a850
        /*0d78*/ 	.short	0x010a
        /*0d7a*/ 	.byte	0x3f
	.zero		1


	//   ....[38]....
        /*0d7c*/ 	.word	0x00014400
        /*0d80*/ 	.word	0x0000000a
        /*0d84*/ 	.word	0x0002a850
        /*0d88*/ 	.short	0x010a
        /*0d8a*/ 	.byte	0x3f
	.zero		1


	//   ....[39]....
        /*0d8c*/ 	.word	0x00015830
        /*0d90*/ 	.word	0x00000004
        /*0d94*/ 	.word	0x00000000
        /*0d98*/ 	.short	0x0101
        /*0d9a*/ 	.byte	0x3f
	.zero		1


	//   ....[40]....
        /*0d9c*/ 	.word	0x00015af0
        /*0da0*/ 	.word	0x0000000a
        /*0da4*/ 	.word	0x00000000
        /*0da8*/ 	.short	0x0101
        /*0daa*/ 	.byte	0x3f
	.zero		1


	//   ....[41]....
        /*0dac*/ 	.word	0x000160d0
        /*0db0*/ 	.word	0x0000000e
        /*0db4*/ 	.word	0x0002a850
        /*0db8*/ 	.short	0x010a
        /*0dba*/ 	.byte	0x3f
	.zero		1


	//   ....[42]....
        /*0dbc*/ 	.word	0x00016170
        /*0dc0*/ 	.word	0x0000000e
        /*0dc4*/ 	.word	0x0002a850
        /*0dc8*/ 	.short	0x010a
        /*0dca*/ 	.byte	0x3f
	.zero		1


	//   ....[43]....
        /*0dcc*/ 	.word	0x00016670
        /*0dd0*/ 	.word	0x00000002
        /*0dd4*/ 	.word	0x00000000
        /*0dd8*/ 	.short	0x0101
        /*0dda*/ 	.byte	0x3f
	.zero		1


	//   ....[44]....
        /*0ddc*/ 	.word	0x00017b50
        /*0de0*/ 	.word	0x00000000
        /*0de4*/ 	.word	0x00000000
        /*0de8*/ 	.short	0x0101
        /*0dea*/ 	.byte	0x3f
	.zero		1


	//   ....[45]....
        /*0dec*/ 	.word	0x00019d00
        /*0df0*/ 	.word	0x00000016
        /*0df4*/ 	.word	0x0002a820
        /*0df8*/ 	.short	0x010a
        /*0dfa*/ 	.byte	0x3f
	.zero		1


	//   ....[46]....
        /*0dfc*/ 	.word	0x00019d90
        /*0e00*/ 	.word	0x00000009
        /*0e04*/ 	.word	0x0002a8a0
        /*0e08*/ 	.short	0x010a
        /*0e0a*/ 	.byte	0x3f
	.zero		1


	//   ....[47]....
        /*0e0c*/ 	.word	0x0001a1d0
        /*0e10*/ 	.word	0x00000009
        /*0e14*/ 	.word	0x0002a8c0
        /*0e18*/ 	.short	0x010a
        /*0e1a*/ 	.byte	0x3f
	.zero		1


	//   ....[48]....
        /*0e1c*/ 	.word	0x0001a600
        /*0e20*/ 	.word	0x00000006
        /*0e24*/ 	.word	0x0002a8a0
        /*0e28*/ 	.short	0x010a
        /*0e2a*/ 	.byte	0x3f
	.zero		1


	//   ....[49]....
        /*0e2c*/ 	.word	0x0001aa30
        /*0e30*/ 	.word	0x00000006
        /*0e34*/ 	.word	0x0002a8c0
        /*0e38*/ 	.short	0x010a
        /*0e3a*/ 	.byte	0x3f
	.zero		1


	//   ....[50]....
        /*0e3c*/ 	.word	0x0001b910
        /*0e40*/ 	.word	0x00000007
        /*0e44*/ 	.word	0x0002a840
        /*0e48*/ 	.short	0x010a
        /*0e4a*/ 	.byte	0x3f
	.zero		1


	//   ....[51]....
        /*0e4c*/ 	.word	0x0001bff0
        /*0e50*/ 	.word	0x00000007
        /*0e54*/ 	.word	0x0002a830
        /*0e58*/ 	.short	0x0107
        /*0e5a*/ 	.byte	0x3f
	.zero		1


	//   ....[52]....
        /*0e5c*/ 	.word	0x0001c0b0
        /*0e60*/ 	.word	0x00000007
        /*0e64*/ 	.word	0x0002a830
        /*0e68*/ 	.short	0x0101
        /*0e6a*/ 	.byte	0x3f
	.zero		1


	//   ....[53]....
        /*0e6c*/ 	.word	0x0001ccb0
        /*0e70*/ 	.word	0x00000016
        /*0e74*/ 	.word	0x0002a800
        /*0e78*/ 	.short	0x0107
        /*0e7a*/ 	.byte	0x3f
	.zero		1


	//   ....[54]....
        /*0e7c*/ 	.word	0x0001cdb0
        /*0e80*/ 	.word	0x00000016
        /*0e84*/ 	.word	0x0002a800
        /*0e88*/ 	.short	0x0101
        /*0e8a*/ 	.byte	0x3f
	.zero		1


	//   ....[55]....
        /*0e8c*/ 	.word	0x0001cdd0
        /*0e90*/ 	.word	0x00000016
        /*0e94*/ 	.word	0x0002a820
        /*0e98*/ 	.short	0x010a
        /*0e9a*/ 	.byte	0x3f
	.zero		1


	//   ....[56]....
        /*0e9c*/ 	.word	0x0001d150
        /*0ea0*/ 	.word	0x00000005
        /*0ea4*/ 	.word	0x0002a840
        /*0ea8*/ 	.short	0x010a
        /*0eaa*/ 	.byte	0x3f
	.zero		1


	//   ....[57]....
        /*0eac*/ 	.word	0x0001d650
        /*0eb0*/ 	.word	0x00000005
        /*0eb4*/ 	.word	0x0002a830
        /*0eb8*/ 	.short	0x0107
        /*0eba*/ 	.byte	0x3f
	.zero		1


	//   ....[58]....
        /*0ebc*/ 	.word	0x0001d700
        /*0ec0*/ 	.word	0x00000005
        /*0ec4*/ 	.word	0x0002a830
        /*0ec8*/ 	.short	0x0101
        /*0eca*/ 	.byte	0x3f
	.zero		1


	//   ....[59]....
        /*0ecc*/ 	.word	0x0001d760
        /*0ed0*/ 	.word	0x00000005
        /*0ed4*/ 	.word	0x0002a860
        /*0ed8*/ 	.short	0x010a
        /*0eda*/ 	.byte	0x3f
	.zero		1


	//   ....[60]....
        /*0edc*/ 	.word	0x0001dbd0
        /*0ee0*/ 	.word	0x00000005
        /*0ee4*/ 	.word	0x0002a850
        /*0ee8*/ 	.short	0x0107
        /*0eea*/ 	.byte	0x3f
	.zero		1


	//   ....[61]....
        /*0eec*/ 	.word	0x0001dd10
        /*0ef0*/ 	.word	0x00000005
        /*0ef4*/ 	.word	0x0002a850
        /*0ef8*/ 	.short	0x0101
        /*0efa*/ 	.byte	0x3f
	.zero		1


	//   ....[62]....
        /*0efc*/ 	.word	0x0001df90
        /*0f00*/ 	.word	0x00000000
        /*0f04*/ 	.word	0x0002a860
        /*0f08*/ 	.short	0x010a
        /*0f0a*/ 	.byte	0x3f
	.zero		1


	//   ....[63]....
        /*0f0c*/ 	.word	0x0001e400
        /*0f10*/ 	.word	0x00000000
        /*0f14*/ 	.word	0x0002a850
        /*0f18*/ 	.short	0x0107
        /*0f1a*/ 	.byte	0x3f
	.zero		1


	//   ....[64]....
        /*0f1c*/ 	.word	0x0001e4c0
        /*0f20*/ 	.word	0x00000000
        /*0f24*/ 	.word	0x0002a850
        /*0f28*/ 	.short	0x0101
        /*0f2a*/ 	.byte	0x3f
	.zero		1


	//   ....[65]....
        /*0f2c*/ 	.word	0x0001efb0
        /*0f30*/ 	.word	0x00000005
        /*0f34*/ 	.word	0x0002a820
        /*0f38*/ 	.short	0x010a
        /*0f3a*/ 	.byte	0x3f
	.zero		1


	//   ....[66]....
        /*0f3c*/ 	.word	0x0001f140
        /*0f40*/ 	.word	0x00000003
        /*0f44*/ 	.word	0x0002a840
        /*0f48*/ 	.short	0x010a
        /*0f4a*/ 	.byte	0x3f
	.zero		1


	//   ....[67]....
        /*0f4c*/ 	.word	0x0001f1e0
        /*0f50*/ 	.word	0x00000005
        /*0f54*/ 	.word	0x0002a840
        /*0f58*/ 	.short	0x010a
        /*0f5a*/ 	.byte	0x3f
	.zero		1


	//   ....[68]....
        /*0f5c*/ 	.word	0x0001f220
        /*0f60*/ 	.word	0x00000003
        /*0f64*/ 	.word	0x0002a860
        /*0f68*/ 	.short	0x010a
        /*0f6a*/ 	.byte	0x3f
	.zero		1


	//   ....[69]....
        /*0f6c*/ 	.word	0x0001f260
        /*0f70*/ 	.word	0x00000005
        /*0f74*/ 	.word	0x0002a860
        /*0f78*/ 	.short	0x010a
        /*0f7a*/ 	.byte	0x3f
	.zero		1


	//   ....[70]....
        /*0f7c*/ 	.word	0x0001f2c0
        /*0f80*/ 	.word	0x00000058
        /*0f84*/ 	.word	0x0002a890
        /*0f88*/ 	.short	0x010a
        /*0f8a*/ 	.byte	0x3f
	.zero		1


	//   ....[71]....
        /*0f8c*/ 	.word	0x0001f570
        /*0f90*/ 	.word	0x00000058
        /*0f94*/ 	.word	0x0002a890
        /*0f98*/ 	.short	0x010a
        /*0f9a*/ 	.byte	0x3f
	.zero		1


	//   ....[72]....
        /*0f9c*/ 	.word	0x0001f820
        /*0fa0*/ 	.word	0x00000058
        /*0fa4*/ 	.word	0x0002a890
        /*0fa8*/ 	.short	0x010a
        /*0faa*/ 	.byte	0x3f
	.zero		1


	//   ....[73]....
        /*0fac*/ 	.word	0x0001fad0
        /*0fb0*/ 	.word	0x00000058
        /*0fb4*/ 	.word	0x0002a8b0
        /*0fb8*/ 	.short	0x010a
        /*0fba*/ 	.byte	0x3f
	.zero		1


	//   ....[74]....
        /*0fbc*/ 	.word	0x0001fce0
        /*0fc0*/ 	.word	0x00000002
        /*0fc4*/ 	.word	0x0002a800
        /*0fc8*/ 	.short	0x010a
        /*0fca*/ 	.byte	0x3f
	.zero		1


	//   ....[75]....
        /*0fcc*/ 	.word	0x0001ff00
        /*0fd0*/ 	.word	0x00000002
        /*0fd4*/ 	.word	0x0002a800
        /*0fd8*/ 	.short	0x010a
        /*0fda*/ 	.byte	0x3f
	.zero		1


	//   ....[76]....
        /*0fdc*/ 	.word	0x0001ff50
        /*0fe0*/ 	.word	0x00000000
        /*0fe4*/ 	.word	0x0002a830
        /*0fe8*/ 	.short	0x010a
        /*0fea*/ 	.byte	0x3f
	.zero		1


	//   ....[77]....
        /*0fec*/ 	.word	0x0001ffa0
        /*0ff0*/ 	.word	0x0000000f
        /*0ff4*/ 	.word	0x0002a830
        /*0ff8*/ 	.short	0x010a
        /*0ffa*/ 	.byte	0x3f
	.zero		1


	//   ....[78]....
        /*0ffc*/ 	.word	0x0001fff0
        /*1000*/ 	.word	0x0000000a
        /*1004*/ 	.word	0x0002a850
        /*1008*/ 	.short	0x010a
        /*100a*/ 	.byte	0x3f
	.zero		1


	//   ....[79]....
        /*100c*/ 	.word	0x00020040
        /*1010*/ 	.word	0x0000000e
        /*1014*/ 	.word	0x0002a850
        /*1018*/ 	.short	0x010a
        /*101a*/ 	.byte	0x3f
	.zero		1


	//   ....[80]....
        /*101c*/ 	.word	0x000201e0
        /*1020*/ 	.word	0x00000016
        /*1024*/ 	.word	0x0002a820
        /*1028*/ 	.short	0x010a
        /*102a*/ 	.byte	0x3f
	.zero		1


	//   ....[81]....
        /*102c*/ 	.word	0x00020230
        /*1030*/ 	.word	0x00000009
        /*1034*/ 	.word	0x0002a8a0
        /*1038*/ 	.short	0x010a
        /*103a*/ 	.byte	0x3f
	.zero		1


	//   ....[82]....
        /*103c*/ 	.word	0x00020280
        /*1040*/ 	.word	0x00000009
        /*1044*/ 	.word	0x0002a8c0
        /*1048*/ 	.short	0x010a
        /*104a*/ 	.byte	0x3f
	.zero		1


	//   ....[83]....
        /*104c*/ 	.word	0x000202d0
        /*1050*/ 	.word	0x00000006
        /*1054*/ 	.word	0x0002a8a0
        /*1058*/ 	.short	0x010a
        /*105a*/ 	.byte	0x3f
	.zero		1


	//   ....[84]....
        /*105c*/ 	.word	0x00020320
        /*1060*/ 	.word	0x00000006
        /*1064*/ 	.word	0x0002a8c0
        /*1068*/ 	.short	0x010a
        /*106a*/ 	.byte	0x3f
	.zero		1


	//   ....[85]....
        /*106c*/ 	.word	0x00020440
        /*1070*/ 	.word	0x00000007
        /*1074*/ 	.word	0x0002a840
        /*1078*/ 	.short	0x010a
        /*107a*/ 	.byte	0x3f
	.zero		1


	//   ....[86]....
        /*107c*/ 	.word	0x00021810
        /*1080*/ 	.word	0x00000016
        /*1084*/ 	.word	0x0002a820
        /*1088*/ 	.short	0x010a
        /*108a*/ 	.byte	0x3f
	.zero		1


	//   ....[87]....
        /*108c*/ 	.word	0x00021860
        /*1090*/ 	.word	0x00000005
        /*1094*/ 	.word	0x0002a840
        /*1098*/ 	.short	0x010a
        /*109a*/ 	.byte	0x3f
	.zero		1


	//   ....[88]....
        /*109c*/ 	.word	0x00022020
        /*10a0*/ 	.word	0x00000005
        /*10a4*/ 	.word	0x0002a860
        /*10a8*/ 	.short	0x010a
        /*10aa*/ 	.byte	0x3f
	.zero		1


	//   ....[89]....
        /*10ac*/ 	.word	0x00022830
        /*10b0*/ 	.word	0x00000000
        /*10b4*/ 	.word	0x0002a860
        /*10b8*/ 	.short	0x010a
        /*10ba*/ 	.byte	0x3f
	.zero		1


	//   ....[90]....
        /*10bc*/ 	.word	0x00023960
        /*10c0*/ 	.word	0x00000005
        /*10c4*/ 	.word	0x0002a820
        /*10c8*/ 	.short	0x010a
        /*10ca*/ 	.byte	0x3f
	.zero		1


	//   ....[91]....
        /*10cc*/ 	.word	0x00023b00
        /*10d0*/ 	.word	0x00000003
        /*10d4*/ 	.word	0x0002a840
        /*10d8*/ 	.short	0x010a
        /*10da*/ 	.byte	0x3f
	.zero		1


	//   ....[92]....
        /*10dc*/ 	.word	0x00023b50
        /*10e0*/ 	.word	0x00000005
        /*10e4*/ 	.word	0x0002a840
        /*10e8*/ 	.short	0x010a
        /*10ea*/ 	.byte	0x3f
	.zero		1


	//   ....[93]....
        /*10ec*/ 	.word	0x00023ba0
        /*10f0*/ 	.word	0x00000003
        /*10f4*/ 	.word	0x0002a860
        /*10f8*/ 	.short	0x010a
        /*10fa*/ 	.byte	0x3f
	.zero		1


	//----- nvinfo : EIATTR_NUM_MBARRIERS
	.align		4
.L_150:
        /*10fc*/ 	.byte	0x03, 0x38
        /*10fe*/ 	.short	0x0016


	//----- nvinfo : EIATTR_EXIT_INSTR_OFFSETS
	.align		4
        /*1100*/ 	.byte	0x04, 0x1c
        /*1102*/ 	.short	(.L_152 - .L_151)


	//   ....[0]....
.L_151:
        /*1104*/ 	.word	0x0001f2b0


	//----- nvinfo : EIATTR_MAX_THREADS
	.align		4
.L_152:
        /*1108*/ 	.byte	0x04, 0x05
        /*110a*/ 	.short	(.L_154 - .L_153)
.L_153:
        /*110c*/ 	.word	0x00000180
        /*1110*/ 	.word	0x00000001
        /*1114*/ 	.word	0x00000001


	//----- nvinfo : EIATTR_CRS_STACK_SIZE
	.align		4
.L_154:
        /*1118*/ 	.byte	0x04, 0x1e
        /*111a*/ 	.short	(.L_156 - .L_155)
.L_155:
        /*111c*/ 	.word	0x00000000


	//----- nvinfo : EIATTR_CBANK_PARAM_SIZE
	.align		4
.L_156:
        /*1120*/ 	.byte	0x03, 0x19
        /*1122*/ 	.short	0x0af0


	//----- nvinfo : EIATTR_PARAM_CBANK
	.align		4
        /*1124*/ 	.byte	0x04, 0x0a
        /*1126*/ 	.short	(.L_158 - .L_157)
	.align		4
.L_157:
        /*1128*/ 	.word	index@(.nv.constant0._ZN7cutlass13device_kernelIN5flash11enable_sm90INS1_16FlashAttnFwdSm90INS1_25CollectiveMainloopFwdSm90ILi2EN4cute5tupleIJNS5_1CILi1EEES8_S8_EEENS6_IJNS7_ILi128EEENS7_ILi96EEENS7_ILi192EEEEEELi128ENS_10bfloat16_tEfNS_4arch4Sm90ELb0ELb0ELb1ELb1ELb1ELb1ELb0ELb1ELb1ELb1ELb0ELb0EEENS1_21CollectiveEpilogueFwdINS6_IJSA_SA_SB_EEES9_SE_SG_Li256ELb1ELb1ELb0ELb0EEENS1_36VarlenDynamicPersistentTileSchedulerILi128ELi96ELi256ELi128ELb0ELb1ELb1ELb0ELb1ELb1EEEEEEEEEvNT_6ParamsE)
        /*112c*/ 	.short	0x0210
        /*112e*/ 	.short	0x0af0


	//----- nvinfo : EIATTR_SW_WAR
	.align		4
.L_158:
        /*1130*/ 	.byte	0x04, 0x36
        /*1132*/ 	.short	(.L_160 - .L_159)
.L_159:
        /*1134*/ 	.word	0x00000008
.L_160:


//--------------------- .nv.info._ZN7cutlass13device_kernelIN5flash11enable_sm90INS1_16FlashAttnFwdSm90INS1_25CollectiveMainloopFwdSm90ILi2EN4cute5tupleIJNS5_1CILi1EEES8_S8_EEENS6_IJNS7_ILi128EEENS7_ILi96EEENS7_ILi192EEEEEELi128ENS_10bfloat16_tEfNS_4arch4Sm90ELb0ELb1ELb1ELb0ELb1ELb0ELb0ELb1ELb1ELb1ELb0ELb0EEENS1_21CollectiveEpilogueFwdINS6_IJSA_SA_SB_EEES9_SE_SG_Li256ELb0ELb1ELb0ELb0EEENS1_30DynamicPersistentTileSchedulerILi256ELi128ELb0ELb1ELb1EEEEEEEEEvNT_6ParamsE --------------------------
	.section	.nv.info._ZN7cutlass13device_kernelIN5flash11enable_sm90INS1_16FlashAttnFwdSm90INS1_25CollectiveMainloopFwdSm90ILi2EN4cute5tupleIJNS5_1CILi1EEES8_S8_EEENS6_IJNS7_ILi128EEENS7_ILi96EEENS7_ILi192EEEEEELi128ENS_10bfloat16_tEfNS_4arch4Sm90ELb0ELb1ELb1ELb0ELb1ELb0ELb0ELb1ELb1ELb1ELb0ELb0EEENS1_21CollectiveEpilogueFwdINS6_IJSA_SA_SB_EEES9_SE_SG_Li256ELb0ELb1ELb0ELb0EEENS1_30DynamicPersistentTileSchedulerILi256ELi128ELb0ELb1ELb1EEEEEEEEEvNT_6ParamsE,"",@"SHT_CUDA_INFO"
	.sectionflags	@""
	.align	4


	//----- nvinfo : EIATTR_CUDA_API_VERSION
	.align		4
        /*0000*/ 	.byte	0x04, 0x37
        /*0002*/ 	.short	(.L_162 - .L_161)
.L_161:
        /*0004*/ 	.word	0x00000082


	//----- nvinfo : EIATTR_KPARAM_INFO
	.align		4
.L_162:
        /*0008*/ 	.byte	0x04, 0x17
        /*000a*/ 	.short	(.L_164 - .L_163)
.L_163:
        /*000c*/ 	.word	0x00000000
        /*0010*/ 	.short	0x0000
        /*0012*/ 	.short	0x0070
        /*0014*/ 	.byte	0x00, 0xf0, 0x01, 0x2a


	//----- nvinfo : EIATTR_SPARSE_MMA_MASK
	.align		4
.L_164:
        /*0018*/ 	.byte	0x03, 0x50
        /*001a*/ 	.short	0x0000


	//----- nvinfo : EIATTR_MAXREG_COUNT
	.align		4
        /*001c*/ 	.byte	0x03, 0x1b
        /*001e*/ 	.short	0x00a8


	//----- nvinfo : EIATTR_NUM_BARRIERS
	.align		4
        /*0020*/ 	.byte	0x02, 0x4c
        /*0022*/ 	.byte	0x09
	.zero		1


	//----- nvinfo : EIATTR_EXTERNS
	.align		4
        /*0024*/ 	.byte	0x04, 0x0f
        /*0026*/ 	.short	(.L_166 - .L_165)


	//   ....[0]....
	.align		4
.L_165:
        /*0028*/ 	.word	index@(__assertfail)


	//----- nvinfo : EIATTR_ANNOTATIONS
	.align		4
.L_166:
        /*002c*/ 	.byte	0x04, 0x55
        /*002e*/ 	.short	(.L_168 - .L_167)


	//   ....[0]....
.L_167:
        /*0030*/ 	.word	0x00000001
        /*0034*/ 	.byte	0xa0, 0x08, 0x00, 0x00, 0x01, 0x00, 0x00, 0x00, 0x60, 0x09, 0x00, 0x00, 0x01, 0x00, 0x00, 0x00
        /*0044*/ 	.byte	0xa0, 0x01, 0x01, 0x00, 0x01, 0x00, 0x00, 0x00, 0x40, 0x02, 0x01, 0x00, 0x01, 0x00, 0x00, 0x00
        /*0054*/ 	.byte	0xd0, 0x02, 0x01, 0x00, 0x01, 0x00, 0x00, 0x00, 0xa0, 0x29, 0x01, 0x00, 0x01, 0x00, 0x00, 0x00
        /*0064*/ 	.byte	0xc0, 0x29, 0x01, 0x00, 0x01, 0x00, 0x00, 0x00, 0x10, 0x42, 0x01, 0x00, 0x01, 0x00, 0x00, 0x00
        /*0074*/ 	.byte	0xb0, 0x43, 0x01, 0x00


	//----- nvinfo : EIATTR_MERCURY_ISA_VERSION
	.align		4
.L_168:
        /*0078*/ 	.byte	0x03, 0x5f
        /*007a*/ 	.short	0x0101


	//----- nvinfo : EIATTR_INT_WARP_WIDE_INSTR_OFFSETS
	.align		4
        /*007c*/ 	.byte	0x04, 0x31
        /*007e*/ 	.short	(.L_170 - .L_169)


	//   ....[0]....
.L_169:
        /*0080*/ 	.word	0x000000c0


	//   ....[1]....
        /*0084*/ 	.word	0x000000d0


	//   ....[2]....
        /*0088*/ 	.word	0x00000170


	//   ....[3]....
        /*008c*/ 	.word	0x00010ec0


	//   ....[4]....
        /*0090*/ 	.word	0x00010f50


	//   ....[5]....
        /*0094*/ 	.word	0x00013a30


	//   ....[6]....
        /*0098*/ 	.word	0x00013ac0


	//----- nvinfo : EIATTR_COOP_GROUP_MASK_REGIDS
	.align		4
.L_170:
        /*009c*/ 	.byte	0x04, 0x29
        /*009e*/ 	.short	(.L_172 - .L_171)


	//   ....[0]....
.L_171:
        /*00a0*/ 	.word	0xffffffff


	//   ....[1]....
        /*00a4*/ 	.word	0xffffffff


	//   ....[2]....
        /*00a8*/ 	.word	0xffffffff


	//   ....[3]....
        /*00ac*/ 	.word	0xffffffff


	//   ....[4]....
        /*00b0*/ 	.word	0xffffffff


	//   ....[5]....
        /*00b4*/ 	.word	0xffffffff


	//   ....[6]....
        /*00b8*/ 	.word	0xffffffff


	//   ....[7]....
        /*00bc*/ 	.word	0xffffffff


	//   ....[8]....
        /*00c0*/ 	.word	0xffffffff


	//   ....[9]....
        /*00c4*/ 	.word	0xffffffff


	//   ....[10]....
        /*00c8*/ 	.word	0xffffffff


	//   ....[11]....
        /*00cc*/ 	.word	0xffffffff


	//   ....[12]....
        /*00d0*/ 	.word	0xffffffff


	//   ....[13]....
        /*00d4*/ 	.word	0xffffffff


	//   ....[14]....
        /*00d8*/ 	.word	0xffffffff


	//   ....[15]....
        /*00dc*/ 	.word	0xffffffff


	//   ....[16]....
        /*00e0*/ 	.word	0xffffffff


	//   ....[17]....
        /*00e4*/ 	.word	0xffffffff


	//   ....[18]....
        /*00e8*/ 	.word	0xffffffff


	//   ....[19]....
        /*00ec*/ 	.word	0xffffffff


	//   ....[20]....
        /*00f0*/ 	.word	0xffffffff


	//   ....[21]....
        /*00f4*/ 	.word	0xffffffff


	//   ....[22]....
        /*00f8*/ 	.word	0xffffffff


	//   ....[23]....
        /*00fc*/ 	.word	0xffffffff


	//   ....[24]....
        /*0100*/ 	.word	0xffffffff


	//   ....[25]....
        /*0104*/ 	.word	0xffffffff


	//   ....[26]....
        /*0108*/ 	.word	0xffffffff


	//   ....[27]....
        /*010c*/ 	.word	0xffffffff


	//   ....[28]....
        /*0110*/ 	.word	0xffffffff


	//   ....[29]....
        /*0114*/ 	.word	0xffffffff


	//   ....[30]....
        /*0118*/ 	.word	0xffffffff


	//   ....[31]....
        /*011c*/ 	.word	0xffffffff


	//   ....[32]....
        /*0120*/ 	.word	0xffffffff


	//   ....[33]....
        /*0124*/ 	.word	0xffffffff


	//   ....[34]....
        /*0128*/ 	.word	0xffffffff


	//   ....[35]....
        /*012c*/ 	.word	0xffffffff


	//   ....[36]....
        /*0130*/ 	.word	0xffffffff


	//   ....[37]....
        /*0134*/ 	.word	0xffffffff


	//   ....[38]....
        /*0138*/ 	.word	0xffffffff


	//   ....[39]....
        /*013c*/ 	.word	0xffffffff


	//   ....[40]....
        /*0140*/ 	.word	0xffffffff


	//   ....[41]....
        /*0144*/ 	.word	0xffffffff


	//   ....[42]....
        /*0148*/ 	.word	0xffffffff


	//   ....[43]....
        /*014c*/ 	.word	0xffffffff


	//   ....[44]....
        /*0150*/ 	.word	0xffffffff


	//   ....[45]....
        /*0154*/ 	.word	0xffffffff


	//   ....[46]....
        /*0158*/ 	.word	0xffffffff


	//   ....[47]....
        /*015c*/ 	.word	0xffffffff


	//   ....[48]....
        /*0160*/ 	.word	0xffffffff


	//   ....[49]....
        /*0164*/ 	.word	0xffffffff


	//   ....[50]....
        /*0168*/ 	.word	0xffffffff


	//   ....[51]....
        /*016c*/ 	.word	0xffffffff


	//   ....[52]....
        /*0170*/ 	.word	0xffffffff


	//   ....[53]....
        /*0174*/ 	.word	0xffffffff


	//   ....[54]....
        /*0178*/ 	.word	0xffffffff


	//   ....[55]....
        /*017c*/ 	.word	0xffffffff


	//   ....[56]....
        /*0180*/ 	.word	0xffffffff


	//   ....[57]....
        /*0184*/ 	.word	0xffffffff


	//   ....[58]....
        /*0188*/ 	.word	0xffffffff


	//   ....[59]....
        /*018c*/ 	.word	0xffffffff


	//   ....[60]....
        /*0190*/ 	.word	0xffffffff


	//   ....[61]....
        /*0194*/ 	.word	0xffffffff


	//   ....[62]....
        /*0198*/ 	.word	0xffffffff


	//   ....[63]....
        /*019c*/ 	.word	0xffffffff


	//   ....[64]....
        /*01a0*/ 	.word	0xffffffff


	//   ....[65]....
        /*01a4*/ 	.word	0xffffffff


	//   ....[66]....
        /*01a8*/ 	.word	0xffffffff


	//   ....[67]....
        /*01ac*/ 	.word	0xffffffff


	//   ....[68]....
        /*01b0*/ 	.word	0xffffffff


	//   ....[69]....
        /*01b4*/ 	.word	0xffffffff


	//   ....[70]....
        /*01b8*/ 	.word	0xffffffff


	//   ....[71]....
        /*01bc*/ 	.word	0xffffffff


	//   ....[72]....
        /*01c0*/ 	.word	0xffffffff


	//   ....[73]....
        /*01c4*/ 	.word	0xffffffff


	//   ....[74]....
        /*01c8*/ 	.word	0xffffffff


	//   ....[75]....
        /*01cc*/ 	.word	0xffffffff


	//   ....[76]....
        /*01d0*/ 	.word	0xffffffff


	//   ....[77]....
        /*01d4*/ 	.word	0xffffffff


	//   ....[78]....
        /*01d8*/ 	.word	0xffffffff


	//   ....[79]....
        /*01dc*/ 	.word	0xffffffff


	//   ....[80]....
        /*01e0*/ 	.word	0xffffffff


	//   ....[81]....
        /*01e4*/ 	.word	0xffffffff


	//   ....[82]....
        /*01e8*/ 	.word	0xffffffff


	//   ....[83]....
        /*01ec*/ 	.word	0xffffffff


	//   ....[84]....
        /*01f0*/ 	.word	0xffffffff


	//   ....[85]....
        /*01f4*/ 	.word	0xffffffff


	//   ....[86]....
        /*01f8*/ 	.word	0xffffffff


	//   ....[87]....
        /*01fc*/ 	.word	0xffffffff


	//   ....[88]....
        /*0200*/ 	.word	0xffffffff


	//   ....[89]....
        /*0204*/ 	.word	0xffffffff


	//   ....[90]....
        /*0208*/ 	.word	0xffffffff


	//   ....[91]....
        /*020c*/ 	.word	0xffffffff


	//   ....[92]....
        /*0210*/ 	.word	0xffffffff


	//   ....[93]....
        /*0214*/ 	.word	0xffffffff


	//   ....[94]....
        /*0218*/ 	.word	0xffffffff


	//   ....[95]....
        /*021c*/ 	.word	0xffffffff


	//   ....[96]....
        /*0220*/ 	.word	0xffffffff


	//   ....[97]....
        /*0224*/ 	.word	0xffffffff


	//   ....[98]....
        /*0228*/ 	.word	0xffffffff


	//   ....[99]....
        /*022c*/ 	.word	0xffffffff


	//   ....[100]....
        /*0230*/ 	.word	0xffffffff


	//   ....[101]....
        /*0234*/ 	.word	0xffffffff


	//   ....[102]....
        /*0238*/ 	.word	0xffffffff


	//   ....[103]....
        /*023c*/ 	.word	0xffffffff


	//   ....[104]....
        /*0240*/ 	.word	0xffffffff


	//   ....[105]....
        /*0244*/ 	.word	0xffffffff


	//   ....[106]....
        /*0248*/ 	.word	0xffffffff


	//   ....[107]....
        /*024c*/ 	.word	0xffffffff


	//   ....[108]....
        /*0250*/ 	.word	0xffffffff


	//   ....[109]....
        /*0254*/ 	.word	0xffffffff


	//   ....[110]....
        /*0258*/ 	.word	0xffffffff


	//   ....[111]....
        /*025c*/ 	.word	0xffffffff


	//   ....[112]....
        /*0260*/ 	.word	0xffffffff


	//   ....[113]....
        /*0264*/ 	.word	0xffffffff


	//   ....[114]....
        /*0268*/ 	.word	0xffffffff


	//   ....[115]....
        /*026c*/ 	.word	0xffffffff


	//   ....[116]....
        /*0270*/ 	.word	0xffffffff


	//   ....[117]....
        /*0274*/ 	.word	0xffffffff


	//   ....[118]....
        /*0278*/ 	.word	0xffffffff


	//   ....[119]....
        /*027c*/ 	.word	0xffffffff


	//   ....[120]....
        /*0280*/ 	.word	0x0500000f


	//   ....[121]....
        /*0284*/ 	.word	0x0500000f


	//   ....[122]....
        /*0288*/ 	.word	0x0500000f


	//   ....[123]....
        /*028c*/ 	.word	0x0500000f


	//   ....[124]....
        /*0290*/ 	.word	0x0500000f


	//   ....[125]....
        /*0294*/ 	.word	0x0500000f


	//   ....[126]....
        /*0298*/ 	.word	0x0500000f


	//   ....[127]....
        /*029c*/ 	.word	0x0500000f


	//   ....[128]....
        /*02a0*/ 	.word	0x0500000f


	//   ....[129]....
        /*02a4*/ 	.word	0x0500000f


	//   ....[130]....
        /*02a8*/ 	.word	0x0500000f


	//   ....[131]....
        /*02ac*/ 	.word	0x0500000f


	//   ....[132]....
        /*02b0*/ 	.word	0x0500000f


	//   ....[133]....
        /*02b4*/ 	.word	0x0500000f


	//   ....[134]....
        /*02b8*/ 	.word	0x0500000f


	//   ....[135]....
        /*02bc*/ 	.word	0x0500000f


	//   ....[136]....
        /*02c0*/ 	.word	0x0500000f


	//   ....[137]....
        /*02c4*/ 	.word	0x0500000f


	//   ....[138]....
        /*02c8*/ 	.word	0x0500000f


	//   ....[139]....
        /*02cc*/ 	.word	0x0500000f


	//   ....[140]....
        /*02d0*/ 	.word	0x0500000f


	//   ....[141]....
        /*02d4*/ 	.word	0x0500000f


	//   ....[142]....
        /*02d8*/ 	.word	0x0500000f


	//   ....[143]....
        /*02dc*/ 	.word	0x0500000f


	//   ....[144]....
        /*02e0*/ 	.word	0x0500000f


	//   ....[145]....
        /*02e4*/ 	.word	0x0500000f


	//   ....[146]....
        /*02e8*/ 	.word	0x0500000f


	//   ....[147]....
        /*02ec*/ 	.word	0x0500000f


	//   ....[148]....
        /*02f0*/ 	.word	0x0500000f


	//   ....[149]....
        /*02f4*/ 	.word	0x0500000f


	//   ....[150]....
        /*02f8*/ 	.word	0x0500000f


	//   ....[151]....
        /*02fc*/ 	.word	0x0500000f


	//   ....[152]....
        /*0300*/ 	.word	0x0500000f


	//   ....[153]....
        /*0304*/ 	.word	0x0500000f


	//   ....[154]....
        /*0308*/ 	.word	0x0500000f


	//   ....[155]....
        /*030c*/ 	.word	0x0500000f


	//   ....[156]....
        /*0310*/ 	.word	0x0500000f


	//   ....[157]....
        /*0314*/ 	.word	0x0500000f


	//   ....[158]....
        /*0318*/ 	.word	0x0500000f


	//   ....[159]....
        /*031c*/ 	.word	0x0500000f


	//   ....[160]....
        /*0320*/ 	.word	0x0500000f


	//   ....[161]....
        /*0324*/ 	.word	0x0500000f


	//   ....[162]....
        /*0328*/ 	.word	0x0500000f


	//   ....[163]....
        /*032c*/ 	.word	0x0500000f


	//   ....[164]....
        /*0330*/ 	.word	0x0500000f


	//   ....[165]....
        /*0334*/ 	.word	0x0500000f


	//   ....[166]....
        /*0338*/ 	.word	0x0500000f


	//   ....[167]....
        /*033c*/ 	.word	0x0500000f


	//   ....[168]....
        /*0340*/ 	.word	0x0500000f


	//   ....[169]....
        /*0344*/ 	.word	0x0500000f


	//   ....[170]....
        /*0348*/ 	.word	0x0500000f


	//   ....[171]....
        /*034c*/ 	.word	0x0500000f


	//   ....[172]....
        /*0350*/ 	.word	0x0500000f


	//   ....[173]....
        /*0354*/ 	.word	0x0500000f


	//   ....[174]....
        /*0358*/ 	.word	0x0500000f


	//   ....[175]....
        /*035c*/ 	.word	0x0500000f


	//   ....[176]....
        /*0360*/ 	.word	0x0500000f


	//   ....[177]....
        /*0364*/ 	.word	0x0500000f


	//   ....[178]....
        /*0368*/ 	.word	0x0500000f


	//   ....[179]....
        /*036c*/ 	.word	0x0500000f


	//   ....[180]....
        /*0370*/ 	.word	0x0500000f


	//   ....[181]....
        /*0374*/ 	.word	0x0500000f


	//   ....[182]....
        /*0378*/ 	.word	0x0500000f


	//   ....[183]....
        /*037c*/ 	.word	0x0500000f


	//   ....[184]....
        /*0380*/ 	.word	0x0500000f


	//   ....[185]....
        /*0384*/ 	.word	0x0500000f


	//   ....[186]....
        /*0388*/ 	.word	0x0500000f


	//----- nvinfo : EIATTR_COOP_GROUP_INSTR_OFFSETS
	.align		4
.L_172:
        /*038c*/ 	.byte	0x04, 0x28
        /*038e*/ 	.short	(.L_174 - .L_173)


	//   ....[0]....
.L_173:
        /*0390*/ 	.word	0x00000070


	//   ....[1]....
        /*0394*/ 	.word	0x000000b0


	//   ....[2]....
        /*0398*/ 	.word	0x000002d0


	//   ....[3]....
        /*039c*/ 	.word	0x00000430


	//   ....[4]....
        /*03a0*/ 	.word	0x00000550


	//   ....[5]....
        /*03a4*/ 	.word	0x000006b0


	//   ....[6]....
        /*03a8*/ 	.word	0x00001720


	//   ....[7]....
        /*03ac*/ 	.word	0x000023a0


	//   ....[8]....
        /*03b0*/ 	.word	0x000029f0


	//   ....[9]....
        /*03b4*/ 	.word	0x00003740


	//   ....[10]....
        /*03b8*/ 	.word	0x00003860


	//   ....[11]....
        /*03bc*/ 	.word	0x00003dc0


	//   ....[12]....
        /*03c0*/ 	.word	0x00003ec0


	//   ....[13]....
        /*03c4*/ 	.word	0x00005ba0


	//   ....[14]....
        /*03c8*/ 	.word	0x000067e0


	//   ....[15]....
        /*03cc*/ 	.word	0x00006e50


	//   ....[16]....
        /*03d0*/ 	.word	0x00006f70


	//   ....[17]....
        /*03d4*/ 	.word	0x00007510


	//   ....[18]....
        /*03d8*/ 	.word	0x00007570


	//   ....[19]....
        /*03dc*/ 	.word	0x00009760


	//   ....[20]....
        /*03e0*/ 	.word	0x00009790


	//   ....[21]....
        /*03e4*/ 	.word	0x000097b0


	//   ....[22]....
        /*03e8*/ 	.word	0x000097d0


	//   ....[23]....
        /*03ec*/ 	.word	0x0000b410


	//   ....[24]....
        /*03f0*/ 	.word	0x0000bf90


	//   ....[25]....
        /*03f4*/ 	.word	0x0000c710


	//   ....[26]....
        /*03f8*/ 	.word	0x0000c830


	//   ....[27]....
        /*03fc*/ 	.word	0x0000cdc0


	//   ....[28]....
        /*0400*/ 	.word	0x0000ce20


	//   ....[29]....
        /*0404*/ 	.word	0x0000dcd0


	//   ....[30]....
        /*0408*/ 	.word	0x0000dd00


	//   ....[31]....
        /*040c*/ 	.word	0x0000ddc0


	//   ....[32]....
        /*0410*/ 	.word	0x0000ddd0


	//   ....[33]....
        /*0414*/ 	.word	0x0000eed0


	//   ....[34]....
        /*0418*/ 	.word	0x0000ef10


	//   ....[35]....
        /*041c*/ 	.word	0x0000ef40


	//   ....[36]....
        /*0420*/ 	.word	0x0000efa0


	//   ....[37]....
        /*0424*/ 	.word	0x0000f440


	//   ....[38]....
        /*0428*/ 	.word	0x0000f480


	//   ....[39]....
        /*042c*/ 	.word	0x0000f540


	//   ....[40]....
        /*0430*/ 	.word	0x0000f560


	//   ....[41]....
        /*0434*/ 	.word	0x0000f620


	//   ....[42]....
        /*0438*/ 	.word	0x0000f640


	//   ....[43]....
        /*043c*/ 	.word	0x0000f710


	//   ....[44]....
        /*0440*/ 	.word	0x0000f730


	//   ....[45]....
        /*0444*/ 	.word	0x0000fd80


	//   ....[46]....
        /*0448*/ 	.word	0x0000fda0


	//   ....[47]....
        /*044c*/ 	.word	0x0000fe60


	//   ....[48]....
        /*0450*/ 	.word	0x0000fe80


	//   ....[49]....
        /*0454*/ 	.word	0x0000ff40


	//   ....[50]....
        /*0458*/ 	.word	0x0000ff60


	//   ....[51]....
        /*045c*/ 	.word	0x00010030


	//   ....[52]....
        /*0460*/ 	.word	0x00010050


	//   ....[53]....
        /*0464*/ 	.word	0x000101d0


	//   ....[54]....
        /*0468*/ 	.word	0x00011a30


	//   ....[55]....
        /*046c*/ 	.word	0x00011a50


	//   ....[56]....
        /*0470*/ 	.word	0x00011a60


	//   ....[57]....
        /*0474*/ 	.word	0x00011aa0


	//   ....[58]....
        /*0478*/ 	.word	0x00011b30


	//   ....[59]....
        /*047c*/ 	.word	0x00011b50


	//   ....[60]....
        /*0480*/ 	.word	0x00011be0


	//   ....[61]....
        /*0484*/ 	.word	0x00011c00


	//   ....[62]....
        /*0488*/ 	.word	0x00011c90


	//   ....[63]....
        /*048c*/ 	.word	0x00011cb0


	//   ....[64]....
        /*0490*/ 	.word	0x00011d40


	//   ....[65]....
        /*0494*/ 	.word	0x00011d60


	//   ....[66]....
        /*0498*/ 	.word	0x000123a0


	//   ....[67]....
        /*049c*/ 	.word	0x000123c0


	//   ....[68]....
        /*04a0*/ 	.word	0x000123f0


	//   ....[69]....
        /*04a4*/ 	.word	0x00012430


	//   ....[70]....
        /*04a8*/ 	.word	0x000124b0


	//   ....[71]....
        /*04ac*/ 	.word	0x000124e0


	//   ....[72]....
        /*04b0*/ 	.word	0x00012560


	//   ....[73]....
        /*04b4*/ 	.word	0x00012590


	//   ....[74]....
        /*04b8*/ 	.word	0x00012610


	//   ....[75]....
        /*04bc*/ 	.word	0x00012640


	//   ....[76]....
        /*04c0*/ 	.word	0x000126c0


	//   ....[77]....
        /*04c4*/ 	.word	0x000126f0


	//   ....[78]....
        /*04c8*/ 	.word	0x00012770


	//   ....[79]....
        /*04cc*/ 	.word	0x000127a0


	//   ....[80]....
        /*04d0*/ 	.word	0x00012820


	//   ....[81]....
        /*04d4*/ 	.word	0x00012840


	//   ....[82]....
        /*04d8*/ 	.word	0x00012f60


	//   ....[83]....
        /*04dc*/ 	.word	0x00012f90


	//   ....[84]....
        /*04e0*/ 	.word	0x00012fa0


	//   ....[85]....
        /*04e4*/ 	.word	0x00012fc0


	//   ....[86]....
        /*04e8*/ 	.word	0x00013010


	//   ....[87]....
        /*04ec*/ 	.word	0x00013030


	//   ....[88]....
        /*04f0*/ 	.word	0x00013090


	//   ....[89]....
        /*04f4*/ 	.word	0x000130b0


	//   ....[90]....
        /*04f8*/ 	.word	0x00013100


	//   ....[91]....
        /*04fc*/ 	.word	0x00013120


	//   ....[92]....
        /*0500*/ 	.word	0x00013170


	//   ....[93]....
        /*0504*/ 	.word	0x00013190


	//   ....[94]....
        /*0508*/ 	.word	0x00013420


	//   ....[95]....
        /*050c*/ 	.word	0x00013440


	//   ....[96]....
        /*0510*/ 	.word	0x00013460


	//   ....[97]....
        /*0514*/ 	.word	0x000134c0


	//   ....[98]....
        /*0518*/ 	.word	0x000134e0


	//   ....[99]....
        /*051c*/ 	.word	0x00013540


	//   ....[100]....
        /*0520*/ 	.word	0x00013560


	//   ....[101]....
        /*0524*/ 	.word	0x000135c0


	//   ....[102]....
        /*0528*/ 	.word	0x000135e0


	//   ....[103]....
        /*052c*/ 	.word	0x00013640


	//   ....[104]....
        /*0530*/ 	.word	0x00013660


	//   ....[105]....
        /*0534*/ 	.word	0x00013670


	//   ....[106]....
        /*0538*/ 	.word	0x00013c00


	//   ....[107]....
        /*053c*/ 	.word	0x00013c20


	//   ....[108]....
        /*0540*/ 	.word	0x00013c40


	//   ....[109]....
        /*0544*/ 	.word	0x00013c80


	//   ....[110]....
        /*0548*/ 	.word	0x00013cd0


	//   ....[111]....
        /*054c*/ 	.word	0x00013d00


	//   ....[112]....
        /*0550*/ 	.word	0x00013d50


	//   ....[113]....
        /*0554*/ 	.word	0x00013d80


	//   ....[114]....
        /*0558*/ 	.word	0x00013dd0


	//   ....[115]....
        /*055c*/ 	.word	0x00013e00


	//   ....[116]....
        /*0560*/ 	.word	0x00013e50


	//   ....[117]....
        /*0564*/ 	.word	0x00013e80


	//   ....[118]....
        /*0568*/ 	.word	0x00014150


	//   ....[119]....
        /*056c*/ 	.word	0x00014330


	//   ....[120]....
        /*0570*/ 	.word	0x000149a0


	//   ....[121]....
        /*0574*/ 	.word	0x00014a80


	//   ....[122]....
        /*0578*/ 	.word	0x00014b20


	//   ....[123]....
        /*057c*/ 	.word	0x00014ba0


	//   ....[124]....
        /*0580*/ 	.word	0x00014c60


	//   ....[125]....
        /*0584*/ 	.word	0x00014ce0


	//   ....[126]....
        /*0588*/ 	.word	0x00014dc0


	//   ....[127]....
        /*058c*/ 	.word	0x00014e40


	//   ....[128]....
        /*0590*/ 	.word	0x00014f20


	//   ....[129]....
        /*0594*/ 	.word	0x00014fa0


	//   ....[130]....
        /*0598*/ 	.word	0x00015080


	//   ....[131]....
        /*059c*/ 	.word	0x00015100


	//   ....[132]....
        /*05a0*/ 	.word	0x000151d0


	//   ....[133]....
        /*05a4*/ 	.word	0x00015260


	//   ....[134]....
        /*05a8*/ 	.word	0x000152d0


	//   ....[135]....
        /*05ac*/ 	.word	0x00015350


	//   ....[136]....
        /*05b0*/ 	.word	0x00015410


	//   ....[137]....
        /*05b4*/ 	.word	0x00015480


	//   ....[138]....
        /*05b8*/ 	.word	0x00015570


	//   ....[139]....
        /*05bc*/ 	.word	0x000155e0


	//   ....[140]....
        /*05c0*/ 	.word	0x000156d0


	//   ....[141]....
        /*05c4*/ 	.word	0x00015740


	//   ....[142]....
        /*05c8*/ 	.word	0x00015830


	//   ....[143]....
        /*05cc*/ 	.word	0x000158a0


	//   ....[144]....
        /*05d0*/ 	.word	0x00015990


	//   ....[145]....
        /*05d4*/ 	.word	0x00015a00


	//   ....[146]....
        /*05d8*/ 	.word	0x00015af0


	//   ....[147]....
        /*05dc*/ 	.word	0x00015b60


	//   ....[148]....
        /*05e0*/ 	.word	0x00015c30


	//   ....[149]....
        /*05e4*/ 	.word	0x00015d60


	//   ....[150]....
        /*05e8*/ 	.word	0x00015e00


	//   ....[151]....
        /*05ec*/ 	.word	0x00015e70


	//   ....[152]....
        /*05f0*/ 	.word	0x00015f30


	//   ....[153]....
        /*05f4*/ 	.word	0x00015f90


	//   ....[154]....
        /*05f8*/ 	.word	0x00016050


	//   ....[155]....
        /*05fc*/ 	.word	0x000160b0


	//   ....[156]....
        /*0600*/ 	.word	0x00016170


	//   ....[157]....
        /*0604*/ 	.word	0x000161d0


	//   ....[158]....
        /*0608*/ 	.word	0x00016290


	//   ....[159]....
        /*060c*/ 	.word	0x000162f0


	//   ....[160]....
        /*0610*/ 	.word	0x000163b0


	//   ....[161]....
        /*0614*/ 	.word	0x00016490


	//   ....[162]....
        /*0618*/ 	.word	0x00016530


	//   ....[163]....
        /*061c*/ 	.word	0x00016590


	//   ....[164]....
        /*0620*/ 	.word	0x00016660


	//   ....[165]....
        /*0624*/ 	.word	0x000166c0


	//   ....[166]....
        /*0628*/ 	.word	0x00016790


	//   ....[167]....
        /*062c*/ 	.word	0x000167f0


	//   ....[168]....
        /*0630*/ 	.word	0x000168c0


	//   ....[169]....
        /*0634*/ 	.word	0x00016920


	//   ....[170]....
        /*0638*/ 	.word	0x000169f0


	//   ....[171]....
        /*063c*/ 	.word	0x00016a50


	//   ....[172]....
        /*0640*/ 	.word	0x00016b10


	//   ....[173]....
        /*0644*/ 	.word	0x00016c30


	//   ....[174]....
        /*0648*/ 	.word	0x00016cd0


	//   ....[175]....
        /*064c*/ 	.word	0x00016d30


	//   ....[176]....
        /*0650*/ 	.word	0x00016e00


	//   ....[177]....
        /*0654*/ 	.word	0x00016ea0


	//   ....[178]....
        /*0658*/ 	.word	0x00016f60


	//   ....[179]....
        /*065c*/ 	.word	0x00017000


	//   ....[180]....
        /*0660*/ 	.word	0x000170c0


	//   ....[181]....
        /*0664*/ 	.word	0x00017160


	//   ....[182]....
        /*0668*/ 	.word	0x00017220


	//   ....[183]....
        /*066c*/ 	.word	0x000172c0


	//   ....[184]....
        /*0670*/ 	.word	0x00017380


	//   ....[185]....
        /*0674*/ 	.word	0x00017450


	//   ....[186]....
        /*0678*/ 	.word	0x00017570


	//----- nvinfo : EIATTR_REG_RECONFIG
	.align		4
.L_174:
        /*067c*/ 	.byte	0x01, 0x54
	.zero		2


	//----- nvinfo : EIATTR_SYSCALL_OFFSETS
	.align		4
        /*0680*/ 	.byte	0x04, 0x46
        /*0682*/ 	.short	(.L_176 - .L_175)


	//   ....[0]....
.L_175:
        /*0684*/ 	.word	0x00001900


	//   ....[1]....
        /*0688*/ 	.word	0x000110b0


	//   ....[2]....
        /*068c*/ 	.word	0x00011200


	//   ....[3]....
        /*0690*/ 	.word	0x000112f0


	//   ....[4]....
        /*0694*/ 	.word	0x00012060


	//----- nvinfo : EIATTR_MBARRIER_INSTR_OFFSETS
	.align		4
.L_176:
        /*0698*/ 	.byte	0x04, 0x39
        /*069a*/ 	.short	(.L_178 - .L_177)


	//   ....[0]....
.L_177:
        /*069c*/ 	.word	0x00000180
        /*06a0*/ 	.word	0x000000ff
        /*06a4*/ 	.word	0x0002a800
        /*06a8*/ 	.short	0x0100
        /*06aa*/ 	.byte	0x08
	.zero		1


	//   ....[1]....
        /*06ac*/ 	.word	0x00000190
        /*06b0*/ 	.word	0x000000ff
        /*06b4*/ 	.word	0x0002a820
        /*06b8*/ 	.short	0x0100
        /*06ba*/ 	.byte	0x08
	.zero		1


	//   ....[2]....
        /*06bc*/ 	.word	0x00000280
        /*06c0*/ 	.word	0x000000ff
        /*06c4*/ 	.word	0x0002a830
        /*06c8*/ 	.short	0x0100
        /*06ca*/ 	.byte	0x08
	.zero		1


	//   ....[3]....
        /*06cc*/ 	.word	0x00000290
        /*06d0*/ 	.word	0x000000ff
        /*06d4*/ 	.word	0x0002a840
        /*06d8*/ 	.short	0x0100
        /*06da*/ 	.byte	0x08
	.zero		1


	//   ....[4]....
        /*06dc*/ 	.word	0x000002a0
        /*06e0*/ 	.word	0x000000ff
        /*06e4*/ 	.word	0x0002a838
        /*06e8*/ 	.short	0x0100
        /*06ea*/ 	.byte	0x08
	.zero		1


	//   ....[5]....
        /*06ec*/ 	.word	0x000002b0
        /*06f0*/ 	.word	0x000000ff
        /*06f4*/ 	.word	0x0002a848
        /*06f8*/ 	.short	0x0100
        /*06fa*/ 	.byte	0x08
	.zero		1


	//   ....[6]....
        /*06fc*/ 	.word	0x000003e0
        /*0700*/ 	.word	0x000000ff
        /*0704*/ 	.word	0x0002a850
        /*0708*/ 	.short	0x0100
        /*070a*/ 	.byte	0x08
	.zero		1


	//   ....[7]....
        /*070c*/ 	.word	0x000003f0
        /*0710*/ 	.word	0x000000ff
        /*0714*/ 	.word	0x0002a860
        /*0718*/ 	.short	0x0100
        /*071a*/ 	.byte	0x08
	.zero		1


	//   ....[8]....
        /*071c*/ 	.word	0x00000400
        /*0720*/ 	.word	0x000000ff
        /*0724*/ 	.word	0x0002a858
        /*0728*/ 	.short	0x0100
        /*072a*/ 	.byte	0x08
	.zero		1


	//   ....[9]....
        /*072c*/ 	.word	0x00000410
        /*0730*/ 	.word	0x000000ff
        /*0734*/ 	.word	0x0002a868
        /*0738*/ 	.short	0x0100
        /*073a*/ 	.byte	0x08
	.zero		1


	//   ....[10]....
        /*073c*/ 	.word	0x00000500
        /*0740*/ 	.word	0x000000ff
        /*0744*/ 	.word	0x0002a870
        /*0748*/ 	.short	0x0100
        /*074a*/ 	.byte	0x06
	.zero		1


	//   ....[11]....
        /*074c*/ 	.word	0x00000510
        /*0750*/ 	.word	0x000000ff
        /*0754*/ 	.word	0x0002a880
        /*0758*/ 	.short	0x0100
        /*075a*/ 	.byte	0x06
	.zero		1


	//   ....[12]....
        /*075c*/ 	.word	0x00000520
        /*0760*/ 	.word	0x000000ff
        /*0764*/ 	.word	0x0002a878
        /*0768*/ 	.short	0x0100
        /*076a*/ 	.byte	0x06
	.zero		1


	//   ....[13]....
        /*076c*/ 	.word	0x00000530
        /*0770*/ 	.word	0x000000ff
        /*0774*/ 	.word	0x0002a888
        /*0778*/ 	.short	0x0100
        /*077a*/ 	.byte	0x06
	.zero		1


	//   ....[14]....
        /*077c*/ 	.word	0x00000660
        /*0780*/ 	.word	0x000000ff
        /*0784*/ 	.word	0x0002a890
        /*0788*/ 	.short	0x0100
        /*078a*/ 	.byte	0x08
	.zero		1


	//   ....[15]....
        /*078c*/ 	.word	0x00000670
        /*0790*/ 	.word	0x000000ff
        /*0794*/ 	.word	0x0002a8a0
        /*0798*/ 	.short	0x0100
        /*079a*/ 	.byte	0x08
	.zero		1


	//   ....[16]....
        /*079c*/ 	.word	0x00000680
        /*07a0*/ 	.word	0x000000ff
        /*07a4*/ 	.word	0x0002a898
        /*07a8*/ 	.short	0x0100
        /*07aa*/ 	.byte	0x08
	.zero		1


	//   ....[17]....
        /*07ac*/ 	.word	0x00000690
        /*07b0*/ 	.word	0x000000ff
        /*07b4*/ 	.word	0x0002a8a8
        /*07b8*/ 	.short	0x0100
        /*07ba*/ 	.byte	0x08
	.zero		1


	//   ....[18]....
        /*07bc*/ 	.word	0x000007d0
        /*07c0*/ 	.word	0x000000ff
        /*07c4*/ 	.word	0x0002a8b0
        /*07c8*/ 	.short	0x0100
        /*07ca*/ 	.byte	0x08
	.zero		1


	//   ....[19]....
        /*07cc*/ 	.word	0x000007e0
        /*07d0*/ 	.word	0x000000ff
        /*07d4*/ 	.word	0x0002a8c0
        /*07d8*/ 	.short	0x0100
        /*07da*/ 	.byte	0x08
	.zero		1


	//   ....[20]....
        /*07dc*/ 	.word	0x000007f0
        /*07e0*/ 	.word	0x000000ff
        /*07e4*/ 	.word	0x0002a8b8
        /*07e8*/ 	.short	0x0100
        /*07ea*/ 	.byte	0x08
	.zero		1


	//   ....[21]....
        /*07ec*/ 	.word	0x00000800
        /*07f0*/ 	.word	0x000000ff
        /*07f4*/ 	.word	0x0002a8c8
        /*07f8*/ 	.short	0x0100
        /*07fa*/ 	.byte	0x08
	.zero		1


	//   ....[22]....
        /*07fc*/ 	.word	0x00001970
        /*0800*/ 	.word	0x000000ff
        /*0804*/ 	.word	0x0002a800
        /*0808*/ 	.short	0x010a
        /*080a*/ 	.byte	0x28
	.zero		1


	//   ....[23]....
        /*080c*/ 	.word	0x000019f0
        /*0810*/ 	.word	0x0000000f
        /*0814*/ 	.word	0x0002a830
        /*0818*/ 	.short	0x010a
        /*081a*/ 	.byte	0x3f
	.zero		1


	//   ....[24]....
        /*081c*/ 	.word	0x00001a30
        /*0820*/ 	.word	0x0000000f
        /*0824*/ 	.word	0x0002a830
        /*0828*/ 	.short	0x010a
        /*082a*/ 	.byte	0x3f
	.zero		1


	//   ....[25]....
        /*082c*/ 	.word	0x000024a0
        /*0830*/ 	.word	0x000000ff
        /*0834*/ 	.word	0x00000000
        /*0838*/ 	.short	0x0101
        /*083a*/ 	.byte	0x04
	.zero		1


	//   ....[26]....
        /*083c*/ 	.word	0x00004c60
        /*0840*/ 	.word	0x000000ff
        /*0844*/ 	.word	0x0002a830
        /*0848*/ 	.short	0x010a
        /*084a*/ 	.byte	0x07
	.zero		1


	//   ....[27]....
        /*084c*/ 	.word	0x00004ca0
        /*0850*/ 	.word	0x000000ff
        /*0854*/ 	.word	0x0002a830
        /*0858*/ 	.short	0x010a
        /*085a*/ 	.byte	0x07
	.zero		1


	//   ....[28]....
        /*085c*/ 	.word	0x00005580
        /*0860*/ 	.word	0x000000ff
        /*0864*/ 	.word	0x0002a850
        /*0868*/ 	.short	0x010a
        /*086a*/ 	.byte	0x06
	.zero		1


	//   ....[29]....
        /*086c*/ 	.word	0x000055c0
        /*0870*/ 	.word	0x000000ff
        /*0874*/ 	.word	0x0002a850
        /*0878*/ 	.short	0x010a
        /*087a*/ 	.byte	0x06
	.zero		1


	//   ....[30]....
        /*087c*/ 	.word	0x00005c70
        /*0880*/ 	.word	0x000000ff
        /*0884*/ 	.word	0x00000000
        /*0888*/ 	.short	0x0101
        /*088a*/ 	.byte	0x07
	.zero		1


	//   ....[31]....
        /*088c*/ 	.word	0x00007dc0
        /*0890*/ 	.word	0x000000ff
        /*0894*/ 	.word	0x00000000
        /*0898*/ 	.short	0x0101
        /*089a*/ 	.byte	0x06
	.zero		1


	//   ....[32]....
        /*089c*/ 	.word	0x00008260
        /*08a0*/ 	.word	0x000000ff
        /*08a4*/ 	.word	0x0002a830
        /*08a8*/ 	.short	0x010a
        /*08aa*/ 	.byte	0x07
	.zero		1


	//   ....[33]....
        /*08ac*/ 	.word	0x000082a0
        /*08b0*/ 	.word	0x000000ff
        /*08b4*/ 	.word	0x0002a830
        /*08b8*/ 	.short	0x010a
        /*08ba*/ 	.byte	0x07
	.zero		1


	//   ....[34]....
        /*08bc*/ 	.word	0x00008b80
        /*08c0*/ 	.word	0x000000ff
        /*08c4*/ 	.word	0x0002a850
        /*08c8*/ 	.short	0x010a
        /*08ca*/ 	.byte	0x06
	.zero		1


	//   ....[35]....
        /*08cc*/ 	.word	0x00008bc0
        /*08d0*/ 	.word	0x000000ff
        /*08d4*/ 	.word	0x0002a850
        /*08d8*/ 	.short	0x010a
        /*08da*/ 	.byte	0x06
	.zero		1


	//   ....[36]....
        /*08dc*/ 	.word	0x00009270
        /*08e0*/ 	.word	0x000000ff
        /*08e4*/ 	.word	0x00000000
        /*08e8*/ 	.short	0x0101
        /*08ea*/ 	.byte	0x07
	.zero		1


	//   ....[37]....
        /*08ec*/ 	.word	0x0000a260
        /*08f0*/ 	.word	0x000000ff
        /*08f4*/ 	.word	0x00000000
        /*08f8*/ 	.short	0x0101
        /*08fa*/ 	.byte	0x06
	.zero		1


	//   ....[38]....
        /*08fc*/ 	.word	0x0000a520
        /*0900*/ 	.word	0x000000ff
        /*0904*/ 	.word	0x0002a830
        /*0908*/ 	.short	0x010a
        /*090a*/ 	.byte	0x06
	.zero		1


	//   ....[39]....
        /*090c*/ 	.word	0x0000a560
        /*0910*/ 	.word	0x000000ff
        /*0914*/ 	.word	0x0002a830
        /*0918*/ 	.short	0x010a
        /*091a*/ 	.byte	0x06
	.zero		1


	//   ....[40]....
        /*091c*/ 	.word	0x0000ae40
        /*0920*/ 	.word	0x000000ff
        /*0924*/ 	.word	0x0002a850
        /*0928*/ 	.short	0x010a
        /*092a*/ 	.byte	0x0a
	.zero		1


	//   ....[41]....
        /*092c*/ 	.word	0x0000ae80
        /*0930*/ 	.word	0x000000ff
        /*0934*/ 	.word	0x0002a850
        /*0938*/ 	.short	0x010a
        /*093a*/ 	.byte	0x0a
	.zero		1


	//   ....[42]....
        /*093c*/ 	.word	0x0000b4d0
        /*0940*/ 	.word	0x000000ff
        /*0944*/ 	.word	0x00000000
        /*0948*/ 	.short	0x0101
        /*094a*/ 	.byte	0x04
	.zero		1


	//   ....[43]....
        /*094c*/ 	.word	0x0000d680
        /*0950*/ 	.word	0x000000ff
        /*0954*/ 	.word	0x00000000
        /*0958*/ 	.short	0x0101
        /*095a*/ 	.byte	0x0a
	.zero		1


	//   ....[44]....
        /*095c*/ 	.word	0x0000dc40
        /*0960*/ 	.word	0x000000ff
        /*0964*/ 	.word	0x0002a850
        /*0968*/ 	.short	0x010a
        /*096a*/ 	.byte	0x05
	.zero		1


	//   ....[45]....
        /*096c*/ 	.word	0x0000dc80
        /*0970*/ 	.word	0x000000ff
        /*0974*/ 	.word	0x0002a850
        /*0978*/ 	.short	0x010a
        /*097a*/ 	.byte	0x05
	.zero		1


	//   ....[46]....
        /*097c*/ 	.word	0x0000e150
        /*0980*/ 	.word	0x000000ff
        /*0984*/ 	.word	0x00000000
        /*0988*/ 	.short	0x0101
        /*098a*/ 	.byte	0x04
	.zero		1


	//   ....[47]....
        /*098c*/ 	.word	0x0000f470
        /*0990*/ 	.word	0x00000017
        /*0994*/ 	.word	0x00000000
        /*0998*/ 	.short	0x0101
        /*099a*/ 	.byte	0x3f
	.zero		1


	//   ....[48]....
        /*099c*/ 	.word	0x00011840
        /*09a0*/ 	.word	0x00000000
        /*09a4*/ 	.word	0x0002a840
        /*09a8*/ 	.short	0x010a
        /*09aa*/ 	.byte	0x3f
	.zero		1


	//   ....[49]....
        /*09ac*/ 	.word	0x00011e50
        /*09b0*/ 	.word	0x00000000
        /*09b4*/ 	.word	0x0002a830
        /*09b8*/ 	.short	0x0107
        /*09ba*/ 	.byte	0x3f
	.zero		1


	//   ....[50]....
        /*09bc*/ 	.word	0x00011f00
        /*09c0*/ 	.word	0x00000000
        /*09c4*/ 	.word	0x0002a830
        /*09c8*/ 	.short	0x0101
        /*09ca*/ 	.byte	0x3f
	.zero		1


	//   ....[51]....
        /*09cc*/ 	.word	0x00012930
        /*09d0*/ 	.word	0x00000010
        /*09d4*/ 	.word	0x0002a800
        /*09d8*/ 	.short	0x0107
        /*09da*/ 	.byte	0x3f
	.zero		1


	//   ....[52]....
        /*09dc*/ 	.word	0x00012a20
        /*09e0*/ 	.word	0x00000010
        /*09e4*/ 	.word	0x0002a800
        /*09e8*/ 	.short	0x0101
        /*09ea*/ 	.byte	0x3f
	.zero		1


	//   ....[53]....
        /*09ec*/ 	.word	0x00012a40
        /*09f0*/ 	.word	0x00000010
        /*09f4*/ 	.word	0x0002a820
        /*09f8*/ 	.short	0x010a
        /*09fa*/ 	.byte	0x3f
	.zero		1


	//   ....[54]....
        /*09fc*/ 	.word	0x00012d90
        /*0a00*/ 	.word	0x00000006
        /*0a04*/ 	.word	0x0002a840
        /*0a08*/ 	.short	0x010a
        /*0a0a*/ 	.byte	0x3f
	.zero		1


	//   ....[55]....
        /*0a0c*/ 	.word	0x00013260
        /*0a10*/ 	.word	0x00000006
        /*0a14*/ 	.word	0x0002a830
        /*0a18*/ 	.short	0x0107
        /*0a1a*/ 	.byte	0x3f
	.zero		1


	//   ....[56]....
        /*0a1c*/ 	.word	0x00013310
        /*0a20*/ 	.word	0x00000006
        /*0a24*/ 	.word	0x0002a830
        /*0a28*/ 	.short	0x0101
        /*0a2a*/ 	.byte	0x3f
	.zero		1


	//   ....[57]....
        /*0a2c*/ 	.word	0x00013370
        /*0a30*/ 	.word	0x00000006
        /*0a34*/ 	.word	0x0002a860
        /*0a38*/ 	.short	0x010a
        /*0a3a*/ 	.byte	0x3f
	.zero		1


	//   ....[58]....
        /*0a3c*/ 	.word	0x000137a0
        /*0a40*/ 	.word	0x00000006
        /*0a44*/ 	.word	0x0002a850
        /*0a48*/ 	.short	0x0107
        /*0a4a*/ 	.byte	0x3f
	.zero		1


	//   ....[59]....
        /*0a4c*/ 	.word	0x000138e0
        /*0a50*/ 	.word	0x00000006
        /*0a54*/ 	.word	0x0002a850
        /*0a58*/ 	.short	0x0101
        /*0a5a*/ 	.byte	0x3f
	.zero		1


	//   ....[60]....
        /*0a5c*/ 	.word	0x00013b60
        /*0a60*/ 	.word	0x00000004
        /*0a64*/ 	.word	0x0002a860
        /*0a68*/ 	.short	0x010a
        /*0a6a*/ 	.byte	0x3f
	.zero		1


	//   ....[61]....
        /*0a6c*/ 	.word	0x00013f60
        /*0a70*/ 	.word	0x00000004
        /*0a74*/ 	.word	0x0002a850
        /*0a78*/ 	.short	0x0107
        /*0a7a*/ 	.byte	0x3f
	.zero		1


	//   ....[62]....
        /*0a7c*/ 	.word	0x00014010
        /*0a80*/ 	.word	0x00000004
        /*0a84*/ 	.word	0x0002a850
        /*0a88*/ 	.short	0x0101
        /*0a8a*/ 	.byte	0x3f
	.zero		1


	//   ....[63]....
        /*0a8c*/ 	.word	0x000142b0
        /*0a90*/ 	.word	0x00000004
        /*0a94*/ 	.word	0x0002a820
        /*0a98*/ 	.short	0x010a
        /*0a9a*/ 	.byte	0x3f
	.zero		1


	//   ....[64]....
        /*0a9c*/ 	.word	0x00014450
        /*0aa0*/ 	.word	0x00000005
        /*0aa4*/ 	.word	0x0002a840
        /*0aa8*/ 	.short	0x010a
        /*0aaa*/ 	.byte	0x3f
	.zero		1


	//   ....[65]....
        /*0aac*/ 	.word	0x000144f0
        /*0ab0*/ 	.word	0x00000017
        /*0ab4*/ 	.word	0x0002a840
        /*0ab8*/ 	.short	0x010a
        /*0aba*/ 	.byte	0x3f
	.zero		1


	//   ....[66]....
        /*0abc*/ 	.word	0x00014530
        /*0ac0*/ 	.word	0x00000005
        /*0ac4*/ 	.word	0x0002a860
        /*0ac8*/ 	.short	0x010a
        /*0aca*/ 	.byte	0x3f
	.zero		1


	//   ....[67]....
        /*0acc*/ 	.word	0x00014570
        /*0ad0*/ 	.word	0x00000017
        /*0ad4*/ 	.word	0x0002a860
        /*0ad8*/ 	.short	0x010a
        /*0ada*/ 	.byte	0x3f
	.zero		1


	//   ....[68]....
        /*0adc*/ 	.word	0x000145e0
        /*0ae0*/ 	.word	0x00000003
        /*0ae4*/ 	.word	0x0002a800
        /*0ae8*/ 	.short	0x010a
        /*0aea*/ 	.byte	0x3f
	.zero		1


	//   ....[69]....
        /*0aec*/ 	.word	0x00014630
        /*0af0*/ 	.word	0x0000000f
        /*0af4*/ 	.word	0x0002a830
        /*0af8*/ 	.short	0x010a
        /*0afa*/ 	.byte	0x3f
	.zero		1


	//   ....[70]....
        /*0afc*/ 	.word	0x00014690
        /*0b00*/ 	.word	0x0000000e
        /*0b04*/ 	.word	0x0002a830
        /*0b08*/ 	.short	0x010a
        /*0b0a*/ 	.byte	0x3f
	.zero		1


	//   ....[71]....
        /*0b0c*/ 	.word	0x000146f0
        /*0b10*/ 	.word	0x0000000d
        /*0b14*/ 	.word	0x0002a850
        /*0b18*/ 	.short	0x010a
        /*0b1a*/ 	.byte	0x3f
	.zero		1


	//   ....[72]....
        /*0b1c*/ 	.word	0x00014750
        /*0b20*/ 	.word	0x0000000c
        /*0b24*/ 	.word	0x0002a830
        /*0b28*/ 	.short	0x010a
        /*0b2a*/ 	.byte	0x3f
	.zero		1


	//   ....[73]....
        /*0b2c*/ 	.word	0x000147b0
        /*0b30*/ 	.word	0x0000000b
        /*0b34*/ 	.word	0x0002a850
        /*0b38*/ 	.short	0x010a
        /*0b3a*/ 	.byte	0x3f
	.zero		1


	//   ....[74]....
        /*0b3c*/ 	.word	0x00014810
        /*0b40*/ 	.word	0x0000000e
        /*0b44*/ 	.word	0x0002a830
        /*0b48*/ 	.short	0x010a
        /*0b4a*/ 	.byte	0x3f
	.zero		1


	//   ....[75]....
        /*0b4c*/ 	.word	0x00014870
        /*0b50*/ 	.word	0x0000000b
        /*0b54*/ 	.word	0x0002a850
        /*0b58*/ 	.short	0x010a
        /*0b5a*/ 	.byte	0x3f
	.zero		1


	//   ....[76]....
        /*0b5c*/ 	.word	0x000148d0
        /*0b60*/ 	.word	0x00000005
        /*0b64*/ 	.word	0x0002a850
        /*0b68*/ 	.short	0x010a
        /*0b6a*/ 	.byte	0x3f
	.zero		1


	//   ....[77]....
        /*0b6c*/ 	.word	0x000149d0
        /*0b70*/ 	.word	0x00000000
        /*0b74*/ 	.word	0x0002a840
        /*0b78*/ 	.short	0x010a
        /*0b7a*/ 	.byte	0x3f
	.zero		1


	//   ....[78]....
        /*0b7c*/ 	.word	0x00015c60
        /*0b80*/ 	.word	0x00000010
        /*0b84*/ 	.word	0x0002a820
        /*0b88*/ 	.short	0x010a
        /*0b8a*/ 	.byte	0x3f
	.zero		1


	//   ....[79]....
        /*0b8c*/ 	.word	0x00015cb0
        /*0b90*/ 	.word	0x00000006
        /*0b94*/ 	.word	0x0002a840
        /*0b98*/ 	.short	0x010a
        /*0b9a*/ 	.byte	0x3f
	.zero		1


	//   ....[80]....
        /*0b9c*/ 	.word	0x000163e0
        /*0ba0*/ 	.word	0x00000006
        /*0ba4*/ 	.word	0x0002a860
        /*0ba8*/ 	.short	0x010a
        /*0baa*/ 	.byte	0x3f
	.zero		1


	//   ....[81]....
        /*0bac*/ 	.word	0x00016b80
        /*0bb0*/ 	.word	0x00000004
        /*0bb4*/ 	.word	0x0002a860
        /*0bb8*/ 	.short	0x010a
        /*0bba*/ 	.byte	0x3f
	.zero		1


	//   ....[82]....
        /*0bbc*/ 	.word	0x00017490
        /*0bc0*/ 	.word	0x00000004
        /*0bc4*/ 	.word	0x0002a820
        /*0bc8*/ 	.short	0x010a
        /*0bca*/ 	.byte	0x3f
	.zero		1


	//   ....[83]....
        /*0bcc*/ 	.word	0x00017630
        /*0bd0*/ 	.word	0x00000005
        /*0bd4*/ 	.word	0x0002a840
        /*0bd8*/ 	.short	0x010a
        /*0bda*/ 	.byte	0x3f
	.zero		1


	//   ....[84]....
        /*0bdc*/ 	.word	0x00017680
        /*0be0*/ 	.word	0x00000017
        /*0be4*/ 	.word	0x0002a840
        /*0be8*/ 	.short	0x010a
        /*0bea*/ 	.byte	0x3f
	.zero		1


	//   ....[85]....
        /*0bec*/ 	.word	0x000176d0
        /*0bf0*/ 	.word	0x00000005
        /*0bf4*/ 	.word	0x0002a860
        /*0bf8*/ 	.short	0x010a
        /*0bfa*/ 	.byte	0x3f
	.zero		1


	//----- nvinfo : EIATTR_NUM_MBARRIERS
	.align		4
.L_178:
        /*0bfc*/ 	.byte	0x03, 0x38
        /*0bfe*/ 	.short	0x0016


	//----- nvinfo : EIATTR_EXIT_INSTR_OFFSETS
	.align		4
        /*0c00*/ 	.byte	0x04, 0x1c
        /*0c02*/ 	.short	(.L_180 - .L_179)


	//   ....[0]....
.L_179:
        /*0c04*/ 	.word	0x00000950


	//   ....[1]....
        /*0c08*/ 	.word	0x00010140


	//   ....[2]....
        /*0c0c*/ 	.word	0x000145c0


	//----- nvinfo : EIATTR_MAX_THREADS
	.align		4
.L_180:
        /*0c10*/ 	.byte	0x04, 0x05
        /*0c12*/ 	.short	(.L_182 - .L_181)
.L_181:
        /*0c14*/ 	.word	0x00000180
        /*0c18*/ 	.word	0x00000001
        /*0c1c*/ 	.word	0x00000001


	//----- nvinfo : EIATTR_CRS_STACK_SIZE
	.align		4
.L_182:
        /*0c20*/ 	.byte	0x04, 0x1e
        /*0c22*/ 	.short	(.L_184 - .L_183)
.L_183:
        /*0c24*/ 	.word	0x00000000


	//----- nvinfo : EIATTR_CBANK_PARAM_SIZE
	.align		4
.L_184:
        /*0c28*/ 	.byte	0x03, 0x19
        /*0c2a*/ 	.short	0x0af0


	//----- nvinfo : EIATTR_PARAM_CBANK
	.align		4
        /*0c2c*/ 	.byte	0x04, 0x0a
        /*0c2e*/ 	.short	(.L_186 - .L_185)
	.align		4
.L_185:
        /*0c30*/ 	.word	index@(.nv.constant0._ZN7cutlass13device_kernelIN5flash11enable_sm90INS1_16FlashAttnFwdSm90INS1_25CollectiveMainloopFwdSm90ILi2EN4cute5tupleIJNS5_1CILi1EEES8_S8_EEENS6_IJNS7_ILi128EEENS7_ILi96EEENS7_ILi192EEEEEELi128ENS_10bfloat16_tEfNS_4arch4Sm90ELb0ELb1ELb1ELb0ELb1ELb0ELb0ELb1ELb1ELb1ELb0ELb0EEENS1_21CollectiveEpilogueFwdINS6_IJSA_SA_SB_EEES9_SE_SG_Li256ELb0ELb1ELb0ELb0EEENS1_30DynamicPersistentTileSchedulerILi256ELi128ELb0ELb1ELb1EEEEEEEEEvNT_6ParamsE)
        /*0c34*/ 	.short	0x0210
        /*0c36*/ 	.short	0x0af0


	//----- nvinfo : EIATTR_SW_WAR
	.align		4
.L_186:
        /*0c38*/ 	.byte	0x04, 0x36
        /*0c3a*/ 	.short	(.L_188 - .L_187)
.L_187:
        /*0c3c*/ 	.word	0x00000008
.L_188:


//--------------------- .nv.info._ZN7cutlass13device_kernelIN5flash11enable_sm90INS1_16FlashAttnFwdSm90INS1_25CollectiveMainloopFwdSm90ILi2EN4cute5tupleIJNS5_1CILi1EEES8_S8_EEENS6_IJNS7_ILi128EEENS7_ILi96EEENS7_ILi192EEEEEELi128ENS_10bfloat16_tEfNS_4arch4Sm90ELb0ELb1ELb1ELb1ELb1ELb0ELb0ELb1ELb1ELb1ELb0ELb0EEENS1_21CollectiveEpilogueFwdINS6_IJSA_SA_SB_EEES9_SE_SG_Li256ELb1ELb1ELb0ELb0EEENS1_36VarlenDynamicPersistentTileSchedulerILi128ELi96ELi256ELi128ELb0ELb1ELb1ELb1ELb0ELb1EEEEEEEEEvNT_6ParamsE --------------------------
	.section	.nv.info._ZN7cutlass13device_kernelIN5flash11enable_sm90INS1_16FlashAttnFwdSm90INS1_25CollectiveMainloopFwdSm90ILi2EN4cute5tupleIJNS5_1CILi1EEES8_S8_EEENS6_IJNS7_ILi128EEENS7_ILi96EEENS7_ILi192EEEEEELi128ENS_10bfloat16_tEfNS_4arch4Sm90ELb0ELb1ELb1ELb1ELb1ELb0ELb0ELb1ELb1ELb1ELb0ELb0EEENS1_21CollectiveEpilogueFwdINS6_IJSA_SA_SB_EEES9_SE_SG_Li256ELb1ELb1ELb0ELb0EEENS1_36VarlenDynamicPersistentTileSchedulerILi128ELi96ELi256ELi128ELb0ELb1ELb1ELb1ELb0ELb1EEEEEEEEEvNT_6ParamsE,"",@"SHT_CUDA_INFO"
	.sectionflags	@""
	.align	4


	//----- nvinfo : EIATTR_CUDA_API_VERSION
	.align		4
        /*0000*/ 	.byte	0x04, 0x37
        /*0002*/ 	.short	(.L_190 - .L_189)
.L_189:
        /*0004*/ 	.word	0x00000082


	//----- nvinfo : EIATTR_KPARAM_INFO
	.align		4
.L_190:
        /*0008*/ 	.byte	0x04, 0x17
        /*000a*/ 	.short	(.L_192 - .L_191)
.L_191:
        /*000c*/ 	.word	0x00000000
        /*0010*/ 	.short	0x0000
        /*0012*/ 	.short	0x0070
        /*0014*/ 	.byte	0x00, 0xf0, 0x01, 0x2a


	//----- nvinfo : EIATTR_SPARSE_MMA_MASK
	.align		4
.L_192:
        /*0018*/ 	.byte	0x03, 0x50
        /*001a*/ 	.short	0x0000


	//----- nvinfo : EIATTR_MAXREG_COUNT
	.align		4
        /*001c*/ 	.byte	0x03, 0x1b
        /*001e*/ 	.short	0x00a8


	//----- nvinfo : EIATTR_NUM_BARRIERS
	.align		4
        /*0020*/ 	.byte	0x02, 0x4c
        /*0022*/ 	.byte	0x09
	.zero		1


	//----- nvinfo : EIATTR_EXTERNS
	.align		4
        /*0024*/ 	.byte	0x04, 0x0f
        /*0026*/ 	.short	(.L_194 - .L_193)


	//   ....[0]....
	.align		4
.L_193:
        /*0028*/ 	.word	index@(__assertfail)


	//----- nvinfo : EIATTR_ANNOTATIONS
	.align		4
.L_194:
        /*002c*/ 	.byte	0x04, 0x55
        /*002e*/ 	.short	(.L_196 - .L_195)


	//   ....[0]....
.L_195:
        /* <DEDUP_REMOVED lines=19> */
        /*0154*/ 	.byte	0x50, 0x5e, 0x01, 0x00, 0x01, 0x00, 0x00, 0x00, 0xf0, 0x5f, 0x01, 0x00


	//----- nvinfo : EIATTR_MERCURY_ISA_VERSION
	.align		4
.L_196:
        /*0160*/ 	.byte	0x03, 0x5f
        /*0162*/ 	.short	0x0101


	//----- nvinfo : EIATTR_UNUSED_LOAD_BYTE_OFFSET
	.align		4
        /*0164*/ 	.byte	0x04, 0x44
        /*0166*/ 	.short	(.L_198 - .L_197)


	//   ....[0]....
.L_197:
        /*0168*/ 	.word	0x00000950
        /*016c*/ 	.word	0x0000fff0


	//   ....[1]....
        /*0170*/ 	.word	0x0000e5e0
        /*0174*/ 	.word	0x0000fff0


	//----- nvinfo : EIATTR_INT_WARP_WIDE_INSTR_OFFSETS
	.align		4
.L_198:
        /*0178*/ 	.byte	0x04, 0x31
        /*017a*/ 	.short	(.L_200 - .L_199)


	//   ....[0]....
.L_199:
        /*017c*/ 	.word	0x000000c0


	//   ....[1]....
        /*0180*/ 	.word	0x000000d0


	//   ....[2]....
        /*0184*/ 	.word	0x00000170


	//   ....[3]....
        /*0188*/ 	.word	0x00011b50


	//   ....[4]....
        /*018c*/ 	.word	0x00011be0


	//   ....[5]....
        /*0190*/ 	.word	0x00014b50


	//   ....[6]....
        /*0194*/ 	.word	0x00014be0


	//----- nvinfo : EIATTR_COOP_GROUP_MASK_REGIDS
	.align		4
.L_200:
        /*0198*/ 	.byte	0x04, 0x29
        /*019a*/ 	.short	(.L_202 - .L_201)


	//   ....[0]....
.L_201:
        /*019c*/ 	.word	0xffffffff


	//   ....[1]....
        /*01a0*/ 	.word	0xffffffff


	//   ....[2]....
        /*01a4*/ 	.word	0xffffffff


	//   ....[3]....
        /*01a8*/ 	.word	0xffffffff


	//   ....[4]....
        /*01ac*/ 	.word	0xffffffff


	//   ....[5]....
        /*01b0*/ 	.word	0xffffffff


	//   ....[6]....
        /*01b4*/ 	.word	0xffffffff


	//   ....[7]....
        /*01b8*/ 	.word	0xffffffff


	//   ....[8]....
        /*01bc*/ 	.word	0xffffffff


	//   ....[9]....
        /*01c0*/ 	.word	0xffffffff


	//   ....[10]....
        /*01c4*/ 	.word	0xffffffff


	//   ....[11]....
        /*01c8*/ 	.word	0xffffffff


	//   ....[12]....
        /*01cc*/ 	.word	0xffffffff


	//   ....[13]....
        /*01d0*/ 	.word	0xffffffff


	//   ....[14]....
        /*01d4*/ 	.word	0xffffffff


	//   ....[15]....
        /*01d8*/ 	.word	0xffffffff


	//   ....[16]....
        /*01dc*/ 	.word	0xffffffff


	//   ....[17]....
        /*01e0*/ 	.word	0xffffffff


	//   ....[18]....
        /*01e4*/ 	.word	0xffffffff


	//   ....[19]....
        /*01e8*/ 	.word	0xffffffff


	//   ....[20]....
        /*01ec*/ 	.word	0xffffffff


	//   ....[21]....
        /*01f0*/ 	.word	0xffffffff


	//   ....[22]....
        /*01f4*/ 	.word	0xffffffff


	//   ....[23]....
        /*01f8*/ 	.word	0xffffffff


	//   ....[24]....
        /*01fc*/ 	.word	0xffffffff


	//   ....[25]....
        /*0200*/ 	.word	0xffffffff


	//   ....[26]....
        /*0204*/ 	.word	0xffffffff


	//   ....[27]....
        /*0208*/ 	.word	0xffffffff


	//   ....[28]....
        /*020c*/ 	.word	0xffffffff


	//   ....[29]....
        /*0210*/ 	.word	0xffffffff


	//   ....[30]....
        /*0214*/ 	.word	0xffffffff


	//   ....[31]....
        /*0218*/ 	.word	0xffffffff


	//   ....[32]....
        /*021c*/ 	.word	0xffffffff


	//   ....[33]....
        /*0220*/ 	.word	0xffffffff


	//   ....[34]....
        /*0224*/ 	.word	0xffffffff


	//   ....[35]....
        /*0228*/ 	.word	0xffffffff


	//   ....[36]....
        /*022c*/ 	.word	0xffffffff


	//   ....[37]....
        /*0230*/ 	.word	0xffffffff


	//   ....[38]....
        /*0234*/ 	.word	0xffffffff


	//   ....[39]....
        /*0238*/ 	.word	0xffffffff


	//   ....[40]....
        /*023c*/ 	.word	0xffffffff


	//   ....[41]....
        /*0240*/ 	.word	0xffffffff


	//   ....[42]....
        /*0244*/ 	.word	0xffffffff


	//   ....[43]....
        /*0248*/ 	.word	0xffffffff


	//   ....[44]....
        /*024c*/ 	.word	0xffffffff


	//   ....[45]....
        /*0250*/ 	.word	0xffffffff


	//   ....[46]....
        /*0254*/ 	.word	0xffffffff


	//   ....[47]....
        /*0258*/ 	.word	0xffffffff


	//   ....[48]....
        /*025c*/ 	.word	0xffffffff


	//   ....[49]....
        /*0260*/ 	.word	0xffffffff


	//   ....[50]....
        /*0264*/ 	.word	0xffffffff


	//   ....[51]....
        /*0268*/ 	.word	0xffffffff


	//   ....[52]....
        /*026c*/ 	.word	0xffffffff


	//   ....[53]....
        /*0270*/ 	.word	0xffffffff


	//   ....[54]....
        /*0274*/ 	.word	0xffffffff


	//   ....[55]....
        /*0278*/ 	.word	0xffffffff


	//   ....[56]....
        /*027c*/ 	.word	0xffffffff


	//   ....[57]....
        /*0280*/ 	.word	0xffffffff


	//   ....[58]....
        /*0284*/ 	.word	0xffffffff


	//   ....[59]....
        /*0288*/ 	.word	0xffffffff


	//   ....[60]....
        /*028c*/ 	.word	0xffffffff


	//   ....[61]....
        /*0290*/ 	.word	0xffffffff


	//   ....[62]....
        /*0294*/ 	.word	0xffffffff


	//   ....[63]....
        /*0298*/ 	.word	0xffffffff


	//   ....[64]....
        /*029c*/ 	.word	0xffffffff


	//   ....[65]....
        /*02a0*/ 	.word	0xffffffff


	//   ....[66]....
        /*02a4*/ 	.word	0xffffffff


	//   ....[67]....
        /*02a8*/ 	.word	0xffffffff


	//   ....[68]....
        /*02ac*/ 	.word	0xffffffff


	//   ....[69]....
        /*02b0*/ 	.word	0xffffffff


	//   ....[70]....
        /*02b4*/ 	.word	0xffffffff


	//   ....[71]....
        /*02b8*/ 	.word	0xffffffff


	//   ....[72]....
        /*02bc*/ 	.word	0xffffffff


	//   ....[73]....
        /*02c0*/ 	.word	0xffffffff


	//   ....[74]....
        /*02c4*/ 	.word	0xffffffff


	//   ....[75]....
        /*02c8*/ 	.word	0xffffffff


	//   ....[76]....
        /*02cc*/ 	.word	0xffffffff


	//   ....[77]....
        /*02d0*/ 	.word	0xffffffff


	//   ....[78]....
        /*02d4*/ 	.word	0xffffffff


	//   ....[79]....
        /*02d8*/ 	.word	0xffffffff


	//   ....[80]....
        /*02dc*/ 	.word	0xffffffff


	//   ....[81]....
        /*02e0*/ 	.word	0xffffffff


	//   ....[82]....
        /*02e4*/ 	.word	0xffffffff


	//   ....[83]....
        /*02e8*/ 	.word	0xffffffff


	//   ....[84]....
        /*02ec*/ 	.word	0xffffffff


	//   ....[85]....
        /*02f0*/ 	.word	0xffffffff


	//   ....[86]....
        /*02f4*/ 	.word	0xffffffff


	//   ....[87]....
        /*02f8*/ 	.word	0xffffffff


	//   ....[88]....
        /*02fc*/ 	.word	0xffffffff


	//   ....[89]....
        /*0300*/ 	.word	0xffffffff


	//   ....[90]....
        /*0304*/ 	.word	0xffffffff


	//   ....[91]....
        /*0308*/ 	.word	0xffffffff


	//   ....[92]....
        /*030c*/ 	.word	0xffffffff


	//   ....[93]....
        /*0310*/ 	.word	0xffffffff


	//   ....[94]....
        /*0314*/ 	.word	0xffffffff


	//   ....[95]....
        /*0318*/ 	.word	0xffffffff


	//   ....[96]....
        /*031c*/ 	.word	0xffffffff


	//   ....[97]....
        /*0320*/ 	.word	0xffffffff


	//   ....[98]....
        /*0324*/ 	.word	0xffffffff


	//   ....[99]....
        /*0328*/ 	.word	0xffffffff


	//   ....[100]....
        /*032c*/ 	.word	0xffffffff


	//   ....[101]....
        /*0330*/ 	.word	0xffffffff


	//   ....[102]....
        /*0334*/ 	.word	0xffffffff


	//   ....[103]....
        /*0338*/ 	.word	0xffffffff


	//   ....[104]....
        /*033c*/ 	.word	0xffffffff


	//   ....[105]....
        /*0340*/ 	.word	0xffffffff


	//   ....[106]....
        /*0344*/ 	.word	0xffffffff


	//   ....[107]....
        /*0348*/ 	.word	0xffffffff


	//   ....[108]....
        /*034c*/ 	.word	0xffffffff


	//   ....[109]....
        /*0350*/ 	.word	0xffffffff


	//   ....[110]....
        /*0354*/ 	.word	0xffffffff


	//   ....[111]....
        /*0358*/ 	.word	0xffffffff


	//   ....[112]....
        /*035c*/ 	.word	0xffffffff


	//   ....[113]....
        /*0360*/ 	.word	0xffffffff


	//   ....[114]....
        /*0364*/ 	.word	0xffffffff


	//   ....[115]....
        /*0368*/ 	.word	0xffffffff


	//   ....[116]....
        /*036c*/ 	.word	0xffffffff


	//   ....[117]....
        /*0370*/ 	.word	0xffffffff


	//   ....[118]....
        /*0374*/ 	.word	0xffffffff


	//   ....[119]....
        /*0378*/ 	.word	0xffffffff


	//   ....[120]....
        /*037c*/ 	.word	0xffffffff


	//   ....[121]....
        /*0380*/ 	.word	0xffffffff


	//   ....[122]....
        /*0384*/ 	.word	0xffffffff


	//   ....[123]....
        /*0388*/ 	.word	0xffffffff


	//   ....[124]....
        /*038c*/ 	.word	0xffffffff


	//   ....[125]....
        /*0390*/ 	.word	0xffffffff


	//   ....[126]....
        /*0394*/ 	.word	0xffffffff


	//   ....[127]....
        /*0398*/ 	.word	0xffffffff


	//   ....[128]....
        /*039c*/ 	.word	0xffffffff


	//   ....[129]....
        /*03a0*/ 	.word	0xffffffff


	//   ....[130]....
        /*03a4*/ 	.word	0xffffffff


	//   ....[131]....
        /*03a8*/ 	.word	0xffffffff


	//   ....[132]....
        /*03ac*/ 	.word	0xffffffff


	//   ....[133]....
        /*03b0*/ 	.word	0xffffffff


	//   ....[134]....
        /*03b4*/ 	.word	0xffffffff


	//   ....[135]....
        /*03b8*/ 	.word	0xffffffff


	//   ....[136]....
        /*03bc*/ 	.word	0xffffffff


	//   ....[137]....
        /*03c0*/ 	.word	0xffffffff


	//   ....[138]....
        /*03c4*/ 	.word	0xffffffff


	//   ....[139]....
        /*03c8*/ 	.word	0xffffffff


	//   ....[140]....
        /*03cc*/ 	.word	0xffffffff


	//   ....[141]....
        /*03d0*/ 	.word	0xffffffff


	//   ....[142]....
        /*03d4*/ 	.word	0xffffffff


	//   ....[143]....
        /*03d8*/ 	.word	0xffffffff


	//   ....[144]....
        /*03dc*/ 	.word	0xffffffff


	//   ....[145]....
        /*03e0*/ 	.word	0xffffffff


	//   ....[146]....
        /*03e4*/ 	.word	0xffffffff


	//   ....[147]....
        /*03e8*/ 	.word	0xffffffff


	//   ....[148]....
        /*03ec*/ 	.word	0xffffffff


	//   ....[149]....
        /*03f0*/ 	.word	0xffffffff


	//   ....[150]....
        /*03f4*/ 	.word	0xffffffff


	//   ....[151]....
        /*03f8*/ 	.word	0x0500000f


	//   ....[152]....
        /*03fc*/ 	.word	0x0500000f


	//   ....[153]....
        /*0400*/ 	.word	0x0500000f


	//   ....[154]....
        /*0404*/ 	.word	0x0500000f


	//   ....[155]....
        /*0408*/ 	.word	0x0500000f


	//   ....[156]....
        /*040c*/ 	.word	0x0500000f


	//   ....[157]....
        /*0410*/ 	.word	0x0500000f


	//   ....[158]....
        /*0414*/ 	.word	0x0500000f


	//   ....[159]....
        /*0418*/ 	.word	0x0500000f


	//   ....[160]....
        /*041c*/ 	.word	0x0500000f


	//   ....[161]....
        /*0420*/ 	.word	0x0500000f


	//   ....[162]....
        /*0424*/ 	.word	0x0500000f


	//   ....[163]....
        /*0428*/ 	.word	0x0500000f


	//   ....[164]....
        /*042c*/ 	.word	0x0500000f


	//   ....[165]....
        /*0430*/ 	.word	0x0500000f


	//   ....[166]....
        /*0434*/ 	.word	0x0500000f


	//   ....[167]....
        /*0438*/ 	.word	0x0500000f


	//   ....[168]....
        /*043c*/ 	.word	0x0500000f


	//   ....[169]....
        /*0440*/ 	.word	0x0500000f


	//   ....[170]....
        /*0444*/ 	.word	0x0500000f


	//   ....[171]....
        /*0448*/ 	.word	0x0500000f


	//   ....[172]....
        /*044c*/ 	.word	0x0500000f


	//   ....[173]....
        /*0450*/ 	.word	0x0500000f


	//   ....[174]....
        /*0454*/ 	.word	0x0500000f


	//   ....[175]....
        /*0458*/ 	.word	0x0500000f


	//   ....[176]....
        /*045c*/ 	.word	0x0500000f


	//   ....[177]....
        /*0460*/ 	.word	0x0500000f


	//   ....[178]....
        /*0464*/ 	.word	0x0500000f


	//   ....[179]....
        /*0468*/ 	.word	0x0500000f


	//   ....[180]....
        /*046c*/ 	.word	0x0500000f


	//   ....[181]....
        /*0470*/ 	.word	0x0500000f


	//   ....[182]....
        /*0474*/ 	.word	0x0500000f


	//   ....[183]....
        /*0478*/ 	.word	0x0500000f


	//   ....[184]....
        /*047c*/ 	.word	0x0500000f


	//   ....[185]....
        /*0480*/ 	.word	0x0500000f


	//   ....[186]....
        /*0484*/ 	.word	0x0500000f


	//   ....[187]....
        /*0488*/ 	.word	0x0500000f


	//   ....[188]....
        /*048c*/ 	.word	0x0500000f


	//   ....[189]....
        /*0490*/ 	.word	0x0500000f


	//   ....[190]....
        /*0494*/ 	.word	0x0500000f


	//   ....[191]....
        /*0498*/ 	.word	0x0500000f


	//   ....[192]....
        /*049c*/ 	.word	0x0500000f


	//   ....[193]....
        /*04a0*/ 	.word	0x0500000f


	//   ....[194]....
        /*04a4*/ 	.word	0x0500000f


	//   ....[195]....
        /*04a8*/ 	.word	0x0500000f


	//   ....[196]....
        /*04ac*/ 	.word	0x0500000f


	//   ....[197]....
        /*04b0*/ 	.word	0x0500000f


	//   ....[198]....
        /*04b4*/ 	.word	0x0500000f


	//   ....[199]....
        /*04b8*/ 	.word	0x0500000f


	//   ....[200]....
        /*04bc*/ 	.word	0x0500000f


	//   ....[201]....
        /*04c0*/ 	.word	0x0500000f


	//   ....[202]....
        /*04c4*/ 	.word	0x0500000f


	//   ....[203]....
        /*04c8*/ 	.word	0x0500000f


	//   ....[204]....
        /*04cc*/ 	.word	0x0500000f


	//   ....[205]....
        /*04d0*/ 	.word	0x0500000f


	//   ....[206]....
        /*04d4*/ 	.word	0x0500000f


	//   ....[207]....
        /*04d8*/ 	.word	0x0500000f


	//   ....[208]....
        /*04dc*/ 	.word	0x0500000f


	//   ....[209]....
        /*04e0*/ 	.word	0x0500000f


	//   ....[210]....
        /*04e4*/ 	.word	0x0500000f


	//   ....[211]....
        /*04e8*/ 	.word	0x0500000f


	//   ....[212]....
        /*04ec*/ 	.word	0x0500000f


	//   ....[213]....
        /*04f0*/ 	.word	0x0500000f


	//   ....[214]....
        /*04f4*/ 	.word	0x0500000f


	//   ....[215]....
        /*04f8*/ 	.word	0x0500000f


	//   ....[216]....
        /*04fc*/ 	.word	0x0500000f


	//   ....[217]....
        /*0500*/ 	.word	0x0500000f


	//   ....[218]....
        /*0504*/ 	.word	0x0500000f


	//   ....[219]....
        /*0508*/ 	.word	0x0500000f


	//   ....[220]....
        /*050c*/ 	.word	0x0500000f


	//   ....[221]....
        /*0510*/ 	.word	0x0500000f


	//   ....[222]....
        /*0514*/ 	.word	0x0500000f


	//   ....[223]....
        /*0518*/ 	.word	0x0500000f


	//   ....[224]....
        /*051c*/ 	.word	0x0500000f


	//   ....[225]....
        /*0520*/ 	.word	0x0500000f


	//   ....[226]....
        /*0524*/ 	.word	0x0500000f


	//   ....[227]....
        /*0528*/ 	.word	0x0500000f


	//   ....[228]....
        /*052c*/ 	.word	0x0500000f


	//   ....[229]....
        /*0530*/ 	.word	0x0500000f


	//   ....[230]....
        /*0534*/ 	.word	0x0500000f


	//   ....[231]....
        /*0538*/ 	.word	0x0500000f


	//   ....[232]....
        /*053c*/ 	.word	0x0500000f


	//   ....[233]....
        /*0540*/ 	.word	0x0500000f


	//----- nvinfo : EIATTR_COOP_GROUP_INSTR_OFFSETS
	.align		4
.L_202:
        /*0544*/ 	.byte	0x04, 0x28
        /*0546*/ 	.short	(.L_204 - .L_203)


	//   ....[0]....
.L_203:
        /*0548*/ 	.word	0x00000070


	//   ....[1]....
        /*054c*/ 	.word	0x000000b0


	//   ....[2]....
        /*0550*/ 	.word	0x000002d0


	//   ....[3]....
        /*0554*/ 	.word	0x00000430


	//   ....[4]....
        /*0558*/ 	.word	0x00000550


	//   ....[5]....
        /*055c*/ 	.word	0x000006b0


	//   ....[6]....
        /*0560*/ 	.word	0x00001780


	//   ....[7]....
        /*0564*/ 	.word	0x00002410


	//   ....[8]....
        /*0568*/ 	.word	0x00002a50


	//   ....[9]....
        /*056c*/ 	.word	0x000037b0


	//   ....[10]....
        /*0570*/ 	.word	0x000038c0


	//   ....[11]....
        /*0574*/ 	.word	0x00003e20


	//   ....[12]....
        /*0578*/ 	.word	0x00003eb0


	//   ....[13]....
        /*057c*/ 	.word	0x00005bc0


	//   ....[14]....
        /*0580*/ 	.word	0x00006840


	//   ....[15]....
        /*0584*/ 	.word	0x00006eb0


	//   ....[16]....
        /*0588*/ 	.word	0x00006fd0


	//   ....[17]....
        /*058c*/ 	.word	0x00007570


	//   ....[18]....
        /*0590*/ 	.word	0x000075d0


	//   ....[19]....
        /*0594*/ 	.word	0x000097d0


	//   ....[20]....
        /*0598*/ 	.word	0x00009800


	//   ....[21]....
        /*059c*/ 	.word	0x00009820


	//   ....[22]....
        /*05a0*/ 	.word	0x00009840


	//   ....[23]....
        /*05a4*/ 	.word	0x0000b480


	//   ....[24]....
        /*05a8*/ 	.word	0x0000c000


	//   ....[25]....
        /*05ac*/ 	.word	0x0000c7b0


	//   ....[26]....
        /*05b0*/ 	.word	0x0000c8c0


	//   ....[27]....
        /*05b4*/ 	.word	0x0000ce30


	//   ....[28]....
        /*05b8*/ 	.word	0x0000ce90


	//   ....[29]....
        /*05bc*/ 	.word	0x0000dd40


	//   ....[30]....
        /*05c0*/ 	.word	0x0000dd70


	//   ....[31]....
        /*05c4*/ 	.word	0x0000de20


	//   ....[32]....
        /*05c8*/ 	.word	0x0000de30


	//   ....[33]....
        /*05cc*/ 	.word	0x0000f050


	//   ....[34]....
        /*05d0*/ 	.word	0x0000f090


	//   ....[35]....
        /*05d4*/ 	.word	0x0000f0d0


	//   ....[36]....
        /*05d8*/ 	.word	0x0000f100


	//   ....[37]....
        /*05dc*/ 	.word	0x0000f660


	//   ....[38]....
        /*05e0*/ 	.word	0x0000f6a0


	//   ....[39]....
        /*05e4*/ 	.word	0x0000f760


	//   ....[40]....
        /*05e8*/ 	.word	0x0000f780


	//   ....[41]....
        /*05ec*/ 	.word	0x0000f840


	//   ....[42]....
        /*05f0*/ 	.word	0x0000f860


	//   ....[43]....
        /*05f4*/ 	.word	0x0000f930


	//   ....[44]....
        /*05f8*/ 	.word	0x0000f950


	//   ....[45]....
        /*05fc*/ 	.word	0x00010160


	//   ....[46]....
        /*0600*/ 	.word	0x00010180


	//   ....[47]....
        /*0604*/ 	.word	0x00010240


	//   ....[48]....
        /*0608*/ 	.word	0x00010260


	//   ....[49]....
        /*060c*/ 	.word	0x00010320


	//   ....[50]....
        /*0610*/ 	.word	0x00010340


	//   ....[51]....
        /*0614*/ 	.word	0x00010410


	//   ....[52]....
        /*0618*/ 	.word	0x00010430


	//   ....[53]....
        /*061c*/ 	.word	0x00010570


	//   ....[54]....
        /*0620*/ 	.word	0x00010760


	//   ....[55]....
        /*0624*/ 	.word	0x00010790


	//   ....[56]....
        /*0628*/ 	.word	0x000107c0


	//   ....[57]....
        /*062c*/ 	.word	0x000107f0


	//   ....[58]....
        /*0630*/ 	.word	0x00010820


	//   ....[59]....
        /*0634*/ 	.word	0x00010850


	//   ....[60]....
        /*0638*/ 	.word	0x000109a0


	//   ....[61]....
        /*063c*/ 	.word	0x000109d0


	//   ....[62]....
        /*0640*/ 	.word	0x00010a00


	//   ....[63]....
        /*0644*/ 	.word	0x00010a30


	//   ....[64]....
        /*0648*/ 	.word	0x00010a60


	//   ....[65]....
        /*064c*/ 	.word	0x00010a90


	//   ....[66]....
        /*0650*/ 	.word	0x00010b20


	//   ....[67]....
        /*0654*/ 	.word	0x00010b80


	//   ....[68]....
        /*0658*/ 	.word	0x00010c10


	//   ....[69]....
        /*065c*/ 	.word	0x00012860


	//   ....[70]....
        /*0660*/ 	.word	0x00012880


	//   ....[71]....
        /*0664*/ 	.word	0x00012930


	//   ....[72]....
        /*0668*/ 	.word	0x00012950


	//   ....[73]....
        /*066c*/ 	.word	0x000129f0


	//   ....[74]....
        /*0670*/ 	.word	0x00012a10


	//   ....[75]....
        /*0674*/ 	.word	0x00012ab0


	//   ....[76]....
        /*0678*/ 	.word	0x00012ad0


	//   ....[77]....
        /*067c*/ 	.word	0x00012b70


	//   ....[78]....
        /*0680*/ 	.word	0x00012b90


	//   ....[79]....
        /*0684*/ 	.word	0x00012ba0


	//   ....[80]....
        /*0688*/ 	.word	0x00012c30


	//   ....[81]....
        /*068c*/ 	.word	0x000133b0


	//   ....[82]....
        /*0690*/ 	.word	0x000133e0


	//   ....[83]....
        /*0694*/ 	.word	0x00013400


	//   ....[84]....
        /*0698*/ 	.word	0x00013490


	//   ....[85]....
        /*069c*/ 	.word	0x000134a0


	//   ....[86]....
        /*06a0*/ 	.word	0x00013540


	//   ....[87]....
        /*06a4*/ 	.word	0x00013550


	//   ....[88]....
        /*06a8*/ 	.word	0x000135f0


	//   ....[89]....
        /*06ac*/ 	.word	0x00013600


	//   ....[90]....
        /*06b0*/ 	.word	0x000136a0


	//   ....[91]....
        /*06b4*/ 	.word	0x000136b0


	//   ....[92]....
        /*06b8*/ 	.word	0x00013750


	//   ....[93]....
        /*06bc*/ 	.word	0x00013760


	//   ....[94]....
        /*06c0*/ 	.word	0x00013800


	//   ....[95]....
        /*06c4*/ 	.word	0x00013810


	//   ....[96]....
        /*06c8*/ 	.word	0x00013820


	//   ....[97]....
        /*06cc*/ 	.word	0x00014020


	//   ....[98]....
        /*06d0*/ 	.word	0x00014030


	//   ....[99]....
        /*06d4*/ 	.word	0x00014050


	//   ....[100]....
        /*06d8*/ 	.word	0x000140d0


	//   ....[101]....
        /*06dc*/ 	.word	0x000140e0


	//   ....[102]....
        /*06e0*/ 	.word	0x00014140


	//   ....[103]....
        /*06e4*/ 	.word	0x00014170


	//   ....[104]....
        /*06e8*/ 	.word	0x000141b0


	//   ....[105]....
        /*06ec*/ 	.word	0x000141e0


	//   ....[106]....
        /*06f0*/ 	.word	0x00014220


	//   ....[107]....
        /*06f4*/ 	.word	0x00014250


	//   ....[108]....
        /*06f8*/ 	.word	0x00014290


	//   ....[109]....
        /*06fc*/ 	.word	0x00014510


	//   ....[110]....
        /*0700*/ 	.word	0x00014530


	//   ....[111]....
        /*0704*/ 	.word	0x000145c0


	//   ....[112]....
        /*0708*/ 	.word	0x000145d0


	//   ....[113]....
        /*070c*/ 	.word	0x00014640


	//   ....[114]....
        /*0710*/ 	.word	0x00014650


	//   ....[115]....
        /*0714*/ 	.word	0x000146c0


	//   ....[116]....
        /*0718*/ 	.word	0x000146d0


	//   ....[117]....
        /*071c*/ 	.word	0x00014740


	//   ....[118]....
        /*0720*/ 	.word	0x00014750


	//   ....[119]....
        /*0724*/ 	.word	0x00014760


	//   ....[120]....
        /*0728*/ 	.word	0x000147d0


	//   ....[121]....
        /*072c*/ 	.word	0x00014d60


	//   ....[122]....
        /*0730*/ 	.word	0x00014d80


	//   ....[123]....
        /*0734*/ 	.word	0x00014d90


	//   ....[124]....
        /*0738*/ 	.word	0x00014da0


	//   ....[125]....
        /*073c*/ 	.word	0x00014e10


	//   ....[126]....
        /*0740*/ 	.word	0x00014e30


	//   ....[127]....
        /*0744*/ 	.word	0x00014ea0


	//   ....[128]....
        /*0748*/ 	.word	0x00014ec0


	//   ....[129]....
        /*074c*/ 	.word	0x00014f20


	//   ....[130]....
        /*0750*/ 	.word	0x00014f40


	//   ....[131]....
        /*0754*/ 	.word	0x00014f90


	//   ....[132]....
        /*0758*/ 	.word	0x00014fb0


	//   ....[133]....
        /*075c*/ 	.word	0x000153c0


	//   ....[134]....
        /*0760*/ 	.word	0x000153f0


	//   ....[135]....
        /*0764*/ 	.word	0x00015420


	//   ....[136]....
        /*0768*/ 	.word	0x00015450


	//   ....[137]....
        /*076c*/ 	.word	0x00015480


	//   ....[138]....
        /*0770*/ 	.word	0x000154b0


	//   ....[139]....
        /*0774*/ 	.word	0x000154e0


	//   ....[140]....
        /*0778*/ 	.word	0x00015510


	//   ....[141]....
        /*077c*/ 	.word	0x00015690


	//   ....[142]....
        /*0780*/ 	.word	0x000156c0


	//   ....[143]....
        /*0784*/ 	.word	0x000156f0


	//   ....[144]....
        /*0788*/ 	.word	0x00015720


	//   ....[145]....
        /*078c*/ 	.word	0x00015750


	//   ....[146]....
        /*0790*/ 	.word	0x00015780


	//   ....[147]....
        /*0794*/ 	.word	0x00015840


	//   ....[148]....
        /*0798*/ 	.word	0x00015860


	//   ....[149]....
        /*079c*/ 	.word	0x000158d0


	//   ....[150]....
        /*07a0*/ 	.word	0x00015f70


	//   ....[151]....
        /*07a4*/ 	.word	0x000165e0


	//   ....[152]....
        /*07a8*/ 	.word	0x000166d0


	//   ....[153]....
        /*07ac*/ 	.word	0x00016770


	//   ....[154]....
        /*07b0*/ 	.word	0x000167d0


	//   ....[155]....
        /*07b4*/ 	.word	0x000168e0


	//   ....[156]....
        /*07b8*/ 	.word	0x00016950


	//   ....[157]....
        /*07bc*/ 	.word	0x00016a60


	//   ....[158]....
        /*07c0*/ 	.word	0x00016ad0


	//   ....[159]....
        /*07c4*/ 	.word	0x00016be0


	//   ....[160]....
        /*07c8*/ 	.word	0x00016c50


	//   ....[161]....
        /*07cc*/ 	.word	0x00016d60


	//   ....[162]....
        /*07d0*/ 	.word	0x00016dd0


	//   ....[163]....
        /*07d4*/ 	.word	0x00016e70


	//   ....[164]....
        /*07d8*/ 	.word	0x00016f80


	//   ....[165]....
        /*07dc*/ 	.word	0x00016ff0


	//   ....[166]....
        /*07e0*/ 	.word	0x00017050


	//   ....[167]....
        /*07e4*/ 	.word	0x00017140


	//   ....[168]....
        /*07e8*/ 	.word	0x000171a0


	//   ....[169]....
        /*07ec*/ 	.word	0x000172b0


	//   ....[170]....
        /*07f0*/ 	.word	0x00017310


	//   ....[171]....
        /*07f4*/ 	.word	0x00017420


	//   ....[172]....
        /*07f8*/ 	.word	0x00017480


	//   ....[173]....
        /*07fc*/ 	.word	0x00017590


	//   ....[174]....
        /*0800*/ 	.word	0x000175f0


	//   ....[175]....
        /*0804*/ 	.word	0x00017700


	//   ....[176]....
        /*0808*/ 	.word	0x00017760


	//   ....[177]....
        /*080c*/ 	.word	0x00017870


	//   ....[178]....
        /*0810*/ 	.word	0x000178d0


	//   ....[179]....
        /*0814*/ 	.word	0x000179c0


	//   ....[180]....
        /*0818*/ 	.word	0x00017af0


	//   ....[181]....
        /*081c*/ 	.word	0x00017ba0


	//   ....[182]....
        /*0820*/ 	.word	0x00017c20


	//   ....[183]....
        /*0824*/ 	.word	0x00017d00


	//   ....[184]....
        /*0828*/ 	.word	0x00017d60


	//   ....[185]....
        /*082c*/ 	.word	0x00017e30


	//   ....[186]....
        /*0830*/ 	.word	0x00017e90


	//   ....[187]....
        /*0834*/ 	.word	0x00017f60


	//   ....[188]....
        /*0838*/ 	.word	0x00017fc0


	//   ....[189]....
        /*083c*/ 	.word	0x00018090


	//   ....[190]....
        /*0840*/ 	.word	0x000180f0


	//   ....[191]....
        /*0844*/ 	.word	0x000181c0


	//   ....[192]....
        /*0848*/ 	.word	0x000182b0


	//   ....[193]....
        /*084c*/ 	.word	0x00018350


	//   ....[194]....
        /*0850*/ 	.word	0x000183b0


	//   ....[195]....
        /*0854*/ 	.word	0x000184a0


	//   ....[196]....
        /*0858*/ 	.word	0x00018500


	//   ....[197]....
        /*085c*/ 	.word	0x000185e0


	//   ....[198]....
        /*0860*/ 	.word	0x00018640


	//   ....[199]....
        /*0864*/ 	.word	0x00018720


	//   ....[200]....
        /*0868*/ 	.word	0x00018780


	//   ....[201]....
        /*086c*/ 	.word	0x00018860


	//   ....[202]....
        /*0870*/ 	.word	0x000188c0


	//   ....[203]....
        /*0874*/ 	.word	0x00018990


	//   ....[204]....
        /*0878*/ 	.word	0x00018ac0


	//   ....[205]....
        /*087c*/ 	.word	0x00018bb0


	//   ....[206]....
        /*0880*/ 	.word	0x00018c50


	//   ....[207]....
        /*0884*/ 	.word	0x00018d20


	//   ....[208]....
        /*0888*/ 	.word	0x00018d80


	//   ....[209]....
        /*088c*/ 	.word	0x00018e50


	//   ....[210]....
        /*0890*/ 	.word	0x00018eb0


	//   ....[211]....
        /*0894*/ 	.word	0x00018f90


	//   ....[212]....
        /*0898*/ 	.word	0x00018ff0


	//   ....[213]....
        /*089c*/ 	.word	0x000190c0


	//   ....[214]....
        /*08a0*/ 	.word	0x00019120


	//   ....[215]....
        /*08a4*/ 	.word	0x000191e0


	//   ....[216]....
        /*08a8*/ 	.word	0x00019270


	//   ....[217]....
        /*08ac*/ 	.word	0x00019310


	//   ....[218]....
        /*08b0*/ 	.word	0x00019430


	//   ....[219]....
        /*08b4*/ 	.word	0x000194a0


	//   ....[220]....
        /*08b8*/ 	.word	0x00019510


	//   ....[221]....
        /*08bc*/ 	.word	0x00019580


	//   ....[222]....
        /*08c0*/ 	.word	0x000195f0


	//   ....[223]....
        /*08c4*/ 	.word	0x00019670


	//   ....[224]....
        /*08c8*/ 	.word	0x00019700


	//   ....[225]....
        /*08cc*/ 	.word	0x00019790


	//   ....[226]....
        /*08d0*/ 	.word	0x00019800


	//   ....[227]....
        /*08d4*/ 	.word	0x00019870


	//   ....[228]....
        /*08d8*/ 	.word	0x000198e0


	//   ....[229]....
        /*08dc*/ 	.word	0x00019960


	//   ....[230]....
        /*08e0*/ 	.word	0x000199d0


	//   ....[231]....
        /*08e4*/ 	.word	0x00019a70


	//   ....[232]....
        /*08e8*/ 	.word	0x00019b00


	//   ....[233]....
        /*08ec*/ 	.word	0x00019c20


	//----- nvinfo : EIATTR_REG_RECONFIG
	.align		4
.L_204:
        /*08f0*/ 	.byte	0x01, 0x54
	.zero		2


	//----- nvinfo : EIATTR_SYSCALL_OFFSETS
	.align		4
        /*08f4*/ 	.byte	0x04, 0x46
        /*08f6*/ 	.short	(.L_206 - .L_205)


	//   ....[0]....
.L_205:
        /*08f8*/ 	.word	0x00001960


	//   ....[1]....
        /*08fc*/ 	.word	0x00011d40


	//   ....[2]....
        /*0900*/ 	.word	0x00011e90


	//   ....[3]....
        /*0904*/ 	.word	0x00011f80


	//   ....[4]....
        /*0908*/ 	.word	0x00012f80


	//----- nvinfo : EIATTR_MBARRIER_INSTR_OFFSETS
	.align		4
.L_206:
        /*090c*/ 	.byte	0x04, 0x39
        /*090e*/ 	.short	(.L_208 - .L_207)


	//   ....[0]....
.L_207:
        /*0910*/ 	.word	0x00000180
        /*0914*/ 	.word	0x000000ff
        /*0918*/ 	.word	0x0002a800
        /*091c*/ 	.short	0x0100
        /*091e*/ 	.byte	0x08
	.zero		1


	//   ....[1]....
        /*0920*/ 	.word	0x00000190
        /*0924*/ 	.word	0x000000ff
        /*0928*/ 	.word	0x0002a820
        /*092c*/ 	.short	0x0100
        /*092e*/ 	.byte	0x08
	.zero		1


	//   ....[2]....
        /*0930*/ 	.word	0x00000280
        /*0934*/ 	.word	0x000000ff
        /*0938*/ 	.word	0x0002a830
        /*093c*/ 	.short	0x0100
        /*093e*/ 	.byte	0x08
	.zero		1


	//   ....[3]....
        /*0940*/ 	.word	0x00000290
        /*0944*/ 	.word	0x000000ff
        /*0948*/ 	.word	0x0002a840
        /*094c*/ 	.short	0x0100
        /*094e*/ 	.byte	0x08
	.zero		1


	//   ....[4]....
        /*0950*/ 	.word	0x000002a0
        /*0954*/ 	.word	0x000000ff
        /*0958*/ 	.word	0x0002a838
        /*095c*/ 	.short	0x0100
        /*095e*/ 	.byte	0x08
	.zero		1


	//   ....[5]....
        /*0960*/ 	.word	0x000002b0
        /*0964*/ 	.word	0x000000ff
        /*0968*/ 	.word	0x0002a848
        /*096c*/ 	.short	0x0100
        /*096e*/ 	.byte	0x08
	.zero		1


	//   ....[6]....
        /*0970*/ 	.word	0x000003e0
        /*0974*/ 	.word	0x000000ff
        /*0978*/ 	.word	0x0002a850
        /*097c*/ 	.short	0x0100
        /*097e*/ 	.byte	0x08
	.zero		1


	//   ....[7]....
        /*0980*/ 	.word	0x000003f0
        /*0984*/ 	.word	0x000000ff
        /*0988*/ 	.word	0x0002a860
        /*098c*/ 	.short	0x0100
        /*098e*/ 	.byte	0x08
	.zero		1


	//   ....[8]....
        /*0990*/ 	.word	0x00000400
        /*0994*/ 	.word	0x000000ff
        /*0998*/ 	.word	0x0002a858
        /*099c*/ 	.short	0x0100
        /*099e*/ 	.byte	0x08
	.zero		1


	//   ....[9]....
        /*09a0*/ 	.word	0x00000410
        /*09a4*/ 	.word	0x000000ff
        /*09a8*/ 	.word	0x0002a868
        /*09ac*/ 	.short	0x0100
        /*09ae*/ 	.byte	0x08
	.zero		1


	//   ....[10]....
        /*09b0*/ 	.word	0x00000500
        /*09b4*/ 	.word	0x000000ff
        /*09b8*/ 	.word	0x0002a870
        /*09bc*/ 	.short	0x0100
        /*09be*/ 	.byte	0x06
	.zero		1


	//   ....[11]....
        /*09c0*/ 	.word	0x00000510
        /*09c4*/ 	.word	0x000000ff
        /*09c8*/ 	.word	0x0002a880
        /*09cc*/ 	.short	0x0100
        /*09ce*/ 	.byte	0x06
	.zero		1


	//   ....[12]....
        /*09d0*/ 	.word	0x00000520
        /*09d4*/ 	.word	0x000000ff
        /*09d8*/ 	.word	0x0002a878
        /*09dc*/ 	.short	0x0100
        /*09de*/ 	.byte	0x06
	.zero		1


	//   ....[13]....
        /*09e0*/ 	.word	0x00000530
        /*09e4*/ 	.word	0x000000ff
        /*09e8*/ 	.word	0x0002a888
        /*09ec*/ 	.short	0x0100
        /*09ee*/ 	.byte	0x06
	.zero		1


	//   ....[14]....
        /*09f0*/ 	.word	0x00000660
        /*09f4*/ 	.word	0x000000ff
        /*09f8*/ 	.word	0x0002a890
        /*09fc*/ 	.short	0x0100
        /*09fe*/ 	.byte	0x08
	.zero		1


	//   ....[15]....
        /*0a00*/ 	.word	0x00000670
        /*0a04*/ 	.word	0x000000ff
        /*0a08*/ 	.word	0x0002a8a0
        /*0a0c*/ 	.short	0x0100
        /*0a0e*/ 	.byte	0x08
	.zero		1


	//   ....[16]....
        /*0a10*/ 	.word	0x00000680
        /*0a14*/ 	.word	0x000000ff
        /*0a18*/ 	.word	0x0002a898
        /*0a1c*/ 	.short	0x0100
        /*0a1e*/ 	.byte	0x08
	.zero		1


	//   ....[17]....
        /*0a20*/ 	.word	0x00000690
        /*0a24*/ 	.word	0x000000ff
        /*0a28*/ 	.word	0x0002a8a8
        /*0a2c*/ 	.short	0x0100
        /*0a2e*/ 	.byte	0x08
	.zero		1


	//   ....[18]....
        /*0a30*/ 	.word	0x000007d0
        /*0a34*/ 	.word	0x000000ff
        /*0a38*/ 	.word	0x0002a8b0
        /*0a3c*/ 	.short	0x0100
        /*0a3e*/ 	.byte	0x08
	.zero		1


	//   ....[19]....
        /*0a40*/ 	.word	0x000007e0
        /*0a44*/ 	.word	0x000000ff
        /*0a48*/ 	.word	0x0002a8c0
        /*0a4c*/ 	.short	0x0100
        /*0a4e*/ 	.byte	0x08
	.zero		1


	//   ....[20]....
        /*0a50*/ 	.word	0x000007f0
        /*0a54*/ 	.word	0x000000ff
        /*0a58*/ 	.word	0x0002a8b8
        /*0a5c*/ 	.short	0x0100
        /*0a5e*/ 	.byte	0x08
	.zero		1


	//   ....[21]....
        /*0a60*/ 	.word	0x00000800
        /*0a64*/ 	.word	0x000000ff
        /*0a68*/ 	.word	0x0002a8c8
        /*0a6c*/ 	.short	0x0100
        /*0a6e*/ 	.byte	0x08
	.zero		1


	//   ....[22]....
        /*0a70*/ 	.word	0x000019d0
        /*0a74*/ 	.word	0x000000ff
        /*0a78*/ 	.word	0x0002a800
        /*0a7c*/ 	.short	0x010a
        /*0a7e*/ 	.byte	0x28
	.zero		1


	//   ....[23]....
        /*0a80*/ 	.word	0x00001a50
        /*0a84*/ 	.word	0x0000000f
        /*0a88*/ 	.word	0x0002a830
        /*0a8c*/ 	.short	0x010a
        /*0a8e*/ 	.byte	0x3f
	.zero		1


	//   ....[24]....
        /*0a90*/ 	.word	0x00001a90
        /*0a94*/ 	.word	0x0000000f
        /*0a98*/ 	.word	0x0002a830
        /*0a9c*/ 	.short	0x010a
        /*0a9e*/ 	.byte	0x3f
	.zero		1


	//   ....[25]....
        /*0aa0*/ 	.word	0x000024d0
        /*0aa4*/ 	.word	0x000000ff
        /*0aa8*/ 	.word	0x00000000
        /*0aac*/ 	.short	0x0101
        /*0aae*/ 	.byte	0x04
	.zero		1


	//   ....[26]....
        /*0ab0*/ 	.word	0x00004cc0
        /*0ab4*/ 	.word	0x000000ff
        /*0ab8*/ 	.word	0x0002a830
        /*0abc*/ 	.short	0x010a
        /*0abe*/ 	.byte	0x07
	.zero		1


	//   ....[27]....
        /*0ac0*/ 	.word	0x00004d00
        /*0ac4*/ 	.word	0x000000ff
        /*0ac8*/ 	.word	0x0002a830
        /*0acc*/ 	.short	0x010a
        /*0ace*/ 	.byte	0x07
	.zero		1


	//   ....[28]....
        /*0ad0*/ 	.word	0x000055e0
        /*0ad4*/ 	.word	0x000000ff
        /*0ad8*/ 	.word	0x0002a850
        /*0adc*/ 	.short	0x010a
        /*0ade*/ 	.byte	0x06
	.zero		1


	//   ....[29]....
        /*0ae0*/ 	.word	0x00005620
        /*0ae4*/ 	.word	0x000000ff
        /*0ae8*/ 	.word	0x0002a850
        /*0aec*/ 	.short	0x010a
        /*0aee*/ 	.byte	0x06
	.zero		1


	//   ....[30]....
        /*0af0*/ 	.word	0x00005cd0
        /*0af4*/ 	.word	0x000000ff
        /*0af8*/ 	.word	0x00000000
        /*0afc*/ 	.short	0x0101
        /*0afe*/ 	.byte	0x07
	.zero		1


	//   ....[31]....
        /*0b00*/ 	.word	0x00007e20
        /*0b04*/ 	.word	0x000000ff
        /*0b08*/ 	.word	0x00000000
        /*0b0c*/ 	.short	0x0101
        /*0b0e*/ 	.byte	0x06
	.zero		1


	//   ....[32]....
        /*0b10*/ 	.word	0x000082d0
        /*0b14*/ 	.word	0x000000ff
        /*0b18*/ 	.word	0x0002a830
        /*0b1c*/ 	.short	0x010a
        /*0b1e*/ 	.byte	0x07
	.zero		1


	//   ....[33]....
        /*0b20*/ 	.word	0x00008310
        /*0b24*/ 	.word	0x000000ff
        /*0b28*/ 	.word	0x0002a830
        /*0b2c*/ 	.short	0x010a
        /*0b2e*/ 	.byte	0x07
	.zero		1


	//   ....[34]....
        /*0b30*/ 	.word	0x00008bf0
        /*0b34*/ 	.word	0x000000ff
        /*0b38*/ 	.word	0x0002a850
        /*0b3c*/ 	.short	0x010a
        /*0b3e*/ 	.byte	0x06
	.zero		1


	//   ....[35]....
        /*0b40*/ 	.word	0x00008c30
        /*0b44*/ 	.word	0x000000ff
        /*0b48*/ 	.word	0x0002a850
        /*0b4c*/ 	.short	0x010a
        /*0b4e*/ 	.byte	0x06
	.zero		1


	//   ....[36]....
        /*0b50*/ 	.word	0x000092e0
        /*0b54*/ 	.word	0x000000ff
        /*0b58*/ 	.word	0x00000000
        /*0b5c*/ 	.short	0x0101
        /*0b5e*/ 	.byte	0x07
	.zero		1


	//   ....[37]....
        /*0b60*/ 	.word	0x0000a2d0
        /*0b64*/ 	.word	0x000000ff
        /*0b68*/ 	.word	0x00000000
        /*0b6c*/ 	.short	0x0101
        /*0b6e*/ 	.byte	0x06
	.zero		1


	//   ....[38]....
        /*0b70*/ 	.word	0x0000a580
        /*0b74*/ 	.word	0x000000ff
        /*0b78*/ 	.word	0x0002a830
        /*0b7c*/ 	.short	0x010a
        /*0b7e*/ 	.byte	0x06
	.zero		1


	//   ....[39]....
        /*0b80*/ 	.word	0x0000a5c0
        /*0b84*/ 	.word	0x000000ff
        /*0b88*/ 	.word	0x0002a830
        /*0b8c*/ 	.short	0x010a
        /*0b8e*/ 	.byte	0x06
	.zero		1


	//   ....[40]....
        /*0b90*/ 	.word	0x0000aea0
        /*0b94*/ 	.word	0x000000ff
        /*0b98*/ 	.word	0x0002a850
        /*0b9c*/ 	.short	0x010a
        /*0b9e*/ 	.byte	0x0a
	.zero		1


	//   ....[41]....
        /*0ba0*/ 	.word	0x0000aee0
        /*0ba4*/ 	.word	0x000000ff
        /*0ba8*/ 	.word	0x0002a850
        /*0bac*/ 	.short	0x010a
        /*0bae*/ 	.byte	0x0a
	.zero		1


	//   ....[42]....
        /*0bb0*/ 	.word	0x0000b530
        /*0bb4*/ 	.word	0x000000ff
        /*0bb8*/ 	.word	0x00000000
        /*0bbc*/ 	.short	0x0101
        /*0bbe*/ 	.byte	0x04
	.zero		1


	//   ....[43]....
        /*0bc0*/ 	.word	0x0000d6e0
        /*0bc4*/ 	.word	0x000000ff
        /*0bc8*/ 	.word	0x00000000
        /*0bcc*/ 	.short	0x0101
        /*0bce*/ 	.byte	0x0a
	.zero		1


	//   ....[44]....
        /*0bd0*/ 	.word	0x0000dcb0
        /*0bd4*/ 	.word	0x000000ff
        /*0bd8*/ 	.word	0x0002a850
        /*0bdc*/ 	.short	0x010a
        /*0bde*/ 	.byte	0x05
	.zero		1


	//   ....[45]....
        /*0be0*/ 	.word	0x0000dcf0
        /*0be4*/ 	.word	0x000000ff
        /*0be8*/ 	.word	0x0002a850
        /*0bec*/ 	.short	0x010a
        /*0bee*/ 	.byte	0x05
	.zero		1


	//   ....[46]....
        /*0bf0*/ 	.word	0x0000e1c0
        /*0bf4*/ 	.word	0x000000ff
        /*0bf8*/ 	.word	0x00000000
        /*0bfc*/ 	.short	0x0101
        /*0bfe*/ 	.byte	0x04
	.zero		1


	//   ....[47]....
        /*0c00*/ 	.word	0x0000f690
        /*0c04*/ 	.word	0x00000003
        /*0c08*/ 	.word	0x00000000
        /*0c0c*/ 	.short	0x0101
        /*0c0e*/ 	.byte	0x3f
	.zero		1


	//   ....[48]....
        /*0c10*/ 	.word	0x00012610
        /*0c14*/ 	.word	0x00000007
        /*0c18*/ 	.word	0x0002a840
        /*0c1c*/ 	.short	0x010a
        /*0c1e*/ 	.byte	0x3f
	.zero		1


	//   ....[49]....
        /*0c20*/ 	.word	0x00012cf0
        /*0c24*/ 	.word	0x00000007
        /*0c28*/ 	.word	0x0002a830
        /*0c2c*/ 	.short	0x0107
        /*0c2e*/ 	.byte	0x3f
	.zero		1


	//   ....[50]....
        /*0c30*/ 	.word	0x00012db0
        /*0c34*/ 	.word	0x00000007
        /*0c38*/ 	.word	0x0002a830
        /*0c3c*/ 	.short	0x0101
        /*0c3e*/ 	.byte	0x3f
	.zero		1


	//   ....[51]....
        /*0c40*/ 	.word	0x00013970
        /*0c44*/ 	.word	0x00000016
        /*0c48*/ 	.word	0x0002a800
        /*0c4c*/ 	.short	0x0107
        /*0c4e*/ 	.byte	0x3f
	.zero		1


	//   ....[52]....
        /*0c50*/ 	.word	0x00013a90
        /*0c54*/ 	.word	0x00000016
        /*0c58*/ 	.word	0x0002a800
        /*0c5c*/ 	.short	0x0101
        /*0c5e*/ 	.byte	0x3f
	.zero		1


	//   ....[53]....
        /*0c60*/ 	.word	0x00013ab0
        /*0c64*/ 	.word	0x00000016
        /*0c68*/ 	.word	0x0002a820
        /*0c6c*/ 	.short	0x010a
        /*0c6e*/ 	.byte	0x3f
	.zero		1


	//   ....[54]....
        /*0c70*/ 	.word	0x00013e20
        /*0c74*/ 	.word	0x00000006
        /*0c78*/ 	.word	0x0002a840
        /*0c7c*/ 	.short	0x010a
        /*0c7e*/ 	.byte	0x3f
	.zero		1


	//   ....[55]....
        /*0c80*/ 	.word	0x00014330
        /*0c84*/ 	.word	0x00000006
        /*0c88*/ 	.word	0x0002a830
        /*0c8c*/ 	.short	0x0107
        /*0c8e*/ 	.byte	0x3f
	.zero		1


	//   ....[56]....
        /*0c90*/ 	.word	0x000143f0
        /*0c94*/ 	.word	0x00000006
        /*0c98*/ 	.word	0x0002a830
        /*0c9c*/ 	.short	0x0101
        /*0c9e*/ 	.byte	0x3f
	.zero		1


	//   ....[57]....
        /*0ca0*/ 	.word	0x00014450
        /*0ca4*/ 	.word	0x00000005
        /*0ca8*/ 	.word	0x0002a860
        /*0cac*/ 	.short	0x010a
        /*0cae*/ 	.byte	0x3f
	.zero		1


	//   ....[58]....
        /*0cb0*/ 	.word	0x000148b0
        /*0cb4*/ 	.word	0x00000005
        /*0cb8*/ 	.word	0x0002a850
        /*0cbc*/ 	.short	0x0107
        /*0cbe*/ 	.byte	0x3f
	.zero		1


	//   ....[59]....
        /*0cc0*/ 	.word	0x00014a00
        /*0cc4*/ 	.word	0x00000005
        /*0cc8*/ 	.word	0x0002a850
        /*0ccc*/ 	.short	0x0101
        /*0cce*/ 	.byte	0x3f
	.zero		1


	//   ....[60]....
        /*0cd0*/ 	.word	0x00014c90
        /*0cd4*/ 	.word	0x00000000
        /*0cd8*/ 	.word	0x0002a860
        /*0cdc*/ 	.short	0x010a
        /*0cde*/ 	.byte	0x3f
	.zero		1


	//   ....[61]....
        /*0ce0*/ 	.word	0x000150f0
        /*0ce4*/ 	.word	0x00000000
        /*0ce8*/ 	.word	0x0002a850
        /*0cec*/ 	.short	0x0107
        /*0cee*/ 	.byte	0x3f
	.zero		1


	//   ....[62]....
        /*0cf0*/ 	.word	0x000151c0
        /*0cf4*/ 	.word	0x00000000
        /*0cf8*/ 	.word	0x0002a850
        /*0cfc*/ 	.short	0x0101
        /*0cfe*/ 	.byte	0x3f
	.zero		1


	//   ....[63]....
        /*0d00*/ 	.word	0x00015ef0
        /*0d04*/ 	.word	0x00000005
        /*0d08*/ 	.word	0x0002a820
        /*0d0c*/ 	.short	0x010a
        /*0d0e*/ 	.byte	0x3f
	.zero		1


	//   ....[64]....
        /*0d10*/ 	.word	0x00016090
        /*0d14*/ 	.word	0x00000003
        /*0d18*/ 	.word	0x0002a840
        /*0d1c*/ 	.short	0x010a
        /*0d1e*/ 	.byte	0x3f
	.zero		1


	//   ....[65]....
        /*0d20*/ 	.word	0x00016130
        /*0d24*/ 	.word	0x00000019
        /*0d28*/ 	.word	0x0002a840
        /*0d2c*/ 	.short	0x010a
        /*0d2e*/ 	.byte	0x3f
	.zero		1


	//   ....[66]....
        /*0d30*/ 	.word	0x00016170
        /*0d34*/ 	.word	0x00000003
        /*0d38*/ 	.word	0x0002a860
        /*0d3c*/ 	.short	0x010a
        /*0d3e*/ 	.byte	0x3f
	.zero		1


	//   ....[67]....
        /*0d40*/ 	.word	0x000161b0
        /*0d44*/ 	.word	0x00000019
        /*0d48*/ 	.word	0x0002a860
        /*0d4c*/ 	.short	0x010a
        /*0d4e*/ 	.byte	0x3f
	.zero		1


	//   ....[68]....
        /*0d50*/ 	.word	0x00016220
        /*0d54*/ 	.word	0x00000003
        /*0d58*/ 	.word	0x0002a800
        /*0d5c*/ 	.short	0x010a
        /*0d5e*/ 	.byte	0x3f
	.zero		1


	//   ....[69]....
        /*0d60*/ 	.word	0x00016270
        /*0d64*/ 	.word	0x0000000f
        /*0d68*/ 	.word	0x0002a830
        /*0d6c*/ 	.short	0x010a
        /*0d6e*/ 	.byte	0x3f
	.zero		1


	//   ....[70]....
        /*0d70*/ 	.word	0x000162d0
        /*0d74*/ 	.word	0x0000000e
        /*0d78*/ 	.word	0x0002a830
        /*0d7c*/ 	.short	0x010a
        /*0d7e*/ 	.byte	0x3f
	.zero		1


	//   ....[71]....
        /*0d80*/ 	.word	0x00016330
        /*0d84*/ 	.word	0x0000000d
        /*0d88*/ 	.word	0x0002a850
        /*0d8c*/ 	.short	0x010a
        /*0d8e*/ 	.byte	0x3f
	.zero		1


	//   ....[72]....
        /*0d90*/ 	.word	0x00016390
        /*0d94*/ 	.word	0x0000000c
        /*0d98*/ 	.word	0x0002a830
        /*0d9c*/ 	.short	0x010a
        /*0d9e*/ 	.byte	0x3f
	.zero		1


	//   ....[73]....
        /*0da0*/ 	.word	0x000163f0
        /*0da4*/ 	.word	0x0000000b
        /*0da8*/ 	.word	0x0002a850
        /*0dac*/ 	.short	0x010a
        /*0dae*/ 	.byte	0x3f
	.zero		1


	//   ....[74]....
        /*0db0*/ 	.word	0x00016450
        /*0db4*/ 	.word	0x0000000e
        /*0db8*/ 	.word	0x0002a830
        /*0dbc*/ 	.short	0x010a
        /*0dbe*/ 	.byte	0x3f
	.zero		1


	//   ....[75]....
        /*0dc0*/ 	.word	0x000164b0
        /*0dc4*/ 	.word	0x0000000b
        /*0dc8*/ 	.word	0x0002a850
        /*0dcc*/ 	.short	0x010a
        /*0dce*/ 	.byte	0x3f
	.zero		1


	//   ....[76]....
        /*0dd0*/ 	.word	0x00016510
        /*0dd4*/ 	.word	0x00000005
        /*0dd8*/ 	.word	0x0002a850
        /*0ddc*/ 	.short	0x010a
        /*0dde*/ 	.byte	0x3f
	.zero		1


	//   ....[77]....
        /*0de0*/ 	.word	0x00016620
        /*0de4*/ 	.word	0x00000007
        /*0de8*/ 	.word	0x0002a840
        /*0dec*/ 	.short	0x010a
        /*0dee*/ 	.byte	0x3f
	.zero		1


	//   ....[78]....
        /*0df0*/ 	.word	0x000179f0
        /*0df4*/ 	.word	0x00000016
        /*0df8*/ 	.word	0x0002a820
        /*0dfc*/ 	.short	0x010a
        /*0dfe*/ 	.byte	0x3f
	.zero		1


	//   ....[79]....
        /*0e00*/ 	.word	0x00017a40
        /*0e04*/ 	.word	0x00000006
        /*0e08*/ 	.word	0x0002a840
        /*0e0c*/ 	.short	0x010a
        /*0e0e*/ 	.byte	0x3f
	.zero		1


	//   ....[80]....
        /*0e10*/ 	.word	0x00018200
        /*0e14*/ 	.word	0x00000005
        /*0e18*/ 	.word	0x0002a860
        /*0e1c*/ 	.short	0x010a
        /*0e1e*/ 	.byte	0x3f
	.zero		1


	//   ....[81]....
        /*0e20*/ 	.word	0x00018a10
        /*0e24*/ 	.word	0x00000000
        /*0e28*/ 	.word	0x0002a860
        /*0e2c*/ 	.short	0x010a
        /*0e2e*/ 	.byte	0x3f
	.zero		1


	//   ....[82]....
        /*0e30*/ 	.word	0x00019b40
        /*0e34*/ 	.word	0x00000005
        /*0e38*/ 	.word	0x0002a820
        /*0e3c*/ 	.short	0x010a
        /*0e3e*/ 	.byte	0x3f
	.zero		1


	//   ....[83]....
        /*0e40*/ 	.word	0x00019ce0
        /*0e44*/ 	.word	0x00000003
        /*0e48*/ 	.word	0x0002a840
        /*0e4c*/ 	.short	0x010a
        /*0e4e*/ 	.byte	0x3f
	.zero		1


	//   ....[84]....
        /*0e50*/ 	.word	0x00019d30
        /*0e54*/ 	.word	0x00000019
        /*0e58*/ 	.word	0x0002a840
        /*0e5c*/ 	.short	0x010a
        /*0e5e*/ 	.byte	0x3f
	.zero		1


	//   ....[85]....
        /*0e60*/ 	.word	0x00019d80
        /*0e64*/ 	.word	0x00000003
        /*0e68*/ 	.word	0x0002a860
        /*0e6c*/ 	.short	0x010a
        /*0e6e*/ 	.byte	0x3f
	.zero		1


	//----- nvinfo : EIATTR_NUM_MBARRIERS
	.align		4
.L_208:
        /*0e70*/ 	.byte	0x03, 0x38
        /*0e72*/ 	.short	0x0016


	//----- nvinfo : EIATTR_EXIT_INSTR_OFFSETS
	.align		4
        /*0e74*/ 	.byte	0x04, 0x1c
        /*0e76*/ 	.short	(.L_210 - .L_209)


	//   ....[0]....
.L_209:
        /*0e78*/ 	.word	0x00000990


	//   ....[1]....
        /*0e7c*/ 	.word	0x00010520


	//   ....[2]....
        /*0e80*/ 	.word	0x00016200


	//----- nvinfo : EIATTR_MAX_THREADS
	.align		4
.L_210:
        /*0e84*/ 	.byte	0x04, 0x05
        /*0e86*/ 	.short	(.L_212 - .L_211)
.L_211:
        /*0e88*/ 	.word	0x00000180
        /*0e8c*/ 	.word	0x00000001
        /*0e90*/ 	.word	0x00000001


	//----- nvinfo : EIATTR_CRS_STACK_SIZE
	.align		4
.L_212:
        /*0e94*/ 	.byte	0x04, 0x1e
        /*0e96*/ 	.short	(.L_214 - .L_213)
.L_213:
        /*0e98*/ 	.word	0x00000000


	//----- nvinfo : EIATTR_CBANK_PARAM_SIZE
	.align		4
.L_214:
        /*0e9c*/ 	.byte	0x03, 0x19
        /*0e9e*/ 	.short	0x0af0


	//----- nvinfo : EIATTR_PARAM_CBANK
	.align		4
        /*0ea0*/ 	.byte	0x04, 0x0a
        /*0ea2*/ 	.short	(.L_216 - .L_215)
	.align		4
.L_215:
        /*0ea4*/ 	.word	index@(.nv.constant0._ZN7cutlass13device_kernelIN5flash11enable_sm90INS1_16FlashAttnFwdSm90INS1_25CollectiveMainloopFwdSm90ILi2EN4cute5tupleIJNS5_1CILi1EEES8_S8_EEENS6_IJNS7_ILi128EEENS7_ILi96EEENS7_ILi192EEEEEELi128ENS_10bfloat16_tEfNS_4arch4Sm90ELb0ELb1ELb1ELb1ELb1ELb0ELb0ELb1ELb1ELb1ELb0ELb0EEENS1_21CollectiveEpilogueFwdINS6_IJSA_SA_SB_EEES9_SE_SG_Li256ELb1ELb1ELb0ELb0EEENS1_36VarlenDynamicPersistentTileSchedulerILi128ELi96ELi256ELi128ELb0ELb1ELb1ELb1ELb0ELb1EEEEEEEEEvNT_6ParamsE)
        /*0ea8*/ 	.short	0x0210
        /*0eaa*/ 	.short	0x0af0


	//----- nvinfo : EIATTR_SW_WAR
	.align		4
.L_216:
        /*0eac*/ 	.byte	0x04, 0x36
        /*0eae*/ 	.short	(.L_218 - .L_217)
.L_217:
        /*0eb0*/ 	.word	0x00000008
.L_218:


//--------------------- .nv.info._ZN7cutlass13device_kernelIN5flash11enable_sm90INS1_16FlashAttnFwdSm90INS1_25CollectiveMainloopFwdSm90ILi2EN4cute5tupleIJNS5_1CILi1EEES8_S8_EEENS6_IJNS7_ILi128EEENS7_ILi96EEENS7_ILi192EEEEEELi128ENS_10bfloat16_tEfNS_4arch4Sm90ELb0ELb1ELb1ELb1ELb1ELb1ELb0ELb1ELb1ELb1ELb0ELb0EEENS1_21CollectiveEpilogueFwdINS6_IJSA_SA_SB_EEES9_SE_SG_Li256ELb1ELb1ELb0ELb0EEENS1_36VarlenDynamicPersistentTileSchedulerILi128ELi96ELi256ELi128ELb0ELb1ELb1ELb1ELb0ELb1EEEEEEEEEvNT_6ParamsE --------------------------
	.section	.nv.info._ZN7cutlass13device_kernelIN5flash11enable_sm90INS1_16FlashAttnFwdSm90INS1_25CollectiveMainloopFwdSm90ILi2EN4cute5tupleIJNS5_1CILi1EEES8_S8_EEENS6_IJNS7_ILi128EEENS7_ILi96EEENS7_ILi192EEEEEELi128ENS_10bfloat16_tEfNS_4arch4Sm90ELb0ELb1ELb1ELb1ELb1ELb1ELb0ELb1ELb1ELb1ELb0ELb0EEENS1_21CollectiveEpilogueFwdINS6_IJSA_SA_SB_EEES9_SE_SG_Li256ELb1ELb1ELb0ELb0EEENS1_36VarlenDynamicPersistentTileSchedulerILi128ELi96ELi256ELi128ELb0ELb1ELb1ELb1ELb0ELb1EEEEEEEEEvNT_6ParamsE,"",@"SHT_CUDA_INFO"
	.sectionflags	@""
	.align	4


	//----- nvinfo : EIATTR_CUDA_API_VERSION
	.align		4
        /*0000*/ 	.byte	0x04, 0x37
        /*0002*/ 	.short	(.L_220 - .L_219)
.L_219:
        /*0004*/ 	.word	0x00000082


	//----- nvinfo : EIATTR_KPARAM_INFO
	.align		4
.L_220:
        /*0008*/ 	.byte	0x04, 0x17
        /*000a*/ 	.short	(.L_222 - .L_221)
.L_221:
        /*000c*/ 	.word	0x00000000
        /*0010*/ 	.short	0x0000
        /*0012*/ 	.short	0x0070
        /*0014*/ 	.byte	0x00, 0xf0, 0x01, 0x2a


	//----- nvinfo : EIATTR_SPARSE_MMA_MASK
	.align		4
.L_222:
        /*0018*/ 	.byte	0x03, 0x50
        /*001a*/ 	.short	0x0000


	//----- nvinfo : EIATTR_MAXREG_COUNT
	.align		4
        /*001c*/ 	.byte	0x03, 0x1b
        /*001e*/ 	.short	0x00a8


	//----- nvinfo : EIATTR_NUM_BARRIERS
	.align		4
        /*0020*/ 	.byte	0x02, 0x4c
        /*0022*/ 	.byte	0x10
	.zero		1


	//----- nvinfo : EIATTR_EXTERNS
	.align		4
        /*0024*/ 	.byte	0x04, 0x0f
        /*0026*/ 	.short	(.L_224 - .L_223)


	//   ....[0]....
	.align		4
.L_223:
        /*0028*/ 	.word	index@(__assertfail)


	//----- nvinfo : EIATTR_ANNOTATIONS
	.align		4
.L_224:
        /*002c*/ 	.byte	0x04, 0x55
        /*002e*/ 	.short	(.L_226 - .L_225)


	//   ....[0]....
.L_225:
        /* <DEDUP_REMOVED lines=36> */


	//----- nvinfo : EIATTR_MERCURY_ISA_VERSION
	.align		4
.L_226:
        /*0258*/ 	.byte	0x03, 0x5f
        /*025a*/ 	.short	0x0101


	//----- nvinfo : EIATTR_UNUSED_LOAD_BYTE_OFFSET
	.align		4
        /*025c*/ 	.byte	0x04, 0x44
        /*025e*/ 	.short	(.L_228 - .L_227)


	//   ....[0]....
.L_227:
        /*0260*/ 	.word	0x00000a50
        /*0264*/ 	.word	0x0000fff0


	//   ....[1]....
        /*0268*/ 	.word	0x00020c50
        /*026c*/ 	.word	0x0000fff0


	//----- nvinfo : EIATTR_INT_WARP_WIDE_INSTR_OFFSETS
	.align		4
.L_228:
        /*0270*/ 	.byte	0x04, 0x31
        /*0272*/ 	.short	(.L_230 - .L_229)


	//   ....[0]....
.L_229:
        /*0274*/ 	.word	0x00000130


	//   ....[1]....
        /*0278*/ 	.word	0x00000170


	//   ....[2]....
        /*027c*/ 	.word	0x000001e0


	//   ....[3]....
        /*0280*/ 	.word	0x000259b0


	//   ....[4]....
        /*0284*/ 	.word	0x00025a40


	//   ....[5]....
        /*0288*/ 	.word	0x00028a10


	//   ....[6]....
        /*028c*/ 	.word	0x00028aa0


	//----- nvinfo : EIATTR_COOP_GROUP_MASK_REGIDS
	.align		4
.L_230:
        /*0290*/ 	.byte	0x04, 0x29
        /*0292*/ 	.short	(.L_232 - .L_231)


	//   ....[0]....
.L_231:
        /*0294*/ 	.word	0xffffffff


	//   ....[1]....
        /*0298*/ 	.word	0xffffffff


	//   ....[2]....
        /*029c*/ 	.word	0xffffffff


	//   ....[3]....
        /*02a0*/ 	.word	0xffffffff


	//   ....[4]....
        /*02a4*/ 	.word	0xffffffff


	//   ....[5]....
        /*02a8*/ 	.word	0xffffffff


	//   ....[6]....
        /*02ac*/ 	.word	0xffffffff


	//   ....[7]....
        /*02b0*/ 	.word	0xffffffff


	//   ....[8]....
        /*02b4*/ 	.word	0xffffffff


	//   ....[9]....
        /*02b8*/ 	.word	0xffffffff


	//   ....[10]....
        /*02bc*/ 	.word	0xffffffff


	//   ....[11]....
        /*02c0*/ 	.word	0xffffffff


	//   ....[12]....
        /*02c4*/ 	.word	0xffffffff


	//   ....[13]....
        /*02c8*/ 	.word	0xffffffff


	//   ....[14]....
        /*02cc*/ 	.word	0xffffffff


	//   ....[15]....
        /*02d0*/ 	.word	0xffffffff


	//   ....[16]....
        /*02d4*/ 	.word	0xffffffff


	//   ....[17]....
        /*02d8*/ 	.word	0xffffffff


	//   ....[18]....
        /*02dc*/ 	.word	0xffffffff


	//   ....[19]....
        /*02e0*/ 	.word	0xffffffff


	//   ....[20]....
        /*02e4*/ 	.word	0xffffffff


	//   ....[21]....
        /*02e8*/ 	.word	0xffffffff


	//   ....[22]....
        /*02ec*/ 	.word	0xffffffff


	//   ....[23]....
        /*02f0*/ 	.word	0xffffffff


	//   ....[24]....
        /*02f4*/ 	.word	0xffffffff


	//   ....[25]....
        /*02f8*/ 	.word	0xffffffff


	//   ....[26]....
        /*02fc*/ 	.word	0xffffffff


	//   ....[27]....
        /*0300*/ 	.word	0xffffffff


	//   ....[28]....
        /*0304*/ 	.word	0xffffffff


	//   ....[29]....
        /*0308*/ 	.word	0xffffffff


	//   ....[30]....
        /*030c*/ 	.word	0xffffffff


	//   ....[31]....
        /*0310*/ 	.word	0xffffffff


	//   ....[32]....
        /*0314*/ 	.word	0xffffffff


	//   ....[33]....
        /*0318*/ 	.word	0xffffffff


	//   ....[34]....
        /*031c*/ 	.word	0xffffffff


	//   ....[35]....
        /*0320*/ 	.word	0xffffffff


	//   ....[36]....
        /*0324*/ 	.word	0xffffffff


	//   ....[37]....
        /*0328*/ 	.word	0xffffffff


	//   ....[38]....
        /*032c*/ 	.word	0xffffffff


	//   ....[39]....
        /*0330*/ 	.word	0xffffffff


	//   ....[40]....
        /*0334*/ 	.word	0xffffffff


	//   ....[41]....
        /*0338*/ 	.word	0xffffffff


	//   ....[42]....
        /*033c*/ 	.word	0xffffffff


	//   ....[43]....
        /*0340*/ 	.word	0xffffffff


	//   ....[44]....
        /*0344*/ 	.word	0xffffffff


	//   ....[45]....
        /*0348*/ 	.word	0xffffffff


	//   ....[46]....
        /*034c*/ 	.word	0xffffffff


	//   ....[47]....
        /*0350*/ 	.word	0xffffffff


	//   ....[48]....
        /*0354*/ 	.word	0xffffffff


	//   ....[49]....
        /*0358*/ 	.word	0xffffffff


	//   ....[50]....
        /*035c*/ 	.word	0xffffffff


	//   ....[51]....
        /*0360*/ 	.word	0xffffffff


	//   ....[52]....
        /*0364*/ 	.word	0xffffffff


	//   ....[53]....
        /*0368*/ 	.word	0xffffffff


	//   ....[54]....
        /*036c*/ 	.word	0xffffffff


	//   ....[55]....
        /*0370*/ 	.word	0xffffffff


	//   ....[56]....
        /*0374*/ 	.word	0xffffffff


	//   ....[57]....
        /*0378*/ 	.word	0xffffffff


	//   ....[58]....
        /*037c*/ 	.word	0xffffffff


	//   ....[59]....
        /*0380*/ 	.word	0xffffffff


	//   ....[60]....
        /*0384*/ 	.word	0xffffffff


	//   ....[61]....
        /*0388*/ 	.word	0xffffffff


	//   ....[62]....
        /*038c*/ 	.word	0xffffffff


	//   ....[63]....
        /*0390*/ 	.word	0xffffffff


	//   ....[64]....
        /*0394*/ 	.word	0xffffffff


	//   ....[65]....
        /*0398*/ 	.word	0xffffffff


	//   ....[66]....
        /*039c*/ 	.word	0xffffffff


	//   ....[67]....
        /*03a0*/ 	.word	0xffffffff


	//   ....[68]....
        /*03a4*/ 	.word	0xffffffff


	//   ....[69]....
        /*03a8*/ 	.word	0xffffffff


	//   ....[70]....
        /*03ac*/ 	.word	0xffffffff


	//   ....[71]....
        /*03b0*/ 	.word	0xffffffff


	//   ....[72]....
        /*03b4*/ 	.word	0xffffffff


	//   ....[73]....
        /*03b8*/ 	.word	0xffffffff


	//   ....[74]....
        /*03bc*/ 	.word	0xffffffff


	//   ....[75]....
        /*03c0*/ 	.word	0xffffffff


	//   ....[76]....
        /*03c4*/ 	.word	0xffffffff


	//   ....[77]....
        /*03c8*/ 	.word	0xffffffff


	//   ....[78]....
        /*03cc*/ 	.word	0xffffffff


	//   ....[79]....
        /*03d0*/ 	.word	0xffffffff


	//   ....[80]....
        /*03d4*/ 	.word	0xffffffff


	//   ....[81]....
        /*03d8*/ 	.word	0xffffffff


	//   ....[82]....
        /*03dc*/ 	.word	0xffffffff


	//   ....[83]....
        /*03e0*/ 	.word	0xffffffff


	//   ....[84]....
        /*03e4*/ 	.word	0xffffffff


	//   ....[85]....
        /*03e8*/ 	.word	0xffffffff


	//   ....[86]....
        /*03ec*/ 	.word	0xffffffff


	//   ....[87]....
        /*03f0*/ 	.word	0xffffffff


	//   ....[88]....
        /*03f4*/ 	.word	0xffffffff


	//   ....[89]....
        /*03f8*/ 	.word	0xffffffff


	//   ....[90]....
        /*03fc*/ 	.word	0xffffffff


	//   ....[91]....
        /*0400*/ 	.word	0xffffffff


	//   ....[92]....
        /*0404*/ 	.word	0xffffffff


	//   ....[93]....
        /*0408*/ 	.word	0xffffffff


	//   ....[94]....
        /*040c*/ 	.word	0xffffffff


	//   ....[95]....
        /*0410*/ 	.word	0xffffffff


	//   ....[96]....
        /*0414*/ 	.word	0xffffffff


	//   ....[97]....
        /*0418*/ 	.word	0xffffffff


	//   ....[98]....
        /*041c*/ 	.word	0xffffffff


	//   ....[99]....
        /*0420*/ 	.word	0xffffffff


	//   ....[100]....
        /*0424*/ 	.word	0xffffffff


	//   ....[101]....
        /*0428*/ 	.word	0xffffffff


	//   ....[102]....
        /*042c*/ 	.word	0xffffffff


	//   ....[103]....
        /*0430*/ 	.word	0xffffffff


	//   ....[104]....
        /*0434*/ 	.word	0xffffffff


	//   ....[105]....
        /*0438*/ 	.word	0xffffffff


	//   ....[106]....
        /*043c*/ 	.word	0xffffffff


	//   ....[107]....
        /*0440*/ 	.word	0xffffffff


	//   ....[108]....
        /*0444*/ 	.word	0xffffffff


	//   ....[109]....
        /*0448*/ 	.word	0xffffffff


	//   ....[110]....
        /*044c*/ 	.word	0xffffffff


	//   ....[111]....
        /*0450*/ 	.word	0xffffffff


	//   ....[112]....
        /*0454*/ 	.word	0xffffffff


	//   ....[113]....
        /*0458*/ 	.word	0xffffffff


	//   ....[114]....
        /*045c*/ 	.word	0xffffffff


	//   ....[115]....
        /*0460*/ 	.word	0xffffffff


	//   ....[116]....
        /*0464*/ 	.word	0xffffffff


	//   ....[117]....
        /*0468*/ 	.word	0xffffffff


	//   ....[118]....
        /*046c*/ 	.word	0xffffffff


	//   ....[119]....
        /*0470*/ 	.word	0xffffffff


	//   ....[120]....
        /*0474*/ 	.word	0xffffffff


	//   ....[121]....
        /*0478*/ 	.word	0xffffffff


	//   ....[122]....
        /*047c*/ 	.word	0xffffffff


	//   ....[123]....
        /*0480*/ 	.word	0xffffffff


	//   ....[124]....
        /*0484*/ 	.word	0xffffffff


	//   ....[125]....
        /*0488*/ 	.word	0xffffffff


	//   ....[126]....
        /*048c*/ 	.word	0xffffffff


	//   ....[127]....
        /*0490*/ 	.word	0xffffffff


	//   ....[128]....
        /*0494*/ 	.word	0xffffffff


	//   ....[129]....
        /*0498*/ 	.word	0xffffffff


	//   ....[130]....
        /*049c*/ 	.word	0xffffffff


	//   ....[131]....
        /*04a0*/ 	.word	0xffffffff


	//   ....[132]....
        /*04a4*/ 	.word	0xffffffff


	//   ....[133]....
        /*04a8*/ 	.word	0xffffffff


	//   ....[134]....
        /*04ac*/ 	.word	0xffffffff


	//   ....[135]....
        /*04b0*/ 	.word	0xffffffff


	//   ....[136]....
        /*04b4*/ 	.word	0xffffffff


	//   ....[137]....
        /*04b8*/ 	.word	0xffffffff


	//   ....[138]....
        /*04bc*/ 	.word	0xffffffff


	//   ....[139]....
        /*04c0*/ 	.word	0xffffffff


	//   ....[140]....
        /*04c4*/ 	.word	0xffffffff


	//   ....[141]....
        /*04c8*/ 	.word	0xffffffff


	//   ....[142]....
        /*04cc*/ 	.word	0xffffffff


	//   ....[143]....
        /*04d0*/ 	.word	0xffffffff


	//   ....[144]....
        /*04d4*/ 	.word	0xffffffff


	//   ....[145]....
        /*04d8*/ 	.word	0xffffffff


	//   ....[146]....
        /*04dc*/ 	.word	0xffffffff


	//   ....[147]....
        /*04e0*/ 	.word	0xffffffff


	//   ....[148]....
        /*04e4*/ 	.word	0xffffffff


	//   ....[149]....
        /*04e8*/ 	.word	0xffffffff


	//   ....[150]....
        /*04ec*/ 	.word	0xffffffff


	//   ....[151]....
        /*04f0*/ 	.word	0xffffffff


	//   ....[152]....
        /*04f4*/ 	.word	0xffffffff


	//   ....[153]....
        /*04f8*/ 	.word	0xffffffff


	//   ....[154]....
        /*04fc*/ 	.word	0xffffffff


	//   ....[155]....
        /*0500*/ 	.word	0xffffffff


	//   ....[156]....
        /*0504*/ 	.word	0xffffffff


	//   ....[157]....
        /*0508*/ 	.word	0xffffffff


	//   ....[158]....
        /*050c*/ 	.word	0xffffffff


	//   ....[159]....
        /*0510*/ 	.word	0xffffffff


	//   ....[160]....
        /*0514*/ 	.word	0xffffffff


	//   ....[161]....
        /*0518*/ 	.word	0xffffffff


	//   ....[162]....
        /*051c*/ 	.word	0xffffffff


	//   ....[163]....
        /*0520*/ 	.word	0xffffffff


	//   ....[164]....
        /*0524*/ 	.word	0xffffffff


	//   ....[165]....
        /*0528*/ 	.word	0xffffffff


	//   ....[166]....
        /*052c*/ 	.word	0xffffffff


	//   ....[167]....
        /*0530*/ 	.word	0xffffffff


	//   ....[168]....
        /*0534*/ 	.word	0xffffffff


	//   ....[169]....
        /*0538*/ 	.word	0xffffffff


	//   ....[170]....
        /*053c*/ 	.word	0xffffffff


	//   ....[171]....
        /*0540*/ 	.word	0xffffffff


	//   ....[172]....
        /*0544*/ 	.word	0xffffffff


	//   ....[173]....
        /*0548*/ 	.word	0xffffffff


	//   ....[174]....
        /*054c*/ 	.word	0xffffffff


	//   ....[175]....
        /*0550*/ 	.word	0xffffffff


	//   ....[176]....
        /*0554*/ 	.word	0xffffffff


	//   ....[177]....
        /*0558*/ 	.word	0xffffffff


	//   ....[178]....
        /*055c*/ 	.word	0xffffffff


	//   ....[179]....
        /*0560*/ 	.word	0xffffffff


	//   ....[180]....
        /*0564*/ 	.word	0xffffffff


	//   ....[181]....
        /*0568*/ 	.word	0xffffffff


	//   ....[182]....
        /*056c*/ 	.word	0xffffffff


	//   ....[183]....
        /*0570*/ 	.word	0xffffffff


	//   ....[184]....
        /*0574*/ 	.word	0xffffffff


	//   ....[185]....
        /*0578*/ 	.word	0x0500000f


	//   ....[186]....
        /*057c*/ 	.word	0x0500000f


	//   ....[187]....
        /*0580*/ 	.word	0x0500000f


	//   ....[188]....
        /*0584*/ 	.word	0x0500000f


	//   ....[189]....
        /*0588*/ 	.word	0x0500000f


	//   ....[190]....
        /*058c*/ 	.word	0x0500000f


	//   ....[191]....
        /*0590*/ 	.word	0x0500000f


	//   ....[192]....
        /*0594*/ 	.word	0x0500000f


	//   ....[193]....
        /*0598*/ 	.word	0x0500000f


	//   ....[194]....
        /*059c*/ 	.word	0x0500000f


	//   ....[195]....
        /*05a0*/ 	.word	0x0500000f


	//   ....[196]....
        /*05a4*/ 	.word	0x0500000f


	//   ....[197]....
        /*05a8*/ 	.word	0x0500000f


	//   ....[198]....
        /*05ac*/ 	.word	0x0500000f


	//   ....[199]....
        /*05b0*/ 	.word	0x0500000f


	//   ....[200]....
        /*05b4*/ 	.word	0x0500000f


	//   ....[201]....
        /*05b8*/ 	.word	0x0500000f


	//   ....[202]....
        /*05bc*/ 	.word	0x0500000f


	//   ....[203]....
        /*05c0*/ 	.word	0x0500000f


	//   ....[204]....
        /*05c4*/ 	.word	0x0500000f


	//   ....[205]....
        /*05c8*/ 	.word	0x0500000f


	//   ....[206]....
        /*05cc*/ 	.word	0x0500000f


	//   ....[207]....
        /*05d0*/ 	.word	0x0500000f


	//   ....[208]....
        /*05d4*/ 	.word	0x0500000f


	//   ....[209]....
        /*05d8*/ 	.word	0x0500000f


	//   ....[210]....
        /*05dc*/ 	.word	0x0500000f


	//   ....[211]....
        /*05e0*/ 	.word	0x0500000f


	//   ....[212]....
        /*05e4*/ 	.word	0x0500000f


	//   ....[213]....
        /*05e8*/ 	.word	0x0500000f


	//   ....[214]....
        /*05ec*/ 	.word	0x0500000f


	//   ....[215]....
        /*05f0*/ 	.word	0x0500000f


	//   ....[216]....
        /*05f4*/ 	.word	0x0500000f


	//   ....[217]....
        /*05f8*/ 	.word	0x0500000f


	//   ....[218]....
        /*05fc*/ 	.word	0x0500000f


	//   ....[219]....
        /*0600*/ 	.word	0x0500000f


	//   ....[220]....
        /*0604*/ 	.word	0x0500000f


	//   ....[221]....
        /*0608*/ 	.word	0x0500000f


	//   ....[222]....
        /*060c*/ 	.word	0x0500000f


	//   ....[223]....
        /*0610*/ 	.word	0x0500000f


	//   ....[224]....
        /*0614*/ 	.word	0x0500000f


	//   ....[225]....
        /*0618*/ 	.word	0x0500000f


	//   ....[226]....
        /*061c*/ 	.word	0x0500000f


	//   ....[227]....
        /*0620*/ 	.word	0x0500000f


	//   ....[228]....
        /*0624*/ 	.word	0x0500000f


	//   ....[229]....
        /*0628*/ 	.word	0x0500000f


	//   ....[230]....
        /*062c*/ 	.word	0x0500000f


	//   ....[231]....
        /*0630*/ 	.word	0x0500000f


	//   ....[232]....
        /*0634*/ 	.word	0x0500000f


	//   ....[233]....
        /*0638*/ 	.word	0x0500000f


	//   ....[234]....
        /*063c*/ 	.word	0x0500000f


	//   ....[235]....
        /*0640*/ 	.word	0x0500000f


	//   ....[236]....
        /*0644*/ 	.word	0x0500000f


	//   ....[237]....
        /*0648*/ 	.word	0x0500000f


	//   ....[238]....
        /*064c*/ 	.word	0x0500000f


	//   ....[239]....
        /*0650*/ 	.word	0x0500000f


	//   ....[240]....
        /*0654*/ 	.word	0x0500000f


	//   ....[241]....
        /*0658*/ 	.word	0x0500000f


	//   ....[242]....
        /*065c*/ 	.word	0x0500000f


	//   ....[243]....
        /*0660*/ 	.word	0x0500000f


	//   ....[244]....
        /*0664*/ 	.word	0x0500000f


	//   ....[245]....
        /*0668*/ 	.word	0x0500000f


	//   ....[246]....
        /*066c*/ 	.word	0x0500000f


	//   ....[247]....
        /*0670*/ 	.word	0x0500000f


	//   ....[248]....
        /*0674*/ 	.word	0x0500000f


	//   ....[249]....
        /*0678*/ 	.word	0x0500000f


	//   ....[250]....
        /*067c*/ 	.word	0x0500000f


	//   ....[251]....
        /*0680*/ 	.word	0x0500000f


	//   ....[252]....
        /*0684*/ 	.word	0x0500000f


	//   ....[253]....
        /*0688*/ 	.word	0x0500000f


	//   ....[254]....
        /*068c*/ 	.word	0x0500000f


	//   ....[255]....
        /*0690*/ 	.word	0x0500000f


	//   ....[0]....
        /*0694*/ 	.word	0x0500000f


	//   ....[1]....
        /*0698*/ 	.word	0x0500000f


	//   ....[2]....
        /*069c*/ 	.word	0x0500000f


	//   ....[3]....
        /*06a0*/ 	.word	0x0500000f


	//   ....[4]....
        /*06a4*/ 	.word	0x0500000f


	//   ....[5]....
        /*06a8*/ 	.word	0x0500000f


	//   ....[6]....
        /*06ac*/ 	.word	0x0500000f


	//   ....[7]....
        /*06b0*/ 	.word	0x0500000f


	//   ....[8]....
        /*06b4*/ 	.word	0x0500000f


	//   ....[9]....
        /*06b8*/ 	.word	0x0500000f


	//   ....[10]....
        /*06bc*/ 	.word	0x0500000f


	//   ....[11]....
        /*06c0*/ 	.word	0x0500000f


	//   ....[12]....
        /*06c4*/ 	.word	0x0500000f


	//   ....[13]....
        /*06c8*/ 	.word	0x0500000f


	//   ....[14]....
        /*06cc*/ 	.word	0x0500000f


	//   ....[15]....
        /*06d0*/ 	.word	0x0500000f


	//   ....[16]....
        /*06d4*/ 	.word	0x0500000f


	//   ....[17]....
        /*06d8*/ 	.word	0x0500000f


	//   ....[18]....
        /*06dc*/ 	.word	0x0500000f


	//   ....[19]....
        /*06e0*/ 	.word	0x0500000f


	//   ....[20]....
        /*06e4*/ 	.word	0x0500000f


	//   ....[21]....
        /*06e8*/ 	.word	0x0500000f


	//   ....[22]....
        /*06ec*/ 	.word	0x0500000f


	//   ....[23]....
        /*06f0*/ 	.word	0x0500000f


	//   ....[24]....
        /*06f4*/ 	.word	0x0500000f


	//   ....[25]....
        /*06f8*/ 	.word	0x0500000f


	//   ....[26]....
        /*06fc*/ 	.word	0x0500000f


	//   ....[27]....
        /*0700*/ 	.word	0x0500000f


	//   ....[28]....
        /*0704*/ 	.word	0x0500000f


	//   ....[29]....
        /*0708*/ 	.word	0x0500000f


	//   ....[30]....
        /*070c*/ 	.word	0x0500000f


	//   ....[31]....
        /*0710*/ 	.word	0x0500000f


	//   ....[32]....
        /*0714*/ 	.word	0x0500000f


	//   ....[33]....
        /*0718*/ 	.word	0x0500000f


	//   ....[34]....
        /*071c*/ 	.word	0x0500000f


	//   ....[35]....
        /*0720*/ 	.word	0x0500000f


	//   ....[36]....
        /*0724*/ 	.word	0x0500000f


	//   ....[37]....
        /*0728*/ 	.word	0x0500000f


	//   ....[38]....
        /*072c*/ 	.word	0x0500000f


	//   ....[39]....
        /*0730*/ 	.word	0x0500000f


	//   ....[40]....
        /*0734*/ 	.word	0x0500000f


	//----- nvinfo : EIATTR_COOP_GROUP_INSTR_OFFSETS
	.align		4
.L_232:
        /*0738*/ 	.byte	0x04, 0x28
        /*073a*/ 	.short	(.L_234 - .L_233)


	//   ....[0]....
.L_233:
        /*073c*/ 	.word	0x00000060


	//   ....[1]....
        /*0740*/ 	.word	0x00000140


	//   ....[2]....
        /*0744*/ 	.word	0x00000190


	//   ....[3]....
        /*0748*/ 	.word	0x000003c0


	//   ....[4]....
        /*074c*/ 	.word	0x00000520


	//   ....[5]....
        /*0750*/ 	.word	0x00000640


	//   ....[6]....
        /*0754*/ 	.word	0x000007a0


	//   ....[7]....
        /*0758*/ 	.word	0x00003a50


	//   ....[8]....
        /*075c*/ 	.word	0x00003a60


	//   ....[9]....
        /*0760*/ 	.word	0x000050d0


	//   ....[10]....
        /*0764*/ 	.word	0x000050e0


	//   ....[11]....
        /*0768*/ 	.word	0x000072a0


	//   ....[12]....
        /*076c*/ 	.word	0x000072b0


	//   ....[13]....
        /*0770*/ 	.word	0x00008a80


	//   ....[14]....
        /*0774*/ 	.word	0x00008a90


	//   ....[15]....
        /*0778*/ 	.word	0x0000a450


	//   ....[16]....
        /*077c*/ 	.word	0x0000a460


	//   ....[17]....
        /*0780*/ 	.word	0x0000a6f0


	//   ....[18]....
        /*0784*/ 	.word	0x0000a700


	//   ....[19]....
        /*0788*/ 	.word	0x0000ac60


	//   ....[20]....
        /*078c*/ 	.word	0x0000ac70


	//   ....[21]....
        /*0790*/ 	.word	0x0000adf0


	//   ....[22]....
        /*0794*/ 	.word	0x0000ae10


	//   ....[23]....
        /*0798*/ 	.word	0x0000b790


	//   ....[24]....
        /*079c*/ 	.word	0x0000be90


	//   ....[25]....
        /*07a0*/ 	.word	0x0000bea0


	//   ....[26]....
        /*07a4*/ 	.word	0x0000beb0


	//   ....[27]....
        /*07a8*/ 	.word	0x0000bec0


	//   ....[28]....
        /*07ac*/ 	.word	0x0000c730


	//   ....[29]....
        /*07b0*/ 	.word	0x0000c740


	//   ....[30]....
        /*07b4*/ 	.word	0x0000c750


	//   ....[31]....
        /*07b8*/ 	.word	0x0000c760


	//   ....[32]....
        /*07bc*/ 	.word	0x0000f840


	//   ....[33]....
        /*07c0*/ 	.word	0x0000f850


	//   ....[34]....
        /*07c4*/ 	.word	0x0000f860


	//   ....[35]....
        /*07c8*/ 	.word	0x0000f870


	//   ....[36]....
        /*07cc*/ 	.word	0x0000ff20


	//   ....[37]....
        /*07d0*/ 	.word	0x0000ff30


	//   ....[38]....
        /*07d4*/ 	.word	0x0000ff40


	//   ....[39]....
        /*07d8*/ 	.word	0x0000ff50


	//   ....[40]....
        /*07dc*/ 	.word	0x00013d20


	//   ....[41]....
        /*07e0*/ 	.word	0x00014200


	//   ....[42]....
        /*07e4*/ 	.word	0x00014f00


	//   ....[43]....
        /*07e8*/ 	.word	0x00015010


	//   ....[44]....
        /*07ec*/ 	.word	0x00015590


	//   ....[45]....
        /*07f0*/ 	.word	0x00015620


	//   ....[46]....
        /*07f4*/ 	.word	0x00017700


	//   ....[47]....
        /*07f8*/ 	.word	0x00017ca0


	//   ....[48]....
        /*07fc*/ 	.word	0x00018b20


	//   ....[49]....
        /*0800*/ 	.word	0x00018c40


	//   ....[50]....
        /*0804*/ 	.word	0x000191b0


	//   ....[51]....
        /*0808*/ 	.word	0x00019220


	//   ....[52]....
        /*080c*/ 	.word	0x0001b880


	//   ....[53]....
        /*0810*/ 	.word	0x0001b8b0


	//   ....[54]....
        /*0814*/ 	.word	0x0001b8d0


	//   ....[55]....
        /*0818*/ 	.word	0x0001b8f0


	//   ....[56]....
        /*081c*/ 	.word	0x0001d900


	//   ....[57]....
        /*0820*/ 	.word	0x0001de90


	//   ....[58]....
        /*0824*/ 	.word	0x0001ed10


	//   ....[59]....
        /*0828*/ 	.word	0x0001ee30


	//   ....[60]....
        /*082c*/ 	.word	0x0001f3b0


	//   ....[61]....
        /*0830*/ 	.word	0x0001f430


	//   ....[62]....
        /*0834*/ 	.word	0x00020340


	//   ....[63]....
        /*0838*/ 	.word	0x00020550


	//   ....[64]....
        /*083c*/ 	.word	0x00020580


	//   ....[65]....
        /*0840*/ 	.word	0x00020650


	//   ....[66]....
        /*0844*/ 	.word	0x00021690


	//   ....[67]....
        /*0848*/ 	.word	0x000216d0


	//   ....[68]....
        /*084c*/ 	.word	0x00021710


	//   ....[69]....
        /*0850*/ 	.word	0x00021750


	//   ....[70]....
        /*0854*/ 	.word	0x00021cf0


	//   ....[71]....
        /*0858*/ 	.word	0x00021d00


	//   ....[72]....
        /*085c*/ 	.word	0x00021dc0


	//   ....[73]....
        /*0860*/ 	.word	0x00021de0


	//   ....[74]....
        /*0864*/ 	.word	0x00021ea0


	//   ....[75]....
        /*0868*/ 	.word	0x00021ec0


	//   ....[76]....
        /*086c*/ 	.word	0x00021f90


	//   ....[77]....
        /*0870*/ 	.word	0x00021fb0


	//   ....[78]....
        /*0874*/ 	.word	0x000227d0


	//   ....[79]....
        /*0878*/ 	.word	0x000227f0


	//   ....[80]....
        /*087c*/ 	.word	0x000228b0


	//   ....[81]....
        /*0880*/ 	.word	0x000228d0


	//   ....[82]....
        /*0884*/ 	.word	0x00022990


	//   ....[83]....
        /*0888*/ 	.word	0x000229b0


	//   ....[84]....
        /*088c*/ 	.word	0x00022a80


	//   ....[85]....
        /*0890*/ 	.word	0x00022aa0


	//   ....[86]....
        /*0894*/ 	.word	0x00022bf0


	//   ....[87]....
        /*0898*/ 	.word	0x00022da0


	//   ....[88]....
        /*089c*/ 	.word	0x00022dd0


	//   ....[89]....
        /*08a0*/ 	.word	0x00022e00


	//   ....[90]....
        /*08a4*/ 	.word	0x00022e30


	//   ....[91]....
        /*08a8*/ 	.word	0x00022e60


	//   ....[92]....
        /*08ac*/ 	.word	0x00022e90


	//   ....[93]....
        /*08b0*/ 	.word	0x00023000


	//   ....[94]....
        /*08b4*/ 	.word	0x00023030


	//   ....[95]....
        /*08b8*/ 	.word	0x00023060


	//   ....[96]....
        /*08bc*/ 	.word	0x00023090


	//   ....[97]....
        /*08c0*/ 	.word	0x000230c0


	//   ....[98]....
        /*08c4*/ 	.word	0x000230f0


	//   ....[99]....
        /*08c8*/ 	.word	0x00023180


	//   ....[100]....
        /*08cc*/ 	.word	0x000231e0


	//   ....[101]....
        /*08d0*/ 	.word	0x00023270


	//   ....[102]....
        /*08d4*/ 	.word	0x00024310


	//   ....[103]....
        /*08d8*/ 	.word	0x00026680


	//   ....[104]....
        /*08dc*/ 	.word	0x000266a0


	//   ....[105]....
        /*08e0*/ 	.word	0x00026750


	//   ....[106]....
        /*08e4*/ 	.word	0x00026770


	//   ....[107]....
        /*08e8*/ 	.word	0x00026810


	//   ....[108]....
        /*08ec*/ 	.word	0x00026830


	//   ....[109]....
        /*08f0*/ 	.word	0x000268d0


	//   ....[110]....
        /*08f4*/ 	.word	0x000268f0


	//   ....[111]....
        /*08f8*/ 	.word	0x00026990


	//   ....[112]....
        /*08fc*/ 	.word	0x000269b0


	//   ....[113]....
        /*0900*/ 	.word	0x000269c0


	//   ....[114]....
        /*0904*/ 	.word	0x00026a50


	//   ....[115]....
        /*0908*/ 	.word	0x00027210


	//   ....[116]....
        /*090c*/ 	.word	0x00027240


	//   ....[117]....
        /*0910*/ 	.word	0x00027270


	//   ....[118]....
        /*0914*/ 	.word	0x00027320


	//   ....[119]....
        /*0918*/ 	.word	0x00027330


	//   ....[120]....
        /*091c*/ 	.word	0x000273e0


	//   ....[121]....
        /*0920*/ 	.word	0x000273f0


	//   ....[122]....
        /*0924*/ 	.word	0x000274a0


	//   ....[123]....
        /*0928*/ 	.word	0x000274b0


	//   ....[124]....
        /*092c*/ 	.word	0x00027560


	//   ....[125]....
        /*0930*/ 	.word	0x00027570


	//   ....[126]....
        /*0934*/ 	.word	0x00027620


	//   ....[127]....
        /*0938*/ 	.word	0x00027630


	//   ....[128]....
        /*093c*/ 	.word	0x000276d0


	//   ....[129]....
        /*0940*/ 	.word	0x000276e0


	//   ....[130]....
        /*0944*/ 	.word	0x000276f0


	//   ....[131]....
        /*0948*/ 	.word	0x00027ee0


	//   ....[132]....
        /*094c*/ 	.word	0x00027ef0


	//   ....[133]....
        /*0950*/ 	.word	0x00027f00


	//   ....[134]....
        /*0954*/ 	.word	0x00027f90


	//   ....[135]....
        /*0958*/ 	.word	0x00027fa0


	//   ....[136]....
        /*095c*/ 	.word	0x00028000


	//   ....[137]....
        /*0960*/ 	.word	0x00028030


	//   ....[138]....
        /*0964*/ 	.word	0x00028070


	//   ....[139]....
        /*0968*/ 	.word	0x000280a0


	//   ....[140]....
        /*096c*/ 	.word	0x000280e0


	//   ....[141]....
        /*0970*/ 	.word	0x00028110


	//   ....[142]....
        /*0974*/ 	.word	0x00028150


	//   ....[143]....
        /*0978*/ 	.word	0x000283d0


	//   ....[144]....
        /*097c*/ 	.word	0x000283f0


	//   ....[145]....
        /*0980*/ 	.word	0x00028480


	//   ....[146]....
        /*0984*/ 	.word	0x00028490


	//   ....[147]....
        /*0988*/ 	.word	0x00028500


	//   ....[148]....
        /*098c*/ 	.word	0x00028510


	//   ....[149]....
        /*0990*/ 	.word	0x00028580


	//   ....[150]....
        /*0994*/ 	.word	0x00028590


	//   ....[151]....
        /*0998*/ 	.word	0x00028600


	//   ....[152]....
        /*099c*/ 	.word	0x00028610


	//   ....[153]....
        /*09a0*/ 	.word	0x00028620


	//   ....[154]....
        /*09a4*/ 	.word	0x00028690


	//   ....[155]....
        /*09a8*/ 	.word	0x00028c30


	//   ....[156]....
        /*09ac*/ 	.word	0x00028c60


	//   ....[157]....
        /*09b0*/ 	.word	0x00028c80


	//   ....[158]....
        /*09b4*/ 	.word	0x00028c90


	//   ....[159]....
        /*09b8*/ 	.word	0x00028cd0


	//   ....[160]....
        /*09bc*/ 	.word	0x00028cf0


	//   ....[161]....
        /*09c0*/ 	.word	0x00028d60


	//   ....[162]....
        /*09c4*/ 	.word	0x00028d80


	//   ....[163]....
        /*09c8*/ 	.word	0x00028de0


	//   ....[164]....
        /*09cc*/ 	.word	0x00028e00


	//   ....[165]....
        /*09d0*/ 	.word	0x00028e50


	//   ....[166]....
        /*09d4*/ 	.word	0x00028e70


	//   ....[167]....
        /*09d8*/ 	.word	0x00029260


	//   ....[168]....
        /*09dc*/ 	.word	0x00029290


	//   ....[169]....
        /*09e0*/ 	.word	0x000292c0


	//   ....[170]....
        /*09e4*/ 	.word	0x000292f0


	//   ....[171]....
        /*09e8*/ 	.word	0x00029320


	//   ....[172]....
        /*09ec*/ 	.word	0x00029350


	//   ....[173]....
        /*09f0*/ 	.word	0x00029380


	//   ....[174]....
        /*09f4*/ 	.word	0x000293b0


	//   ....[175]....
        /*09f8*/ 	.word	0x00029530


	//   ....[176]....
        /*09fc*/ 	.word	0x00029560


	//   ....[177]....
        /*0a00*/ 	.word	0x00029590


	//   ....[178]....
        /*0a04*/ 	.word	0x000295c0


	//   ....[179]....
        /*0a08*/ 	.word	0x000295f0


	//   ....[180]....
        /*0a0c*/ 	.word	0x00029620


	//   ....[181]....
        /*0a10*/ 	.word	0x000296e0


	//   ....[182]....
        /*0a14*/ 	.word	0x00029700


	//   ....[183]....
        /*0a18*/ 	.word	0x00029770


	//   ....[184]....
        /*0a1c*/ 	.word	0x00029e10


	//   ....[185]....
        /*0a20*/ 	.word	0x0002a150


	//   ....[186]....
        /*0a24*/ 	.word	0x0002a1e0


	//   ....[187]....
        /*0a28*/ 	.word	0x0002a280


	//   ....[188]....
        /*0a2c*/ 	.word	0x0002a310


	//   ....[189]....
        /*0a30*/ 	.word	0x0002a400


	//   ....[190]....
        /*0a34*/ 	.word	0x0002a490


	//   ....[191]....
        /*0a38*/ 	.word	0x0002a530


	//   ....[192]....
        /*0a3c*/ 	.word	0x0002a5c0


	//   ....[193]....
        /*0a40*/ 	.word	0x0002a6b0


	//   ....[194]....
        /*0a44*/ 	.word	0x0002a740


	//   ....[195]....
        /*0a48*/ 	.word	0x0002a7e0


	//   ....[196]....
        /*0a4c*/ 	.word	0x0002a870


	//   ....[197]....
        /*0a50*/ 	.word	0x0002a960


	//   ....[198]....
        /*0a54*/ 	.word	0x0002a9f0


	//   ....[199]....
        /*0a58*/ 	.word	0x0002aa40


	//   ....[200]....
        /*0a5c*/ 	.word	0x0002aa90


	//   ....[201]....
        /*0a60*/ 	.word	0x0002ab20


	//   ....[202]....
        /*0a64*/ 	.word	0x0002abb0


	//   ....[203]....
        /*0a68*/ 	.word	0x0002ac00


	//   ....[204]....
        /*0a6c*/ 	.word	0x0002ac50


	//   ....[205]....
        /*0a70*/ 	.word	0x0002ad40


	//   ....[206]....
        /*0a74*/ 	.word	0x0002add0


	//   ....[207]....
        /*0a78*/ 	.word	0x0002ae20


	//   ....[208]....
        /*0a7c*/ 	.word	0x0002ae70


	//   ....[209]....
        /*0a80*/ 	.word	0x0002af00


	//   ....[210]....
        /*0a84*/ 	.word	0x0002af90


	//   ....[211]....
        /*0a88*/ 	.word	0x0002afe0


	//   ....[212]....
        /*0a8c*/ 	.word	0x0002b030


	//   ....[213]....
        /*0a90*/ 	.word	0x0002b3d0


	//   ....[214]....
        /*0a94*/ 	.word	0x0002b6b0


	//   ....[215]....
        /*0a98*/ 	.word	0x0002b7a0


	//   ....[216]....
        /*0a9c*/ 	.word	0x0002b840


	//   ....[217]....
        /*0aa0*/ 	.word	0x0002b8a0


	//   ....[218]....
        /*0aa4*/ 	.word	0x0002b9b0


	//   ....[219]....
        /*0aa8*/ 	.word	0x0002ba20


	//   ....[220]....
        /*0aac*/ 	.word	0x0002bb30


	//   ....[221]....
        /*0ab0*/ 	.word	0x0002bba0


	//   ....[222]....
        /*0ab4*/ 	.word	0x0002bcb0


	//   ....[223]....
        /*0ab8*/ 	.word	0x0002bd20


	//   ....[224]....
        /*0abc*/ 	.word	0x0002be30


	//   ....[225]....
        /*0ac0*/ 	.word	0x0002bea0


	//   ....[226]....
        /*0ac4*/ 	.word	0x0002bf40


	//   ....[227]....
        /*0ac8*/ 	.word	0x0002c050


	//   ....[228]....
        /*0acc*/ 	.word	0x0002c0c0


	//   ....[229]....
        /*0ad0*/ 	.word	0x0002c120


	//   ....[230]....
        /*0ad4*/ 	.word	0x0002c240


	//   ....[231]....
        /*0ad8*/ 	.word	0x0002c2a0


	//   ....[232]....
        /*0adc*/ 	.word	0x0002c3c0


	//   ....[233]....
        /*0ae0*/ 	.word	0x0002c420


	//   ....[234]....
        /*0ae4*/ 	.word	0x0002c540


	//   ....[235]....
        /*0ae8*/ 	.word	0x0002c5a0


	//   ....[236]....
        /*0aec*/ 	.word	0x0002c6c0


	//   ....[237]....
        /*0af0*/ 	.word	0x0002c720


	//   ....[238]....
        /*0af4*/ 	.word	0x0002c840


	//   ....[239]....
        /*0af8*/ 	.word	0x0002c8a0


	//   ....[240]....
        /*0afc*/ 	.word	0x0002c9b0


	//   ....[241]....
        /*0b00*/ 	.word	0x0002ca10


	//   ....[242]....
        /*0b04*/ 	.word	0x0002cb10


	//   ....[243]....
        /*0b08*/ 	.word	0x0002cc40


	//   ....[244]....
        /*0b0c*/ 	.word	0x0002ccf0


	//   ....[245]....
        /*0b10*/ 	.word	0x0002cd70


	//   ....[246]....
        /*0b14*/ 	.word	0x0002ce50


	//   ....[247]....
        /*0b18*/ 	.word	0x0002ceb0


	//   ....[248]....
        /*0b1c*/ 	.word	0x0002cf80


	//   ....[249]....
        /*0b20*/ 	.word	0x0002cfe0


	//   ....[250]....
        /*0b24*/ 	.word	0x0002d0b0


	//   ....[251]....
        /*0b28*/ 	.word	0x0002d110


	//   ....[252]....
        /*0b2c*/ 	.word	0x0002d1e0


	//   ....[253]....
        /*0b30*/ 	.word	0x0002d240


	//   ....[254]....
        /*0b34*/ 	.word	0x0002d310


	//   ....[255]....
        /*0b38*/ 	.word	0x0002d400


	//   ....[0]....
        /*0b3c*/ 	.word	0x0002d4a0


	//   ....[1]....
        /*0b40*/ 	.word	0x0002d500


	//   ....[2]....
        /*0b44*/ 	.word	0x0002d5f0


	//   ....[3]....
        /*0b48*/ 	.word	0x0002d650


	//   ....[4]....
        /*0b4c*/ 	.word	0x0002d730


	//   ....[5]....
        /*0b50*/ 	.word	0x0002d790


	//   ....[6]....
        /*0b54*/ 	.word	0x0002d870


	//   ....[7]....
        /*0b58*/ 	.word	0x0002d8d0


	//   ....[8]....
        /*0b5c*/ 	.word	0x0002d9b0


	//   ....[9]....
        /*0b60*/ 	.word	0x0002da10


	//   ....[10]....
        /*0b64*/ 	.word	0x0002dae0


	//   ....[11]....
        /*0b68*/ 	.word	0x0002dc10


	//   ....[12]....
        /*0b6c*/ 	.word	0x0002dd10


	//   ....[13]....
        /*0b70*/ 	.word	0x0002dda0


	//   ....[14]....
        /*0b74*/ 	.word	0x0002de70


	//   ....[15]....
        /*0b78*/ 	.word	0x0002ded0


	//   ....[16]....
        /*0b7c*/ 	.word	0x0002dfa0


	//   ....[17]....
        /*0b80*/ 	.word	0x0002e000


	//   ....[18]....
        /*0b84*/ 	.word	0x0002e0e0


	//   ....[19]....
        /*0b88*/ 	.word	0x0002e140


	//   ....[20]....
        /*0b8c*/ 	.word	0x0002e210


	//   ....[21]....
        /*0b90*/ 	.word	0x0002e270


	//   ....[22]....
        /*0b94*/ 	.word	0x0002e330


	//   ....[23]....
        /*0b98*/ 	.word	0x0002e3c0


	//   ....[24]....
        /*0b9c*/ 	.word	0x0002e460


	//   ....[25]....
        /*0ba0*/ 	.word	0x0002e580


	//   ....[26]....
        /*0ba4*/ 	.word	0x0002e5f0


	//   ....[27]....
        /*0ba8*/ 	.word	0x0002e660


	//   ....[28]....
        /*0bac*/ 	.word	0x0002e6d0


	//   ....[29]....
        /*0bb0*/ 	.word	0x0002e740


	//   ....[30]....
        /*0bb4*/ 	.word	0x0002e7c0


	//   ....[31]....
        /*0bb8*/ 	.word	0x0002e850


	//   ....[32]....
        /*0bbc*/ 	.word	0x0002e8e0


	//   ....[33]....
        /*0bc0*/ 	.word	0x0002e950


	//   ....[34]....
        /*0bc4*/ 	.word	0x0002e9c0


	//   ....[35]....
        /*0bc8*/ 	.word	0x0002ea30


	//   ....[36]....
        /*0bcc*/ 	.word	0x0002eab0


	//   ....[37]....
        /*0bd0*/ 	.word	0x0002eb20


	//   ....[38]....
        /*0bd4*/ 	.word	0x0002ebc0


	//   ....[39]....
        /*0bd8*/ 	.word	0x0002ec50


	//   ....[40]....
        /*0bdc*/ 	.word	0x0002ed70


	//----- nvinfo : EIATTR_REG_RECONFIG
	.align		4
.L_234:
        /*0be0*/ 	.byte	0x01, 0x54
	.zero		2


	//----- nvinfo : EIATTR_SYSCALL_OFFSETS
	.align		4
        /*0be4*/ 	.byte	0x04, 0x46
        /*0be6*/ 	.short	(.L_236 - .L_235)


	//   ....[0]....
.L_235:
        /*0be8*/ 	.word	0x00001e00


	//   ....[1]....
        /*0bec*/ 	.word	0x00001f50


	//   ....[2]....
        /*0bf0*/ 	.word	0x0000b930


	//   ....[3]....
        /*0bf4*/ 	.word	0x0000bc50


	//   ....[4]....
        /*0bf8*/ 	.word	0x00025ba0


	//   ....[5]....
        /*0bfc*/ 	.word	0x00025cf0


	//   ....[6]....
        /*0c00*/ 	.word	0x00025de0


	//   ....[7]....
        /*0c04*/ 	.word	0x00026e10


	//----- nvinfo : EIATTR_MBARRIER_INSTR_OFFSETS
	.align		4
.L_236:
        /*0c08*/ 	.byte	0x04, 0x39
        /*0c0a*/ 	.short	(.L_238 - .L_237)


	//   ....[0]....
.L_237:
        /*0c0c*/ 	.word	0x00000270
        /*0c10*/ 	.word	0x000000ff
        /*0c14*/ 	.word	0x0002a800
        /*0c18*/ 	.short	0x0100
        /*0c1a*/ 	.byte	0x08
	.zero		1


	//   ....[1]....
        /*0c1c*/ 	.word	0x00000280
        /*0c20*/ 	.word	0x000000ff
        /*0c24*/ 	.word	0x0002a820
        /*0c28*/ 	.short	0x0100
        /*0c2a*/ 	.byte	0x08
	.zero		1


	//   ....[2]....
        /*0c2c*/ 	.word	0x00000370
        /*0c30*/ 	.word	0x000000ff
        /*0c34*/ 	.word	0x0002a830
        /*0c38*/ 	.short	0x0100
        /*0c3a*/ 	.byte	0x08
	.zero		1


	//   ....[3]....
        /*0c3c*/ 	.word	0x00000380
        /*0c40*/ 	.word	0x000000ff
        /*0c44*/ 	.word	0x0002a840
        /*0c48*/ 	.short	0x0100
        /*0c4a*/ 	.byte	0x08
	.zero		1


	//   ....[4]....
        /*0c4c*/ 	.word	0x00000390
        /*0c50*/ 	.word	0x000000ff
        /*0c54*/ 	.word	0x0002a838
        /*0c58*/ 	.short	0x0100
        /*0c5a*/ 	.byte	0x08
	.zero		1


	//   ....[5]....
        /*0c5c*/ 	.word	0x000003a0
        /*0c60*/ 	.word	0x000000ff
        /*0c64*/ 	.word	0x0002a848
        /*0c68*/ 	.short	0x0100
        /*0c6a*/ 	.byte	0x08
	.zero		1


	//   ....[6]....
        /*0c6c*/ 	.word	0x000004d0
        /*0c70*/ 	.word	0x000000ff
        /*0c74*/ 	.word	0x0002a850
        /*0c78*/ 	.short	0x0100
        /*0c7a*/ 	.byte	0x08
	.zero		1


	//   ....[7]....
        /*0c7c*/ 	.word	0x000004e0
        /*0c80*/ 	.word	0x000000ff
        /*0c84*/ 	.word	0x0002a860
        /*0c88*/ 	.short	0x0100
        /*0c8a*/ 	.byte	0x08
	.zero		1


	//   ....[8]....
        /*0c8c*/ 	.word	0x000004f0
        /*0c90*/ 	.word	0x000000ff
        /*0c94*/ 	.word	0x0002a858
        /*0c98*/ 	.short	0x0100
        /*0c9a*/ 	.byte	0x08
	.zero		1


	//   ....[9]....
        /*0c9c*/ 	.word	0x00000500
        /*0ca0*/ 	.word	0x000000ff
        /*0ca4*/ 	.word	0x0002a868
        /*0ca8*/ 	.short	0x0100
        /*0caa*/ 	.byte	0x08
	.zero		1


	//   ....[10]....
        /*0cac*/ 	.word	0x000005f0
        /*0cb0*/ 	.word	0x000000ff
        /*0cb4*/ 	.word	0x0002a870
        /*0cb8*/ 	.short	0x0100
        /*0cba*/ 	.byte	0x06
	.zero		1


	//   ....[11]....
        /*0cbc*/ 	.word	0x00000600
        /*0cc0*/ 	.word	0x000000ff
        /*0cc4*/ 	.word	0x0002a880
        /*0cc8*/ 	.short	0x0100
        /*0cca*/ 	.byte	0x06
	.zero		1


	//   ....[12]....
        /*0ccc*/ 	.word	0x00000610
        /*0cd0*/ 	.word	0x000000ff
        /*0cd4*/ 	.word	0x0002a878
        /*0cd8*/ 	.short	0x0100
        /*0cda*/ 	.byte	0x06
	.zero		1


	//   ....[13]....
        /*0cdc*/ 	.word	0x00000620
        /*0ce0*/ 	.word	0x000000ff
        /*0ce4*/ 	.word	0x0002a888
        /*0ce8*/ 	.short	0x0100
        /*0cea*/ 	.byte	0x06
	.zero		1


	//   ....[14]....
        /*0cec*/ 	.word	0x00000750
        /*0cf0*/ 	.word	0x000000ff
        /*0cf4*/ 	.word	0x0002a890
        /*0cf8*/ 	.short	0x0100
        /*0cfa*/ 	.byte	0x08
	.zero		1


	//   ....[15]....
        /*0cfc*/ 	.word	0x00000760
        /*0d00*/ 	.word	0x000000ff
        /*0d04*/ 	.word	0x0002a8a0
        /*0d08*/ 	.short	0x0100
        /*0d0a*/ 	.byte	0x08
	.zero		1


	//   ....[16]....
        /*0d0c*/ 	.word	0x00000770
        /*0d10*/ 	.word	0x000000ff
        /*0d14*/ 	.word	0x0002a898
        /*0d18*/ 	.short	0x0100
        /*0d1a*/ 	.byte	0x08
	.zero		1


	//   ....[17]....
        /*0d1c*/ 	.word	0x00000780
        /*0d20*/ 	.word	0x000000ff
        /*0d24*/ 	.word	0x0002a8a8
        /*0d28*/ 	.short	0x0100
        /*0d2a*/ 	.byte	0x08
	.zero		1


	//   ....[18]....
        /*0d2c*/ 	.word	0x000008b0
        /*0d30*/ 	.word	0x000000ff
        /*0d34*/ 	.word	0x0002a8b0
        /*0d38*/ 	.short	0x0100
        /*0d3a*/ 	.byte	0x08
	.zero		1


	//   ....[19]....
        /*0d3c*/ 	.word	0x000008c0
        /*0d40*/ 	.word	0x000000ff
        /*0d44*/ 	.word	0x0002a8c0
        /*0d48*/ 	.short	0x0100
        /*0d4a*/ 	.byte	0x08
	.zero		1


	//   ....[20]....
        /*0d4c*/ 	.word	0x000008d0
        /*0d50*/ 	.word	0x000000ff
        /*0d54*/ 	.word	0x0002a8b8
        /*0d58*/ 	.short	0x0100
        /*0d5a*/ 	.byte	0x08
	.zero		1


	//   ....[21]....
        /*0d5c*/ 	.word	0x000008e0
        /*0d60*/ 	.word	0x000000ff
        /*0d64*/ 	.word	0x0002a8c8
        /*0d68*/ 	.short	0x0100
        /*0d6a*/ 	.byte	0x08
	.zero		1


	//   ....[22]....
        /*0d6c*/ 	.word	0x00003a00
        /*0d70*/ 	.word	0x00000056
        /*0d74*/ 	.word	0x0002a890
        /*0d78*/ 	.short	0x010a
        /*0d7a*/ 	.byte	0x3f
	.zero		1


	//   ....[23]....
        /*0d7c*/ 	.word	0x00007240
        /*0d80*/ 	.word	0x00000056
        /*0d84*/ 	.word	0x0002a890
        /*0d88*/ 	.short	0x010a
        /*0d8a*/ 	.byte	0x3f
	.zero		1


	//   ....[24]....
        /*0d8c*/ 	.word	0x0000a290
        /*0d90*/ 	.word	0x00000056
        /*0d94*/ 	.word	0x0002a890
        /*0d98*/ 	.short	0x010a
        /*0d9a*/ 	.byte	0x3f
	.zero		1


	//   ....[25]....
        /*0d9c*/ 	.word	0x0000aa50
        /*0da0*/ 	.word	0x0000000b
        /*0da4*/ 	.word	0x00000000
        /*0da8*/ 	.short	0x0101
        /*0daa*/ 	.byte	0x3f
	.zero		1


	//   ....[26]....
        /*0dac*/ 	.word	0x0000aa90
        /*0db0*/ 	.word	0x00000056
        /*0db4*/ 	.word	0x0002a8b0
        /*0db8*/ 	.short	0x010a
        /*0dba*/ 	.byte	0x3f
	.zero		1


	//   ....[27]....
        /*0dbc*/ 	.word	0x0000b040
        /*0dc0*/ 	.word	0x00000056
        /*0dc4*/ 	.word	0x00000000
        /*0dc8*/ 	.short	0x0101
        /*0dca*/ 	.byte	0x3f
	.zero		1


	//   ....[28]....
        /*0dcc*/ 	.word	0x0000b9b0
        /*0dd0*/ 	.word	0x00000012
        /*0dd4*/ 	.word	0x0002a800
        /*0dd8*/ 	.short	0x010a
        /*0dda*/ 	.byte	0x3f
	.zero		1


	//   ....[29]....
        /*0ddc*/ 	.word	0x0000ba00
        /*0de0*/ 	.word	0x00000012
        /*0de4*/ 	.word	0x0002a800
        /*0de8*/ 	.short	0x010a
        /*0dea*/ 	.byte	0x3f
	.zero		1


	//   ....[30]....
        /*0dec*/ 	.word	0x0000cde0
        /*0df0*/ 	.word	0x00000012
        /*0df4*/ 	.word	0x0002a800
        /*0df8*/ 	.short	0x010a
        /*0dfa*/ 	.byte	0x3f
	.zero		1


	//   ....[31]....
        /*0dfc*/ 	.word	0x000103f0
        /*0e00*/ 	.word	0x00000012
        /*0e04*/ 	.word	0x0002a800
        /*0e08*/ 	.short	0x010a
        /*0e0a*/ 	.byte	0x3f
	.zero		1


	//   ....[32]....
        /*0e0c*/ 	.word	0x00012f70
        /*0e10*/ 	.word	0x00000004
        /*0e14*/ 	.word	0x0002a830
        /*0e18*/ 	.short	0x010a
        /*0e1a*/ 	.byte	0x3f
	.zero		1


	//   ....[33]....
        /*0e1c*/ 	.word	0x00012fb0
        /*0e20*/ 	.word	0x00000004
        /*0e24*/ 	.word	0x0002a830
        /*0e28*/ 	.short	0x010a
        /*0e2a*/ 	.byte	0x3f
	.zero		1


	//   ....[34]....
        /*0e2c*/ 	.word	0x00013d50
        /*0e30*/ 	.word	0x00000005
        /*0e34*/ 	.word	0x00000000
        /*0e38*/ 	.short	0x0101
        /*0e3a*/ 	.byte	0x3f
	.zero		1


	//   ....[35]....
        /*0e3c*/ 	.word	0x00016450
        /*0e40*/ 	.word	0x00000014
        /*0e44*/ 	.word	0x0002a830
        /*0e48*/ 	.short	0x010a
        /*0e4a*/ 	.byte	0x3f
	.zero		1


	//   ....[36]....
        /*0e4c*/ 	.word	0x000164c0
        /*0e50*/ 	.word	0x00000014
        /*0e54*/ 	.word	0x0002a830
        /*0e58*/ 	.short	0x010a
        /*0e5a*/ 	.byte	0x3f
	.zero		1


	//   ....[37]....
        /*0e5c*/ 	.word	0x00017050
        /*0e60*/ 	.word	0x0000000c
        /*0e64*/ 	.word	0x0002a850
        /*0e68*/ 	.short	0x010a
        /*0e6a*/ 	.byte	0x3f
	.zero		1


	//   ....[38]....
        /*0e6c*/ 	.word	0x000170f0
        /*0e70*/ 	.word	0x0000000c
        /*0e74*/ 	.word	0x0002a850
        /*0e78*/ 	.short	0x010a
        /*0e7a*/ 	.byte	0x3f
	.zero		1


	//   ....[39]....
        /*0e7c*/ 	.word	0x000177f0
        /*0e80*/ 	.word	0x0000000b
        /*0e84*/ 	.word	0x00000000
        /*0e88*/ 	.short	0x0101
        /*0e8a*/ 	.byte	0x3f
	.zero		1


	//   ....[40]....
        /*0e8c*/ 	.word	0x00019a70
        /*0e90*/ 	.word	0x00000065
        /*0e94*/ 	.word	0x00000000
        /*0e98*/ 	.short	0x0101
        /*0e9a*/ 	.byte	0x3f
	.zero		1


	//   ....[41]....
        /*0e9c*/ 	.word	0x0001a000
        /*0ea0*/ 	.word	0x00000014
        /*0ea4*/ 	.word	0x0002a830
        /*0ea8*/ 	.short	0x010a
        /*0eaa*/ 	.byte	0x3f
	.zero		1


	//   ....[42]....
        /*0eac*/ 	.word	0x0001a070
        /*0eb0*/ 	.word	0x00000014
        /*0eb4*/ 	.word	0x0002a830
        /*0eb8*/ 	.short	0x010a
        /*0eba*/ 	.byte	0x3f
	.zero		1


	//   ....[43]....
        /*0ebc*/ 	.word	0x0001ac00
        /*0ec0*/ 	.word	0x00000008
        /*0ec4*/ 	.word	0x0002a850
        /*0ec8*/ 	.short	0x010a
        /*0eca*/ 	.byte	0x3f
	.zero		1


	//   ....[44]....
        /*0ecc*/ 	.word	0x0001aca0
        /*0ed0*/ 	.word	0x00000008
        /*0ed4*/ 	.word	0x0002a850
        /*0ed8*/ 	.short	0x010a
        /*0eda*/ 	.byte	0x3f
	.zero		1


	//   ....[45]....
        /*0edc*/ 	.word	0x0001c120
        /*0ee0*/ 	.word	0x00000005
        /*0ee4*/ 	.word	0x00000000
        /*0ee8*/ 	.short	0x0101
        /*0eea*/ 	.byte	0x3f
	.zero		1


	//   ....[46]....
        /*0eec*/ 	.word	0x0001c390
        /*0ef0*/ 	.word	0x00000065
        /*0ef4*/ 	.word	0x00000000
        /*0ef8*/ 	.short	0x0101
        /*0efa*/ 	.byte	0x3f
	.zero		1


	//   ....[47]....
        /*0efc*/ 	.word	0x0001c650
        /*0f00*/ 	.word	0x00000004
        /*0f04*/ 	.word	0x0002a830
        /*0f08*/ 	.short	0x010a
        /*0f0a*/ 	.byte	0x3f
	.zero		1


	//   ....[48]....
        /*0f0c*/ 	.word	0x0001c6c0
        /*0f10*/ 	.word	0x00000004
        /*0f14*/ 	.word	0x0002a830
        /*0f18*/ 	.short	0x010a
        /*0f1a*/ 	.byte	0x3f
	.zero		1


	//   ....[49]....
        /*0f1c*/ 	.word	0x0001d250
        /*0f20*/ 	.word	0x0000000b
        /*0f24*/ 	.word	0x0002a850
        /*0f28*/ 	.short	0x010a
        /*0f2a*/ 	.byte	0x3f
	.zero		1


	//   ....[50]....
        /*0f2c*/ 	.word	0x0001d2f0
        /*0f30*/ 	.word	0x0000000b
        /*0f34*/ 	.word	0x0002a850
        /*0f38*/ 	.short	0x010a
        /*0f3a*/ 	.byte	0x3f
	.zero		1


	//   ....[51]....
        /*0f3c*/ 	.word	0x0001d9e0
        /*0f40*/ 	.word	0x00000003
        /*0f44*/ 	.word	0x00000000
        /*0f48*/ 	.short	0x0101
        /*0f4a*/ 	.byte	0x3f
	.zero		1


	//   ....[52]....
        /*0f4c*/ 	.word	0x0001fc50
        /*0f50*/ 	.word	0x0000000b
        /*0f54*/ 	.word	0x00000000
        /*0f58*/ 	.short	0x0101
        /*0f5a*/ 	.byte	0x3f
	.zero		1


	//   ....[53]....
        /*0f5c*/ 	.word	0x00020240
        /*0f60*/ 	.word	0x0000000b
        /*0f64*/ 	.word	0x0002a850
        /*0f68*/ 	.short	0x010a
        /*0f6a*/ 	.byte	0x3f
	.zero		1


	//   ....[54]....
        /*0f6c*/ 	.word	0x000202e0
        /*0f70*/ 	.word	0x0000000b
        /*0f74*/ 	.word	0x0002a850
        /*0f78*/ 	.short	0x010a
        /*0f7a*/ 	.byte	0x3f
	.zero		1


	//   ....[55]....
        /*0f7c*/ 	.word	0x000207e0
        /*0f80*/ 	.word	0x00000003
        /*0f84*/ 	.word	0x00000000
        /*0f88*/ 	.short	0x0101
        /*0f8a*/ 	.byte	0x3f
	.zero		1


	//   ....[56]....
        /*0f8c*/ 	.word	0x00021ce0
        /*0f90*/ 	.word	0x00000000
        /*0f94*/ 	.word	0x00000000
        /*0f98*/ 	.short	0x0101
        /*0f9a*/ 	.byte	0x3f
	.zero		1


	//   ....[57]....
        /*0f9c*/ 	.word	0x000243f0
        /*0fa0*/ 	.word	0x00000017
        /*0fa4*/ 	.word	0x0002a820
        /*0fa8*/ 	.short	0x010a
        /*0faa*/ 	.byte	0x3f
	.zero		1


	//   ....[58]....
        /*0fac*/ 	.word	0x00024480
        /*0fb0*/ 	.word	0x00000003
        /*0fb4*/ 	.word	0x0002a8a0
        /*0fb8*/ 	.short	0x010a
        /*0fba*/ 	.byte	0x3f
	.zero		1


	//   ....[59]....
        /*0fbc*/ 	.word	0x000248c0
        /*0fc0*/ 	.word	0x00000003
        /*0fc4*/ 	.word	0x0002a8c0
        /*0fc8*/ 	.short	0x010a
        /*0fca*/ 	.byte	0x3f
	.zero		1


	//   ....[60]....
        /*0fcc*/ 	.word	0x00024cf0
        /*0fd0*/ 	.word	0x0000000b
        /*0fd4*/ 	.word	0x0002a8a0
        /*0fd8*/ 	.short	0x010a
        /*0fda*/ 	.byte	0x3f
	.zero		1


	//   ....[61]....
        /*0fdc*/ 	.word	0x00025120
        /*0fe0*/ 	.word	0x0000000b
        /*0fe4*/ 	.word	0x0002a8c0
        /*0fe8*/ 	.short	0x010a
        /*0fea*/ 	.byte	0x3f
	.zero		1


	//   ....[62]....
        /*0fec*/ 	.word	0x00026430
        /*0ff0*/ 	.word	0x00000007
        /*0ff4*/ 	.word	0x0002a840
        /*0ff8*/ 	.short	0x010a
        /*0ffa*/ 	.byte	0x3f
	.zero		1


	//   ....[63]....
        /*0ffc*/ 	.word	0x00026b10
        /*1000*/ 	.word	0x00000007
        /*1004*/ 	.word	0x0002a830
        /*1008*/ 	.short	0x0107
        /*100a*/ 	.byte	0x3f
	.zero		1


	//   ....[64]....
        /*100c*/ 	.word	0x00026bc0
        /*1010*/ 	.word	0x00000007
        /*1014*/ 	.word	0x0002a830
        /*1018*/ 	.short	0x0101
        /*101a*/ 	.byte	0x3f
	.zero		1


	//   ....[65]....
        /*101c*/ 	.word	0x00027850
        /*1020*/ 	.word	0x00000017
        /*1024*/ 	.word	0x0002a800
        /*1028*/ 	.short	0x0107
        /*102a*/ 	.byte	0x3f
	.zero		1


	//   ....[66]....
        /*102c*/ 	.word	0x00027960
        /*1030*/ 	.word	0x00000017
        /*1034*/ 	.word	0x0002a800
        /*1038*/ 	.short	0x0101
        /*103a*/ 	.byte	0x3f
	.zero		1


	//   ....[67]....
        /*103c*/ 	.word	0x00027980
        /*1040*/ 	.word	0x00000017
        /*1044*/ 	.word	0x0002a820
        /*1048*/ 	.short	0x010a
        /*104a*/ 	.byte	0x3f
	.zero		1


	//   ....[68]....
        /*104c*/ 	.word	0x00027cf0
        /*1050*/ 	.word	0x00000005
        /*1054*/ 	.word	0x0002a840
        /*1058*/ 	.short	0x010a
        /*105a*/ 	.byte	0x3f
	.zero		1


	//   ....[69]....
        /*105c*/ 	.word	0x000281f0
        /*1060*/ 	.word	0x00000005
        /*1064*/ 	.word	0x0002a830
        /*1068*/ 	.short	0x0107
        /*106a*/ 	.byte	0x3f
	.zero		1


	//   ....[70]....
        /*106c*/ 	.word	0x000282a0
        /*1070*/ 	.word	0x00000005
        /*1074*/ 	.word	0x0002a830
        /*1078*/ 	.short	0x0101
        /*107a*/ 	.byte	0x3f
	.zero		1


	//   ....[71]....
        /*107c*/ 	.word	0x00028300
        /*1080*/ 	.word	0x00000005
        /*1084*/ 	.word	0x0002a860
        /*1088*/ 	.short	0x010a
        /*108a*/ 	.byte	0x3f
	.zero		1


	//   ....[72]....
        /*108c*/ 	.word	0x00028770
        /*1090*/ 	.word	0x00000005
        /*1094*/ 	.word	0x0002a850
        /*1098*/ 	.short	0x0107
        /*109a*/ 	.byte	0x3f
	.zero		1


	//   ....[73]....
        /*109c*/ 	.word	0x000288b0
        /*10a0*/ 	.word	0x00000005
        /*10a4*/ 	.word	0x0002a850
        /*10a8*/ 	.short	0x0101
        /*10aa*/ 	.byte	0x3f
	.zero		1


	//   ....[74]....
        /*10ac*/ 	.word	0x00028b40
        /*10b0*/ 	.word	0x00000000
        /*10b4*/ 	.word	0x0002a860
        /*10b8*/ 	.short	0x010a
        /*10ba*/ 	.byte	0x3f
	.zero		1


	//   ....[75]....
        /*10bc*/ 	.word	0x00028fb0
        /*10c0*/ 	.word	0x00000000
        /*10c4*/ 	.word	0x0002a850
        /*10c8*/ 	.short	0x0107
        /*10ca*/ 	.byte	0x3f
	.zero		1


	//   ....[76]....
        /*10cc*/ 	.word	0x00029070
        /*10d0*/ 	.word	0x00000000
        /*10d4*/ 	.word	0x0002a850
        /*10d8*/ 	.short	0x0101
        /*10da*/ 	.byte	0x3f
	.zero		1


	//   ....[77]....
        /*10dc*/ 	.word	0x00029d90
        /*10e0*/ 	.word	0x00000005
        /*10e4*/ 	.word	0x0002a820
        /*10e8*/ 	.short	0x010a
        /*10ea*/ 	.byte	0x3f
	.zero		1


	//   ....[78]....
        /*10ec*/ 	.word	0x00029f20
        /*10f0*/ 	.word	0x00000003
        /*10f4*/ 	.word	0x0002a840
        /*10f8*/ 	.short	0x010a
        /*10fa*/ 	.byte	0x3f
	.zero		1


	//   ....[79]....
        /*10fc*/ 	.word	0x00029fc0
        /*1100*/ 	.word	0x0000001b
        /*1104*/ 	.word	0x0002a840
        /*1108*/ 	.short	0x010a
        /*110a*/ 	.byte	0x3f
	.zero		1


	//   ....[80]....
        /*110c*/ 	.word	0x0002a000
        /*1110*/ 	.word	0x00000003
        /*1114*/ 	.word	0x0002a860
        /*1118*/ 	.short	0x010a
        /*111a*/ 	.byte	0x3f
	.zero		1


	//   ....[81]....
        /*111c*/ 	.word	0x0002a040
        /*1120*/ 	.word	0x0000001b
        /*1124*/ 	.word	0x0002a860
        /*1128*/ 	.short	0x010a
        /*112a*/ 	.byte	0x3f
	.zero		1


	//   ....[82]....
        /*112c*/ 	.word	0x0002a0a0
        /*1130*/ 	.word	0x00000056
        /*1134*/ 	.word	0x0002a890
        /*1138*/ 	.short	0x010a
        /*113a*/ 	.byte	0x3f
	.zero		1


	//   ....[83]....
        /*113c*/ 	.word	0x0002a350
        /*1140*/ 	.word	0x00000056
        /*1144*/ 	.word	0x0002a890
        /*1148*/ 	.short	0x010a
        /*114a*/ 	.byte	0x3f
	.zero		1


	//   ....[84]....
        /*114c*/ 	.word	0x0002a600
        /*1150*/ 	.word	0x00000056
        /*1154*/ 	.word	0x0002a890
        /*1158*/ 	.short	0x010a
        /*115a*/ 	.byte	0x3f
	.zero		1


	//   ....[85]....
        /*115c*/ 	.word	0x0002a8b0
        /*1160*/ 	.word	0x00000056
        /*1164*/ 	.word	0x0002a8b0
        /*1168*/ 	.short	0x010a
        /*116a*/ 	.byte	0x3f
	.zero		1


	//   ....[86]....
        /*116c*/ 	.word	0x0002ac90
        /*1170*/ 	.word	0x00000012
        /*1174*/ 	.word	0x0002a800
        /*1178*/ 	.short	0x010a
        /*117a*/ 	.byte	0x3f
	.zero		1


	//   ....[87]....
        /*117c*/ 	.word	0x0002b070
        /*1180*/ 	.word	0x00000012
        /*1184*/ 	.word	0x0002a800
        /*1188*/ 	.short	0x010a
        /*118a*/ 	.byte	0x3f
	.zero		1


	//   ....[88]....
        /*118c*/ 	.word	0x0002b0c0
        /*1190*/ 	.word	0x00000004
        /*1194*/ 	.word	0x0002a830
        /*1198*/ 	.short	0x010a
        /*119a*/ 	.byte	0x3f
	.zero		1


	//   ....[89]....
        /*119c*/ 	.word	0x0002b110
        /*11a0*/ 	.word	0x00000014
        /*11a4*/ 	.word	0x0002a830
        /*11a8*/ 	.short	0x010a
        /*11aa*/ 	.byte	0x3f
	.zero		1


	//   ....[90]....
        /*11ac*/ 	.word	0x0002b160
        /*11b0*/ 	.word	0x0000000c
        /*11b4*/ 	.word	0x0002a850
        /*11b8*/ 	.short	0x010a
        /*11ba*/ 	.byte	0x3f
	.zero		1


	//   ....[91]....
        /*11bc*/ 	.word	0x0002b1b0
        /*11c0*/ 	.word	0x00000014
        /*11c4*/ 	.word	0x0002a830
        /*11c8*/ 	.short	0x010a
        /*11ca*/ 	.byte	0x3f
	.zero		1


	//   ....[92]....
        /*11cc*/ 	.word	0x0002b200
        /*11d0*/ 	.word	0x00000008
        /*11d4*/ 	.word	0x0002a850
        /*11d8*/ 	.short	0x010a
        /*11da*/ 	.byte	0x3f
	.zero		1


	//   ....[93]....
        /*11dc*/ 	.word	0x0002b250
        /*11e0*/ 	.word	0x00000004
        /*11e4*/ 	.word	0x0002a830
        /*11e8*/ 	.short	0x010a
        /*11ea*/ 	.byte	0x3f
	.zero		1


	//   ....[94]....
        /*11ec*/ 	.word	0x0002b2a0
        /*11f0*/ 	.word	0x0000000b
        /*11f4*/ 	.word	0x0002a850
        /*11f8*/ 	.short	0x010a
        /*11fa*/ 	.byte	0x3f
	.zero		1


	//   ....[95]....
        /*11fc*/ 	.word	0x0002b2f0
        /*1200*/ 	.word	0x0000000b
        /*1204*/ 	.word	0x0002a850
        /*1208*/ 	.short	0x010a
        /*120a*/ 	.byte	0x3f
	.zero		1


	//   ....[96]....
        /*120c*/ 	.word	0x0002b490
        /*1210*/ 	.word	0x00000017
        /*1214*/ 	.word	0x0002a820
        /*1218*/ 	.short	0x010a
        /*121a*/ 	.byte	0x3f
	.zero		1


	//   ....[97]....
        /*121c*/ 	.word	0x0002b4e0
        /*1220*/ 	.word	0x00000003
        /*1224*/ 	.word	0x0002a8a0
        /*1228*/ 	.short	0x010a
        /*122a*/ 	.byte	0x3f
	.zero		1


	//   ....[98]....
        /*122c*/ 	.word	0x0002b530
        /*1230*/ 	.word	0x00000003
        /*1234*/ 	.word	0x0002a8c0
        /*1238*/ 	.short	0x010a
        /*123a*/ 	.byte	0x3f
	.zero		1


	//   ....[99]....
        /*123c*/ 	.word	0x0002b580
        /*1240*/ 	.word	0x0000000b
        /*1244*/ 	.word	0x0002a8a0
        /*1248*/ 	.short	0x010a
        /*124a*/ 	.byte	0x3f
	.zero		1


	//   ....[100]....
        /*124c*/ 	.word	0x0002b5d0
        /*1250*/ 	.word	0x0000000b
        /*1254*/ 	.word	0x0002a8c0
        /*1258*/ 	.short	0x010a
        /*125a*/ 	.byte	0x3f
	.zero		1


	//   ....[101]....
        /*125c*/ 	.word	0x0002b6f0
        /*1260*/ 	.word	0x00000007
        /*1264*/ 	.word	0x0002a840
        /*1268*/ 	.short	0x010a
        /*126a*/ 	.byte	0x3f
	.zero		1


	//   ....[102]....
        /*126c*/ 	.word	0x0002cb40
        /*1270*/ 	.word	0x00000017
        /*1274*/ 	.word	0x0002a820
        /*1278*/ 	.short	0x010a
        /*127a*/ 	.byte	0x3f
	.zero		1


	//   ....[103]....
        /*127c*/ 	.word	0x0002cb90
        /*1280*/ 	.word	0x00000005
        /*1284*/ 	.word	0x0002a840
        /*1288*/ 	.short	0x010a
        /*128a*/ 	.byte	0x3f
	.zero		1


	//   ....[104]....
        /*128c*/ 	.word	0x0002d350
        /*1290*/ 	.word	0x00000005
        /*1294*/ 	.word	0x0002a860
        /*1298*/ 	.short	0x010a
        /*129a*/ 	.byte	0x3f
	.zero		1


	//   ....[105]....
        /*129c*/ 	.word	0x0002db60
        /*12a0*/ 	.word	0x00000000
        /*12a4*/ 	.word	0x0002a860
        /*12a8*/ 	.short	0x010a
        /*12aa*/ 	.byte	0x3f
	.zero		1


	//   ....[106]....
        /*12ac*/ 	.word	0x0002ec90
        /*12b0*/ 	.word	0x00000005
        /*12b4*/ 	.word	0x0002a820
        /*12b8*/ 	.short	0x010a
        /*12ba*/ 	.byte	0x3f
	.zero		1


	//   ....[107]....
        /*12bc*/ 	.word	0x0002ee30
        /*12c0*/ 	.word	0x00000003
        /*12c4*/ 	.word	0x0002a840
        /*12c8*/ 	.short	0x010a
        /*12ca*/ 	.byte	0x3f
	.zero		1


	//   ....[108]....
        /*12cc*/ 	.word	0x0002ee80
        /*12d0*/ 	.word	0x0000001b
        /*12d4*/ 	.word	0x0002a840
        /*12d8*/ 	.short	0x010a
        /*12da*/ 	.byte	0x3f
	.zero		1


	//   ....[109]....
        /*12dc*/ 	.word	0x0002eed0
        /*12e0*/ 	.word	0x00000003
        /*12e4*/ 	.word	0x0002a860
        /*12e8*/ 	.short	0x010a
        /*12ea*/ 	.byte	0x3f
	.zero		1


	//----- nvinfo : EIATTR_NUM_MBARRIERS
	.align		4
.L_238:
        /*12ec*/ 	.byte	0x03, 0x38
        /*12ee*/ 	.short	0x0016


	//----- nvinfo : EIATTR_EXIT_INSTR_OFFSETS
	.align		4
        /*12f0*/ 	.byte	0x04, 0x1c
        /*12f2*/ 	.short	(.L_240 - .L_239)


	//   ....[0]....
.L_239:
        /*12f4*/ 	.word	0x0002a090


	//----- nvinfo : EIATTR_MAX_THREADS
	.align		4
.L_240:
        /*12f8*/ 	.byte	0x04, 0x05
        /*12fa*/ 	.short	(.L_242 - .L_241)
.L_241:
        /*12fc*/ 	.word	0x00000180
        /*1300*/ 	.word	0x00000001
        /*1304*/ 	.word	0x00000001


	//----- nvinfo : EIATTR_CRS_STACK_SIZE
	.align		4
.L_242:
        /*1308*/ 	.byte	0x04, 0x1e
        /*130a*/ 	.short	(.L_244 - .L_243)
.L_243:
        /*130c*/ 	.word	0x00000000


	//----- nvinfo : EIATTR_CBANK_PARAM_SIZE
	.align		4
.L_244:
        /*1310*/ 	.byte	0x03, 0x19
        /*1312*/ 	.short	0x0af0


	//----- nvinfo : EIATTR_PARAM_CBANK
	.align		4
        /*1314*/ 	.byte	0x04, 0x0a
        /*1316*/ 	.short	(.L_246 - .L_245)
	.align		4
.L_245:
        /*1318*/ 	.word	index@(.nv.constant0._ZN7cutlass13device_kernelIN5flash11enable_sm90INS1_16FlashAttnFwdSm90INS1_25CollectiveMainloopFwdSm90ILi2EN4cute5tupleIJNS5_1CILi1EEES8_S8_EEENS6_IJNS7_ILi128EEENS7_ILi96EEENS7_ILi192EEEEEELi128ENS_10bfloat16_tEfNS_4arch4Sm90ELb0ELb1ELb1ELb1ELb1ELb1ELb0ELb1ELb1ELb1ELb0ELb0EEENS1_21CollectiveEpilogueFwdINS6_IJSA_SA_SB_EEES9_SE_SG_Li256ELb1ELb1ELb0ELb0EEENS1_36VarlenDynamicPersistentTileSchedulerILi128ELi96ELi256ELi128ELb0ELb1ELb1ELb1ELb0ELb1EEEEEEEEEvNT_6ParamsE)
        /*131c*/ 	.short	0x0210
        /*131e*/ 	.short	0x0af0


	//----- nvinfo : EIATTR_SW_WAR
	.align		4
.L_246:
        /*1320*/ 	.byte	0x04, 0x36
        /*1322*/ 	.short	(.L_248 - .L_247)
.L_247:
        /*1324*/ 	.word	0x00000008
.L_248:


//--------------------- .nv.info._ZN7cutlass13device_kernelIN5flash11enable_sm90INS1_16FlashAttnFwdSm90INS1_25CollectiveMainloopFwdSm90ILi2EN4cute5tupleIJNS5_1CILi1EEES8_S8_EEENS6_IJNS7_ILi128EEENS7_ILi96EEENS7_ILi192EEEEEELi128ENS_10bfloat16_tEfNS_4arch4Sm90ELb1ELb0ELb1ELb0ELb1ELb0ELb0ELb1ELb1ELb1ELb0ELb0EEENS1_21CollectiveEpilogueFwdINS6_IJSA_SA_SB_EEES9_SE_SG_Li256ELb0ELb1ELb0ELb0EEENS1_30DynamicPersistentTileSchedulerILi256ELi128ELb0ELb1ELb1EEEEEEEEEvNT_6ParamsE --------------------------
	.section	.nv.info._ZN7cutlass13device_kernelIN5flash11enable_sm90INS1_16FlashAttnFwdSm90INS1_25CollectiveMainloopFwdSm90ILi2EN4cute5tupleIJNS5_1CILi1EEES8_S8_EEENS6_IJNS7_ILi128EEENS7_ILi96EEENS7_ILi192EEEEEELi128ENS_10bfloat16_tEfNS_4arch4Sm90ELb1ELb0ELb1ELb0ELb1ELb0ELb0ELb1ELb1ELb1ELb0ELb0EEENS1_21CollectiveEpilogueFwdINS6_IJSA_SA_SB_EEES9_SE_SG_Li256ELb0ELb1ELb0ELb0EEENS1_30DynamicPersistentTileSchedulerILi256ELi128ELb0ELb1ELb1EEEEEEEEEvNT_6ParamsE,"",@"SHT_CUDA_INFO"
	.sectionflags	@""
	.align	4


	//----- nvinfo : EIATTR_CUDA_API_VERSION
	.align		4
        /*0000*/ 	.byte	0x04, 0x37
        /*0002*/ 	.short	(.L_250 - .L_249)
.L_249:
        /*0004*/ 	.word	0x00000082


	//----- nvinfo : EIATTR_KPARAM_INFO
	.align		4
.L_250:
        /*0008*/ 	.byte	0x04, 0x17
        /*000a*/ 	.short	(.L_252 - .L_251)
.L_251:
        /*000c*/ 	.word	0x00000000
        /*0010*/ 	.short	0x0000
        /*0012*/ 	.short	0x0070
        /*0014*/ 	.byte	0x00, 0xf0, 0x01, 0x2a


	//----- nvinfo : EIATTR_SPARSE_MMA_MASK
	.align		4
.L_252:
        /*0018*/ 	.byte	0x03, 0x50
        /*001a*/ 	.short	0x0000


	//----- nvinfo : EIATTR_MAXREG_COUNT
	.align		4
        /*001c*/ 	.byte	0x03, 0x1b
        /*001e*/ 	.short	0x00a8


	//----- nvinfo : EIATTR_NUM_BARRIERS
	.align		4
        /*0020*/ 	.byte	0x02, 0x4c
        /*0022*/ 	.byte	0x09
	.zero		1


	//----- nvinfo : EIATTR_EXTERNS
	.align		4
        /*0024*/ 	.byte	0x04, 0x0f
        /*0026*/ 	.short	(.L_254 - .L_253)


	//   ....[0]....
	.align		4
.L_253:
        /*0028*/ 	.word	index@(__assertfail)


	//----- nvinfo : EIATTR_ANNOTATIONS
	.align		4
.L_254:
        /*002c*/ 	.byte	0x04, 0x55
        /*002e*/ 	.short	(.L_256 - .L_255)


	//   ....[0]....
.L_255:
        /*0030*/ 	.word	0x00000001
        /*0034*/ 	.byte	0xc0, 0xb2, 0x00, 0x00, 0x01, 0x00, 0x00, 0x00, 0xf0, 0xb3, 0x00, 0x00, 0x01, 0x00, 0x00, 0x00
        /*0044*/ 	.byte	0x20, 0xd7, 0x00, 0x00, 0x01, 0x00, 0x00, 0x00, 0x40, 0xd7, 0x00, 0x00, 0x01, 0x00, 0x00, 0x00
        /*0054*/ 	.byte	0xe0, 0xef, 0x00, 0x00


	//----- nvinfo : EIATTR_MERCURY_ISA_VERSION
	.align		4
.L_256:
        /*0058*/ 	.byte	0x03, 0x5f
        /*005a*/ 	.short	0x0101


	//----- nvinfo : EIATTR_INT_WARP_WIDE_INSTR_OFFSETS
	.align		4
        /*005c*/ 	.byte	0x04, 0x31
        /*005e*/ 	.short	(.L_258 - .L_257)


	//   ....[0]....
.L_257:
        /*0060*/ 	.word	0x000000c0


	//   ....[1]....
        /*0064*/ 	.word	0x000000d0


	//   ....[2]....
        /*0068*/ 	.word	0x00000170


	//   ....[3]....
        /*006c*/ 	.word	0x0000bc10


	//   ....[4]....
        /*0070*/ 	.word	0x0000bca0


	//   ....[5]....
        /*0074*/ 	.word	0x0000e7e0


	//   ....[6]....
        /*0078*/ 	.word	0x0000e870


	//----- nvinfo : EIATTR_COOP_GROUP_MASK_REGIDS
	.align		4
.L_258:
        /*007c*/ 	.byte	0x04, 0x29
        /*007e*/ 	.short	(.L_260 - .L_259)


	//   ....[0]....
.L_259:
        /*0080*/ 	.word	0xffffffff


	//   ....[1]....
        /*0084*/ 	.word	0xffffffff


	//   ....[2]....
        /*0088*/ 	.word	0xffffffff


	//   ....[3]....
        /*008c*/ 	.word	0xffffffff


	//   ....[4]....
        /*0090*/ 	.word	0xffffffff


	//   ....[5]....
        /*0094*/ 	.word	0xffffffff


	//   ....[6]....
        /*0098*/ 	.word	0xffffffff


	//   ....[7]....
        /*009c*/ 	.word	0xffffffff


	//   ....[8]....
        /*00a0*/ 	.word	0xffffffff


	//   ....[9]....
        /*00a4*/ 	.word	0xffffffff


	//   ....[10]....
        /*00a8*/ 	.word	0xffffffff


	//   ....[11]....
        /*00ac*/ 	.word	0xffffffff


	//   ....[12]....
        /*00b0*/ 	.word	0xffffffff


	//   ....[13]....
        /*00b4*/ 	.word	0xffffffff


	//   ....[14]....
        /*00b8*/ 	.word	0xffffffff


	//   ....[15]....
        /*00bc*/ 	.word	0xffffffff


	//   ....[16]....
        /*00c0*/ 	.word	0xffffffff


	//   ....[17]....
        /*00c4*/ 	.word	0xffffffff


	//   ....[18]....
        /*00c8*/ 	.word	0xffffffff


	//   ....[19]....
        /*00cc*/ 	.word	0xffffffff


	//   ....[20]....
        /*00d0*/ 	.word	0xffffffff


	//   ....[21]....
        /*00d4*/ 	.word	0xffffffff


	//   ....[22]....
        /*00d8*/ 	.word	0xffffffff


	//   ....[23]....
        /*00dc*/ 	.word	0xffffffff


	//   ....[24]....
        /*00e0*/ 	.word	0xffffffff


	//   ....[25]....
        /*00e4*/ 	.word	0xffffffff


	//   ....[26]....
        /*00e8*/ 	.word	0xffffffff


	//   ....[27]....
        /*00ec*/ 	.word	0xffffffff


	//   ....[28]....
        /*00f0*/ 	.word	0xffffffff


	//   ....[29]....
        /*00f4*/ 	.word	0xffffffff


	//   ....[30]....
        /*00f8*/ 	.word	0xffffffff


	//   ....[31]....
        /*00fc*/ 	.word	0xffffffff


	//   ....[32]....
        /*0100*/ 	.word	0xffffffff


	//   ....[33]....
        /*0104*/ 	.word	0xffffffff


	//   ....[34]....
        /*0108*/ 	.word	0xffffffff


	//   ....[35]....
        /*010c*/ 	.word	0xffffffff


	//   ....[36]....
        /*0110*/ 	.word	0xffffffff


	//   ....[37]....
        /*0114*/ 	.word	0xffffffff


	//   ....[38]....
        /*0118*/ 	.word	0xffffffff


	//   ....[39]....
        /*011c*/ 	.word	0xffffffff


	//   ....[40]....
        /*0120*/ 	.word	0xffffffff


	//   ....[41]....
        /*0124*/ 	.word	0xffffffff


	//   ....[42]....
        /*0128*/ 	.word	0xffffffff


	//   ....[43]....
        /*012c*/ 	.word	0xffffffff


	//   ....[44]....
        /*0130*/ 	.word	0xffffffff


	//   ....[45]....
        /*0134*/ 	.word	0xffffffff


	//   ....[46]....
        /*0138*/ 	.word	0xffffffff


	//   ....[47]....
        /*013c*/ 	.word	0xffffffff


	//   ....[48]....
        /*0140*/ 	.word	0xffffffff


	//   ....[49]....
        /*0144*/ 	.word	0xffffffff


	//   ....[50]....
        /*0148*/ 	.word	0xffffffff


	//   ....[51]....
        /*014c*/ 	.word	0xffffffff


	//   ....[52]....
        /*0150*/ 	.word	0xffffffff


	//   ....[53]....
        /*0154*/ 	.word	0xffffffff


	//   ....[54]....
        /*0158*/ 	.word	0xffffffff


	//   ....[55]....
        /*015c*/ 	.word	0xffffffff


	//   ....[56]....
        /*0160*/ 	.word	0xffffffff


	//   ....[57]....
        /*0164*/ 	.word	0xffffffff


	//   ....[58]....
        /*0168*/ 	.word	0xffffffff


	//   ....[59]....
        /*016c*/ 	.word	0xffffffff


	//   ....[60]....
        /*0170*/ 	.word	0xffffffff


	//   ....[61]....
        /*0174*/ 	.word	0xffffffff


	//   ....[62]....
        /*0178*/ 	.word	0xffffffff


	//   ....[63]....
        /*017c*/ 	.word	0xffffffff


	//   ....[64]....
        /*0180*/ 	.word	0xffffffff


	//   ....[65]....
        /*0184*/ 	.word	0xffffffff


	//   ....[66]....
        /*0188*/ 	.word	0xffffffff


	//   ....[67]....
        /*018c*/ 	.word	0xffffffff


	//   ....[68]....
        /*0190*/ 	.word	0xffffffff


	//   ....[69]....
        /*0194*/ 	.word	0xffffffff


	//   ....[70]....
        /*0198*/ 	.word	0xffffffff


	//   ....[71]....
        /*019c*/ 	.word	0xffffffff


	//   ....[72]....
        /*01a0*/ 	.word	0xffffffff


	//   ....[73]....
        /*01a4*/ 	.word	0xffffffff


	//   ....[74]....
        /*01a8*/ 	.word	0xffffffff


	//   ....[75]....
        /*01ac*/ 	.word	0xffffffff


	//   ....[76]....
        /*01b0*/ 	.word	0xffffffff


	//   ....[77]....
        /*01b4*/ 	.word	0xffffffff


	//   ....[78]....
        /*01b8*/ 	.word	0xffffffff


	//   ....[79]....
        /*01bc*/ 	.word	0xffffffff


	//   ....[80]....
        /*01c0*/ 	.word	0xffffffff


	//   ....[81]....
        /*01c4*/ 	.word	0xffffffff


	//   ....[82]....
        /*01c8*/ 	.word	0xffffffff


	//   ....[83]....
        /*01cc*/ 	.word	0xffffffff


	//   ....[84]....
        /*01d0*/ 	.word	0xffffffff


	//   ....[85]....
        /*01d4*/ 	.word	0xffffffff


	//   ....[86]....
        /*01d8*/ 	.word	0xffffffff


	//   ....[87]....
        /*01dc*/ 	.word	0xffffffff


	//   ....[88]....
        /*01e0*/ 	.word	0xffffffff


	//   ....[89]....
        /*01e4*/ 	.word	0xffffffff


	//   ....[90]....
        /*01e8*/ 	.word	0xffffffff


	//   ....[91]....
        /*01ec*/ 	.word	0xffffffff


	//   ....[92]....
        /*01f0*/ 	.word	0xffffffff


	//   ....[93]....
        /*01f4*/ 	.word	0xffffffff


	//   ....[94]....
        /*01f8*/ 	.word	0xffffffff


	//   ....[95]....
        /*01fc*/ 	.word	0xffffffff


	//   ....[96]....
        /*0200*/ 	.word	0xffffffff


	//   ....[97]....
        /*0204*/ 	.word	0xffffffff


	//   ....[98]....
        /*0208*/ 	.word	0xffffffff


	//   ....[99]....
        /*020c*/ 	.word	0xffffffff


	//   ....[100]....
        /*0210*/ 	.word	0xffffffff


	//   ....[101]....
        /*0214*/ 	.word	0xffffffff


	//   ....[102]....
        /*0218*/ 	.word	0xffffffff


	//   ....[103]....
        /*021c*/ 	.word	0xffffffff


	//   ....[104]....
        /*0220*/ 	.word	0xffffffff


	//   ....[105]....
        /*0224*/ 	.word	0xffffffff


	//   ....[106]....
        /*0228*/ 	.word	0xffffffff


	//   ....[107]....
        /*022c*/ 	.word	0xffffffff


	//   ....[108]....
        /*0230*/ 	.word	0xffffffff


	//   ....[109]....
        /*0234*/ 	.word	0xffffffff


	//   ....[110]....
        /*0238*/ 	.word	0xffffffff


	//   ....[111]....
        /*023c*/ 	.word	0xffffffff


	//   ....[112]....
        /*0240*/ 	.word	0xffffffff


	//   ....[113]....
        /*0244*/ 	.word	0xffffffff


	//   ....[114]....
        /*0248*/ 	.word	0x0500000f


	//   ....[115]....
        /*024c*/ 	.word	0x0500000f


	//   ....[116]....
        /*0250*/ 	.word	0x0500000f


	//   ....[117]....
        /*0254*/ 	.word	0x0500000f


	//   ....[118]....
        /*0258*/ 	.word	0x0500000f


	//   ....[119]....
        /*025c*/ 	.word	0x0500000f


	//   ....[120]....
        /*0260*/ 	.word	0x0500000f


	//   ....[121]....
        /*0264*/ 	.word	0x0500000f


	//   ....[122]....
        /*0268*/ 	.word	0x0500000f


	//   ....[123]....
        /*026c*/ 	.word	0x0500000f


	//   ....[124]....
        /*0270*/ 	.word	0x0500000f


	//   ....[125]....
        /*0274*/ 	.word	0x0500000f


	//   ....[126]....
        /*0278*/ 	.word	0x0500000f


	//   ....[127]....
        /*027c*/ 	.word	0x0500000f


	//   ....[128]....
        /*0280*/ 	.word	0x0500000f


	//   ....[129]....
        /*0284*/ 	.word	0x0500000f


	//   ....[130]....
        /*0288*/ 	.word	0x0500000f


	//   ....[131]....
        /*028c*/ 	.word	0x0500000f


	//   ....[132]....
        /*0290*/ 	.word	0x0500000f


	//   ....[133]....
        /*0294*/ 	.word	0x0500000f


	//   ....[134]....
        /*0298*/ 	.word	0x0500000f


	//   ....[135]....
        /*029c*/ 	.word	0x0500000f


	//   ....[136]....
        /*02a0*/ 	.word	0x0500000f


	//   ....[137]....
        /*02a4*/ 	.word	0x0500000f


	//   ....[138]....
        /*02a8*/ 	.word	0x0500000f


	//   ....[139]....
        /*02ac*/ 	.word	0x0500000f


	//   ....[140]....
        /*02b0*/ 	.word	0x0500000f


	//   ....[141]....
        /*02b4*/ 	.word	0x0500000f


	//   ....[142]....
        /*02b8*/ 	.word	0x0500000f


	//   ....[143]....
        /*02bc*/ 	.word	0x0500000f


	//   ....[144]....
        /*02c0*/ 	.word	0x0500000f


	//   ....[145]....
        /*02c4*/ 	.word	0x0500000f


	//   ....[146]....
        /*02c8*/ 	.word	0x0500000f


	//   ....[147]....
        /*02cc*/ 	.word	0x0500000f


	//   ....[148]....
        /*02d0*/ 	.word	0x0500000f


	//   ....[149]....
        /*02d4*/ 	.word	0x0500000f


	//   ....[150]....
        /*02d8*/ 	.word	0x0500000f


	//   ....[151]....
        /*02dc*/ 	.word	0x0500000f


	//   ....[152]....
        /*02e0*/ 	.word	0x0500000f


	//   ....[153]....
        /*02e4*/ 	.word	0x0500000f


	//   ....[154]....
        /*02e8*/ 	.word	0x0500000f


	//   ....[155]....
        /*02ec*/ 	.word	0x0500000f


	//   ....[156]....
        /*02f0*/ 	.word	0x0500000f


	//   ....[157]....
        /*02f4*/ 	.word	0x0500000f


	//   ....[158]....
        /*02f8*/ 	.word	0x0500000f


	//   ....[159]....
        /*02fc*/ 	.word	0x0500000f


	//   ....[160]....
        /*0300*/ 	.word	0x0500000f


	//   ....[161]....
        /*0304*/ 	.word	0x0500000f


	//   ....[162]....
        /*0308*/ 	.word	0x0500000f


	//   ....[163]....
        /*030c*/ 	.word	0x0500000f


	//   ....[164]....
        /*0310*/ 	.word	0x0500000f


	//   ....[165]....
        /*0314*/ 	.word	0x0500000f


	//   ....[166]....
        /*0318*/ 	.word	0x0500000f


	//   ....[167]....
        /*031c*/ 	.word	0x0500000f


	//   ....[168]....
        /*0320*/ 	.word	0x0500000f


	//   ....[169]....
        /*0324*/ 	.word	0x0500000f


	//   ....[170]....
        /*0328*/ 	.word	0x0500000f


	//   ....[171]....
        /*032c*/ 	.word	0x0500000f


	//   ....[172]....
        /*0330*/ 	.word	0x0500000f


	//   ....[173]....
        /*0334*/ 	.word	0x0500000f


	//   ....[174]....
        /*0338*/ 	.word	0x0500000f


	//   ....[175]....
        /*033c*/ 	.word	0x0500000f


	//   ....[176]....
        /*0340*/ 	.word	0x0500000f


	//   ....[177]....
        /*0344*/ 	.word	0x0500000f


	//   ....[178]....
        /*0348*/ 	.word	0x0500000f


	//   ....[179]....
        /*034c*/ 	.word	0x0500000f


	//   ....[180]....
        /*0350*/ 	.word	0x0500000f


	//----- nvinfo : EIATTR_COOP_GROUP_INSTR_OFFSETS
	.align		4
.L_260:
        /*0354*/ 	.byte	0x04, 0x28
        /*0356*/ 	.short	(.L_262 - .L_261)


	//   ....[0]....
.L_261:
        /*0358*/ 	.word	0x00000070


	//   ....[1]....
        /*035c*/ 	.word	0x000000b0


	//   ....[2]....
        /*0360*/ 	.word	0x000002d0


	//   ....[3]....
        /*0364*/ 	.word	0x00000430


	//   ....[4]....
        /*0368*/ 	.word	0x00000550


	//   ....[5]....
        /*036c*/ 	.word	0x000006b0


	//   ....[6]....
        /*0370*/ 	.word	0x00001390


	//   ....[7]....
        /*0374*/ 	.word	0x00002000


	//   ....[8]....
        /*0378*/ 	.word	0x00002040


	//   ....[9]....
        /*037c*/ 	.word	0x00002790


	//   ....[10]....
        /*0380*/ 	.word	0x00002800


	//   ....[11]....
        /*0384*/ 	.word	0x00002ff0


	//   ....[12]....
        /*0388*/ 	.word	0x00003070


	//   ....[13]....
        /*038c*/ 	.word	0x00004c70


	//   ....[14]....
        /*0390*/ 	.word	0x00004cb0


	//   ....[15]....
        /*0394*/ 	.word	0x000053c0


	//   ....[16]....
        /*0398*/ 	.word	0x000054b0


	//   ....[17]....
        /*039c*/ 	.word	0x00005b80


	//   ....[18]....
        /*03a0*/ 	.word	0x00005bf0


	//   ....[19]....
        /*03a4*/ 	.word	0x00007c90


	//   ....[20]....
        /*03a8*/ 	.word	0x00007cc0


	//   ....[21]....
        /*03ac*/ 	.word	0x00007cf0


	//   ....[22]....
        /*03b0*/ 	.word	0x00007d10


	//   ....[23]....
        /*03b4*/ 	.word	0x00008df0


	//   ....[24]....
        /*03b8*/ 	.word	0x00008e30


	//   ....[25]....
        /*03bc*/ 	.word	0x00008ef0


	//   ....[26]....
        /*03c0*/ 	.word	0x00008f00


	//   ....[27]....
        /*03c4*/ 	.word	0x0000a070


	//   ....[28]....
        /*03c8*/ 	.word	0x0000a0d0


	//   ....[29]....
        /*03cc*/ 	.word	0x0000a140


	//   ....[30]....
        /*03d0*/ 	.word	0x0000a1c0


	//   ....[31]....
        /*03d4*/ 	.word	0x0000a560


	//   ....[32]....
        /*03d8*/ 	.word	0x0000a5a0


	//   ....[33]....
        /*03dc*/ 	.word	0x0000a660


	//   ....[34]....
        /*03e0*/ 	.word	0x0000a680


	//   ....[35]....
        /*03e4*/ 	.word	0x0000a740


	//   ....[36]....
        /*03e8*/ 	.word	0x0000a760


	//   ....[37]....
        /*03ec*/ 	.word	0x0000a830


	//   ....[38]....
        /*03f0*/ 	.word	0x0000a850


	//   ....[39]....
        /*03f4*/ 	.word	0x0000aeb0


	//   ....[40]....
        /*03f8*/ 	.word	0x0000aec0


	//   ....[41]....
        /*03fc*/ 	.word	0x0000af80


	//   ....[42]....
        /*0400*/ 	.word	0x0000afa0


	//   ....[43]....
        /*0404*/ 	.word	0x0000b060


	//   ....[44]....
        /*0408*/ 	.word	0x0000b080


	//   ....[45]....
        /*040c*/ 	.word	0x0000b150


	//   ....[46]....
        /*0410*/ 	.word	0x0000b170


	//   ....[47]....
        /*0414*/ 	.word	0x0000b2f0


	//   ....[48]....
        /*0418*/ 	.word	0x0000c780


	//   ....[49]....
        /*041c*/ 	.word	0x0000c7a0


	//   ....[50]....
        /*0420*/ 	.word	0x0000c7b0


	//   ....[51]....
        /*0424*/ 	.word	0x0000c7f0


	//   ....[52]....
        /*0428*/ 	.word	0x0000c880


	//   ....[53]....
        /*042c*/ 	.word	0x0000c8a0


	//   ....[54]....
        /*0430*/ 	.word	0x0000c930


	//   ....[55]....
        /*0434*/ 	.word	0x0000c950


	//   ....[56]....
        /*0438*/ 	.word	0x0000c9e0


	//   ....[57]....
        /*043c*/ 	.word	0x0000ca00


	//   ....[58]....
        /*0440*/ 	.word	0x0000ca90


	//   ....[59]....
        /*0444*/ 	.word	0x0000cab0


	//   ....[60]....
        /*0448*/ 	.word	0x0000d110


	//   ....[61]....
        /*044c*/ 	.word	0x0000d130


	//   ....[62]....
        /*0450*/ 	.word	0x0000d150


	//   ....[63]....
        /*0454*/ 	.word	0x0000d1b0


	//   ....[64]....
        /*0458*/ 	.word	0x0000d230


	//   ....[65]....
        /*045c*/ 	.word	0x0000d260


	//   ....[66]....
        /*0460*/ 	.word	0x0000d2e0


	//   ....[67]....
        /*0464*/ 	.word	0x0000d310


	//   ....[68]....
        /*0468*/ 	.word	0x0000d390


	//   ....[69]....
        /*046c*/ 	.word	0x0000d3c0


	//   ....[70]....
        /*0470*/ 	.word	0x0000d440


	//   ....[71]....
        /*0474*/ 	.word	0x0000d470


	//   ....[72]....
        /*0478*/ 	.word	0x0000d4f0


	//   ....[73]....
        /*047c*/ 	.word	0x0000d520


	//   ....[74]....
        /*0480*/ 	.word	0x0000d5a0


	//   ....[75]....
        /*0484*/ 	.word	0x0000d5c0


	//   ....[76]....
        /*0488*/ 	.word	0x0000dcf0


	//   ....[77]....
        /*048c*/ 	.word	0x0000dd20


	//   ....[78]....
        /*0490*/ 	.word	0x0000dd30


	//   ....[79]....
        /*0494*/ 	.word	0x0000dd50


	//   ....[80]....
        /*0498*/ 	.word	0x0000dda0


	//   ....[81]....
        /*049c*/ 	.word	0x0000ddc0


	//   ....[82]....
        /*04a0*/ 	.word	0x0000de20


	//   ....[83]....
        /*04a4*/ 	.word	0x0000de40


	//   ....[84]....
        /*04a8*/ 	.word	0x0000de90


	//   ....[85]....
        /*04ac*/ 	.word	0x0000deb0


	//   ....[86]....
        /*04b0*/ 	.word	0x0000df00


	//   ....[87]....
        /*04b4*/ 	.word	0x0000df20


	//   ....[88]....
        /*04b8*/ 	.word	0x0000e1c0


	//   ....[89]....
        /*04bc*/ 	.word	0x0000e1e0


	//   ....[90]....
        /*04c0*/ 	.word	0x0000e200


	//   ....[91]....
        /*04c4*/ 	.word	0x0000e260


	//   ....[92]....
        /*04c8*/ 	.word	0x0000e280


	//   ....[93]....
        /*04cc*/ 	.word	0x0000e2e0


	//   ....[94]....
        /*04d0*/ 	.word	0x0000e300


	//   ....[95]....
        /*04d4*/ 	.word	0x0000e360


	//   ....[96]....
        /*04d8*/ 	.word	0x0000e380


	//   ....[97]....
        /*04dc*/ 	.word	0x0000e3e0


	//   ....[98]....
        /*04e0*/ 	.word	0x0000e400


	//   ....[99]....
        /*04e4*/ 	.word	0x0000e410


	//   ....[100]....
        /*04e8*/ 	.word	0x0000e9c0


	//   ....[101]....
        /*04ec*/ 	.word	0x0000e9e0


	//   ....[102]....
        /*04f0*/ 	.word	0x0000e9f0


	//   ....[103]....
        /*04f4*/ 	.word	0x0000ea10


	//   ....[104]....
        /*04f8*/ 	.word	0x0000ea90


	//   ....[105]....
        /*04fc*/ 	.word	0x0000eac0


	//   ....[106]....
        /*0500*/ 	.word	0x0000eb10


	//   ....[107]....
        /*0504*/ 	.word	0x0000eb40


	//   ....[108]....
        /*0508*/ 	.word	0x0000eb90


	//   ....[109]....
        /*050c*/ 	.word	0x0000ebc0


	//   ....[110]....
        /*0510*/ 	.word	0x0000ec10


	//   ....[111]....
        /*0514*/ 	.word	0x0000ec40


	//   ....[112]....
        /*0518*/ 	.word	0x0000ef20


	//   ....[113]....
        /*051c*/ 	.word	0x0000f100


	//   ....[114]....
        /*0520*/ 	.word	0x0000f690


	//   ....[115]....
        /*0524*/ 	.word	0x0000f770


	//   ....[116]....
        /*0528*/ 	.word	0x0000f810


	//   ....[117]....
        /*052c*/ 	.word	0x0000f890


	//   ....[118]....
        /*0530*/ 	.word	0x0000f950


	//   ....[119]....
        /*0534*/ 	.word	0x0000f9d0


	//   ....[120]....
        /*0538*/ 	.word	0x0000fab0


	//   ....[121]....
        /*053c*/ 	.word	0x0000fb40


	//   ....[122]....
        /*0540*/ 	.word	0x0000fc10


	//   ....[123]....
        /*0544*/ 	.word	0x0000fca0


	//   ....[124]....
        /*0548*/ 	.word	0x0000fd70


	//   ....[125]....
        /*054c*/ 	.word	0x0000fdf0


	//   ....[126]....
        /*0550*/ 	.word	0x0000fec0


	//   ....[127]....
        /*0554*/ 	.word	0x0000ff50


	//   ....[128]....
        /*0558*/ 	.word	0x0000ffd0


	//   ....[129]....
        /*055c*/ 	.word	0x00010050


	//   ....[130]....
        /*0560*/ 	.word	0x00010110


	//   ....[131]....
        /*0564*/ 	.word	0x00010180


	//   ....[132]....
        /*0568*/ 	.word	0x00010270


	//   ....[133]....
        /*056c*/ 	.word	0x00010300


	//   ....[134]....
        /*0570*/ 	.word	0x000103d0


	//   ....[135]....
        /*0574*/ 	.word	0x00010450


	//   ....[136]....
        /*0578*/ 	.word	0x00010530


	//   ....[137]....
        /*057c*/ 	.word	0x000105a0


	//   ....[138]....
        /*0580*/ 	.word	0x00010690


	//   ....[139]....
        /*0584*/ 	.word	0x00010720


	//   ....[140]....
        /*0588*/ 	.word	0x000107f0


	//   ....[141]....
        /*058c*/ 	.word	0x00010870


	//   ....[142]....
        /*0590*/ 	.word	0x00010930


	//   ....[143]....
        /*0594*/ 	.word	0x00010a60


	//   ....[144]....
        /*0598*/ 	.word	0x00010b10


	//   ....[145]....
        /*059c*/ 	.word	0x00010b70


	//   ....[146]....
        /*05a0*/ 	.word	0x00010c30


	//   ....[147]....
        /*05a4*/ 	.word	0x00010c90


	//   ....[148]....
        /*05a8*/ 	.word	0x00010d50


	//   ....[149]....
        /*05ac*/ 	.word	0x00010db0


	//   ....[150]....
        /*05b0*/ 	.word	0x00010e70


	//   ....[151]....
        /*05b4*/ 	.word	0x00010ed0


	//   ....[152]....
        /*05b8*/ 	.word	0x00010f90


	//   ....[153]....
        /*05bc*/ 	.word	0x00010ff0


	//   ....[154]....
        /*05c0*/ 	.word	0x000110b0


	//   ....[155]....
        /*05c4*/ 	.word	0x00011190


	//   ....[156]....
        /*05c8*/ 	.word	0x00011230


	//   ....[157]....
        /*05cc*/ 	.word	0x00011290


	//   ....[158]....
        /*05d0*/ 	.word	0x00011360


	//   ....[159]....
        /*05d4*/ 	.word	0x000113c0


	//   ....[160]....
        /*05d8*/ 	.word	0x00011490


	//   ....[161]....
        /*05dc*/ 	.word	0x000114f0


	//   ....[162]....
        /*05e0*/ 	.word	0x000115c0


	//   ....[163]....
        /*05e4*/ 	.word	0x00011620


	//   ....[164]....
        /*05e8*/ 	.word	0x000116f0


	//   ....[165]....
        /*05ec*/ 	.word	0x00011750


	//   ....[166]....
        /*05f0*/ 	.word	0x00011810


	//   ....[167]....
        /*05f4*/ 	.word	0x00011930


	//   ....[168]....
        /*05f8*/ 	.word	0x000119d0


	//   ....[169]....
        /*05fc*/ 	.word	0x00011a30


	//   ....[170]....
        /*0600*/ 	.word	0x00011b00


	//   ....[171]....
        /*0604*/ 	.word	0x00011ba0


	//   ....[172]....
        /*0608*/ 	.word	0x00011c60


	//   ....[173]....
        /*060c*/ 	.word	0x00011d00


	//   ....[174]....
        /*0610*/ 	.word	0x00011dc0


	//   ....[175]....
        /*0614*/ 	.word	0x00011e60


	//   ....[176]....
        /*0618*/ 	.word	0x00011f20


	//   ....[177]....
        /*061c*/ 	.word	0x00011fc0


	//   ....[178]....
        /*0620*/ 	.word	0x00012080


	//   ....[179]....
        /*0624*/ 	.word	0x00012150


	//   ....[180]....
        /*0628*/ 	.word	0x00012270


	//----- nvinfo : EIATTR_REG_RECONFIG
	.align		4
.L_262:
        /*062c*/ 	.byte	0x01, 0x54
	.zero		2


	//----- nvinfo : EIATTR_SYSCALL_OFFSETS
	.align		4
        /*0630*/ 	.byte	0x04, 0x46
        /*0632*/ 	.short	(.L_264 - .L_263)


	//   ....[0]....
.L_263:
        /*0634*/ 	.word	0x00001570


	//   ....[1]....
        /*0638*/ 	.word	0x0000be00


	//   ....[2]....
        /*063c*/ 	.word	0x0000bf50


	//   ....[3]....
        /*0640*/ 	.word	0x0000c040


	//   ....[4]....
        /*0644*/ 	.word	0x0000cdc0


	//----- nvinfo : EIATTR_MBARRIER_INSTR_OFFSETS
	.align		4
.L_264:
        /*0648*/ 	.byte	0x04, 0x39
        /*064a*/ 	.short	(.L_266 - .L_265)


	//   ....[0]....
.L_265:
        /*064c*/ 	.word	0x00000180
        /*0650*/ 	.word	0x000000ff
        /*0654*/ 	.word	0x0002a800
        /*0658*/ 	.short	0x0100
        /*065a*/ 	.byte	0x08
	.zero		1


	//   ....[1]....
        /*065c*/ 	.word	0x00000190
        /*0660*/ 	.word	0x000000ff
        /*0664*/ 	.word	0x0002a820
        /*0668*/ 	.short	0x0100
        /*066a*/ 	.byte	0x08
	.zero		1


	//   ....[2]....
        /*066c*/ 	.word	0x00000280
        /*0670*/ 	.word	0x000000ff
        /*0674*/ 	.word	0x0002a830
        /*0678*/ 	.short	0x0100
        /*067a*/ 	.byte	0x08
	.zero		1


	//   ....[3]....
        /*067c*/ 	.word	0x00000290
        /*0680*/ 	.word	0x000000ff
        /*0684*/ 	.word	0x0002a840
        /*0688*/ 	.short	0x0100
        /*068a*/ 	.byte	0x08
	.zero		1


	//   ....[4]....
        /*068c*/ 	.word	0x000002a0
        /*0690*/ 	.word	0x000000ff
        /*0694*/ 	.word	0x0002a838
        /*0698*/ 	.short	0x0100
        /*069a*/ 	.byte	0x08
	.zero		1


	//   ....[5]....
        /*069c*/ 	.word	0x000002b0
        /*06a0*/ 	.word	0x000000ff
        /*06a4*/ 	.word	0x0002a848
        /*06a8*/ 	.short	0x0100
        /*06aa*/ 	.byte	0x08
	.zero		1


	//   ....[6]....
        /*06ac*/ 	.word	0x000003e0
        /*06b0*/ 	.word	0x000000ff
        /*06b4*/ 	.word	0x0002a850
        /*06b8*/ 	.short	0x0100
        /*06ba*/ 	.byte	0x08
	.zero		1


	//   ....[7]....
        /*06bc*/ 	.word	0x000003f0
        /*06c0*/ 	.word	0x000000ff
        /*06c4*/ 	.word	0x0002a860
        /*06c8*/ 	.short	0x0100
        /*06ca*/ 	.byte	0x08
	.zero		1


	//   ....[8]....
        /*06cc*/ 	.word	0x00000400
        /*06d0*/ 	.word	0x000000ff
        /*06d4*/ 	.word	0x0002a858
        /*06d8*/ 	.short	0x0100
        /*06da*/ 	.byte	0x08
	.zero		1


	//   ....[9]....
        /*06dc*/ 	.word	0x00000410
        /*06e0*/ 	.word	0x000000ff
        /*06e4*/ 	.word	0x0002a868
        /*06e8*/ 	.short	0x0100
        /*06ea*/ 	.byte	0x08
	.zero		1


	//   ....[10]....
        /*06ec*/ 	.word	0x00000500
        /*06f0*/ 	.word	0x000000ff
        /*06f4*/ 	.word	0x0002a870
        /*06f8*/ 	.short	0x0100
        /*06fa*/ 	.byte	0x06
	.zero		1


	//   ....[11]....
        /*06fc*/ 	.word	0x00000510
        /*0700*/ 	.word	0x000000ff
        /*0704*/ 	.word	0x0002a880
        /*0708*/ 	.short	0x0100
        /*070a*/ 	.byte	0x06
	.zero		1


	//   ....[12]....
        /*070c*/ 	.word	0x00000520
        /*0710*/ 	.word	0x000000ff
        /*0714*/ 	.word	0x0002a878
        /*0718*/ 	.short	0x0100
        /*071a*/ 	.byte	0x06
	.zero		1


	//   ....[13]....
        /*071c*/ 	.word	0x00000530
        /*0720*/ 	.word	0x000000ff
        /*0724*/ 	.word	0x0002a888
        /*0728*/ 	.short	0x0100
        /*072a*/ 	.byte	0x06
	.zero		1


	//   ....[14]....
        /*072c*/ 	.word	0x00000660
        /*0730*/ 	.word	0x000000ff
        /*0734*/ 	.word	0x0002a890
        /*0738*/ 	.short	0x0100
        /*073a*/ 	.byte	0x08
	.zero		1


	//   ....[15]....
        /*073c*/ 	.word	0x00000670
        /*0740*/ 	.word	0x000000ff
        /*0744*/ 	.word	0x0002a8a0
        /*0748*/ 	.short	0x0100
        /*074a*/ 	.byte	0x08
	.zero		1


	//   ....[16]....
        /*074c*/ 	.word	0x00000680
        /*0750*/ 	.word	0x000000ff
        /*0754*/ 	.word	0x0002a898
        /*0758*/ 	.short	0x0100
        /*075a*/ 	.byte	0x08
	.zero		1


	//   ....[17]....
        /*075c*/ 	.word	0x00000690
        /*0760*/ 	.word	0x000000ff
        /*0764*/ 	.word	0x0002a8a8
        /*0768*/ 	.short	0x0100
        /*076a*/ 	.byte	0x08
	.zero		1


	//   ....[18]....
        /*076c*/ 	.word	0x000007d0
        /*0770*/ 	.word	0x000000ff
        /*0774*/ 	.word	0x0002a8b0
        /*0778*/ 	.short	0x0100
        /*077a*/ 	.byte	0x08
	.zero		1


	//   ....[19]....
        /*077c*/ 	.word	0x000007e0
        /*0780*/ 	.word	0x000000ff
        /*0784*/ 	.word	0x0002a8c0
        /*0788*/ 	.short	0x0100
        /*078a*/ 	.byte	0x08
	.zero		1


	//   ....[20]....
        /*078c*/ 	.word	0x000007f0
        /*0790*/ 	.word	0x000000ff
        /*0794*/ 	.word	0x0002a8b8
        /*0798*/ 	.short	0x0100
        /*079a*/ 	.byte	0x08
	.zero		1


	//   ....[21]....
        /*079c*/ 	.word	0x00000800
        /*07a0*/ 	.word	0x000000ff
        /*07a4*/ 	.word	0x0002a8c8
        /*07a8*/ 	.short	0x0100
        /*07aa*/ 	.byte	0x08
	.zero		1


	//   ....[22]....
        /*07ac*/ 	.word	0x000015e0
        /*07b0*/ 	.word	0x000000ff
        /*07b4*/ 	.word	0x0002a800
        /*07b8*/ 	.short	0x010a
        /*07ba*/ 	.byte	0x28
	.zero		1


	//   ....[23]....
        /*07bc*/ 	.word	0x00001660
        /*07c0*/ 	.word	0x00000000
        /*07c4*/ 	.word	0x0002a830
        /*07c8*/ 	.short	0x010a
        /*07ca*/ 	.byte	0x3f
	.zero		1


	//   ....[24]....
        /*07cc*/ 	.word	0x000016a0
        /*07d0*/ 	.word	0x00000000
        /*07d4*/ 	.word	0x0002a830
        /*07d8*/ 	.short	0x010a
        /*07da*/ 	.byte	0x3f
	.zero		1


	//   ....[25]....
        /*07dc*/ 	.word	0x00002f80
        /*07e0*/ 	.word	0x000000ff
        /*07e4*/ 	.word	0x00000000
        /*07e8*/ 	.short	0x0101
        /*07ea*/ 	.byte	0x04
	.zero		1


	//   ....[26]....
        /*07ec*/ 	.word	0x00003d00
        /*07f0*/ 	.word	0x000000ff
        /*07f4*/ 	.word	0x0002a830
        /*07f8*/ 	.short	0x010a
        /*07fa*/ 	.byte	0x07
	.zero		1


	//   ....[27]....
        /*07fc*/ 	.word	0x00003d40
        /*0800*/ 	.word	0x000000ff
        /*0804*/ 	.word	0x0002a830
        /*0808*/ 	.short	0x010a
        /*080a*/ 	.byte	0x07
	.zero		1


	//   ....[28]....
        /*080c*/ 	.word	0x00004680
        /*0810*/ 	.word	0x000000ff
        /*0814*/ 	.word	0x0002a850
        /*0818*/ 	.short	0x010a
        /*081a*/ 	.byte	0x0a
	.zero		1


	//   ....[29]....
        /*081c*/ 	.word	0x000046c0
        /*0820*/ 	.word	0x000000ff
        /*0824*/ 	.word	0x0002a850
        /*0828*/ 	.short	0x010a
        /*082a*/ 	.byte	0x0a
	.zero		1


	//   ....[30]....
        /*082c*/ 	.word	0x00004e00
        /*0830*/ 	.word	0x000000ff
        /*0834*/ 	.word	0x00000000
        /*0838*/ 	.short	0x0101
        /*083a*/ 	.byte	0x07
	.zero		1


	//   ....[31]....
        /*083c*/ 	.word	0x000064a0
        /*0840*/ 	.word	0x000000ff
        /*0844*/ 	.word	0x00000000
        /*0848*/ 	.short	0x0101
        /*084a*/ 	.byte	0x0a
	.zero		1


	//   ....[32]....
        /*084c*/ 	.word	0x00006730
        /*0850*/ 	.word	0x000000ff
        /*0854*/ 	.word	0x0002a830
        /*0858*/ 	.short	0x010a
        /*085a*/ 	.byte	0x07
	.zero		1


	//   ....[33]....
        /*085c*/ 	.word	0x00006770
        /*0860*/ 	.word	0x000000ff
        /*0864*/ 	.word	0x0002a830
        /*0868*/ 	.short	0x010a
        /*086a*/ 	.byte	0x07
	.zero		1


	//   ....[34]....
        /*086c*/ 	.word	0x000070b0
        /*0870*/ 	.word	0x000000ff
        /*0874*/ 	.word	0x0002a850
        /*0878*/ 	.short	0x010a
        /*087a*/ 	.byte	0x07
	.zero		1


	//   ....[35]....
        /*087c*/ 	.word	0x000070f0
        /*0880*/ 	.word	0x000000ff
        /*0884*/ 	.word	0x0002a850
        /*0888*/ 	.short	0x010a
        /*088a*/ 	.byte	0x07
	.zero		1


	//   ....[36]....
        /*088c*/ 	.word	0x000077a0
        /*0890*/ 	.word	0x000000ff
        /*0894*/ 	.word	0x00000000
        /*0898*/ 	.short	0x0101
        /*089a*/ 	.byte	0x04
	.zero		1


	//   ....[37]....
        /*089c*/ 	.word	0x00008790
        /*08a0*/ 	.word	0x000000ff
        /*08a4*/ 	.word	0x00000000
        /*08a8*/ 	.short	0x0101
        /*08aa*/ 	.byte	0x07
	.zero		1


	//   ....[38]....
        /*08ac*/ 	.word	0x00008d60
        /*08b0*/ 	.word	0x000000ff
        /*08b4*/ 	.word	0x0002a850
        /*08b8*/ 	.short	0x010a
        /*08ba*/ 	.byte	0x05
	.zero		1


	//   ....[39]....
        /*08bc*/ 	.word	0x00008da0
        /*08c0*/ 	.word	0x000000ff
        /*08c4*/ 	.word	0x0002a850
        /*08c8*/ 	.short	0x010a
        /*08ca*/ 	.byte	0x05
	.zero		1


	//   ....[40]....
        /*08cc*/ 	.word	0x00009270
        /*08d0*/ 	.word	0x000000ff
        /*08d4*/ 	.word	0x00000000
        /*08d8*/ 	.short	0x0101
        /*08da*/ 	.byte	0x04
	.zero		1


	//   ....[41]....
        /*08dc*/ 	.word	0x0000a590
        /*08e0*/ 	.word	0x00000028
        /*08e4*/ 	.word	0x00000000
        /*08e8*/ 	.short	0x0101
        /*08ea*/ 	.byte	0x3f
	.zero		1


	//   ....[42]....
        /*08ec*/ 	.word	0x0000c590
        /*08f0*/ 	.word	0x00000000
        /*08f4*/ 	.word	0x0002a840
        /*08f8*/ 	.short	0x010a
        /*08fa*/ 	.byte	0x3f
	.zero		1


	//   ....[43]....
        /*08fc*/ 	.word	0x0000cba0
        /*0900*/ 	.word	0x00000000
        /*0904*/ 	.word	0x0002a830
        /*0908*/ 	.short	0x0107
        /*090a*/ 	.byte	0x3f
	.zero		1


	//   ....[44]....
        /*090c*/ 	.word	0x0000cc60
        /*0910*/ 	.word	0x00000000
        /*0914*/ 	.word	0x0002a830
        /*0918*/ 	.short	0x0101
        /*091a*/ 	.byte	0x3f
	.zero		1


	//   ....[45]....
        /*091c*/ 	.word	0x0000d6b0
        /*0920*/ 	.word	0x00000011
        /*0924*/ 	.word	0x0002a800
        /*0928*/ 	.short	0x0107
        /*092a*/ 	.byte	0x3f
	.zero		1


	//   ....[46]....
        /*092c*/ 	.word	0x0000d7a0
        /*0930*/ 	.word	0x00000011
        /*0934*/ 	.word	0x0002a800
        /*0938*/ 	.short	0x0101
        /*093a*/ 	.byte	0x3f
	.zero		1


	//   ....[47]....
        /*093c*/ 	.word	0x0000d7c0
        /*0940*/ 	.word	0x00000011
        /*0944*/ 	.word	0x0002a820
        /*0948*/ 	.short	0x010a
        /*094a*/ 	.byte	0x3f
	.zero		1


	//   ....[48]....
        /*094c*/ 	.word	0x0000db20
        /*0950*/ 	.word	0x00000006
        /*0954*/ 	.word	0x0002a840
        /*0958*/ 	.short	0x010a
        /*095a*/ 	.byte	0x3f
	.zero		1


	//   ....[49]....
        /*095c*/ 	.word	0x0000dff0
        /*0960*/ 	.word	0x00000006
        /*0964*/ 	.word	0x0002a830
        /*0968*/ 	.short	0x0107
        /*096a*/ 	.byte	0x3f
	.zero		1


	//   ....[50]....
        /*096c*/ 	.word	0x0000e0b0
        /*0970*/ 	.word	0x00000006
        /*0974*/ 	.word	0x0002a830
        /*0978*/ 	.short	0x0101
        /*097a*/ 	.byte	0x3f
	.zero		1


	//   ....[51]....
        /*097c*/ 	.word	0x0000e110
        /*0980*/ 	.word	0x00000006
        /*0984*/ 	.word	0x0002a860
        /*0988*/ 	.short	0x010a
        /*098a*/ 	.byte	0x3f
	.zero		1


	//   ....[52]....
        /*098c*/ 	.word	0x0000e540
        /*0990*/ 	.word	0x00000006
        /*0994*/ 	.word	0x0002a850
        /*0998*/ 	.short	0x0107
        /*099a*/ 	.byte	0x3f
	.zero		1


	//   ....[53]....
        /*099c*/ 	.word	0x0000e690
        /*09a0*/ 	.word	0x00000006
        /*09a4*/ 	.word	0x0002a850
        /*09a8*/ 	.short	0x0101
        /*09aa*/ 	.byte	0x3f
	.zero		1


	//   ....[54]....
        /*09ac*/ 	.word	0x0000e920
        /*09b0*/ 	.word	0x00000004
        /*09b4*/ 	.word	0x0002a860
        /*09b8*/ 	.short	0x010a
        /*09ba*/ 	.byte	0x3f
	.zero		1


	//   ....[55]....
        /*09bc*/ 	.word	0x0000ed20
        /*09c0*/ 	.word	0x00000004
        /*09c4*/ 	.word	0x0002a850
        /*09c8*/ 	.short	0x0107
        /*09ca*/ 	.byte	0x3f
	.zero		1


	//   ....[56]....
        /*09cc*/ 	.word	0x0000ede0
        /*09d0*/ 	.word	0x00000004
        /*09d4*/ 	.word	0x0002a850
        /*09d8*/ 	.short	0x0101
        /*09da*/ 	.byte	0x3f
	.zero		1


	//   ....[57]....
        /*09dc*/ 	.word	0x0000f080
        /*09e0*/ 	.word	0x00000004
        /*09e4*/ 	.word	0x0002a820
        /*09e8*/ 	.short	0x010a
        /*09ea*/ 	.byte	0x3f
	.zero		1


	//   ....[58]....
        /*09ec*/ 	.word	0x0000f200
        /*09f0*/ 	.word	0x00000005
        /*09f4*/ 	.word	0x0002a840
        /*09f8*/ 	.short	0x010a
        /*09fa*/ 	.byte	0x3f
	.zero		1


	//   ....[59]....
        /*09fc*/ 	.word	0x0000f2a0
        /*0a00*/ 	.word	0x00000017
        /*0a04*/ 	.word	0x0002a840
        /*0a08*/ 	.short	0x010a
        /*0a0a*/ 	.byte	0x3f
	.zero		1


	//   ....[60]....
        /*0a0c*/ 	.word	0x0000f2e0
        /*0a10*/ 	.word	0x00000005
        /*0a14*/ 	.word	0x0002a860
        /*0a18*/ 	.short	0x010a
        /*0a1a*/ 	.byte	0x3f
	.zero		1


	//   ....[61]....
        /*0a1c*/ 	.word	0x0000f320
        /*0a20*/ 	.word	0x00000017
        /*0a24*/ 	.word	0x0002a860
        /*0a28*/ 	.short	0x010a
        /*0a2a*/ 	.byte	0x3f
	.zero		1


	//   ....[62]....
        /*0a2c*/ 	.word	0x0000f390
        /*0a30*/ 	.word	0x00000003
        /*0a34*/ 	.word	0x0002a800
        /*0a38*/ 	.short	0x010a
        /*0a3a*/ 	.byte	0x3f
	.zero		1


	//   ....[63]....
        /*0a3c*/ 	.word	0x0000f3e0
        /*0a40*/ 	.word	0x00000000
        /*0a44*/ 	.word	0x0002a830
        /*0a48*/ 	.short	0x010a
        /*0a4a*/ 	.byte	0x3f
	.zero		1


	//   ....[64]....
        /*0a4c*/ 	.word	0x0000f440
        /*0a50*/ 	.word	0x0000000a
        /*0a54*/ 	.word	0x0002a830
        /*0a58*/ 	.short	0x010a
        /*0a5a*/ 	.byte	0x3f
	.zero		1


	//   ....[65]....
        /*0a5c*/ 	.word	0x0000f4a0
        /*0a60*/ 	.word	0x00000009
        /*0a64*/ 	.word	0x0002a850
        /*0a68*/ 	.short	0x010a
        /*0a6a*/ 	.byte	0x3f
	.zero		1


	//   ....[66]....
        /*0a6c*/ 	.word	0x0000f500
        /*0a70*/ 	.word	0x0000000a
        /*0a74*/ 	.word	0x0002a830
        /*0a78*/ 	.short	0x010a
        /*0a7a*/ 	.byte	0x3f
	.zero		1


	//   ....[67]....
        /*0a7c*/ 	.word	0x0000f560
        /*0a80*/ 	.word	0x00000009
        /*0a84*/ 	.word	0x0002a850
        /*0a88*/ 	.short	0x010a
        /*0a8a*/ 	.byte	0x3f
	.zero		1


	//   ....[68]....
        /*0a8c*/ 	.word	0x0000f5c0
        /*0a90*/ 	.word	0x00000003
        /*0a94*/ 	.word	0x0002a850
        /*0a98*/ 	.short	0x010a
        /*0a9a*/ 	.byte	0x3f
	.zero		1


	//   ....[69]....
        /*0a9c*/ 	.word	0x0000f6c0
        /*0aa0*/ 	.word	0x00000000
        /*0aa4*/ 	.word	0x0002a840
        /*0aa8*/ 	.short	0x010a
        /*0aaa*/ 	.byte	0x3f
	.zero		1


	//   ....[70]....
        /*0aac*/ 	.word	0x00010960
        /*0ab0*/ 	.word	0x00000011
        /*0ab4*/ 	.word	0x0002a820
        /*0ab8*/ 	.short	0x010a
        /*0aba*/ 	.byte	0x3f
	.zero		1


	//   ....[71]....
        /*0abc*/ 	.word	0x000109b0
        /*0ac0*/ 	.word	0x00000006
        /*0ac4*/ 	.word	0x0002a840
        /*0ac8*/ 	.short	0x010a
        /*0aca*/ 	.byte	0x3f
	.zero		1


	//   ....[72]....
        /*0acc*/ 	.word	0x000110e0
        /*0ad0*/ 	.word	0x00000006
        /*0ad4*/ 	.word	0x0002a860
        /*0ad8*/ 	.short	0x010a
        /*0ada*/ 	.byte	0x3f
	.zero		1


	//   ....[73]....
        /*0adc*/ 	.word	0x00011880
        /*0ae0*/ 	.word	0x00000004
        /*0ae4*/ 	.word	0x0002a860
        /*0ae8*/ 	.short	0x010a
        /*0aea*/ 	.byte	0x3f
	.zero		1


	//   ....[74]....
        /*0aec*/ 	.word	0x00012190
        /*0af0*/ 	.word	0x00000004
        /*0af4*/ 	.word	0x0002a820
        /*0af8*/ 	.short	0x010a
        /*0afa*/ 	.byte	0x3f
	.zero		1


	//   ....[75]....
        /*0afc*/ 	.word	0x00012330
        /*0b00*/ 	.word	0x00000005
        /*0b04*/ 	.word	0x0002a840
        /*0b08*/ 	.short	0x010a
        /*0b0a*/ 	.byte	0x3f
	.zero		1


	//   ....[76]....
        /*0b0c*/ 	.word	0x00012380
        /*0b10*/ 	.word	0x00000017
        /*0b14*/ 	.word	0x0002a840
        /*0b18*/ 	.short	0x010a
        /*0b1a*/ 	.byte	0x3f
	.zero		1


	//   ....[77]....
        /*0b1c*/ 	.word	0x000123d0
        /*0b20*/ 	.word	0x00000005
        /*0b24*/ 	.word	0x0002a860
        /*0b28*/ 	.short	0x010a
        /*0b2a*/ 	.byte	0x3f
	.zero		1


	//----- nvinfo : EIATTR_NUM_MBARRIERS
	.align		4
.L_266:
        /*0b2c*/ 	.byte	0x03, 0x38
        /*0b2e*/ 	.short	0x0016


	//----- nvinfo : EIATTR_EXIT_INSTR_OFFSETS
	.align		4
        /*0b30*/ 	.byte	0x04, 0x1c
        /*0b32*/ 	.short	(.L_268 - .L_267)


	//   ....[0]....
.L_267:
        /*0b34*/ 	.word	0x00000930


	//   ....[1]....
        /*0b38*/ 	.word	0x0000b260


	//   ....[2]....
        /*0b3c*/ 	.word	0x0000f370


	//----- nvinfo : EIATTR_MAX_THREADS
	.align		4
.L_268:
        /*0b40*/ 	.byte	0x04, 0x05
        /*0b42*/ 	.short	(.L_270 - .L_269)
.L_269:
        /*0b44*/ 	.word	0x00000180
        /*0b48*/ 	.word	0x00000001
        /*0b4c*/ 	.word	0x00000001


	//----- nvinfo : EIATTR_CRS_STACK_SIZE
	.align		4
.L_270:
        /*0b50*/ 	.byte	0x04, 0x1e
        /*0b52*/ 	.short	(.L_272 - .L_271)
.L_271:
        /*0b54*/ 	.word	0x00000000


	//----- nvinfo : EIATTR_CBANK_PARAM_SIZE
	.align		4
.L_272:
        /*0b58*/ 	.byte	0x03, 0x19
        /*0b5a*/ 	.short	0x0af0


	//----- nvinfo : EIATTR_PARAM_CBANK
	.align		4
        /*0b5c*/ 	.byte	0x04, 0x0a
        /*0b5e*/ 	.short	(.L_274 - .L_273)
	.align		4
.L_273:
        /*0b60*/ 	.word	index@(.nv.constant0._ZN7cutlass13device_kernelIN5flash11enable_sm90INS1_16FlashAttnFwdSm90INS1_25CollectiveMainloopFwdSm90ILi2EN4cute5tupleIJNS5_1CILi1EEES8_S8_EEENS6_IJNS7_ILi128EEENS7_ILi96EEENS7_ILi192EEEEEELi128ENS_10bfloat16_tEfNS_4arch4Sm90ELb1ELb0ELb1ELb0ELb1ELb0ELb0ELb1ELb1ELb1ELb0ELb0EEENS1_21CollectiveEpilogueFwdINS6_IJSA_SA_SB_EEES9_SE_SG_Li256ELb0ELb1ELb0ELb0EEENS1_30DynamicPersistentTileSchedulerILi256ELi128ELb0ELb1ELb1EEEEEEEEEvNT_6ParamsE)
        /*0b64*/ 	.short	0x0210
        /*0b66*/ 	.short	0x0af0


	//----- nvinfo : EIATTR_SW_WAR
	.align		4
.L_274:
        /*0b68*/ 	.byte	0x04, 0x36
        /*0b6a*/ 	.short	(.L_276 - .L_275)
.L_275:
        /*0b6c*/ 	.word	0x00000008
.L_276:


//--------------------- .nv.info._ZN7cutlass13device_kernelIN5flash11enable_sm90INS1_16FlashAttnFwdSm90INS1_25CollectiveMainloopFwdSm90ILi2EN4cute5tupleIJNS5_1CILi1EEES8_S8_EEENS6_IJNS7_ILi128EEENS7_ILi96EEENS7_ILi192EEEEEELi128ENS_10bfloat16_tEfNS_4arch4Sm90ELb1ELb0ELb1ELb1ELb1ELb0ELb0ELb1ELb1ELb1ELb0ELb0EEENS1_21CollectiveEpilogueFwdINS6_IJSA_SA_SB_EEES9_SE_SG_Li256ELb1ELb1ELb0ELb0EEENS1_36VarlenDynamicPersistentTileSchedulerILi128ELi96ELi256ELi128ELb0ELb1ELb1ELb1ELb1ELb1EEEEEEEEEvNT_6ParamsE --------------------------
	.section	.nv.info._ZN7cutlass13device_kernelIN5flash11enable_sm90INS1_16FlashAttnFwdSm90INS1_25CollectiveMainloopFwdSm90ILi2EN4cute5tupleIJNS5_1CILi1EEES8_S8_EEENS6_IJNS7_ILi128EEENS7_ILi96EEENS7_ILi192EEEEEELi128ENS_10bfloat16_tEfNS_4arch4Sm90ELb1ELb0ELb1ELb1ELb1ELb0ELb0ELb1ELb1ELb1ELb0ELb0EEENS1_21CollectiveEpilogueFwdINS6_IJSA_SA_SB_EEES9_SE_SG_Li256ELb1ELb1ELb0ELb0EEENS1_36VarlenDynamicPersistentTileSchedulerILi128ELi96ELi256ELi128ELb0ELb1ELb1ELb1ELb1ELb1EEEEEEEEEvNT_6ParamsE,"",@"SHT_CUDA_INFO"
	.sectionflags	@""
	.align	4


	//----- nvinfo : EIATTR_CUDA_API_VERSION
	.align		4
        /*0000*/ 	.byte	0x04, 0x37
        /*0002*/ 	.short	(.L_278 - .L_277)
.L_277:
        /*0004*/ 	.word	0x00000082


	//----- nvinfo : EIATTR_KPARAM_INFO
	.align		4
.L_278:
        /*0008*/ 	.byte	0x04, 0x17
        /*000a*/ 	.short	(.L_280 - .L_279)
.L_279:
        /*000c*/ 	.word	0x00000000
        /*0010*/ 	.short	0x0000
        /*0012*/ 	.short	0x0070
        /*0014*/ 	.byte	0x00, 0xf0, 0x01, 0x2a


	//----- nvinfo : EIATTR_SPARSE_MMA_MASK
	.align		4
.L_280:
        /*0018*/ 	.byte	0x03, 0x50
        /*001a*/ 	.short	0x0000


	//----- nvinfo : EIATTR_MAXREG_COUNT
	.align		4
        /*001c*/ 	.byte	0x03, 0x1b
        /*001e*/ 	.short	0x00a8


	//----- nvinfo : EIATTR_NUM_BARRIERS
	.align		4
        /*0020*/ 	.byte	0x02, 0x4c
        /*0022*/ 	.byte	0x09
	.zero		1


	//----- nvinfo : EIATTR_EXTERNS
	.align		4
        /*0024*/ 	.byte	0x04, 0x0f
        /*0026*/ 	.short	(.L_282 - .L_281)


	//   ....[0]....
	.align		4
.L_281:
        /*0028*/ 	.word	index@(__assertfail)


	//----- nvinfo : EIATTR_ANNOTATIONS
	.align		4
.L_282:
        /*002c*/ 	.byte	0x04, 0x55
        /*002e*/ 	.short	(.L_284 - .L_283)


	//   ....[0]....
.L_283:
        /* <DEDUP_REMOVED lines=11> */


	//----- nvinfo : EIATTR_MERCURY_ISA_VERSION
	.align		4
.L_284:
        /*00d0*/ 	.byte	0x03, 0x5f
        /*00d2*/ 	.short	0x0101


	//----- nvinfo : EIATTR_UNUSED_LOAD_BYTE_OFFSET
	.align		4
        /*00d4*/ 	.byte	0x04, 0x44
        /*00d6*/ 	.short	(.L_286 - .L_285)


	//   ....[0]....
.L_285:
        /*00d8*/ 	.word	0x00000930
        /*00dc*/ 	.word	0x0000fff0


	//   ....[1]....
        /*00e0*/ 	.word	0x00009670
        /*00e4*/ 	.word	0x0000fff0


	//----- nvinfo : EIATTR_INT_WARP_WIDE_INSTR_OFFSETS
	.align		4
.L_286:
        /*00e8*/ 	.byte	0x04, 0x31
        /*00ea*/ 	.short	(.L_288 - .L_287)


	//   ....[0]....
.L_287:
        /*00ec*/ 	.word	0x000000c0


	//   ....[1]....
        /*00f0*/ 	.word	0x000000d0


	//   ....[2]....
        /*00f4*/ 	.word	0x00000170


	//   ....[3]....
        /*00f8*/ 	.word	0x0000c8c0


	//   ....[4]....
        /*00fc*/ 	.word	0x0000c950


	//   ....[5]....
        /*0100*/ 	.word	0x0000f870


	//   ....[6]....
        /*0104*/ 	.word	0x0000f900


	//----- nvinfo : EIATTR_COOP_GROUP_MASK_REGIDS
	.align		4
.L_288:
        /*0108*/ 	.byte	0x04, 0x29
        /*010a*/ 	.short	(.L_290 - .L_289)


	//   ....[0]....
.L_289:
        /*010c*/ 	.word	0xffffffff


	//   ....[1]....
        /*0110*/ 	.word	0xffffffff


	//   ....[2]....
        /*0114*/ 	.word	0xffffffff


	//   ....[3]....
        /*0118*/ 	.word	0xffffffff


	//   ....[4]....
        /*011c*/ 	.word	0xffffffff


	//   ....[5]....
        /*0120*/ 	.word	0xffffffff


	//   ....[6]....
        /*0124*/ 	.word	0xffffffff


	//   ....[7]....
        /*0128*/ 	.word	0xffffffff


	//   ....[8]....
        /*012c*/ 	.word	0xffffffff


	//   ....[9]....
        /*0130*/ 	.word	0xffffffff


	//   ....[10]....
        /*0134*/ 	.word	0xffffffff


	//   ....[11]....
        /*0138*/ 	.word	0xffffffff


	//   ....[12]....
        /*013c*/ 	.word	0xffffffff


	//   ....[13]....
        /*0140*/ 	.word	0xffffffff


	//   ....[14]....
        /*0144*/ 	.word	0xffffffff


	//   ....[15]....
        /*0148*/ 	.word	0xffffffff


	//   ....[16]....
        /*014c*/ 	.word	0xffffffff


	//   ....[17]....
        /*0150*/ 	.word	0xffffffff


	//   ....[18]....
        /*0154*/ 	.word	0xffffffff


	//   ....[19]....
        /*0158*/ 	.word	0xffffffff


	//   ....[20]....
        /*015c*/ 	.word	0xffffffff


	//   ....[21]....
        /*0160*/ 	.word	0xffffffff


	//   ....[22]....
        /*0164*/ 	.word	0xffffffff


	//   ....[23]....
        /*0168*/ 	.word	0xffffffff


	//   ....[24]....
        /*016c*/ 	.word	0xffffffff


	//   ....[25]....
        /*0170*/ 	.word	0xffffffff


	//   ....[26]....
        /*0174*/ 	.word	0xffffffff


	//   ....[27]....
        /*0178*/ 	.word	0xffffffff


	//   ....[28]....
        /*017c*/ 	.word	0xffffffff


	//   ....[29]....
        /*0180*/ 	.word	0xffffffff


	//   ....[30]....
        /*0184*/ 	.word	0xffffffff


	//   ....[31]....
        /*0188*/ 	.word	0xffffffff


	//   ....[32]....
        /*018c*/ 	.word	0xffffffff


	//   ....[33]....
        /*0190*/ 	.word	0xffffffff


	//   ....[34]....
        /*0194*/ 	.word	0xffffffff


	//   ....[35]....
        /*0198*/ 	.word	0xffffffff


	//   ....[36]....
        /*019c*/ 	.word	0xffffffff


	//   ....[37]....
        /*01a0*/ 	.word	0xffffffff


	//   ....[38]....
        /*01a4*/ 	.word	0xffffffff


	//   ....[39]....
        /*01a8*/ 	.word	0xffffffff


	//   ....[40]....
        /*01ac*/ 	.word	0xffffffff


	//   ....[41]....
        /*01b0*/ 	.word	0xffffffff


	//   ....[42]....
        /*01b4*/ 	.word	0xffffffff


	//   ....[43]....
        /*01b8*/ 	.word	0xffffffff


	//   ....[44]....
        /*01bc*/ 	.word	0xffffffff


	//   ....[45]....
        /*01c0*/ 	.word	0xffffffff


	//   ....[46]....
        /*01c4*/ 	.word	0xffffffff


	//   ....[47]....
        /*01c8*/ 	.word	0xffffffff


	//   ....[48]....
        /*01cc*/ 	.word	0xffffffff


	//   ....[49]....
        /*01d0*/ 	.word	0xffffffff


	//   ....[50]....
        /*01d4*/ 	.word	0xffffffff


	//   ....[51]....
        /*01d8*/ 	.word	0xffffffff


	//   ....[52]....
        /*01dc*/ 	.word	0xffffffff


	//   ....[53]....
        /*01e0*/ 	.word	0xffffffff


	//   ....[54]....
        /*01e4*/ 	.word	0xffffffff


	//   ....[55]....
        /*01e8*/ 	.word	0xffffffff


	//   ....[56]....
        /*01ec*/ 	.word	0xffffffff


	//   ....[57]....
        /*01f0*/ 	.word	0xffffffff


	//   ....[58]....
        /*01f4*/ 	.word	0xffffffff


	//   ....[59]....
        /*01f8*/ 	.word	0xffffffff


	//   ....[60]....
        /*01fc*/ 	.word	0xffffffff


	//   ....[61]....
        /*0200*/ 	.word	0xffffffff


	//   ....[62]....
        /*0204*/ 	.word	0xffffffff


	//   ....[63]....
        /*0208*/ 	.word	0xffffffff


	//   ....[64]....
        /*020c*/ 	.word	0xffffffff


	//   ....[65]....
        /*0210*/ 	.word	0xffffffff


	//   ....[66]....
        /*0214*/ 	.word	0xffffffff


	//   ....[67]....
        /*0218*/ 	.word	0xffffffff


	//   ....[68]....
        /*021c*/ 	.word	0xffffffff


	//   ....[69]....
        /*0220*/ 	.word	0xffffffff


	//   ....[70]....
        /*0224*/ 	.word	0xffffffff


	//   ....[71]....
        /*0228*/ 	.word	0xffffffff


	//   ....[72]....
        /*022c*/ 	.word	0xffffffff


	//   ....[73]....
        /*0230*/ 	.word	0xffffffff


	//   ....[74]....
        /*0234*/ 	.word	0xffffffff


	//   ....[75]....
        /*0238*/ 	.word	0xffffffff


	//   ....[76]....
        /*023c*/ 	.word	0xffffffff


	//   ....[77]....
        /*0240*/ 	.word	0xffffffff


	//   ....[78]....
        /*0244*/ 	.word	0xffffffff


	//   ....[79]....
        /*0248*/ 	.word	0xffffffff


	//   ....[80]....
        /*024c*/ 	.word	0xffffffff


	//   ....[81]....
        /*0250*/ 	.word	0xffffffff


	//   ....[82]....
        /*0254*/ 	.word	0xffffffff


	//   ....[83]....
        /*0258*/ 	.word	0xffffffff


	//   ....[84]....
        /*025c*/ 	.word	0xffffffff


	//   ....[85]....
        /*0260*/ 	.word	0xffffffff


	//   ....[86]....
        /*0264*/ 	.word	0xffffffff


	//   ....[87]....
        /*0268*/ 	.word	0xffffffff


	//   ....[88]....
        /*026c*/ 	.word	0xffffffff


	//   ....[89]....
        /*0270*/ 	.word	0xffffffff


	//   ....[90]....
        /*0274*/ 	.word	0xffffffff


	//   ....[91]....
        /*0278*/ 	.word	0xffffffff


	//   ....[92]....
        /*027c*/ 	.word	0xffffffff


	//   ....[93]....
        /*0280*/ 	.word	0xffffffff


	//   ....[94]....
        /*0284*/ 	.word	0xffffffff


	//   ....[95]....
        /*0288*/ 	.word	0xffffffff


	//   ....[96]....
        /*028c*/ 	.word	0xffffffff


	//   ....[97]....
        /*0290*/ 	.word	0xffffffff


	//   ....[98]....
        /*0294*/ 	.word	0xffffffff


	//   ....[99]....
        /*0298*/ 	.word	0xffffffff


	//   ....[100]....
        /*029c*/ 	.word	0xffffffff


	//   ....[101]....
        /*02a0*/ 	.word	0xffffffff


	//   ....[102]....
        /*02a4*/ 	.word	0xffffffff


	//   ....[103]....
        /*02a8*/ 	.word	0xffffffff


	//   ....[104]....
        /*02ac*/ 	.word	0xffffffff


	//   ....[105]....
        /*02b0*/ 	.word	0xffffffff


	//   ....[106]....
        /*02b4*/ 	.word	0xffffffff


	//   ....[107]....
        /*02b8*/ 	.word	0xffffffff


	//   ....[108]....
        /*02bc*/ 	.word	0xffffffff


	//   ....[109]....
        /*02c0*/ 	.word	0xffffffff


	//   ....[110]....
        /*02c4*/ 	.word	0xffffffff


	//   ....[111]....
        /*02c8*/ 	.word	0xffffffff


	//   ....[112]....
        /*02cc*/ 	.word	0xffffffff


	//   ....[113]....
        /*02d0*/ 	.word	0xffffffff


	//   ....[114]....
        /*02d4*/ 	.word	0xffffffff


	//   ....[115]....
        /*02d8*/ 	.word	0xffffffff


	//   ....[116]....
        /*02dc*/ 	.word	0xffffffff


	//   ....[117]....
        /*02e0*/ 	.word	0xffffffff


	//   ....[118]....
        /*02e4*/ 	.word	0xffffffff


	//   ....[119]....
        /*02e8*/ 	.word	0xffffffff


	//   ....[120]....
        /*02ec*/ 	.word	0xffffffff


	//   ....[121]....
        /*02f0*/ 	.word	0xffffffff


	//   ....[122]....
        /*02f4*/ 	.word	0xffffffff


	//   ....[123]....
        /*02f8*/ 	.word	0xffffffff


	//   ....[124]....
        /*02fc*/ 	.word	0xffffffff


	//   ....[125]....
        /*0300*/ 	.word	0xffffffff


	//   ....[126]....
        /*0304*/ 	.word	0xffffffff


	//   ....[127]....
        /*0308*/ 	.word	0xffffffff


	//   ....[128]....
        /*030c*/ 	.word	0xffffffff


	//   ....[129]....
        /*0310*/ 	.word	0xffffffff


	//   ....[130]....
        /*0314*/ 	.word	0xffffffff


	//   ....[131]....
        /*0318*/ 	.word	0xffffffff


	//   ....[132]....
        /*031c*/ 	.word	0xffffffff


	//   ....[133]....
        /*0320*/ 	.word	0xffffffff


	//   ....[134]....
        /*0324*/ 	.word	0xffffffff


	//   ....[135]....
        /*0328*/ 	.word	0xffffffff


	//   ....[136]....
        /*032c*/ 	.word	0xffffffff


	//   ....[137]....
        /*0330*/ 	.word	0xffffffff


	//   ....[138]....
        /*0334*/ 	.word	0xffffffff


	//   ....[139]....
        /*0338*/ 	.word	0xffffffff


	//   ....[140]....
        /*033c*/ 	.word	0xffffffff


	//   ....[141]....
        /*0340*/ 	.word	0xffffffff


	//   ....[142]....
        /*0344*/ 	.word	0xffffffff


	//   ....[143]....
        /*0348*/ 	.word	0xffffffff


	//   ....[144]....
        /*034c*/ 	.word	0xffffffff


	//   ....[145]....
        /*0350*/ 	.word	0x0500000f


	//   ....[146]....
        /*0354*/ 	.word	0x0500000f


	//   ....[147]....
        /*0358*/ 	.word	0x0500000f


	//   ....[148]....
        /*035c*/ 	.word	0x0500000f


	//   ....[149]....
        /*0360*/ 	.word	0x0500000f


	//   ....[150]....
        /*0364*/ 	.word	0x0500000f


	//   ....[151]....
        /*0368*/ 	.word	0x0500000f


	//   ....[152]....
        /*036c*/ 	.word	0x0500000f


	//   ....[153]....
        /*0370*/ 	.word	0x0500000f


	//   ....[154]....
        /*0374*/ 	.word	0x0500000f


	//   ....[155]....
        /*0378*/ 	.word	0x0500000f


	//   ....[156]....
        /*037c*/ 	.word	0x0500000f


	//   ....[157]....
        /*0380*/ 	.word	0x0500000f


	//   ....[158]....
        /*0384*/ 	.word	0x0500000f


	//   ....[159]....
        /*0388*/ 	.word	0x0500000f


	//   ....[160]....
        /*038c*/ 	.word	0x0500000f


	//   ....[161]....
        /*0390*/ 	.word	0x0500000f


	//   ....[162]....
        /*0394*/ 	.word	0x0500000f


	//   ....[163]....
        /*0398*/ 	.word	0x0500000f


	//   ....[164]....
        /*039c*/ 	.word	0x0500000f


	//   ....[165]....
        /*03a0*/ 	.word	0x0500000f


	//   ....[166]....
        /*03a4*/ 	.word	0x0500000f


	//   ....[167]....
        /*03a8*/ 	.word	0x0500000f


	//   ....[168]....
        /*03ac*/ 	.word	0x0500000f


	//   ....[169]....
        /*03b0*/ 	.word	0x0500000f


	//   ....[170]....
        /*03b4*/ 	.word	0x0500000f


	//   ....[171]....
        /*03b8*/ 	.word	0x0500000f


	//   ....[172]....
        /*03bc*/ 	.word	0x0500000f


	//   ....[173]....
        /*03c0*/ 	.word	0x0500000f


	//   ....[174]....
        /*03c4*/ 	.word	0x0500000f


	//   ....[175]....
        /*03c8*/ 	.word	0x0500000f


	//   ....[176]....
        /*03cc*/ 	.word	0x0500000f


	//   ....[177]....
        /*03d0*/ 	.word	0x0500000f


	//   ....[178]....
        /*03d4*/ 	.word	0x0500000f


	//   ....[179]....
        /*03d8*/ 	.word	0x0500000f


	//   ....[180]....
        /*03dc*/ 	.word	0x0500000f


	//   ....[181]....
        /*03e0*/ 	.word	0x0500000f


	//   ....[182]....
        /*03e4*/ 	.word	0x0500000f


	//   ....[183]....
        /*03e8*/ 	.word	0x0500000f


	//   ....[184]....
        /*03ec*/ 	.word	0x0500000f


	//   ....[185]....
        /*03f0*/ 	.word	0x0500000f


	//   ....[186]....
        /*03f4*/ 	.word	0x0500000f


	//   ....[187]....
        /*03f8*/ 	.word	0x0500000f


	//   ....[188]....
        /*03fc*/ 	.word	0x0500000f


	//   ....[189]....
        /*0400*/ 	.word	0x0500000f


	//   ....[190]....
        /*0404*/ 	.word	0x0500000f


	//   ....[191]....
        /*0408*/ 	.word	0x0500000f


	//   ....[192]....
        /*040c*/ 	.word	0x0500000f


	//   ....[193]....
        /*0410*/ 	.word	0x0500000f


	//   ....[194]....
        /*0414*/ 	.word	0x0500000f


	//   ....[195]....
        /*0418*/ 	.word	0x0500000f


	//   ....[196]....
        /*041c*/ 	.word	0x0500000f


	//   ....[197]....
        /*0420*/ 	.word	0x0500000f


	//   ....[198]....
        /*0424*/ 	.word	0x0500000f


	//   ....[199]....
        /*0428*/ 	.word	0x0500000f


	//   ....[200]....
        /*042c*/ 	.word	0x0500000f


	//   ....[201]....
        /*0430*/ 	.word	0x0500000f


	//   ....[202]....
        /*0434*/ 	.word	0x0500000f


	//   ....[203]....
        /*0438*/ 	.word	0x0500000f


	//   ....[204]....
        /*043c*/ 	.word	0x0500000f


	//   ....[205]....
        /*0440*/ 	.word	0x0500000f


	//   ....[206]....
        /*0444*/ 	.word	0x0500000f


	//   ....[207]....
        /*0448*/ 	.word	0x0500000f


	//   ....[208]....
        /*044c*/ 	.word	0x0500000f


	//   ....[209]....
        /*0450*/ 	.word	0x0500000f


	//   ....[210]....
        /*0454*/ 	.word	0x0500000f


	//   ....[211]....
        /*0458*/ 	.word	0x0500000f


	//   ....[212]....
        /*045c*/ 	.word	0x0500000f


	//   ....[213]....
        /*0460*/ 	.word	0x0500000f


	//   ....[214]....
        /*0464*/ 	.word	0x0500000f


	//   ....[215]....
        /*0468*/ 	.word	0x0500000f


	//   ....[216]....
        /*046c*/ 	.word	0x0500000f


	//   ....[217]....
        /*0470*/ 	.word	0x0500000f


	//   ....[218]....
        /*0474*/ 	.word	0x0500000f


	//   ....[219]....
        /*0478*/ 	.word	0x0500000f


	//   ....[220]....
        /*047c*/ 	.word	0x0500000f


	//   ....[221]....
        /*0480*/ 	.word	0x0500000f


	//   ....[222]....
        /*0484*/ 	.word	0x0500000f


	//   ....[223]....
        /*0488*/ 	.word	0x0500000f


	//   ....[224]....
        /*048c*/ 	.word	0x0500000f


	//   ....[225]....
        /*0490*/ 	.word	0x0500000f


	//   ....[226]....
        /*0494*/ 	.word	0x0500000f


	//   ....[227]....
        /*0498*/ 	.word	0x0500000f


	//----- nvinfo : EIATTR_COOP_GROUP_INSTR_OFFSETS
	.align		4
.L_290:
        /*049c*/ 	.byte	0x04, 0x28
        /*049e*/ 	.short	(.L_292 - .L_291)


	//   ....[0]....
.L_291:
        /*04a0*/ 	.word	0x00000070


	//   ....[1]....
        /*04a4*/ 	.word	0x000000b0


	//   ....[2]....
        /*04a8*/ 	.word	0x000002d0


	//   ....[3]....
        /*04ac*/ 	.word	0x00000430


	//   ....[4]....
        /*04b0*/ 	.word	0x00000550


	//   ....[5]....
        /*04b4*/ 	.word	0x000006b0


	//   ....[6]....
        /*04b8*/ 	.word	0x000013e0


	//   ....[7]....
        /*04bc*/ 	.word	0x00002050


	//   ....[8]....
        /*04c0*/ 	.word	0x00002090


	//   ....[9]....
        /*04c4*/ 	.word	0x00002840


	//   ....[10]....
        /*04c8*/ 	.word	0x00002900


	//   ....[11]....
        /*04cc*/ 	.word	0x00002ff0


	//   ....[12]....
        /*04d0*/ 	.word	0x00003080


	//   ....[13]....
        /*04d4*/ 	.word	0x00004c50


	//   ....[14]....
        /*04d8*/ 	.word	0x00004c90


	//   ....[15]....
        /*04dc*/ 	.word	0x000053b0


	//   ....[16]....
        /*04e0*/ 	.word	0x00005480


	//   ....[17]....
        /*04e4*/ 	.word	0x00005b70


	//   ....[18]....
        /*04e8*/ 	.word	0x00005bf0


	//   ....[19]....
        /*04ec*/ 	.word	0x00007c70


	//   ....[20]....
        /*04f0*/ 	.word	0x00007ca0


	//   ....[21]....
        /*04f4*/ 	.word	0x00007cd0


	//   ....[22]....
        /*04f8*/ 	.word	0x00007cf0


	//   ....[23]....
        /*04fc*/ 	.word	0x00008dd0


	//   ....[24]....
        /*0500*/ 	.word	0x00008e00


	//   ....[25]....
        /*0504*/ 	.word	0x00008ea0


	//   ....[26]....
        /*0508*/ 	.word	0x00008eb0


	//   ....[27]....
        /*050c*/ 	.word	0x0000a0c0


	//   ....[28]....
        /*0510*/ 	.word	0x0000a100


	//   ....[29]....
        /*0514*/ 	.word	0x0000a140


	//   ....[30]....
        /*0518*/ 	.word	0x0000a170


	//   ....[31]....
        /*051c*/ 	.word	0x0000a6f0


	//   ....[32]....
        /*0520*/ 	.word	0x0000a730


	//   ....[33]....
        /*0524*/ 	.word	0x0000a7f0


	//   ....[34]....
        /*0528*/ 	.word	0x0000a810


	//   ....[35]....
        /*052c*/ 	.word	0x0000a8d0


	//   ....[36]....
        /*0530*/ 	.word	0x0000a8f0


	//   ....[37]....
        /*0534*/ 	.word	0x0000a9c0


	//   ....[38]....
        /*0538*/ 	.word	0x0000a9e0


	//   ....[39]....
        /*053c*/ 	.word	0x0000b1e0


	//   ....[40]....
        /*0540*/ 	.word	0x0000b200


	//   ....[41]....
        /*0544*/ 	.word	0x0000b2c0


	//   ....[42]....
        /*0548*/ 	.word	0x0000b2e0


	//   ....[43]....
        /*054c*/ 	.word	0x0000b3a0


	//   ....[44]....
        /*0550*/ 	.word	0x0000b3c0


	//   ....[45]....
        /*0554*/ 	.word	0x0000b490


	//   ....[46]....
        /*0558*/ 	.word	0x0000b4b0


	//   ....[47]....
        /*055c*/ 	.word	0x0000b5f0


	//   ....[48]....
        /*0560*/ 	.word	0x0000b7c0


	//   ....[49]....
        /*0564*/ 	.word	0x0000b7f0


	//   ....[50]....
        /*0568*/ 	.word	0x0000b820


	//   ....[51]....
        /*056c*/ 	.word	0x0000b850


	//   ....[52]....
        /*0570*/ 	.word	0x0000b880


	//   ....[53]....
        /*0574*/ 	.word	0x0000b8b0


	//   ....[54]....
        /*0578*/ 	.word	0x0000ba00


	//   ....[55]....
        /*057c*/ 	.word	0x0000ba30


	//   ....[56]....
        /*0580*/ 	.word	0x0000ba60


	//   ....[57]....
        /*0584*/ 	.word	0x0000ba90


	//   ....[58]....
        /*0588*/ 	.word	0x0000bac0


	//   ....[59]....
        /*058c*/ 	.word	0x0000baf0


	//   ....[60]....
        /*0590*/ 	.word	0x0000bb80


	//   ....[61]....
        /*0594*/ 	.word	0x0000bbe0


	//   ....[62]....
        /*0598*/ 	.word	0x0000bc70


	//   ....[63]....
        /*059c*/ 	.word	0x0000d570


	//   ....[64]....
        /*05a0*/ 	.word	0x0000d590


	//   ....[65]....
        /*05a4*/ 	.word	0x0000d640


	//   ....[66]....
        /*05a8*/ 	.word	0x0000d660


	//   ....[67]....
        /*05ac*/ 	.word	0x0000d700


	//   ....[68]....
        /*05b0*/ 	.word	0x0000d720


	//   ....[69]....
        /*05b4*/ 	.word	0x0000d7c0


	//   ....[70]....
        /*05b8*/ 	.word	0x0000d7e0


	//   ....[71]....
        /*05bc*/ 	.word	0x0000d880


	//   ....[72]....
        /*05c0*/ 	.word	0x0000d8a0


	//   ....[73]....
        /*05c4*/ 	.word	0x0000d8b0


	//   ....[74]....
        /*05c8*/ 	.word	0x0000d940


	//   ....[75]....
        /*05cc*/ 	.word	0x0000e0f0


	//   ....[76]....
        /*05d0*/ 	.word	0x0000e120


	//   ....[77]....
        /*05d4*/ 	.word	0x0000e180


	//   ....[78]....
        /*05d8*/ 	.word	0x0000e1e0


	//   ....[79]....
        /*05dc*/ 	.word	0x0000e220


	//   ....[80]....
        /*05e0*/ 	.word	0x0000e290


	//   ....[81]....
        /*05e4*/ 	.word	0x0000e2d0


	//   ....[82]....
        /*05e8*/ 	.word	0x0000e340


	//   ....[83]....
        /*05ec*/ 	.word	0x0000e380


	//   ....[84]....
        /*05f0*/ 	.word	0x0000e3f0


	//   ....[85]....
        /*05f4*/ 	.word	0x0000e440


	//   ....[86]....
        /*05f8*/ 	.word	0x0000e4a0


	//   ....[87]....
        /*05fc*/ 	.word	0x0000e4f0


	//   ....[88]....
        /*0600*/ 	.word	0x0000e540


	//   ....[89]....
        /*0604*/ 	.word	0x0000e560


	//   ....[90]....
        /*0608*/ 	.word	0x0000e590


	//   ....[91]....
        /*060c*/ 	.word	0x0000ed50


	//   ....[92]....
        /*0610*/ 	.word	0x0000ed60


	//   ....[93]....
        /*0614*/ 	.word	0x0000ed80


	//   ....[94]....
        /*0618*/ 	.word	0x0000ee00


	//   ....[95]....
        /*061c*/ 	.word	0x0000ee10


	//   ....[96]....
        /*0620*/ 	.word	0x0000ee70


	//   ....[97]....
        /*0624*/ 	.word	0x0000eea0


	//   ....[98]....
        /*0628*/ 	.word	0x0000eee0


	//   ....[99]....
        /*062c*/ 	.word	0x0000ef10


	//   ....[100]....
        /*0630*/ 	.word	0x0000ef50


	//   ....[101]....
        /*0634*/ 	.word	0x0000ef80


	//   ....[102]....
        /*0638*/ 	.word	0x0000efc0


	//   ....[103]....
        /*063c*/ 	.word	0x0000f240


	//   ....[104]....
        /*0640*/ 	.word	0x0000f260


	//   ....[105]....
        /*0644*/ 	.word	0x0000f270


	//   ....[106]....
        /*0648*/ 	.word	0x0000f2f0


	//   ....[107]....
        /*064c*/ 	.word	0x0000f300


	//   ....[108]....
        /*0650*/ 	.word	0x0000f370


	//   ....[109]....
        /*0654*/ 	.word	0x0000f380


	//   ....[110]....
        /*0658*/ 	.word	0x0000f3f0


	//   ....[111]....
        /*065c*/ 	.word	0x0000f400


	//   ....[112]....
        /*0660*/ 	.word	0x0000f470


	//   ....[113]....
        /*0664*/ 	.word	0x0000f480


	//   ....[114]....
        /*0668*/ 	.word	0x0000f490


	//   ....[115]....
        /*066c*/ 	.word	0x0000fa80


	//   ....[116]....
        /*0670*/ 	.word	0x0000faa0


	//   ....[117]....
        /*0674*/ 	.word	0x0000fab0


	//   ....[118]....
        /*0678*/ 	.word	0x0000fac0


	//   ....[119]....
        /*067c*/ 	.word	0x0000fb30


	//   ....[120]....
        /*0680*/ 	.word	0x0000fb50


	//   ....[121]....
        /*0684*/ 	.word	0x0000fbc0


	//   ....[122]....
        /*0688*/ 	.word	0x0000fbe0


	//   ....[123]....
        /*068c*/ 	.word	0x0000fc40


	//   ....[124]....
        /*0690*/ 	.word	0x0000fc60


	//   ....[125]....
        /*0694*/ 	.word	0x0000fcb0


	//   ....[126]....
        /*0698*/ 	.word	0x0000fcd0


	//   ....[127]....
        /*069c*/ 	.word	0x000100d0


	//   ....[128]....
        /*06a0*/ 	.word	0x00010120


	//   ....[129]....
        /*06a4*/ 	.word	0x00010150


	//   ....[130]....
        /*06a8*/ 	.word	0x00010160


	//   ....[131]....
        /*06ac*/ 	.word	0x00010190


	//   ....[132]....
        /*06b0*/ 	.word	0x000101c0


	//   ....[133]....
        /*06b4*/ 	.word	0x000101f0


	//   ....[134]....
        /*06b8*/ 	.word	0x00010220


	//   ....[135]....
        /*06bc*/ 	.word	0x000103a0


	//   ....[136]....
        /*06c0*/ 	.word	0x000103d0


	//   ....[137]....
        /*06c4*/ 	.word	0x00010400


	//   ....[138]....
        /*06c8*/ 	.word	0x00010430


	//   ....[139]....
        /*06cc*/ 	.word	0x00010460


	//   ....[140]....
        /*06d0*/ 	.word	0x00010490


	//   ....[141]....
        /*06d4*/ 	.word	0x00010550


	//   ....[142]....
        /*06d8*/ 	.word	0x00010570


	//   ....[143]....
        /*06dc*/ 	.word	0x000105e0


	//   ....[144]....
        /*06e0*/ 	.word	0x00010c80


	//   ....[145]....
        /*06e4*/ 	.word	0x00011210


	//   ....[146]....
        /*06e8*/ 	.word	0x00011300


	//   ....[147]....
        /*06ec*/ 	.word	0x000113a0


	//   ....[148]....
        /*06f0*/ 	.word	0x00011400


	//   ....[149]....
        /*06f4*/ 	.word	0x00011510


	//   ....[150]....
        /*06f8*/ 	.word	0x00011580


	//   ....[151]....
        /*06fc*/ 	.word	0x00011690


	//   ....[152]....
        /*0700*/ 	.word	0x00011700


	//   ....[153]....
        /*0704*/ 	.word	0x00011810


	//   ....[154]....
        /*0708*/ 	.word	0x00011880


	//   ....[155]....
        /*070c*/ 	.word	0x00011990


	//   ....[156]....
        /*0710*/ 	.word	0x00011a00


	//   ....[157]....
        /*0714*/ 	.word	0x00011aa0


	//   ....[158]....
        /*0718*/ 	.word	0x00011bb0


	//   ....[159]....
        /*071c*/ 	.word	0x00011c20


	//   ....[160]....
        /*0720*/ 	.word	0x00011ca0


	//   ....[161]....
        /*0724*/ 	.word	0x00011d70


	//   ....[162]....
        /*0728*/ 	.word	0x00011df0


	//   ....[163]....
        /*072c*/ 	.word	0x00011ed0


	//   ....[164]....
        /*0730*/ 	.word	0x00011f50


	//   ....[165]....
        /*0734*/ 	.word	0x00012030


	//   ....[166]....
        /*0738*/ 	.word	0x000120b0


	//   ....[167]....
        /*073c*/ 	.word	0x00012190


	//   ....[168]....
        /*0740*/ 	.word	0x00012210


	//   ....[169]....
        /*0744*/ 	.word	0x000122f0


	//   ....[170]....
        /*0748*/ 	.word	0x00012370


	//   ....[171]....
        /*074c*/ 	.word	0x00012440


	//   ....[172]....
        /*0750*/ 	.word	0x000124c0


	//   ....[173]....
        /*0754*/ 	.word	0x00012580


	//   ....[174]....
        /*0758*/ 	.word	0x000126b0


	//   ....[175]....
        /*075c*/ 	.word	0x00012760


	//   ....[176]....
        /*0760*/ 	.word	0x000127d0


	//   ....[177]....
        /*0764*/ 	.word	0x000128c0


	//   ....[178]....
        /*0768*/ 	.word	0x00012920


	//   ....[179]....
        /*076c*/ 	.word	0x000129f0


	//   ....[180]....
        /*0770*/ 	.word	0x00012a50


	//   ....[181]....
        /*0774*/ 	.word	0x00012b20


	//   ....[182]....
        /*0778*/ 	.word	0x00012b80


	//   ....[183]....
        /*077c*/ 	.word	0x00012c50


	//   ....[184]....
        /*0780*/ 	.word	0x00012cb0


	//   ....[185]....
        /*0784*/ 	.word	0x00012d80


	//   ....[186]....
        /*0788*/ 	.word	0x00012e70


	//   ....[187]....
        /*078c*/ 	.word	0x00012f10


	//   ....[188]....
        /*0790*/ 	.word	0x00012f70


	//   ....[189]....
        /*0794*/ 	.word	0x00013060


	//   ....[190]....
        /*0798*/ 	.word	0x000130c0


	//   ....[191]....
        /*079c*/ 	.word	0x000131a0


	//   ....[192]....
        /*07a0*/ 	.word	0x00013200


	//   ....[193]....
        /*07a4*/ 	.word	0x000132e0


	//   ....[194]....
        /*07a8*/ 	.word	0x00013340


	//   ....[195]....
        /*07ac*/ 	.word	0x00013420


	//   ....[196]....
        /*07b0*/ 	.word	0x00013480


	//   ....[197]....
        /*07b4*/ 	.word	0x00013550


	//   ....[198]....
        /*07b8*/ 	.word	0x00013670


	//   ....[199]....
        /*07bc*/ 	.word	0x00013740


	//   ....[200]....
        /*07c0*/ 	.word	0x00013800


	//   ....[201]....
        /*07c4*/ 	.word	0x000138d0


	//   ....[202]....
        /*07c8*/ 	.word	0x00013930


	//   ....[203]....
        /*07cc*/ 	.word	0x00013a00


	//   ....[204]....
        /*07d0*/ 	.word	0x00013a60


	//   ....[205]....
        /*07d4*/ 	.word	0x00013b40


	//   ....[206]....
        /*07d8*/ 	.word	0x00013ba0


	//   ....[207]....
        /*07dc*/ 	.word	0x00013c70


	//   ....[208]....
        /*07e0*/ 	.word	0x00013cd0


	//   ....[209]....
        /*07e4*/ 	.word	0x00013d90


	//   ....[210]....
        /*07e8*/ 	.word	0x00013e20


	//   ....[211]....
        /*07ec*/ 	.word	0x00013ec0


	//   ....[212]....
        /*07f0*/ 	.word	0x00013fe0


	//   ....[213]....
        /*07f4*/ 	.word	0x00014050


	//   ....[214]....
        /*07f8*/ 	.word	0x000140c0


	//   ....[215]....
        /*07fc*/ 	.word	0x00014130


	//   ....[216]....
        /*0800*/ 	.word	0x000141a0


	//   ....[217]....
        /*0804*/ 	.word	0x00014220


	//   ....[218]....
        /*0808*/ 	.word	0x000142b0


	//   ....[219]....
        /*080c*/ 	.word	0x00014340


	//   ....[220]....
        /*0810*/ 	.word	0x000143b0


	//   ....[221]....
        /*0814*/ 	.word	0x00014420


	//   ....[222]....
        /*0818*/ 	.word	0x00014490


	//   ....[223]....
        /*081c*/ 	.word	0x00014510


	//   ....[224]....
        /*0820*/ 	.word	0x00014580


	//   ....[225]....
        /*0824*/ 	.word	0x00014620


	//   ....[226]....
        /*0828*/ 	.word	0x000146b0


	//   ....[227]....
        /*082c*/ 	.word	0x000147d0


	//----- nvinfo : EIATTR_REG_RECONFIG
	.align		4
.L_292:
        /*0830*/ 	.byte	0x01, 0x54
	.zero		2


	//----- nvinfo : EIATTR_SYSCALL_OFFSETS
	.align		4
        /*0834*/ 	.byte	0x04, 0x46
        /*0836*/ 	.short	(.L_294 - .L_293)


	//   ....[0]....
.L_293:
        /*0838*/ 	.word	0x000015c0


	//   ....[1]....
        /*083c*/ 	.word	0x0000cab0


	//   ....[2]....
        /*0840*/ 	.word	0x0000cc00


	//   ....[3]....
        /*0844*/ 	.word	0x0000ccf0


	//   ....[4]....
        /*0848*/ 	.word	0x0000dce0


	//----- nvinfo : EIATTR_MBARRIER_INSTR_OFFSETS
	.align		4
.L_294:
        /*084c*/ 	.byte	0x04, 0x39
        /*084e*/ 	.short	(.L_296 - .L_295)


	//   ....[0]....
.L_295:
        /*0850*/ 	.word	0x00000180
        /*0854*/ 	.word	0x000000ff
        /*0858*/ 	.word	0x0002a800
        /*085c*/ 	.short	0x0100
        /*085e*/ 	.byte	0x08
	.zero		1


	//   ....[1]....
        /*0860*/ 	.word	0x00000190
        /*0864*/ 	.word	0x000000ff
        /*0868*/ 	.word	0x0002a820
        /*086c*/ 	.short	0x0100
        /*086e*/ 	.byte	0x08
	.zero		1


	//   ....[2]....
        /*0870*/ 	.word	0x00000280
        /*0874*/ 	.word	0x000000ff
        /*0878*/ 	.word	0x0002a830
        /*087c*/ 	.short	0x0100
        /*087e*/ 	.byte	0x08
	.zero		1


	//   ....[3]....
        /*0880*/ 	.word	0x00000290
        /*0884*/ 	.word	0x000000ff
        /*0888*/ 	.word	0x0002a840
        /*088c*/ 	.short	0x0100
        /*088e*/ 	.byte	0x08
	.zero		1


	//   ....[4]....
        /*0890*/ 	.word	0x000002a0
        /*0894*/ 	.word	0x000000ff
        /*0898*/ 	.word	0x0002a838
        /*089c*/ 	.short	0x0100
        /*089e*/ 	.byte	0x08
	.zero		1


	//   ....[5]....
        /*08a0*/ 	.word	0x000002b0
        /*08a4*/ 	.word	0x000000ff
        /*08a8*/ 	.word	0x0002a848
        /*08ac*/ 	.short	0x0100
        /*08ae*/ 	.byte	0x08
	.zero		1


	//   ....[6]....
        /*08b0*/ 	.word	0x000003e0
        /*08b4*/ 	.word	0x000000ff
        /*08b8*/ 	.word	0x0002a850
        /*08bc*/ 	.short	0x0100
        /*08be*/ 	.byte	0x08
	.zero		1


	//   ....[7]....
        /*08c0*/ 	.word	0x000003f0
        /*08c4*/ 	.word	0x000000ff
        /*08c8*/ 	.word	0x0002a860
        /*08cc*/ 	.short	0x0100
        /*08ce*/ 	.byte	0x08
	.zero		1


	//   ....[8]....
        /*08d0*/ 	.word	0x00000400
        /*08d4*/ 	.word	0x000000ff
        /*08d8*/ 	.word	0x0002a858
        /*08dc*/ 	.short	0x0100
        /*08de*/ 	.byte	0x08
	.zero		1


	//   ....[9]....
        /*08e0*/ 	.word	0x00000410
        /*08e4*/ 	.word	0x000000ff
        /*08e8*/ 	.word	0x0002a868
        /*08ec*/ 	.short	0x0100
        /*08ee*/ 	.byte	0x08
	.zero		1


	//   ....[10]....
        /*08f0*/ 	.word	0x00000500
        /*08f4*/ 	.word	0x000000ff
        /*08f8*/ 	.word	0x0002a870
        /*08fc*/ 	.short	0x0100
        /*08fe*/ 	.byte	0x06
	.zero		1


	//   ....[11]....
        /*0900*/ 	.word	0x00000510
        /*0904*/ 	.word	0x000000ff
        /*0908*/ 	.word	0x0002a880
        /*090c*/ 	.short	0x0100
        /*090e*/ 	.byte	0x06
	.zero		1


	//   ....[12]....
        /*0910*/ 	.word	0x00000520
        /*0914*/ 	.word	0x000000ff
        /*0918*/ 	.word	0x0002a878
        /*091c*/ 	.short	0x0100
        /*091e*/ 	.byte	0x06
	.zero		1


	//   ....[13]....
        /*0920*/ 	.word	0x00000530
        /*0924*/ 	.word	0x000000ff
        /*0928*/ 	.word	0x0002a888
        /*092c*/ 	.short	0x0100
        /*092e*/ 	.byte	0x06
	.zero		1


	//   ....[14]....
        /*0930*/ 	.word	0x00000660
        /*0934*/ 	.word	0x000000ff
        /*0938*/ 	.word	0x0002a890
        /*093c*/ 	.short	0x0100
        /*093e*/ 	.byte	0x08
	.zero		1


	//   ....[15]....
        /*0940*/ 	.word	0x00000670
        /*0944*/ 	.word	0x000000ff
        /*0948*/ 	.word	0x0002a8a0
        /*094c*/ 	.short	0x0100
        /*094e*/ 	.byte	0x08
	.zero		1


	//   ....[16]....
        /*0950*/ 	.word	0x00000680
        /*0954*/ 	.word	0x000000ff
        /*0958*/ 	.word	0x0002a898
        /*095c*/ 	.short	0x0100
        /*095e*/ 	.byte	0x08
	.zero		1


	//   ....[17]....
        /*0960*/ 	.word	0x00000690
        /*0964*/ 	.word	0x000000ff
        /*0968*/ 	.word	0x0002a8a8
        /*096c*/ 	.short	0x0100
        /*096e*/ 	.byte	0x08
	.zero		1


	//   ....[18]....
        /*0970*/ 	.word	0x000007d0
        /*0974*/ 	.word	0x000000ff
        /*0978*/ 	.word	0x0002a8b0
        /*097c*/ 	.short	0x0100
        /*097e*/ 	.byte	0x08
	.zero		1


	//   ....[19]....
        /*0980*/ 	.word	0x000007e0
        /*0984*/ 	.word	0x000000ff
        /*0988*/ 	.word	0x0002a8c0
        /*098c*/ 	.short	0x0100
        /*098e*/ 	.byte	0x08
	.zero		1


	//   ....[20]....
        /*0990*/ 	.word	0x000007f0
        /*0994*/ 	.word	0x000000ff
        /*0998*/ 	.word	0x0002a8b8
        /*099c*/ 	.short	0x0100
        /*099e*/ 	.byte	0x08
	.zero		1


	//   ....[21]....
        /*09a0*/ 	.word	0x00000800
        /*09a4*/ 	.word	0x000000ff
        /*09a8*/ 	.word	0x0002a8c8
        /*09ac*/ 	.short	0x0100
        /*09ae*/ 	.byte	0x08
	.zero		1


	//   ....[22]....
        /*09b0*/ 	.word	0x00001630
        /*09b4*/ 	.word	0x000000ff
        /*09b8*/ 	.word	0x0002a800
        /*09bc*/ 	.short	0x010a
        /*09be*/ 	.byte	0x28
	.zero		1


	//   ....[23]....
        /*09c0*/ 	.word	0x000016b0
        /*09c4*/ 	.word	0x00000000
        /*09c8*/ 	.word	0x0002a830
        /*09cc*/ 	.short	0x010a
        /*09ce*/ 	.byte	0x3f
	.zero		1


	//   ....[24]....
        /*09d0*/ 	.word	0x000016f0
        /*09d4*/ 	.word	0x00000000
        /*09d8*/ 	.word	0x0002a830
        /*09dc*/ 	.short	0x010a
        /*09de*/ 	.byte	0x3f
	.zero		1


	//   ....[25]....
        /*09e0*/ 	.word	0x00002440
        /*09e4*/ 	.word	0x000000ff
        /*09e8*/ 	.word	0x00000000
        /*09ec*/ 	.short	0x0101
        /*09ee*/ 	.byte	0x04
	.zero		1


	//   ....[26]....
        /*09f0*/ 	.word	0x00003cf0
        /*09f4*/ 	.word	0x000000ff
        /*09f8*/ 	.word	0x0002a830
        /*09fc*/ 	.short	0x010a
        /*09fe*/ 	.byte	0x07
	.zero		1


	//   ....[27]....
        /*0a00*/ 	.word	0x00003d30
        /*0a04*/ 	.word	0x000000ff
        /*0a08*/ 	.word	0x0002a830
        /*0a0c*/ 	.short	0x010a
        /*0a0e*/ 	.byte	0x07
	.zero		1


	//   ....[28]....
        /*0a10*/ 	.word	0x00004670
        /*0a14*/ 	.word	0x000000ff
        /*0a18*/ 	.word	0x0002a850
        /*0a1c*/ 	.short	0x010a
        /*0a1e*/ 	.byte	0x0a
	.zero		1


	//   ....[29]....
        /*0a20*/ 	.word	0x000046b0
        /*0a24*/ 	.word	0x000000ff
        /*0a28*/ 	.word	0x0002a850
        /*0a2c*/ 	.short	0x010a
        /*0a2e*/ 	.byte	0x0a
	.zero		1


	//   ....[30]....
        /*0a30*/ 	.word	0x00004d90
        /*0a34*/ 	.word	0x000000ff
        /*0a38*/ 	.word	0x00000000
        /*0a3c*/ 	.short	0x0101
        /*0a3e*/ 	.byte	0x07
	.zero		1


	//   ....[31]....
        /*0a40*/ 	.word	0x00006490
        /*0a44*/ 	.word	0x000000ff
        /*0a48*/ 	.word	0x00000000
        /*0a4c*/ 	.short	0x0101
        /*0a4e*/ 	.byte	0x0a
	.zero		1


	//   ....[32]....
        /*0a50*/ 	.word	0x00006710
        /*0a54*/ 	.word	0x000000ff
        /*0a58*/ 	.word	0x0002a830
        /*0a5c*/ 	.short	0x010a
        /*0a5e*/ 	.byte	0x07
	.zero		1


	//   ....[33]....
        /*0a60*/ 	.word	0x00006750
        /*0a64*/ 	.word	0x000000ff
        /*0a68*/ 	.word	0x0002a830
        /*0a6c*/ 	.short	0x010a
        /*0a6e*/ 	.byte	0x07
	.zero		1


	//   ....[34]....
        /*0a70*/ 	.word	0x00007090
        /*0a74*/ 	.word	0x000000ff
        /*0a78*/ 	.word	0x0002a850
        /*0a7c*/ 	.short	0x010a
        /*0a7e*/ 	.byte	0x07
	.zero		1


	//   ....[35]....
        /*0a80*/ 	.word	0x000070d0
        /*0a84*/ 	.word	0x000000ff
        /*0a88*/ 	.word	0x0002a850
        /*0a8c*/ 	.short	0x010a
        /*0a8e*/ 	.byte	0x07
	.zero		1


	//   ....[36]....
        /*0a90*/ 	.word	0x00007780
        /*0a94*/ 	.word	0x000000ff
        /*0a98*/ 	.word	0x00000000
        /*0a9c*/ 	.short	0x0101
        /*0a9e*/ 	.byte	0x04
	.zero		1


	//   ....[37]....
        /*0aa0*/ 	.word	0x00008770
        /*0aa4*/ 	.word	0x000000ff
        /*0aa8*/ 	.word	0x00000000
        /*0aac*/ 	.short	0x0101
        /*0aae*/ 	.byte	0x07
	.zero		1


	//   ....[38]....
        /*0ab0*/ 	.word	0x00008d40
        /*0ab4*/ 	.word	0x000000ff
        /*0ab8*/ 	.word	0x0002a850
        /*0abc*/ 	.short	0x010a
        /*0abe*/ 	.byte	0x05
	.zero		1


	//   ....[39]....
        /*0ac0*/ 	.word	0x00008d80
        /*0ac4*/ 	.word	0x000000ff
        /*0ac8*/ 	.word	0x0002a850
        /*0acc*/ 	.short	0x010a
        /*0ace*/ 	.byte	0x05
	.zero		1


	//   ....[40]....
        /*0ad0*/ 	.word	0x00009250
        /*0ad4*/ 	.word	0x000000ff
        /*0ad8*/ 	.word	0x00000000
        /*0adc*/ 	.short	0x0101
        /*0ade*/ 	.byte	0x04
	.zero		1


	//   ....[41]....
        /*0ae0*/ 	.word	0x0000a720
        /*0ae4*/ 	.word	0x00000003
        /*0ae8*/ 	.word	0x00000000
        /*0aec*/ 	.short	0x0101
        /*0aee*/ 	.byte	0x3f
	.zero		1


	//   ....[42]....
        /*0af0*/ 	.word	0x0000d330
        /*0af4*/ 	.word	0x00000007
        /*0af8*/ 	.word	0x0002a840
        /*0afc*/ 	.short	0x010a
        /*0afe*/ 	.byte	0x3f
	.zero		1


	//   ....[43]....
        /*0b00*/ 	.word	0x0000da00
        /*0b04*/ 	.word	0x00000007
        /*0b08*/ 	.word	0x0002a830
        /*0b0c*/ 	.short	0x0107
        /*0b0e*/ 	.byte	0x3f
	.zero		1


	//   ....[44]....
        /*0b10*/ 	.word	0x0000dae0
        /*0b14*/ 	.word	0x00000007
        /*0b18*/ 	.word	0x0002a830
        /*0b1c*/ 	.short	0x0101
        /*0b1e*/ 	.byte	0x3f
	.zero		1


	//   ....[45]....
        /*0b20*/ 	.word	0x0000e6b0
        /*0b24*/ 	.word	0x00000016
        /*0b28*/ 	.word	0x0002a800
        /*0b2c*/ 	.short	0x0107
        /*0b2e*/ 	.byte	0x3f
	.zero		1


	//   ....[46]....
        /*0b30*/ 	.word	0x0000e7b0
        /*0b34*/ 	.word	0x00000016
        /*0b38*/ 	.word	0x0002a800
        /*0b3c*/ 	.short	0x0101
        /*0b3e*/ 	.byte	0x3f
	.zero		1


	//   ....[47]....
        /*0b40*/ 	.word	0x0000e7d0
        /*0b44*/ 	.word	0x00000016
        /*0b48*/ 	.word	0x0002a820
        /*0b4c*/ 	.short	0x010a
        /*0b4e*/ 	.byte	0x3f
	.zero		1


	//   ....[48]....
        /*0b50*/ 	.word	0x0000eb60
        /*0b54*/ 	.word	0x00000006
        /*0b58*/ 	.word	0x0002a840
        /*0b5c*/ 	.short	0x010a
        /*0b5e*/ 	.byte	0x3f
	.zero		1


	//   ....[49]....
        /*0b60*/ 	.word	0x0000f060
        /*0b64*/ 	.word	0x00000006
        /*0b68*/ 	.word	0x0002a830
        /*0b6c*/ 	.short	0x0107
        /*0b6e*/ 	.byte	0x3f
	.zero		1


	//   ....[50]....
        /*0b70*/ 	.word	0x0000f120
        /*0b74*/ 	.word	0x00000006
        /*0b78*/ 	.word	0x0002a830
        /*0b7c*/ 	.short	0x0101
        /*0b7e*/ 	.byte	0x3f
	.zero		1


	//   ....[51]....
        /*0b80*/ 	.word	0x0000f180
        /*0b84*/ 	.word	0x00000004
        /*0b88*/ 	.word	0x0002a860
        /*0b8c*/ 	.short	0x010a
        /*0b8e*/ 	.byte	0x3f
	.zero		1


	//   ....[52]....
        /*0b90*/ 	.word	0x0000f5d0
        /*0b94*/ 	.word	0x00000004
        /*0b98*/ 	.word	0x0002a850
        /*0b9c*/ 	.short	0x0107
        /*0b9e*/ 	.byte	0x3f
	.zero		1


	//   ....[53]....
        /*0ba0*/ 	.word	0x0000f720
        /*0ba4*/ 	.word	0x00000004
        /*0ba8*/ 	.word	0x0002a850
        /*0bac*/ 	.short	0x0101
        /*0bae*/ 	.byte	0x3f
	.zero		1


	//   ....[54]....
        /*0bb0*/ 	.word	0x0000f9b0
        /*0bb4*/ 	.word	0x00000000
        /*0bb8*/ 	.word	0x0002a860
        /*0bbc*/ 	.short	0x010a
        /*0bbe*/ 	.byte	0x3f
	.zero		1


	//   ....[55]....
        /*0bc0*/ 	.word	0x0000fe10
        /*0bc4*/ 	.word	0x00000000
        /*0bc8*/ 	.word	0x0002a850
        /*0bcc*/ 	.short	0x0107
        /*0bce*/ 	.byte	0x3f
	.zero		1


	//   ....[56]....
        /*0bd0*/ 	.word	0x0000fed0
        /*0bd4*/ 	.word	0x00000000
        /*0bd8*/ 	.word	0x0002a850
        /*0bdc*/ 	.short	0x0101
        /*0bde*/ 	.byte	0x3f
	.zero		1


	//   ....[57]....
        /*0be0*/ 	.word	0x00010c00
        /*0be4*/ 	.word	0x00000004
        /*0be8*/ 	.word	0x0002a820
        /*0bec*/ 	.short	0x010a
        /*0bee*/ 	.byte	0x3f
	.zero		1


	//   ....[58]....
        /*0bf0*/ 	.word	0x00010d80
        /*0bf4*/ 	.word	0x00000005
        /*0bf8*/ 	.word	0x0002a840
        /*0bfc*/ 	.short	0x010a
        /*0bfe*/ 	.byte	0x3f
	.zero		1


	//   ....[59]....
        /*0c00*/ 	.word	0x00010e20
        /*0c04*/ 	.word	0x0000001b
        /*0c08*/ 	.word	0x0002a840
        /*0c0c*/ 	.short	0x010a
        /*0c0e*/ 	.byte	0x3f
	.zero		1


	//   ....[60]....
        /*0c10*/ 	.word	0x00010e60
        /*0c14*/ 	.word	0x00000005
        /*0c18*/ 	.word	0x0002a860
        /*0c1c*/ 	.short	0x010a
        /*0c1e*/ 	.byte	0x3f
	.zero		1


	//   ....[61]....
        /*0c20*/ 	.word	0x00010ea0
        /*0c24*/ 	.word	0x0000001b
        /*0c28*/ 	.word	0x0002a860
        /*0c2c*/ 	.short	0x010a
        /*0c2e*/ 	.byte	0x3f
	.zero		1


	//   ....[62]....
        /*0c30*/ 	.word	0x00010f10
        /*0c34*/ 	.word	0x00000003
        /*0c38*/ 	.word	0x0002a800
        /*0c3c*/ 	.short	0x010a
        /*0c3e*/ 	.byte	0x3f
	.zero		1


	//   ....[63]....
        /*0c40*/ 	.word	0x00010f60
        /*0c44*/ 	.word	0x00000000
        /*0c48*/ 	.word	0x0002a830
        /*0c4c*/ 	.short	0x010a
        /*0c4e*/ 	.byte	0x3f
	.zero		1


	//   ....[64]....
        /*0c50*/ 	.word	0x00010fc0
        /*0c54*/ 	.word	0x0000000a
        /*0c58*/ 	.word	0x0002a830
        /*0c5c*/ 	.short	0x010a
        /*0c5e*/ 	.byte	0x3f
	.zero		1


	//   ....[65]....
        /*0c60*/ 	.word	0x00011020
        /*0c64*/ 	.word	0x00000009
        /*0c68*/ 	.word	0x0002a850
        /*0c6c*/ 	.short	0x010a
        /*0c6e*/ 	.byte	0x3f
	.zero		1


	//   ....[66]....
        /*0c70*/ 	.word	0x00011080
        /*0c74*/ 	.word	0x0000000a
        /*0c78*/ 	.word	0x0002a830
        /*0c7c*/ 	.short	0x010a
        /*0c7e*/ 	.byte	0x3f
	.zero		1


	//   ....[67]....
        /*0c80*/ 	.word	0x000110e0
        /*0c84*/ 	.word	0x00000009
        /*0c88*/ 	.word	0x0002a850
        /*0c8c*/ 	.short	0x010a
        /*0c8e*/ 	.byte	0x3f
	.zero		1


	//   ....[68]....
        /*0c90*/ 	.word	0x00011140
        /*0c94*/ 	.word	0x00000003
        /*0c98*/ 	.word	0x0002a850
        /*0c9c*/ 	.short	0x010a
        /*0c9e*/ 	.byte	0x3f
	.zero		1


	//   ....[69]....
        /*0ca0*/ 	.word	0x00011250
        /*0ca4*/ 	.word	0x00000007
        /*0ca8*/ 	.word	0x0002a840
        /*0cac*/ 	.short	0x010a
        /*0cae*/ 	.byte	0x3f
	.zero		1


	//   ....[70]....
        /*0cb0*/ 	.word	0x000125b0
        /*0cb4*/ 	.word	0x00000016
        /*0cb8*/ 	.word	0x0002a820
        /*0cbc*/ 	.short	0x010a
        /*0cbe*/ 	.byte	0x3f
	.zero		1


	//   ....[71]....
        /*0cc0*/ 	.word	0x00012600
        /*0cc4*/ 	.word	0x00000006
        /*0cc8*/ 	.word	0x0002a840
        /*0ccc*/ 	.short	0x010a
        /*0cce*/ 	.byte	0x3f
	.zero		1


	//   ....[72]....
        /*0cd0*/ 	.word	0x00012dc0
        /*0cd4*/ 	.word	0x00000004
        /*0cd8*/ 	.word	0x0002a860
        /*0cdc*/ 	.short	0x010a
        /*0cde*/ 	.byte	0x3f
	.zero		1


	//   ....[73]....
        /*0ce0*/ 	.word	0x000135c0
        /*0ce4*/ 	.word	0x00000000
        /*0ce8*/ 	.word	0x0002a860
        /*0cec*/ 	.short	0x010a
        /*0cee*/ 	.byte	0x3f
	.zero		1


	//   ....[74]....
        /*0cf0*/ 	.word	0x000146f0
        /*0cf4*/ 	.word	0x00000004
        /*0cf8*/ 	.word	0x0002a820
        /*0cfc*/ 	.short	0x010a
        /*0cfe*/ 	.byte	0x3f
	.zero		1


	//   ....[75]....
        /*0d00*/ 	.word	0x00014890
        /*0d04*/ 	.word	0x00000005
        /*0d08*/ 	.word	0x0002a840
        /*0d0c*/ 	.short	0x010a
        /*0d0e*/ 	.byte	0x3f
	.zero		1


	//   ....[76]....
        /*0d10*/ 	.word	0x000148e0
        /*0d14*/ 	.word	0x0000001b
        /*0d18*/ 	.word	0x0002a840
        /*0d1c*/ 	.short	0x010a
        /*0d1e*/ 	.byte	0x3f
	.zero		1


	//   ....[77]....
        /*0d20*/ 	.word	0x00014930
        /*0d24*/ 	.word	0x00000005
        /*0d28*/ 	.word	0x0002a860
        /*0d2c*/ 	.short	0x010a
        /*0d2e*/ 	.byte	0x3f
	.zero		1


	//----- nvinfo : EIATTR_NUM_MBARRIERS
	.align		4
.L_296:
        /*0d30*/ 	.byte	0x03, 0x38
        /*0d32*/ 	.short	0x0016


	//----- nvinfo : EIATTR_EXIT_INSTR_OFFSETS
	.align		4
        /*0d34*/ 	.byte	0x04, 0x1c
        /*0d36*/ 	.short	(.L_298 - .L_297)


	//   ....[0]....
.L_297:
        /*0d38*/ 	.word	0x00000970


	//   ....[1]....
        /*0d3c*/ 	.word	0x0000b5a0


	//   ....[2]....
        /*0d40*/ 	.word	0x00010ef0


	//----- nvinfo : EIATTR_MAX_THREADS
	.align		4
.L_298:
        /*0d44*/ 	.byte	0x04, 0x05
        /*0d46*/ 	.short	(.L_300 - .L_299)
.L_299:
        /*0d48*/ 	.word	0x00000180
        /*0d4c*/ 	.word	0x00000001
        /*0d50*/ 	.word	0x00000001


	//----- nvinfo : EIATTR_CRS_STACK_SIZE
	.align		4
.L_300:
        /*0d54*/ 	.byte	0x04, 0x1e
        /*0d56*/ 	.short	(.L_302 - .L_301)
.L_301:
        /*0d58*/ 	.word	0x00000000


	//----- nvinfo : EIATTR_CBANK_PARAM_SIZE
	.align		4
.L_302:
        /*0d5c*/ 	.byte	0x03, 0x19
        /*0d5e*/ 	.short	0x0af0


	//----- nvinfo : EIATTR_PARAM_CBANK
	.align		4
        /*0d60*/ 	.byte	0x04, 0x0a
        /*0d62*/ 	.short	(.L_304 - .L_303)
	.align		4
.L_303:
        /*0d64*/ 	.word	index@(.nv.constant0._ZN7cutlass13device_kernelIN5flash11enable_sm90INS1_16FlashAttnFwdSm90INS1_25CollectiveMainloopFwdSm90ILi2EN4cute5tupleIJNS5_1CILi1EEES8_S8_EEENS6_IJNS7_ILi128EEENS7_ILi96EEENS7_ILi192EEEEEELi128ENS_10bfloat16_tEfNS_4arch4Sm90ELb1ELb0ELb1ELb1ELb1ELb0ELb0ELb1ELb1ELb1ELb0ELb0EEENS1_21CollectiveEpilogueFwdINS6_IJSA_SA_SB_EEES9_SE_SG_Li256ELb1ELb1ELb0ELb0EEENS1_36VarlenDynamicPersistentTileSchedulerILi128ELi96ELi256ELi128ELb0ELb1ELb1ELb1ELb1ELb1EEEEEEEEEvNT_6ParamsE)
        /*0d68*/ 	.short	0x0210
        /*0d6a*/ 	.short	0x0af0


	//----- nvinfo : EIATTR_SW_WAR
	.align		4
.L_304:
        /*0d6c*/ 	.byte	0x04, 0x36
        /*0d6e*/ 	.short	(.L_306 - .L_305)
.L_305:
        /*0d70*/ 	.word	0x00000008
.L_306:


//--------------------- .nv.info._ZN7cutlass13device_kernelIN5flash11enable_sm90INS1_16FlashAttnFwdSm90INS1_25CollectiveMainloopFwdSm90ILi2EN4cute5tupleIJNS5_1CILi1EEES8_S8_EEENS6_IJNS7_ILi128EEENS7_ILi96EEENS7_ILi192EEEEEELi128ENS_10bfloat16_tEfNS_4arch4Sm90ELb1ELb0ELb1ELb1ELb1ELb1ELb0ELb1ELb1ELb1ELb0ELb0EEENS1_21CollectiveEpilogueFwdINS6_IJSA_SA_SB_EEES9_SE_SG_Li256ELb1ELb1ELb0ELb0EEENS1_36VarlenDynamicPersistentTileSchedulerILi128ELi96ELi256ELi128ELb0ELb1ELb1ELb1ELb1ELb1EEEEEEEEEvNT_6ParamsE --------------------------
	.section	.nv.info._ZN7cutlass13device_kernelIN5flash11enable_sm90INS1_16FlashAttnFwdSm90INS1_25CollectiveMainloopFwdSm90ILi2EN4cute5tupleIJNS5_1CILi1EEES8_S8_EEENS6_IJNS7_ILi128EEENS7_ILi96EEENS7_ILi192EEEEEELi128ENS_10bfloat16_tEfNS_4arch4Sm90ELb1ELb0ELb1ELb1ELb1ELb1ELb0ELb1ELb1ELb1ELb0ELb0EEENS1_21CollectiveEpilogueFwdINS6_IJSA_SA_SB_EEES9_SE_SG_Li256ELb1ELb1ELb0ELb0EEENS1_36VarlenDynamicPersistentTileSchedulerILi128ELi96ELi256ELi128ELb0ELb1ELb1ELb1ELb1ELb1EEEEEEEEEvNT_6ParamsE,"",@"SHT_CUDA_INFO"
	.sectionflags	@""
	.align	4


	//----- nvinfo : EIATTR_CUDA_API_VERSION
	.align		4
        /*0000*/ 	.byte	0x04, 0x37
        /*0002*/ 	.short	(.L_308 - .L_307)
.L_307:
        /*0004*/ 	.word	0x00000082


	//----- nvinfo : EIATTR_KPARAM_INFO
	.align		4
.L_308:
        /*0008*/ 	.byte	0x04, 0x17
        /*000a*/ 	.short	(.L_310 - .L_309)
.L_309:
        /*000c*/ 	.word	0x00000000
        /*0010*/ 	.short	0x0000
        /*0012*/ 	.short	0x0070
        /*0014*/ 	.byte	0x00, 0xf0, 0x01, 0x2a


	//----- nvinfo : EIATTR_SPARSE_MMA_MASK
	.align		4
.L_310:
        /*0018*/ 	.byte	0x03, 0x50
        /*001a*/ 	.short	0x0000


	//----- nvinfo : EIATTR_MAXREG_COUNT
	.align		4
        /*001c*/ 	.byte	0x03, 0x1b
        /*001e*/ 	.short	0x00a8


	//----- nvinfo : EIATTR_NUM_BARRIERS
	.align		4
        /*0020*/ 	.byte	0x02, 0x4c
        /*0022*/ 	.byte	0x10
	.zero		1


	//----- nvinfo : EIATTR_EXTERNS
	.align		4
        /*0024*/ 	.byte	0x04, 0x0f
        /*0026*/ 	.short	(.L_312 - .L_311)


	//   ....[0]....
	.align		4
.L_311:
        /*0028*/ 	.word	index@(__assertfail)


	//----- nvinfo : EIATTR_ANNOTATIONS
	.align		4
.L_312:
        /*002c*/ 	.byte	0x04, 0x55
        /*002e*/ 	.short	(.L_314 - .L_313)


	//   ....[0]....
.L_313:
        /* <DEDUP_REMOVED lines=32> */


	//----- nvinfo : EIATTR_MERCURY_ISA_VERSION
	.align		4
.L_314:
        /*0218*/ 	.byte	0x03, 0x5f
        /*021a*/ 	.short	0x0101


	//----- nvinfo : EIATTR_UNUSED_LOAD_BYTE_OFFSET
	.align		4
        /*021c*/ 	.byte	0x04, 0x44
        /*021e*/ 	.short	(.L_316 - .L_315)


	//   ....[0]....
.L_315:
        /*0220*/ 	.word	0x00000a50
        /*0224*/ 	.word	0x0000fff0


	//   ....[1]....
        /*0228*/ 	.word	0x0001b310
        /*022c*/ 	.word	0x0000fff0


	//----- nvinfo : EIATTR_INT_WARP_WIDE_INSTR_OFFSETS
	.align		4
.L_316:
        /*0230*/ 	.byte	0x04, 0x31
        /*0232*/ 	.short	(.L_318 - .L_317)


	//   ....[0]....
.L_317:
        /*0234*/ 	.word	0x00000130


	//   ....[1]....
        /*0238*/ 	.word	0x00000170


	//   ....[2]....
        /*023c*/ 	.word	0x000001e0


	//   ....[3]....
        /*0240*/ 	.word	0x0001fa40


	//   ....[4]....
        /*0244*/ 	.word	0x0001fad0


	//   ....[5]....
        /*0248*/ 	.word	0x000229e0


	//   ....[6]....
        /*024c*/ 	.word	0x00022a70


	//----- nvinfo : EIATTR_COOP_GROUP_MASK_REGIDS
	.align		4
.L_318:
        /*0250*/ 	.byte	0x04, 0x29
        /*0252*/ 	.short	(.L_320 - .L_319)


	//   ....[0]....
.L_319:
        /*0254*/ 	.word	0xffffffff


	//   ....[1]....
        /*0258*/ 	.word	0xffffffff


	//   ....[2]....
        /*025c*/ 	.word	0xffffffff


	//   ....[3]....
        /*0260*/ 	.word	0xffffffff


	//   ....[4]....
        /*0264*/ 	.word	0xffffffff


	//   ....[5]....
        /*0268*/ 	.word	0xffffffff


	//   ....[6]....
        /*026c*/ 	.word	0xffffffff


	//   ....[7]....
        /*0270*/ 	.word	0xffffffff


	//   ....[8]....
        /*0274*/ 	.word	0xffffffff


	//   ....[9]....
        /*0278*/ 	.word	0xffffffff


	//   ....[10]....
        /*027c*/ 	.word	0xffffffff


	//   ....[11]....
        /*0280*/ 	.word	0xffffffff


	//   ....[12]....
        /*0284*/ 	.word	0xffffffff


	//   ....[13]....
        /*0288*/ 	.word	0xffffffff


	//   ....[14]....
        /*028c*/ 	.word	0xffffffff


	//   ....[15]....
        /*0290*/ 	.word	0xffffffff


	//   ....[16]....
        /*0294*/ 	.word	0xffffffff


	//   ....[17]....
        /*0298*/ 	.word	0xffffffff


	//   ....[18]....
        /*029c*/ 	.word	0xffffffff


	//   ....[19]....
        /*02a0*/ 	.word	0xffffffff


	//   ....[20]....
        /*02a4*/ 	.word	0xffffffff


	//   ....[21]....
        /*02a8*/ 	.word	0xffffffff


	//   ....[22]....
        /*02ac*/ 	.word	0xffffffff


	//   ....[23]....
        /*02b0*/ 	.word	0xffffffff


	//   ....[24]....
        /*02b4*/ 	.word	0xffffffff


	//   ....[25]....
        /*02b8*/ 	.word	0xffffffff


	//   ....[26]....
        /*02bc*/ 	.word	0xffffffff


	//   ....[27]....
        /*02c0*/ 	.word	0xffffffff


	//   ....[28]....
        /*02c4*/ 	.word	0xffffffff


	//   ....[29]....
        /*02c8*/ 	.word	0xffffffff


	//   ....[30]....
        /*02cc*/ 	.word	0xffffffff


	//   ....[31]....
        /*02d0*/ 	.word	0xffffffff


	//   ....[32]....
        /*02d4*/ 	.word	0xffffffff


	//   ....[33]....
        /*02d8*/ 	.word	0xffffffff


	//   ....[34]....
        /*02dc*/ 	.word	0xffffffff


	//   ....[35]....
        /*02e0*/ 	.word	0xffffffff


	//   ....[36]....
        /*02e4*/ 	.word	0xffffffff


	//   ....[37]....
        /*02e8*/ 	.word	0xffffffff


	//   ....[38]....
        /*02ec*/ 	.word	0xffffffff


	//   ....[39]....
        /*02f0*/ 	.word	0xffffffff


	//   ....[40]....
        /*02f4*/ 	.word	0xffffffff


	//   ....[41]....
        /*02f8*/ 	.word	0xffffffff


	//   ....[42]....
        /*02fc*/ 	.word	0xffffffff


	//   ....[43]....
        /*0300*/ 	.word	0xffffffff


	//   ....[44]....
        /*0304*/ 	.word	0xffffffff


	//   ....[45]....
        /*0308*/ 	.word	0xffffffff


	//   ....[46]....
        /*030c*/ 	.word	0xffffffff


	//   ....[47]....
        /*0310*/ 	.word	0xffffffff


	//   ....[48]....
        /*0314*/ 	.word	0xffffffff


	//   ....[49]....
        /*0318*/ 	.word	0xffffffff


	//   ....[50]....
        /*031c*/ 	.word	0xffffffff


	//   ....[51]....
        /*0320*/ 	.word	0xffffffff


	//   ....[52]....
        /*0324*/ 	.word	0xffffffff


	//   ....[53]....
        /*0328*/ 	.word	0xffffffff


	//   ....[54]....
        /*032c*/ 	.word	0xffffffff


	//   ....[55]....
        /*0330*/ 	.word	0xffffffff


	//   ....[56]....
        /*0334*/ 	.word	0xffffffff


	//   ....[57]....
        /*0338*/ 	.word	0xffffffff


	//   ....[58]....
        /*033c*/ 	.word	0xffffffff


	//   ....[59]....
        /*0340*/ 	.word	0xffffffff


	//   ....[60]....
        /*0344*/ 	.word	0xffffffff


	//   ....[61]....
        /*0348*/ 	.word	0xffffffff


	//   ....[62]....
        /*034c*/ 	.word	0xffffffff


	//   ....[63]....
        /*0350*/ 	.word	0xffffffff


	//   ....[64]....
        /*0354*/ 	.word	0xffffffff


	//   ....[65]....
        /*0358*/ 	.word	0xffffffff


	//   ....[66]....
        /*035c*/ 	.word	0xffffffff


	//   ....[67]....
        /*0360*/ 	.word	0xffffffff


	//   ....[68]....
        /*0364*/ 	.word	0xffffffff


	//   ....[69]....
        /*0368*/ 	.word	0xffffffff


	//   ....[70]....
        /*036c*/ 	.word	0xffffffff


	//   ....[71]....
        /*0370*/ 	.word	0xffffffff


	//   ....[72]....
        /*0374*/ 	.word	0xffffffff


	//   ....[73]....
        /*0378*/ 	.word	0xffffffff


	//   ....[74]....
        /*037c*/ 	.word	0xffffffff


	//   ....[75]....
        /*0380*/ 	.word	0xffffffff


	//   ....[76]....
        /*0384*/ 	.word	0xffffffff


	//   ....[77]....
        /*0388*/ 	.word	0xffffffff


	//   ....[78]....
        /*038c*/ 	.word	0xffffffff


	//   ....[79]....
        /*0390*/ 	.word	0xffffffff


	//   ....[80]....
        /*0394*/ 	.word	0xffffffff


	//   ....[81]....
        /*0398*/ 	.word	0xffffffff


	//   ....[82]....
        /*039c*/ 	.word	0xffffffff


	//   ....[83]....
        /*03a0*/ 	.word	0xffffffff


	//   ....[84]....
        /*03a4*/ 	.word	0xffffffff


	//   ....[85]....
        /*03a8*/ 	.word	0xffffffff


	//   ....[86]....
        /*03ac*/ 	.word	0xffffffff


	//   ....[87]....
        /*03b0*/ 	.word	0xffffffff


	//   ....[88]....
        /*03b4*/ 	.word	0xffffffff


	//   ....[89]....
        /*03b8*/ 	.word	0xffffffff


	//   ....[90]....
        /*03bc*/ 	.word	0xffffffff


	//   ....[91]....
        /*03c0*/ 	.word	0xffffffff


	//   ....[92]....
        /*03c4*/ 	.word	0xffffffff


	//   ....[93]....
        /*03c8*/ 	.word	0xffffffff


	//   ....[94]....
        /*03cc*/ 	.word	0xffffffff


	//   ....[95]....
        /*03d0*/ 	.word	0xffffffff


	//   ....[96]....
        /*03d4*/ 	.word	0xffffffff


	//   ....[97]....
        /*03d8*/ 	.word	0xffffffff


	//   ....[98]....
        /*03dc*/ 	.word	0xffffffff


	//   ....[99]....
        /*03e0*/ 	.word	0xffffffff


	//   ....[100]....
        /*03e4*/ 	.word	0xffffffff


	//   ....[101]....
        /*03e8*/ 	.word	0xffffffff


	//   ....[102]....
        /*03ec*/ 	.word	0xffffffff


	//   ....[103]....
        /*03f0*/ 	.word	0xffffffff


	//   ....[104]....
        /*03f4*/ 	.word	0xffffffff


	//   ....[105]....
        /*03f8*/ 	.word	0xffffffff


	//   ....[106]....
        /*03fc*/ 	.word	0xffffffff


	//   ....[107]....
        /*0400*/ 	.word	0xffffffff


	//   ....[108]....
        /*0404*/ 	.word	0xffffffff


	//   ....[109]....
        /*0408*/ 	.word	0xffffffff


	//   ....[110]....
        /*040c*/ 	.word	0xffffffff


	//   ....[111]....
        /*0410*/ 	.word	0xffffffff


	//   ....[112]....
        /*0414*/ 	.word	0xffffffff


	//   ....[113]....
        /*0418*/ 	.word	0xffffffff


	//   ....[114]....
        /*041c*/ 	.word	0xffffffff


	//   ....[115]....
        /*0420*/ 	.word	0xffffffff


	//   ....[116]....
        /*0424*/ 	.word	0xffffffff


	//   ....[117]....
        /*0428*/ 	.word	0xffffffff


	//   ....[118]....
        /*042c*/ 	.word	0xffffffff


	//   ....[119]....
        /*0430*/ 	.word	0xffffffff


	//   ....[120]....
        /*0434*/ 	.word	0xffffffff


	//   ....[121]....
        /*0438*/ 	.word	0xffffffff


	//   ....[122]....
        /*043c*/ 	.word	0xffffffff


	//   ....[123]....
        /*0440*/ 	.word	0xffffffff


	//   ....[124]....
        /*0444*/ 	.word	0xffffffff


	//   ....[125]....
        /*0448*/ 	.word	0xffffffff


	//   ....[126]....
        /*044c*/ 	.word	0xffffffff


	//   ....[127]....
        /*0450*/ 	.word	0xffffffff


	//   ....[128]....
        /*0454*/ 	.word	0xffffffff


	//   ....[129]....
        /*0458*/ 	.word	0xffffffff


	//   ....[130]....
        /*045c*/ 	.word	0xffffffff


	//   ....[131]....
        /*0460*/ 	.word	0xffffffff


	//   ....[132]....
        /*0464*/ 	.word	0xffffffff


	//   ....[133]....
        /*0468*/ 	.word	0xffffffff


	//   ....[134]....
        /*046c*/ 	.word	0xffffffff


	//   ....[135]....
        /*0470*/ 	.word	0xffffffff


	//   ....[136]....
        /*0474*/ 	.word	0xffffffff


	//   ....[137]....
        /*0478*/ 	.word	0xffffffff


	//   ....[138]....
        /*047c*/ 	.word	0xffffffff


	//   ....[139]....
        /*0480*/ 	.word	0xffffffff


	//   ....[140]....
        /*0484*/ 	.word	0xffffffff


	//   ....[141]....
        /*0488*/ 	.word	0xffffffff


	//   ....[142]....
        /*048c*/ 	.word	0xffffffff


	//   ....[143]....
        /*0490*/ 	.word	0xffffffff


	//   ....[144]....
        /*0494*/ 	.word	0xffffffff


	//   ....[145]....
        /*0498*/ 	.word	0xffffffff


	//   ....[146]....
        /*049c*/ 	.word	0xffffffff


	//   ....[147]....
        /*04a0*/ 	.word	0xffffffff


	//   ....[148]....
        /*04a4*/ 	.word	0xffffffff


	//   ....[149]....
        /*04a8*/ 	.word	0xffffffff


	//   ....[150]....
        /*04ac*/ 	.word	0xffffffff


	//   ....[151]....
        /*04b0*/ 	.word	0xffffffff


	//   ....[152]....
        /*04b4*/ 	.word	0xffffffff


	//   ....[153]....
        /*04b8*/ 	.word	0xffffffff


	//   ....[154]....
        /*04bc*/ 	.word	0xffffffff


	//   ....[155]....
        /*04c0*/ 	.word	0xffffffff


	//   ....[156]....
        /*04c4*/ 	.word	0xffffffff


	//   ....[157]....
        /*04c8*/ 	.word	0xffffffff


	//   ....[158]....
        /*04cc*/ 	.word	0xffffffff


	//   ....[159]....
        /*04d0*/ 	.word	0xffffffff


	//   ....[160]....
        /*04d4*/ 	.word	0xffffffff


	//   ....[161]....
        /*04d8*/ 	.word	0xffffffff


	//   ....[162]....
        /*04dc*/ 	.word	0xffffffff


	//   ....[163]....
        /*04e0*/ 	.word	0xffffffff


	//   ....[164]....
        /*04e4*/ 	.word	0xffffffff


	//   ....[165]....
        /*04e8*/ 	.word	0xffffffff


	//   ....[166]....
        /*04ec*/ 	.word	0xffffffff


	//   ....[167]....
        /*04f0*/ 	.word	0xffffffff


	//   ....[168]....
        /*04f4*/ 	.word	0xffffffff


	//   ....[169]....
        /*04f8*/ 	.word	0xffffffff


	//   ....[170]....
        /*04fc*/ 	.word	0xffffffff


	//   ....[171]....
        /*0500*/ 	.word	0xffffffff


	//   ....[172]....
        /*0504*/ 	.word	0xffffffff


	//   ....[173]....
        /*0508*/ 	.word	0xffffffff


	//   ....[174]....
        /*050c*/ 	.word	0xffffffff


	//   ....[175]....
        /*0510*/ 	.word	0xffffffff


	//   ....[176]....
        /*0514*/ 	.word	0xffffffff


	//   ....[177]....
        /*0518*/ 	.word	0xffffffff


	//   ....[178]....
        /*051c*/ 	.word	0xffffffff


	//   ....[179]....
        /*0520*/ 	.word	0x0500000f


	//   ....[180]....
        /*0524*/ 	.word	0x0500000f


	//   ....[181]....
        /*0528*/ 	.word	0x0500000f


	//   ....[182]....
        /*052c*/ 	.word	0x0500000f


	//   ....[183]....
        /*0530*/ 	.word	0x0500000f


	//   ....[184]....
        /*0534*/ 	.word	0x0500000f


	//   ....[185]....
        /*0538*/ 	.word	0x0500000f


	//   ....[186]....
        /*053c*/ 	.word	0x0500000f


	//   ....[187]....
        /*0540*/ 	.word	0x0500000f


	//   ....[188]....
        /*0544*/ 	.word	0x0500000f


	//   ....[189]....
        /*0548*/ 	.word	0x0500000f


	//   ....[190]....
        /*054c*/ 	.word	0x0500000f


	//   ....[191]....
        /*0550*/ 	.word	0x0500000f


	//   ....[192]....
        /*0554*/ 	.word	0x0500000f


	//   ....[193]....
        /*0558*/ 	.word	0x0500000f


	//   ....[194]....
        /*055c*/ 	.word	0x0500000f


	//   ....[195]....
        /*0560*/ 	.word	0x0500000f


	//   ....[196]....
        /*0564*/ 	.word	0x0500000f


	//   ....[197]....
        /*0568*/ 	.word	0x0500000f


	//   ....[198]....
        /*056c*/ 	.word	0x0500000f


	//   ....[199]....
        /*0570*/ 	.word	0x0500000f


	//   ....[200]....
        /*0574*/ 	.word	0x0500000f


	//   ....[201]....
        /*0578*/ 	.word	0x0500000f


	//   ....[202]....
        /*057c*/ 	.word	0x0500000f


	//   ....[203]....
        /*0580*/ 	.word	0x0500000f


	//   ....[204]....
        /*0584*/ 	.word	0x0500000f


	//   ....[205]....
        /*0588*/ 	.word	0x0500000f


	//   ....[206]....
        /*058c*/ 	.word	0x0500000f


	//   ....[207]....
        /*0590*/ 	.word	0x0500000f


	//   ....[208]....
        /*0594*/ 	.word	0x0500000f


	//   ....[209]....
        /*0598*/ 	.word	0x0500000f


	//   ....[210]....
        /*059c*/ 	.word	0x0500000f


	//   ....[211]....
        /*05a0*/ 	.word	0x0500000f


	//   ....[212]....
        /*05a4*/ 	.word	0x0500000f


	//   ....[213]....
        /*05a8*/ 	.word	0x0500000f


	//   ....[214]....
        /*05ac*/ 	.word	0x0500000f


	//   ....[215]....
        /*05b0*/ 	.word	0x0500000f


	//   ....[216]....
        /*05b4*/ 	.word	0x0500000f


	//   ....[217]....
        /*05b8*/ 	.word	0x0500000f


	//   ....[218]....
        /*05bc*/ 	.word	0x0500000f


	//   ....[219]....
        /*05c0*/ 	.word	0x0500000f


	//   ....[220]....
        /*05c4*/ 	.word	0x0500000f


	//   ....[221]....
        /*05c8*/ 	.word	0x0500000f


	//   ....[222]....
        /*05cc*/ 	.word	0x0500000f


	//   ....[223]....
        /*05d0*/ 	.word	0x0500000f


	//   ....[224]....
        /*05d4*/ 	.word	0x0500000f


	//   ....[225]....
        /*05d8*/ 	.word	0x0500000f


	//   ....[226]....
        /*05dc*/ 	.word	0x0500000f


	//   ....[227]....
        /*05e0*/ 	.word	0x0500000f


	//   ....[228]....
        /*05e4*/ 	.word	0x0500000f


	//   ....[229]....
        /*05e8*/ 	.word	0x0500000f


	//   ....[230]....
        /*05ec*/ 	.word	0x0500000f


	//   ....[231]....
        /*05f0*/ 	.word	0x0500000f


	//   ....[232]....
        /*05f4*/ 	.word	0x0500000f


	//   ....[233]....
        /*05f8*/ 	.word	0x0500000f


	//   ....[234]....
        /*05fc*/ 	.word	0x0500000f


	//   ....[235]....
        /*0600*/ 	.word	0x0500000f


	//   ....[236]....
        /*0604*/ 	.word	0x0500000f


	//   ....[237]....
        /*0608*/ 	.word	0x0500000f


	//   ....[238]....
        /*060c*/ 	.word	0x0500000f


	//   ....[239]....
        /*0610*/ 	.word	0x0500000f


	//   ....[240]....
        /*0614*/ 	.word	0x0500000f


	//   ....[241]....
        /*0618*/ 	.word	0x0500000f


	//   ....[242]....
        /*061c*/ 	.word	0x0500000f


	//   ....[243]....
        /*0620*/ 	.word	0x0500000f


	//   ....[244]....
        /*0624*/ 	.word	0x0500000f


	//   ....[245]....
        /*0628*/ 	.word	0x0500000f


	//   ....[246]....
        /*062c*/ 	.word	0x0500000f


	//   ....[247]....
        /*0630*/ 	.word	0x0500000f


	//   ....[248]....
        /*0634*/ 	.word	0x0500000f


	//   ....[249]....
        /*0638*/ 	.word	0x0500000f


	//   ....[250]....
        /*063c*/ 	.word	0x0500000f


	//   ....[251]....
        /*0640*/ 	.word	0x0500000f


	//   ....[252]....
        /*0644*/ 	.word	0x0500000f


	//   ....[253]....
        /*0648*/ 	.word	0x0500000f


	//   ....[254]....
        /*064c*/ 	.word	0x0500000f


	//   ....[255]....
        /*0650*/ 	.word	0x0500000f


	//   ....[0]....
        /*0654*/ 	.word	0x0500000f


	//   ....[1]....
        /*0658*/ 	.word	0x0500000f


	//   ....[2]....
        /*065c*/ 	.word	0x0500000f


	//   ....[3]....
        /*0660*/ 	.word	0x0500000f


	//   ....[4]....
        /*0664*/ 	.word	0x0500000f


	//   ....[5]....
        /*0668*/ 	.word	0x0500000f


	//   ....[6]....
        /*066c*/ 	.word	0x0500000f


	//   ....[7]....
        /*0670*/ 	.word	0x0500000f


	//   ....[8]....
        /*0674*/ 	.word	0x0500000f


	//   ....[9]....
        /*0678*/ 	.word	0x0500000f


	//   ....[10]....
        /*067c*/ 	.word	0x0500000f


	//   ....[11]....
        /*0680*/ 	.word	0x0500000f


	//   ....[12]....
        /*0684*/ 	.word	0x0500000f


	//   ....[13]....
        /*0688*/ 	.word	0x0500000f


	//   ....[14]....
        /*068c*/ 	.word	0x0500000f


	//   ....[15]....
        /*0690*/ 	.word	0x0500000f


	//   ....[16]....
        /*0694*/ 	.word	0x0500000f


	//   ....[17]....
        /*0698*/ 	.word	0x0500000f


	//   ....[18]....
        /*069c*/ 	.word	0x0500000f


	//   ....[19]....
        /*06a0*/ 	.word	0x0500000f


	//   ....[20]....
        /*06a4*/ 	.word	0x0500000f


	//   ....[21]....
        /*06a8*/ 	.word	0x0500000f


	//   ....[22]....
        /*06ac*/ 	.word	0x0500000f


	//   ....[23]....
        /*06b0*/ 	.word	0x0500000f


	//   ....[24]....
        /*06b4*/ 	.word	0x0500000f


	//   ....[25]....
        /*06b8*/ 	.word	0x0500000f


	//   ....[26]....
        /*06bc*/ 	.word	0x0500000f


	//   ....[27]....
        /*06c0*/ 	.word	0x0500000f


	//   ....[28]....
        /*06c4*/ 	.word	0x0500000f


	//   ....[29]....
        /*06c8*/ 	.word	0x0500000f


	//   ....[30]....
        /*06cc*/ 	.word	0x0500000f


	//   ....[31]....
        /*06d0*/ 	.word	0x0500000f


	//   ....[32]....
        /*06d4*/ 	.word	0x0500000f


	//   ....[33]....
        /*06d8*/ 	.word	0x0500000f


	//   ....[34]....
        /*06dc*/ 	.word	0x0500000f


	//----- nvinfo : EIATTR_COOP_GROUP_INSTR_OFFSETS
	.align		4
.L_320:
        /*06e0*/ 	.byte	0x04, 0x28
        /*06e2*/ 	.short	(.L_322 - .L_321)


	//   ....[0]....
.L_321:
        /*06e4*/ 	.word	0x00000060


	//   ....[1]....
        /*06e8*/ 	.word	0x00000140


	//   ....[2]....
        /*06ec*/ 	.word	0x00000190


	//   ....[3]....
        /*06f0*/ 	.word	0x000003c0


	//   ....[4]....
        /*06f4*/ 	.word	0x00000520


	//   ....[5]....
        /*06f8*/ 	.word	0x00000640


	//   ....[6]....
        /*06fc*/ 	.word	0x000007a0


	//   ....[7]....
        /*0700*/ 	.word	0x00003760


	//   ....[8]....
        /*0704*/ 	.word	0x00003770


	//   ....[9]....
        /*0708*/ 	.word	0x00004e10


	//   ....[10]....
        /*070c*/ 	.word	0x00004e20


	//   ....[11]....
        /*0710*/ 	.word	0x00006fa0


	//   ....[12]....
        /*0714*/ 	.word	0x00006fb0


	//   ....[13]....
        /*0718*/ 	.word	0x000087b0


	//   ....[14]....
        /*071c*/ 	.word	0x000087c0


	//   ....[15]....
        /*0720*/ 	.word	0x0000a170


	//   ....[16]....
        /*0724*/ 	.word	0x0000a180


	//   ....[17]....
        /*0728*/ 	.word	0x0000a410


	//   ....[18]....
        /*072c*/ 	.word	0x0000a420


	//   ....[19]....
        /*0730*/ 	.word	0x0000a960


	//   ....[20]....
        /*0734*/ 	.word	0x0000a990


	//   ....[21]....
        /*0738*/ 	.word	0x0000ab10


	//   ....[22]....
        /*073c*/ 	.word	0x0000ab30


	//   ....[23]....
        /*0740*/ 	.word	0x0000b170


	//   ....[24]....
        /*0744*/ 	.word	0x0000b870


	//   ....[25]....
        /*0748*/ 	.word	0x0000b880


	//   ....[26]....
        /*074c*/ 	.word	0x0000b890


	//   ....[27]....
        /*0750*/ 	.word	0x0000b8a0


	//   ....[28]....
        /*0754*/ 	.word	0x0000c110


	//   ....[29]....
        /*0758*/ 	.word	0x0000c120


	//   ....[30]....
        /*075c*/ 	.word	0x0000c130


	//   ....[31]....
        /*0760*/ 	.word	0x0000c140


	//   ....[32]....
        /*0764*/ 	.word	0x0000f220


	//   ....[33]....
        /*0768*/ 	.word	0x0000f230


	//   ....[34]....
        /*076c*/ 	.word	0x0000f240


	//   ....[35]....
        /*0770*/ 	.word	0x0000f250


	//   ....[36]....
        /*0774*/ 	.word	0x0000f900


	//   ....[37]....
        /*0778*/ 	.word	0x0000f910


	//   ....[38]....
        /*077c*/ 	.word	0x0000f920


	//   ....[39]....
        /*0780*/ 	.word	0x0000f930


	//   ....[40]....
        /*0784*/ 	.word	0x00013700


	//   ....[41]....
        /*0788*/ 	.word	0x00013740


	//   ....[42]....
        /*078c*/ 	.word	0x00013d90


	//   ....[43]....
        /*0790*/ 	.word	0x00013ed0


	//   ....[44]....
        /*0794*/ 	.word	0x00014630


	//   ....[45]....
        /*0798*/ 	.word	0x000146d0


	//   ....[46]....
        /*079c*/ 	.word	0x00016410


	//   ....[47]....
        /*07a0*/ 	.word	0x000164a0


	//   ....[48]....
        /*07a4*/ 	.word	0x00016c10


	//   ....[49]....
        /*07a8*/ 	.word	0x00016ce0


	//   ....[50]....
        /*07ac*/ 	.word	0x000173c0


	//   ....[51]....
        /*07b0*/ 	.word	0x00017410


	//   ....[52]....
        /*07b4*/ 	.word	0x00019800


	//   ....[53]....
        /*07b8*/ 	.word	0x00019820


	//   ....[54]....
        /*07bc*/ 	.word	0x00019860


	//   ....[55]....
        /*07c0*/ 	.word	0x00019870


	//   ....[56]....
        /*07c4*/ 	.word	0x0001abe0


	//   ....[57]....
        /*07c8*/ 	.word	0x0001ac50


	//   ....[58]....
        /*07cc*/ 	.word	0x0001ac80


	//   ....[59]....
        /*07d0*/ 	.word	0x0001ac90


	//   ....[60]....
        /*07d4*/ 	.word	0x0001bd60


	//   ....[61]....
        /*07d8*/ 	.word	0x0001bda0


	//   ....[62]....
        /*07dc*/ 	.word	0x0001bde0


	//   ....[63]....
        /*07e0*/ 	.word	0x0001be10


	//   ....[64]....
        /*07e4*/ 	.word	0x0001c380


	//   ....[65]....
        /*07e8*/ 	.word	0x0001c3b0


	//   ....[66]....
        /*07ec*/ 	.word	0x0001c470


	//   ....[67]....
        /*07f0*/ 	.word	0x0001c490


	//   ....[68]....
        /*07f4*/ 	.word	0x0001c550


	//   ....[69]....
        /*07f8*/ 	.word	0x0001c570


	//   ....[70]....
        /*07fc*/ 	.word	0x0001c640


	//   ....[71]....
        /*0800*/ 	.word	0x0001c660


	//   ....[72]....
        /*0804*/ 	.word	0x0001ce70


	//   ....[73]....
        /*0808*/ 	.word	0x0001ce90


	//   ....[74]....
        /*080c*/ 	.word	0x0001cf50


	//   ....[75]....
        /*0810*/ 	.word	0x0001cf70


	//   ....[76]....
        /*0814*/ 	.word	0x0001d030


	//   ....[77]....
        /*0818*/ 	.word	0x0001d050


	//   ....[78]....
        /*081c*/ 	.word	0x0001d120


	//   ....[79]....
        /*0820*/ 	.word	0x0001d140


	//   ....[80]....
        /*0824*/ 	.word	0x0001d290


	//   ....[81]....
        /*0828*/ 	.word	0x0001d440


	//   ....[82]....
        /*082c*/ 	.word	0x0001d470


	//   ....[83]....
        /*0830*/ 	.word	0x0001d4a0


	//   ....[84]....
        /*0834*/ 	.word	0x0001d4d0


	//   ....[85]....
        /*0838*/ 	.word	0x0001d500


	//   ....[86]....
        /*083c*/ 	.word	0x0001d530


	//   ....[87]....
        /*0840*/ 	.word	0x0001d6a0


	//   ....[88]....
        /*0844*/ 	.word	0x0001d6d0


	//   ....[89]....
        /*0848*/ 	.word	0x0001d700


	//   ....[90]....
        /*084c*/ 	.word	0x0001d730


	//   ....[91]....
        /*0850*/ 	.word	0x0001d760


	//   ....[92]....
        /*0854*/ 	.word	0x0001d790


	//   ....[93]....
        /*0858*/ 	.word	0x0001d820


	//   ....[94]....
        /*085c*/ 	.word	0x0001d880


	//   ....[95]....
        /*0860*/ 	.word	0x0001d910


	//   ....[96]....
        /*0864*/ 	.word	0x0001e700


	//   ....[97]....
        /*0868*/ 	.word	0x00020700


	//   ....[98]....
        /*086c*/ 	.word	0x00020720


	//   ....[99]....
        /*0870*/ 	.word	0x000207d0


	//   ....[100]....
        /*0874*/ 	.word	0x000207f0


	//   ....[101]....
        /*0878*/ 	.word	0x00020890


	//   ....[102]....
        /*087c*/ 	.word	0x000208b0


	//   ....[103]....
        /*0880*/ 	.word	0x00020950


	//   ....[104]....
        /*0884*/ 	.word	0x00020970


	//   ....[105]....
        /*0888*/ 	.word	0x00020a10


	//   ....[106]....
        /*088c*/ 	.word	0x00020a30


	//   ....[107]....
        /*0890*/ 	.word	0x00020a40


	//   ....[108]....
        /*0894*/ 	.word	0x00020ad0


	//   ....[109]....
        /*0898*/ 	.word	0x00021280


	//   ....[110]....
        /*089c*/ 	.word	0x000212b0


	//   ....[111]....
        /*08a0*/ 	.word	0x000212d0


	//   ....[112]....
        /*08a4*/ 	.word	0x00021360


	//   ....[113]....
        /*08a8*/ 	.word	0x00021370


	//   ....[114]....
        /*08ac*/ 	.word	0x00021410


	//   ....[115]....
        /*08b0*/ 	.word	0x00021420


	//   ....[116]....
        /*08b4*/ 	.word	0x000214c0


	//   ....[117]....
        /*08b8*/ 	.word	0x000214d0


	//   ....[118]....
        /*08bc*/ 	.word	0x00021570


	//   ....[119]....
        /*08c0*/ 	.word	0x00021580


	//   ....[120]....
        /*08c4*/ 	.word	0x00021620


	//   ....[121]....
        /*08c8*/ 	.word	0x00021630


	//   ....[122]....
        /*08cc*/ 	.word	0x000216d0


	//   ....[123]....
        /*08d0*/ 	.word	0x000216e0


	//   ....[124]....
        /*08d4*/ 	.word	0x000216f0


	//   ....[125]....
        /*08d8*/ 	.word	0x00021ec0


	//   ....[126]....
        /*08dc*/ 	.word	0x00021ed0


	//   ....[127]....
        /*08e0*/ 	.word	0x00021ee0


	//   ....[128]....
        /*08e4*/ 	.word	0x00021f70


	//   ....[129]....
        /*08e8*/ 	.word	0x00021f80


	//   ....[130]....
        /*08ec*/ 	.word	0x00021fe0


	//   ....[131]....
        /*08f0*/ 	.word	0x00022010


	//   ....[132]....
        /*08f4*/ 	.word	0x00022050


	//   ....[133]....
        /*08f8*/ 	.word	0x00022080


	//   ....[134]....
        /*08fc*/ 	.word	0x000220c0


	//   ....[135]....
        /*0900*/ 	.word	0x000220f0


	//   ....[136]....
        /*0904*/ 	.word	0x00022130


	//   ....[137]....
        /*0908*/ 	.word	0x000223b0


	//   ....[138]....
        /*090c*/ 	.word	0x000223d0


	//   ....[139]....
        /*0910*/ 	.word	0x00022460


	//   ....[140]....
        /*0914*/ 	.word	0x00022470


	//   ....[141]....
        /*0918*/ 	.word	0x000224e0


	//   ....[142]....
        /*091c*/ 	.word	0x000224f0


	//   ....[143]....
        /*0920*/ 	.word	0x00022560


	//   ....[144]....
        /*0924*/ 	.word	0x00022570


	//   ....[145]....
        /*0928*/ 	.word	0x000225e0


	//   ....[146]....
        /*092c*/ 	.word	0x000225f0


	//   ....[147]....
        /*0930*/ 	.word	0x00022600


	//   ....[148]....
        /*0934*/ 	.word	0x00022670


	//   ....[149]....
        /*0938*/ 	.word	0x00022c00


	//   ....[150]....
        /*093c*/ 	.word	0x00022c30


	//   ....[151]....
        /*0940*/ 	.word	0x00022c50


	//   ....[152]....
        /*0944*/ 	.word	0x00022c60


	//   ....[153]....
        /*0948*/ 	.word	0x00022ca0


	//   ....[154]....
        /*094c*/ 	.word	0x00022cc0


	//   ....[155]....
        /*0950*/ 	.word	0x00022d30


	//   ....[156]....
        /*0954*/ 	.word	0x00022d50


	//   ....[157]....
        /*0958*/ 	.word	0x00022db0


	//   ....[158]....
        /*095c*/ 	.word	0x00022dd0


	//   ....[159]....
        /*0960*/ 	.word	0x00022e20


	//   ....[160]....
        /*0964*/ 	.word	0x00022e40


	//   ....[161]....
        /*0968*/ 	.word	0x00023230


	//   ....[162]....
        /*096c*/ 	.word	0x00023260


	//   ....[163]....
        /*0970*/ 	.word	0x00023290


	//   ....[164]....
        /*0974*/ 	.word	0x000232c0


	//   ....[165]....
        /*0978*/ 	.word	0x000232f0


	//   ....[166]....
        /*097c*/ 	.word	0x00023320


	//   ....[167]....
        /*0980*/ 	.word	0x00023350


	//   ....[168]....
        /*0984*/ 	.word	0x00023380


	//   ....[169]....
        /*0988*/ 	.word	0x00023500


	//   ....[170]....
        /*098c*/ 	.word	0x00023530


	//   ....[171]....
        /*0990*/ 	.word	0x00023560


	//   ....[172]....
        /*0994*/ 	.word	0x00023590


	//   ....[173]....
        /*0998*/ 	.word	0x000235c0


	//   ....[174]....
        /*099c*/ 	.word	0x000235f0


	//   ....[175]....
        /*09a0*/ 	.word	0x000236b0


	//   ....[176]....
        /*09a4*/ 	.word	0x000236d0


	//   ....[177]....
        /*09a8*/ 	.word	0x00023740


	//   ....[178]....
        /*09ac*/ 	.word	0x00023de0


	//   ....[179]....
        /*09b0*/ 	.word	0x00024120


	//   ....[180]....
        /*09b4*/ 	.word	0x000241b0


	//   ....[181]....
        /*09b8*/ 	.word	0x00024250


	//   ....[182]....
        /*09bc*/ 	.word	0x000242e0


	//   ....[183]....
        /*09c0*/ 	.word	0x000243d0


	//   ....[184]....
        /*09c4*/ 	.word	0x00024460


	//   ....[185]....
        /*09c8*/ 	.word	0x00024500


	//   ....[186]....
        /*09cc*/ 	.word	0x00024590


	//   ....[187]....
        /*09d0*/ 	.word	0x00024680


	//   ....[188]....
        /*09d4*/ 	.word	0x00024710


	//   ....[189]....
        /*09d8*/ 	.word	0x000247b0


	//   ....[190]....
        /*09dc*/ 	.word	0x00024840


	//   ....[191]....
        /*09e0*/ 	.word	0x00024930


	//   ....[192]....
        /*09e4*/ 	.word	0x000249c0


	//   ....[193]....
        /*09e8*/ 	.word	0x00024a10


	//   ....[194]....
        /*09ec*/ 	.word	0x00024a60


	//   ....[195]....
        /*09f0*/ 	.word	0x00024af0


	//   ....[196]....
        /*09f4*/ 	.word	0x00024b80


	//   ....[197]....
        /*09f8*/ 	.word	0x00024bd0


	//   ....[198]....
        /*09fc*/ 	.word	0x00024c20


	//   ....[199]....
        /*0a00*/ 	.word	0x00024d10


	//   ....[200]....
        /*0a04*/ 	.word	0x00024da0


	//   ....[201]....
        /*0a08*/ 	.word	0x00024df0


	//   ....[202]....
        /*0a0c*/ 	.word	0x00024e40


	//   ....[203]....
        /*0a10*/ 	.word	0x00024ed0


	//   ....[204]....
        /*0a14*/ 	.word	0x00024f60


	//   ....[205]....
        /*0a18*/ 	.word	0x00024fb0


	//   ....[206]....
        /*0a1c*/ 	.word	0x00025000


	//   ....[207]....
        /*0a20*/ 	.word	0x00025300


	//   ....[208]....
        /*0a24*/ 	.word	0x000255e0


	//   ....[209]....
        /*0a28*/ 	.word	0x000256d0


	//   ....[210]....
        /*0a2c*/ 	.word	0x00025770


	//   ....[211]....
        /*0a30*/ 	.word	0x000257d0


	//   ....[212]....
        /*0a34*/ 	.word	0x000258e0


	//   ....[213]....
        /*0a38*/ 	.word	0x00025950


	//   ....[214]....
        /*0a3c*/ 	.word	0x00025a60


	//   ....[215]....
        /*0a40*/ 	.word	0x00025ad0


	//   ....[216]....
        /*0a44*/ 	.word	0x00025be0


	//   ....[217]....
        /*0a48*/ 	.word	0x00025c50


	//   ....[218]....
        /*0a4c*/ 	.word	0x00025d60


	//   ....[219]....
        /*0a50*/ 	.word	0x00025dd0


	//   ....[220]....
        /*0a54*/ 	.word	0x00025e70


	//   ....[221]....
        /*0a58*/ 	.word	0x00025f80


	//   ....[222]....
        /*0a5c*/ 	.word	0x00025fe0


	//   ....[223]....
        /*0a60*/ 	.word	0x00026040


	//   ....[224]....
        /*0a64*/ 	.word	0x00026140


	//   ....[225]....
        /*0a68*/ 	.word	0x000261a0


	//   ....[226]....
        /*0a6c*/ 	.word	0x000262b0


	//   ....[227]....
        /*0a70*/ 	.word	0x00026310


	//   ....[228]....
        /*0a74*/ 	.word	0x00026420


	//   ....[229]....
        /*0a78*/ 	.word	0x00026480


	//   ....[230]....
        /*0a7c*/ 	.word	0x00026590


	//   ....[231]....
        /*0a80*/ 	.word	0x000265f0


	//   ....[232]....
        /*0a84*/ 	.word	0x00026700


	//   ....[233]....
        /*0a88*/ 	.word	0x00026760


	//   ....[234]....
        /*0a8c*/ 	.word	0x00026870


	//   ....[235]....
        /*0a90*/ 	.word	0x000268d0


	//   ....[236]....
        /*0a94*/ 	.word	0x000269c0


	//   ....[237]....
        /*0a98*/ 	.word	0x00026af0


	//   ....[238]....
        /*0a9c*/ 	.word	0x00026ba0


	//   ....[239]....
        /*0aa0*/ 	.word	0x00026c20


	//   ....[240]....
        /*0aa4*/ 	.word	0x00026d00


	//   ....[241]....
        /*0aa8*/ 	.word	0x00026d60


	//   ....[242]....
        /*0aac*/ 	.word	0x00026e30


	//   ....[243]....
        /*0ab0*/ 	.word	0x00026e90


	//   ....[244]....
        /*0ab4*/ 	.word	0x00026f60


	//   ....[245]....
        /*0ab8*/ 	.word	0x00026fc0


	//   ....[246]....
        /*0abc*/ 	.word	0x00027090


	//   ....[247]....
        /*0ac0*/ 	.word	0x000270f0


	//   ....[248]....
        /*0ac4*/ 	.word	0x000271c0


	//   ....[249]....
        /*0ac8*/ 	.word	0x000272b0


	//   ....[250]....
        /*0acc*/ 	.word	0x00027350


	//   ....[251]....
        /*0ad0*/ 	.word	0x000273b0


	//   ....[252]....
        /*0ad4*/ 	.word	0x000274a0


	//   ....[253]....
        /*0ad8*/ 	.word	0x00027500


	//   ....[254]....
        /*0adc*/ 	.word	0x000275e0


	//   ....[255]....
        /*0ae0*/ 	.word	0x00027640


	//   ....[0]....
        /*0ae4*/ 	.word	0x00027720


	//   ....[1]....
        /*0ae8*/ 	.word	0x00027780


	//   ....[2]....
        /*0aec*/ 	.word	0x00027860


	//   ....[3]....
        /*0af0*/ 	.word	0x000278c0


	//   ....[4]....
        /*0af4*/ 	.word	0x00027990


	//   ....[5]....
        /*0af8*/ 	.word	0x00027ac0


	//   ....[6]....
        /*0afc*/ 	.word	0x00027bc0


	//   ....[7]....
        /*0b00*/ 	.word	0x00027c50


	//   ....[8]....
        /*0b04*/ 	.word	0x00027d20


	//   ....[9]....
        /*0b08*/ 	.word	0x00027d80


	//   ....[10]....
        /*0b0c*/ 	.word	0x00027e50


	//   ....[11]....
        /*0b10*/ 	.word	0x00027eb0


	//   ....[12]....
        /*0b14*/ 	.word	0x00027f90


	//   ....[13]....
        /*0b18*/ 	.word	0x00027ff0


	//   ....[14]....
        /*0b1c*/ 	.word	0x000280c0


	//   ....[15]....
        /*0b20*/ 	.word	0x00028120


	//   ....[16]....
        /*0b24*/ 	.word	0x000281e0


	//   ....[17]....
        /*0b28*/ 	.word	0x00028270


	//   ....[18]....
        /*0b2c*/ 	.word	0x00028310


	//   ....[19]....
        /*0b30*/ 	.word	0x00028430


	//   ....[20]....
        /*0b34*/ 	.word	0x000284a0


	//   ....[21]....
        /*0b38*/ 	.word	0x00028510


	//   ....[22]....
        /*0b3c*/ 	.word	0x00028580


	//   ....[23]....
        /*0b40*/ 	.word	0x000285f0


	//   ....[24]....
        /*0b44*/ 	.word	0x00028670


	//   ....[25]....
        /*0b48*/ 	.word	0x00028700


	//   ....[26]....
        /*0b4c*/ 	.word	0x00028790


	//   ....[27]....
        /*0b50*/ 	.word	0x00028800


	//   ....[28]....
        /*0b54*/ 	.word	0x00028870


	//   ....[29]....
        /*0b58*/ 	.word	0x000288e0


	//   ....[30]....
        /*0b5c*/ 	.word	0x00028960


	//   ....[31]....
        /*0b60*/ 	.word	0x000289d0


	//   ....[32]....
        /*0b64*/ 	.word	0x00028a70


	//   ....[33]....
        /*0b68*/ 	.word	0x00028b00


	//   ....[34]....
        /*0b6c*/ 	.word	0x00028c20


	//----- nvinfo : EIATTR_REG_RECONFIG
	.align		4
.L_322:
        /*0b70*/ 	.byte	0x01, 0x54
	.zero		2


	//----- nvinfo : EIATTR_SYSCALL_OFFSETS
	.align		4
        /*0b74*/ 	.byte	0x04, 0x46
        /*0b76*/ 	.short	(.L_324 - .L_323)


	//   ....[0]....
.L_323:
        /*0b78*/ 	.word	0x00001b00


	//   ....[1]....
        /*0b7c*/ 	.word	0x00001c50


	//   ....[2]....
        /*0b80*/ 	.word	0x0000b310


	//   ....[3]....
        /*0b84*/ 	.word	0x0000b630


	//   ....[4]....
        /*0b88*/ 	.word	0x0001fc30


	//   ....[5]....
        /*0b8c*/ 	.word	0x0001fd80


	//   ....[6]....
        /*0b90*/ 	.word	0x0001fe70


	//   ....[7]....
        /*0b94*/ 	.word	0x00020e80


	//----- nvinfo : EIATTR_MBARRIER_INSTR_OFFSETS
	.align		4
.L_324:
        /*0b98*/ 	.byte	0x04, 0x39
        /*0b9a*/ 	.short	(.L_326 - .L_325)


	//   ....[0]....
.L_325:
        /*0b9c*/ 	.word	0x00000270
        /*0ba0*/ 	.word	0x000000ff
        /*0ba4*/ 	.word	0x0002a800
        /*0ba8*/ 	.short	0x0100
        /*0baa*/ 	.byte	0x08
	.zero		1


	//   ....[1]....
        /*0bac*/ 	.word	0x00000280
        /*0bb0*/ 	.word	0x000000ff
        /*0bb4*/ 	.word	0x0002a820
        /*0bb8*/ 	.short	0x0100
        /*0bba*/ 	.byte	0x08
	.zero		1


	//   ....[2]....
        /*0bbc*/ 	.word	0x00000370
        /*0bc0*/ 	.word	0x000000ff
        /*0bc4*/ 	.word	0x0002a830
        /*0bc8*/ 	.short	0x0100
        /*0bca*/ 	.byte	0x08
	.zero		1


	//   ....[3]....
        /*0bcc*/ 	.word	0x00000380
        /*0bd0*/ 	.word	0x000000ff
        /*0bd4*/ 	.word	0x0002a840
        /*0bd8*/ 	.short	0x0100
        /*0bda*/ 	.byte	0x08
	.zero		1


	//   ....[4]....
        /*0bdc*/ 	.word	0x00000390
        /*0be0*/ 	.word	0x000000ff
        /*0be4*/ 	.word	0x0002a838
        /*0be8*/ 	.short	0x0100
        /*0bea*/ 	.byte	0x08
	.zero		1


	//   ....[5]....
        /*0bec*/ 	.word	0x000003a0
        /*0bf0*/ 	.word	0x000000ff
        /*0bf4*/ 	.word	0x0002a848
        /*0bf8*/ 	.short	0x0100
        /*0bfa*/ 	.byte	0x08
	.zero		1


	//   ....[6]....
        /*0bfc*/ 	.word	0x000004d0
        /*0c00*/ 	.word	0x000000ff
        /*0c04*/ 	.word	0x0002a850
        /*0c08*/ 	.short	0x0100
        /*0c0a*/ 	.byte	0x08
	.zero		1


	//   ....[7]....
        /*0c0c*/ 	.word	0x000004e0
        /*0c10*/ 	.word	0x000000ff
        /*0c14*/ 	.word	0x0002a860
        /*0c18*/ 	.short	0x0100
        /*0c1a*/ 	.byte	0x08
	.zero		1


	//   ....[8]....
        /*0c1c*/ 	.word	0x000004f0
        /*0c20*/ 	.word	0x000000ff
        /*0c24*/ 	.word	0x0002a858
        /*0c28*/ 	.short	0x0100
        /*0c2a*/ 	.byte	0x08
	.zero		1


	//   ....[9]....
        /*0c2c*/ 	.word	0x00000500
        /*0c30*/ 	.word	0x000000ff
        /*0c34*/ 	.word	0x0002a868
        /*0c38*/ 	.short	0x0100
        /*0c3a*/ 	.byte	0x08
	.zero		1


	//   ....[10]....
        /*0c3c*/ 	.word	0x000005f0
        /*0c40*/ 	.word	0x000000ff
        /*0c44*/ 	.word	0x0002a870
        /*0c48*/ 	.short	0x0100
        /*0c4a*/ 	.byte	0x06
	.zero		1


	//   ....[11]....
        /*0c4c*/ 	.word	0x00000600
        /*0c50*/ 	.word	0x000000ff
        /*0c54*/ 	.word	0x0002a880
        /*0c58*/ 	.short	0x0100
        /*0c5a*/ 	.byte	0x06
	.zero		1


	//   ....[12]....
        /*0c5c*/ 	.word	0x00000610
        /*0c60*/ 	.word	0x000000ff
        /*0c64*/ 	.word	0x0002a878
        /*0c68*/ 	.short	0x0100
        /*0c6a*/ 	.byte	0x06
	.zero		1


	//   ....[13]....
        /*0c6c*/ 	.word	0x00000620
        /*0c70*/ 	.word	0x000000ff
        /*0c74*/ 	.word	0x0002a888
        /*0c78*/ 	.short	0x0100
        /*0c7a*/ 	.byte	0x06
	.zero		1


	//   ....[14]....
        /*0c7c*/ 	.word	0x00000750
        /*0c80*/ 	.word	0x000000ff
        /*0c84*/ 	.word	0x0002a890
        /*0c88*/ 	.short	0x0100
        /*0c8a*/ 	.byte	0x08
	.zero		1


	//   ....[15]....
        /*0c8c*/ 	.word	0x00000760
        /*0c90*/ 	.word	0x000000ff
        /*0c94*/ 	.word	0x0002a8a0
        /*0c98*/ 	.short	0x0100
        /*0c9a*/ 	.byte	0x08
	.zero		1


	//   ....[16]....
        /*0c9c*/ 	.word	0x00000770
        /*0ca0*/ 	.word	0x000000ff
        /*0ca4*/ 	.word	0x0002a898
        /*0ca8*/ 	.short	0x0100
        /*0caa*/ 	.byte	0x08
	.zero		1


	//   ....[17]....
        /*0cac*/ 	.word	0x00000780
        /*0cb0*/ 	.word	0x000000ff
        /*0cb4*/ 	.word	0x0002a8a8
        /*0cb8*/ 	.short	0x0100
        /*0cba*/ 	.byte	0x08
	.zero		1


	//   ....[18]....
        /*0cbc*/ 	.word	0x000008b0
        /*0cc0*/ 	.word	0x000000ff
        /*0cc4*/ 	.word	0x0002a8b0
        /*0cc8*/ 	.short	0x0100
        /*0cca*/ 	.byte	0x08
	.zero		1


	//   ....[19]....
        /*0ccc*/ 	.word	0x000008c0
        /*0cd0*/ 	.word	0x000000ff
        /*0cd4*/ 	.word	0x0002a8c0
        /*0cd8*/ 	.short	0x0100
        /*0cda*/ 	.byte	0x08
	.zero		1


	//   ....[20]....
        /*0cdc*/ 	.word	0x000008d0
        /*0ce0*/ 	.word	0x000000ff
        /*0ce4*/ 	.word	0x0002a8b8
        /*0ce8*/ 	.short	0x0100
        /*0cea*/ 	.byte	0x08
	.zero		1


	//   ....[21]....
        /*0cec*/ 	.word	0x000008e0
        /*0cf0*/ 	.word	0x000000ff
        /*0cf4*/ 	.word	0x0002a8c8
        /*0cf8*/ 	.short	0x0100
        /*0cfa*/ 	.byte	0x08
	.zero		1


	//   ....[22]....
        /*0cfc*/ 	.word	0x00003710
        /*0d00*/ 	.word	0x00000056
        /*0d04*/ 	.word	0x0002a890
        /*0d08*/ 	.short	0x010a
        /*0d0a*/ 	.byte	0x3f
	.zero		1


	//   ....[23]....
        /*0d0c*/ 	.word	0x00006f40
        /*0d10*/ 	.word	0x00000056
        /*0d14*/ 	.word	0x0002a890
        /*0d18*/ 	.short	0x010a
        /*0d1a*/ 	.byte	0x3f
	.zero		1


	//   ....[24]....
        /*0d1c*/ 	.word	0x00009fb0
        /*0d20*/ 	.word	0x00000056
        /*0d24*/ 	.word	0x0002a890
        /*0d28*/ 	.short	0x010a
        /*0d2a*/ 	.byte	0x3f
	.zero		1


	//   ....[25]....
        /*0d2c*/ 	.word	0x0000a770
        /*0d30*/ 	.word	0x0000000b
        /*0d34*/ 	.word	0x00000000
        /*0d38*/ 	.short	0x0101
        /*0d3a*/ 	.byte	0x3f
	.zero		1


	//   ....[26]....
        /*0d3c*/ 	.word	0x0000a7b0
        /*0d40*/ 	.word	0x00000056
        /*0d44*/ 	.word	0x0002a8b0
        /*0d48*/ 	.short	0x010a
        /*0d4a*/ 	.byte	0x3f
	.zero		1


	//   ....[27]....
        /*0d4c*/ 	.word	0x0000ad60
        /*0d50*/ 	.word	0x00000056
        /*0d54*/ 	.word	0x00000000
        /*0d58*/ 	.short	0x0101
        /*0d5a*/ 	.byte	0x3f
	.zero		1


	//   ....[28]....
        /*0d5c*/ 	.word	0x0000b390
        /*0d60*/ 	.word	0x00000002
        /*0d64*/ 	.word	0x0002a800
        /*0d68*/ 	.short	0x010a
        /*0d6a*/ 	.byte	0x3f
	.zero		1


	//   ....[29]....
        /*0d6c*/ 	.word	0x0000b3e0
        /*0d70*/ 	.word	0x00000002
        /*0d74*/ 	.word	0x0002a800
        /*0d78*/ 	.short	0x010a
        /*0d7a*/ 	.byte	0x3f
	.zero		1


	//   ....[30]....
        /*0d7c*/ 	.word	0x0000c7c0
        /*0d80*/ 	.word	0x00000002
        /*0d84*/ 	.word	0x0002a800
        /*0d88*/ 	.short	0x010a
        /*0d8a*/ 	.byte	0x3f
	.zero		1


	//   ....[31]....
        /*0d8c*/ 	.word	0x0000fdd0
        /*0d90*/ 	.word	0x00000002
        /*0d94*/ 	.word	0x0002a800
        /*0d98*/ 	.short	0x010a
        /*0d9a*/ 	.byte	0x3f
	.zero		1


	//   ....[32]....
        /*0d9c*/ 	.word	0x00012940
        /*0da0*/ 	.word	0x00000000
        /*0da4*/ 	.word	0x0002a830
        /*0da8*/ 	.short	0x010a
        /*0daa*/ 	.byte	0x3f
	.zero		1


	//   ....[33]....
        /*0dac*/ 	.word	0x00012980
        /*0db0*/ 	.word	0x00000000
        /*0db4*/ 	.word	0x0002a830
        /*0db8*/ 	.short	0x010a
        /*0dba*/ 	.byte	0x3f
	.zero		1


	//   ....[34]....
        /*0dbc*/ 	.word	0x000136d0
        /*0dc0*/ 	.word	0x00000000
        /*0dc4*/ 	.word	0x00000000
        /*0dc8*/ 	.short	0x0101
        /*0dca*/ 	.byte	0x3f
	.zero		1


	//   ....[35]....
        /*0dcc*/ 	.word	0x00015250
        /*0dd0*/ 	.word	0x0000000f
        /*0dd4*/ 	.word	0x0002a830
        /*0dd8*/ 	.short	0x010a
        /*0dda*/ 	.byte	0x3f
	.zero		1


	//   ....[36]....
        /*0ddc*/ 	.word	0x000152c0
        /*0de0*/ 	.word	0x0000000f
        /*0de4*/ 	.word	0x0002a830
        /*0de8*/ 	.short	0x010a
        /*0dea*/ 	.byte	0x3f
	.zero		1


	//   ....[37]....
        /*0dec*/ 	.word	0x00015e30
        /*0df0*/ 	.word	0x0000000b
        /*0df4*/ 	.word	0x0002a850
        /*0df8*/ 	.short	0x010a
        /*0dfa*/ 	.byte	0x3f
	.zero		1


	//   ....[38]....
        /*0dfc*/ 	.word	0x00015ed0
        /*0e00*/ 	.word	0x0000000b
        /*0e04*/ 	.word	0x0002a850
        /*0e08*/ 	.short	0x010a
        /*0e0a*/ 	.byte	0x3f
	.zero		1


	//   ....[39]....
        /*0e0c*/ 	.word	0x00017aa0
        /*0e10*/ 	.word	0x00000004
        /*0e14*/ 	.word	0x00000000
        /*0e18*/ 	.short	0x0101
        /*0e1a*/ 	.byte	0x3f
	.zero		1


	//   ....[40]....
        /*0e1c*/ 	.word	0x00017cf0
        /*0e20*/ 	.word	0x00000066
        /*0e24*/ 	.word	0x00000000
        /*0e28*/ 	.short	0x0101
        /*0e2a*/ 	.byte	0x3f
	.zero		1


	//   ....[41]....
        /*0e2c*/ 	.word	0x00017fa0
        /*0e30*/ 	.word	0x0000000a
        /*0e34*/ 	.word	0x0002a830
        /*0e38*/ 	.short	0x010a
        /*0e3a*/ 	.byte	0x3f
	.zero		1


	//   ....[42]....
        /*0e3c*/ 	.word	0x00018010
        /*0e40*/ 	.word	0x0000000a
        /*0e44*/ 	.word	0x0002a830
        /*0e48*/ 	.short	0x010a
        /*0e4a*/ 	.byte	0x3f
	.zero		1


	//   ....[43]....
        /*0e4c*/ 	.word	0x00018b80
        /*0e50*/ 	.word	0x0000000b
        /*0e54*/ 	.word	0x0002a850
        /*0e58*/ 	.short	0x010a
        /*0e5a*/ 	.byte	0x3f
	.zero		1


	//   ....[44]....
        /*0e5c*/ 	.word	0x00018c20
        /*0e60*/ 	.word	0x0000000b
        /*0e64*/ 	.word	0x0002a850
        /*0e68*/ 	.short	0x010a
        /*0e6a*/ 	.byte	0x3f
	.zero		1


	//   ....[45]....
        /*0e6c*/ 	.word	0x0001a040
        /*0e70*/ 	.word	0x00000004
        /*0e74*/ 	.word	0x00000000
        /*0e78*/ 	.short	0x0101
        /*0e7a*/ 	.byte	0x3f
	.zero		1


	//   ....[46]....
        /*0e7c*/ 	.word	0x0001a320
        /*0e80*/ 	.word	0x00000078
        /*0e84*/ 	.word	0x00000000
        /*0e88*/ 	.short	0x0101
        /*0e8a*/ 	.byte	0x3f
	.zero		1


	//   ....[47]....
        /*0e8c*/ 	.word	0x0001a900
        /*0e90*/ 	.word	0x0000000c
        /*0e94*/ 	.word	0x0002a850
        /*0e98*/ 	.short	0x010a
        /*0e9a*/ 	.byte	0x3f
	.zero		1


	//   ....[48]....
        /*0e9c*/ 	.word	0x0001a9a0
        /*0ea0*/ 	.word	0x0000000c
        /*0ea4*/ 	.word	0x0002a850
        /*0ea8*/ 	.short	0x010a
        /*0eaa*/ 	.byte	0x3f
	.zero		1


	//   ....[49]....
        /*0eac*/ 	.word	0x0001aea0
        /*0eb0*/ 	.word	0x00000002
        /*0eb4*/ 	.word	0x00000000
        /*0eb8*/ 	.short	0x0101
        /*0eba*/ 	.byte	0x3f
	.zero		1


	//   ....[50]....
        /*0ebc*/ 	.word	0x0001c390
        /*0ec0*/ 	.word	0x00000000
        /*0ec4*/ 	.word	0x00000000
        /*0ec8*/ 	.short	0x0101
        /*0eca*/ 	.byte	0x3f
	.zero		1


	//   ....[51]....
        /*0ecc*/ 	.word	0x0001e7e0
        /*0ed0*/ 	.word	0x00000016
        /*0ed4*/ 	.word	0x0002a820
        /*0ed8*/ 	.short	0x010a
        /*0eda*/ 	.byte	0x3f
	.zero		1


	//   ....[52]....
        /*0edc*/ 	.word	0x0001e870
        /*0ee0*/ 	.word	0x0000000b
        /*0ee4*/ 	.word	0x0002a8a0
        /*0ee8*/ 	.short	0x010a
        /*0eea*/ 	.byte	0x3f
	.zero		1


	//   ....[53]....
        /*0eec*/ 	.word	0x0001ecb0
        /*0ef0*/ 	.word	0x0000000b
        /*0ef4*/ 	.word	0x0002a8c0
        /*0ef8*/ 	.short	0x010a
        /*0efa*/ 	.byte	0x3f
	.zero		1


	//   ....[54]....
        /*0efc*/ 	.word	0x0001f0e0
        /*0f00*/ 	.word	0x0000000a
        /*0f04*/ 	.word	0x0002a8a0
        /*0f08*/ 	.short	0x010a
        /*0f0a*/ 	.byte	0x3f
	.zero		1


	//   ....[55]....
        /*0f0c*/ 	.word	0x0001f510
        /*0f10*/ 	.word	0x0000000a
        /*0f14*/ 	.word	0x0002a8c0
        /*0f18*/ 	.short	0x010a
        /*0f1a*/ 	.byte	0x3f
	.zero		1


	//   ....[56]....
        /*0f1c*/ 	.word	0x000204b0
        /*0f20*/ 	.word	0x00000007
        /*0f24*/ 	.word	0x0002a840
        /*0f28*/ 	.short	0x010a
        /*0f2a*/ 	.byte	0x3f
	.zero		1


	//   ....[57]....
        /*0f2c*/ 	.word	0x00020b90
        /*0f30*/ 	.word	0x00000007
        /*0f34*/ 	.word	0x0002a830
        /*0f38*/ 	.short	0x0107
        /*0f3a*/ 	.byte	0x3f
	.zero		1


	//   ....[58]....
        /*0f3c*/ 	.word	0x00020c50
        /*0f40*/ 	.word	0x00000007
        /*0f44*/ 	.word	0x0002a830
        /*0f48*/ 	.short	0x0101
        /*0f4a*/ 	.byte	0x3f
	.zero		1


	//   ....[59]....
        /*0f4c*/ 	.word	0x00021840
        /*0f50*/ 	.word	0x00000016
        /*0f54*/ 	.word	0x0002a800
        /*0f58*/ 	.short	0x0107
        /*0f5a*/ 	.byte	0x3f
	.zero		1


	//   ....[60]....
        /*0f5c*/ 	.word	0x00021940
        /*0f60*/ 	.word	0x00000016
        /*0f64*/ 	.word	0x0002a800
        /*0f68*/ 	.short	0x0101
        /*0f6a*/ 	.byte	0x3f
	.zero		1


	//   ....[61]....
        /*0f6c*/ 	.word	0x00021960
        /*0f70*/ 	.word	0x00000016
        /*0f74*/ 	.word	0x0002a820
        /*0f78*/ 	.short	0x010a
        /*0f7a*/ 	.byte	0x3f
	.zero		1


	//   ....[62]....
        /*0f7c*/ 	.word	0x00021cd0
        /*0f80*/ 	.word	0x00000005
        /*0f84*/ 	.word	0x0002a840
        /*0f88*/ 	.short	0x010a
        /*0f8a*/ 	.byte	0x3f
	.zero		1


	//   ....[63]....
        /*0f8c*/ 	.word	0x000221d0
        /*0f90*/ 	.word	0x00000005
        /*0f94*/ 	.word	0x0002a830
        /*0f98*/ 	.short	0x0107
        /*0f9a*/ 	.byte	0x3f
	.zero		1


	//   ....[64]....
        /*0f9c*/ 	.word	0x00022280
        /*0fa0*/ 	.word	0x00000005
        /*0fa4*/ 	.word	0x0002a830
        /*0fa8*/ 	.short	0x0101
        /*0faa*/ 	.byte	0x3f
	.zero		1


	//   ....[65]....
        /*0fac*/ 	.word	0x000222e0
        /*0fb0*/ 	.word	0x00000005
        /*0fb4*/ 	.word	0x0002a860
        /*0fb8*/ 	.short	0x010a
        /*0fba*/ 	.byte	0x3f
	.zero		1


	//   ....[66]....
        /*0fbc*/ 	.word	0x00022750
        /*0fc0*/ 	.word	0x00000005
        /*0fc4*/ 	.word	0x0002a850
        /*0fc8*/ 	.short	0x0107
        /*0fca*/ 	.byte	0x3f
	.zero		1


	//   ....[67]....
        /*0fcc*/ 	.word	0x00022880
        /*0fd0*/ 	.word	0x00000005
        /*0fd4*/ 	.word	0x0002a850
        /*0fd8*/ 	.short	0x0101
        /*0fda*/ 	.byte	0x3f
	.zero		1


	//   ....[68]....
        /*0fdc*/ 	.word	0x00022b10
        /*0fe0*/ 	.word	0x00000000
        /*0fe4*/ 	.word	0x0002a860
        /*0fe8*/ 	.short	0x010a
        /*0fea*/ 	.byte	0x3f
	.zero		1


	//   ....[69]....
        /*0fec*/ 	.word	0x00022f80
        /*0ff0*/ 	.word	0x00000000
        /*0ff4*/ 	.word	0x0002a850
        /*0ff8*/ 	.short	0x0107
        /*0ffa*/ 	.byte	0x3f
	.zero		1


	//   ....[70]....
        /*0ffc*/ 	.word	0x00023040
        /*1000*/ 	.word	0x00000000
        /*1004*/ 	.word	0x0002a850
        /*1008*/ 	.short	0x0101
        /*100a*/ 	.byte	0x3f
	.zero		1


	//   ....[71]....
        /*100c*/ 	.word	0x00023d60
        /*1010*/ 	.word	0x00000005
        /*1014*/ 	.word	0x0002a820
        /*1018*/ 	.short	0x010a
        /*101a*/ 	.byte	0x3f
	.zero		1


	//   ....[72]....
        /*101c*/ 	.word	0x00023ef0
        /*1020*/ 	.word	0x00000003
        /*1024*/ 	.word	0x0002a840
        /*1028*/ 	.short	0x010a
        /*102a*/ 	.byte	0x3f
	.zero		1


	//   ....[73]....
        /*102c*/ 	.word	0x00023f90
        /*1030*/ 	.word	0x00000005
        /*1034*/ 	.word	0x0002a840
        /*1038*/ 	.short	0x010a
        /*103a*/ 	.byte	0x3f
	.zero		1


	//   ....[74]....
        /*103c*/ 	.word	0x00023fd0
        /*1040*/ 	.word	0x00000003
        /*1044*/ 	.word	0x0002a860
        /*1048*/ 	.short	0x010a
        /*104a*/ 	.byte	0x3f
	.zero		1


	//   ....[75]....
        /*104c*/ 	.word	0x00024010
        /*1050*/ 	.word	0x00000005
        /*1054*/ 	.word	0x0002a860
        /*1058*/ 	.short	0x010a
        /*105a*/ 	.byte	0x3f
	.zero		1


	//   ....[76]....
        /*105c*/ 	.word	0x00024070
        /*1060*/ 	.word	0x00000056
        /*1064*/ 	.word	0x0002a890
        /*1068*/ 	.short	0x010a
        /*106a*/ 	.byte	0x3f
	.zero		1


	//   ....[77]....
        /*106c*/ 	.word	0x00024320
        /*1070*/ 	.word	0x00000056
        /*1074*/ 	.word	0x0002a890
        /*1078*/ 	.short	0x010a
        /*107a*/ 	.byte	0x3f
	.zero		1


	//   ....[78]....
        /*107c*/ 	.word	0x000245d0
        /*1080*/ 	.word	0x00000056
        /*1084*/ 	.word	0x0002a890
        /*1088*/ 	.short	0x010a
        /*108a*/ 	.byte	0x3f
	.zero		1


	//   ....[79]....
        /*108c*/ 	.word	0x00024880
        /*1090*/ 	.word	0x00000056
        /*1094*/ 	.word	0x0002a8b0
        /*1098*/ 	.short	0x010a
        /*109a*/ 	.byte	0x3f
	.zero		1


	//   ....[80]....
        /*109c*/ 	.word	0x00024c60
        /*10a0*/ 	.word	0x00000002
        /*10a4*/ 	.word	0x0002a800
        /*10a8*/ 	.short	0x010a
        /*10aa*/ 	.byte	0x3f
	.zero		1


	//   ....[81]....
        /*10ac*/ 	.word	0x00025040
        /*10b0*/ 	.word	0x00000002
        /*10b4*/ 	.word	0x0002a800
        /*10b8*/ 	.short	0x010a
        /*10ba*/ 	.byte	0x3f
	.zero		1


	//   ....[82]....
        /*10bc*/ 	.word	0x00025090
        /*10c0*/ 	.word	0x00000000
        /*10c4*/ 	.word	0x0002a830
        /*10c8*/ 	.short	0x010a
        /*10ca*/ 	.byte	0x3f
	.zero		1


	//   ....[83]....
        /*10cc*/ 	.word	0x000250e0
        /*10d0*/ 	.word	0x0000000f
        /*10d4*/ 	.word	0x0002a830
        /*10d8*/ 	.short	0x010a
        /*10da*/ 	.byte	0x3f
	.zero		1


	//   ....[84]....
        /*10dc*/ 	.word	0x00025130
        /*10e0*/ 	.word	0x0000000b
        /*10e4*/ 	.word	0x0002a850
        /*10e8*/ 	.short	0x010a
        /*10ea*/ 	.byte	0x3f
	.zero		1


	//   ....[85]....
        /*10ec*/ 	.word	0x00025180
        /*10f0*/ 	.word	0x0000000a
        /*10f4*/ 	.word	0x0002a830
        /*10f8*/ 	.short	0x010a
        /*10fa*/ 	.byte	0x3f
	.zero		1


	//   ....[86]....
        /*10fc*/ 	.word	0x000251d0
        /*1100*/ 	.word	0x0000000b
        /*1104*/ 	.word	0x0002a850
        /*1108*/ 	.short	0x010a
        /*110a*/ 	.byte	0x3f
	.zero		1


	//   ....[87]....
        /*110c*/ 	.word	0x00025220
        /*1110*/ 	.word	0x0000000c
        /*1114*/ 	.word	0x0002a850
        /*1118*/ 	.short	0x010a
        /*111a*/ 	.byte	0x3f
	.zero		1


	//   ....[88]....
        /*111c*/ 	.word	0x000253c0
        /*1120*/ 	.word	0x00000016
        /*1124*/ 	.word	0x0002a820
        /*1128*/ 	.short	0x010a
        /*112a*/ 	.byte	0x3f
	.zero		1


	//   ....[89]....
        /*112c*/ 	.word	0x00025410
        /*1130*/ 	.word	0x0000000b
        /*1134*/ 	.word	0x0002a8a0
        /*1138*/ 	.short	0x010a
        /*113a*/ 	.byte	0x3f
	.zero		1


	//   ....[90]....
        /*113c*/ 	.word	0x00025460
        /*1140*/ 	.word	0x0000000b
        /*1144*/ 	.word	0x0002a8c0
        /*1148*/ 	.short	0x010a
        /*114a*/ 	.byte	0x3f
	.zero		1


	//   ....[91]....
        /*114c*/ 	.word	0x000254b0
        /*1150*/ 	.word	0x0000000a
        /*1154*/ 	.word	0x0002a8a0
        /*1158*/ 	.short	0x010a
        /*115a*/ 	.byte	0x3f
	.zero		1


	//   ....[92]....
        /*115c*/ 	.word	0x00025500
        /*1160*/ 	.word	0x0000000a
        /*1164*/ 	.word	0x0002a8c0
        /*1168*/ 	.short	0x010a
        /*116a*/ 	.byte	0x3f
	.zero		1


	//   ....[93]....
        /*116c*/ 	.word	0x00025620
        /*1170*/ 	.word	0x00000007
        /*1174*/ 	.word	0x0002a840
        /*1178*/ 	.short	0x010a
        /*117a*/ 	.byte	0x3f
	.zero		1


	//   ....[94]....
        /*117c*/ 	.word	0x000269f0
        /*1180*/ 	.word	0x00000016
        /*1184*/ 	.word	0x0002a820
        /*1188*/ 	.short	0x010a
        /*118a*/ 	.byte	0x3f
	.zero		1


	//   ....[95]....
        /*118c*/ 	.word	0x00026a40
        /*1190*/ 	.word	0x00000005
        /*1194*/ 	.word	0x0002a840
        /*1198*/ 	.short	0x010a
        /*119a*/ 	.byte	0x3f
	.zero		1


	//   ....[96]....
        /*119c*/ 	.word	0x00027200
        /*11a0*/ 	.word	0x00000005
        /*11a4*/ 	.word	0x0002a860
        /*11a8*/ 	.short	0x010a
        /*11aa*/ 	.byte	0x3f
	.zero		1


	//   ....[97]....
        /*11ac*/ 	.word	0x00027a10
        /*11b0*/ 	.word	0x00000000
        /*11b4*/ 	.word	0x0002a860
        /*11b8*/ 	.short	0x010a
        /*11ba*/ 	.byte	0x3f
	.zero		1


	//   ....[98]....
        /*11bc*/ 	.word	0x00028b40
        /*11c0*/ 	.word	0x00000005
        /*11c4*/ 	.word	0x0002a820
        /*11c8*/ 	.short	0x010a
        /*11ca*/ 	.byte	0x3f
	.zero		1


	//   ....[99]....
        /*11cc*/ 	.word	0x00028ce0
        /*11d0*/ 	.word	0x00000003
        /*11d4*/ 	.word	0x0002a840
        /*11d8*/ 	.short	0x010a
        /*11da*/ 	.byte	0x3f
	.zero		1


	//   ....[100]....
        /*11dc*/ 	.word	0x00028d30
        /*11e0*/ 	.word	0x00000005
        /*11e4*/ 	.word	0x0002a840
        /*11e8*/ 	.short	0x010a
        /*11ea*/ 	.byte	0x3f
	.zero		1


	//   ....[101]....
        /*11ec*/ 	.word	0x00028d80
        /*11f0*/ 	.word	0x00000003
        /*11f4*/ 	.word	0x0002a860
        /*11f8*/ 	.short	0x010a
        /*11fa*/ 	.byte	0x3f
	.zero		1


	//----- nvinfo : EIATTR_NUM_MBARRIERS
	.align		4
.L_326:
        /*11fc*/ 	.byte	0x03, 0x38
        /*11fe*/ 	.short	0x0016


	//----- nvinfo : EIATTR_EXIT_INSTR_OFFSETS
	.align		4
        /*1200*/ 	.byte	0x04, 0x1c
        /*1202*/ 	.short	(.L_328 - .L_327)


	//   ....[0]....
.L_327:
        /*1204*/ 	.word	0x00024060


	//----- nvinfo : EIATTR_MAX_THREADS
	.align		4
.L_328:
        /*1208*/ 	.byte	0x04, 0x05
        /*120a*/ 	.short	(.L_330 - .L_329)
.L_329:
        /*120c*/ 	.word	0x00000180
        /*1210*/ 	.word	0x00000001
        /*1214*/ 	.word	0x00000001


	//----- nvinfo : EIATTR_CRS_STACK_SIZE
	.align		4
.L_330:
        /*1218*/ 	.byte	0x04, 0x1e
        /*121a*/ 	.short	(.L_332 - .L_331)
.L_331:
        /*121c*/ 	.word	0x00000000


	//----- nvinfo : EIATTR_CBANK_PARAM_SIZE
	.align		4
.L_332:
        /*1220*/ 	.byte	0x03, 0x19
        /*1222*/ 	.short	0x0af0


	//----- nvinfo : EIATTR_PARAM_CBANK
	.align		4
        /*1224*/ 	.byte	0x04, 0x0a
        /*1226*/ 	.short	(.L_334 - .L_333)
	.align		4
.L_333:
        /*1228*/ 	.word	index@(.nv.constant0._ZN7cutlass13device_kernelIN5flash11enable_sm90INS1_16FlashAttnFwdSm90INS1_25CollectiveMainloopFwdSm90ILi2EN4cute5tupleIJNS5_1CILi1EEES8_S8_EEENS6_IJNS7_ILi128EEENS7_ILi96EEENS7_ILi192EEEEEELi128ENS_10bfloat16_tEfNS_4arch4Sm90ELb1ELb0ELb1ELb1ELb1ELb1ELb0ELb1ELb1ELb1ELb0ELb0EEENS1_21CollectiveEpilogueFwdINS6_IJSA_SA_SB_EEES9_SE_SG_Li256ELb1ELb1ELb0ELb0EEENS1_36VarlenDynamicPersistentTileSchedulerILi128ELi96ELi256ELi128ELb0ELb1ELb1ELb1ELb1ELb1EEEEEEEEEvNT_6ParamsE)
        /*122c*/ 	.short	0x0210
        /*122e*/ 	.short	0x0af0


	//----- nvinfo : EIATTR_SW_WAR
	.align		4
.L_334:
        /*1230*/ 	.byte	0x04, 0x36
        /*1232*/ 	.short	(.L_336 - .L_335)
.L_335:
        /*1234*/ 	.word	0x00000008
.L_336:


//--------------------- .nv.callgraph             --------------------------
	.section	.nv.callgraph,"",@"SHT_CUDA_CALLGRAPH"
	.align	4
	.sectionentsize	8
	.align		4
        /*0000*/ 	.word	0x00000000
	.align		4
        /*0004*/ 	.word	0xffffffff
	.align		4
        /*0008*/ 	.word	index@(_ZN7cutlass13device_kernelIN5flash11enable_sm90INS1_16FlashAttnFwdSm90INS1_25CollectiveMainloopFwdSm90ILi2EN4cute5tupleIJNS5_1CILi1EEES8_S8_EEENS6_IJNS7_ILi128EEENS7_ILi96EEENS7_ILi192EEEEEELi128ENS_10bfloat16_tEfNS_4arch4Sm90ELb0ELb0ELb1ELb0ELb1ELb0ELb0ELb1ELb1ELb1ELb0ELb0EEENS1_21CollectiveEpilogueFwdINS6_IJSA_SA_SB_EEES9_SE_SG_Li256ELb0ELb1ELb0ELb0EEENS1_29StaticPersistentTileSchedulerILb0EEEEEEEEEvNT_6ParamsE)
	.align		4
        /*000c*/ 	.word	index@(__assertfail)
	.align		4
        /*0010*/ 	.word	index@(_ZN7cutlass13device_kernelIN5flash11enable_sm90INS1_16FlashAttnFwdSm90INS1_25CollectiveMainloopFwdSm90ILi2EN4cute5tupleIJNS5_1CILi1EEES8_S8_EEENS6_IJNS7_ILi128EEENS7_ILi96EEENS7_ILi192EEEEEELi128ENS_10bfloat16_tEfNS_4arch4Sm90ELb0ELb0ELb1ELb1ELb1ELb0ELb0ELb1ELb1ELb1ELb0ELb0EEENS1_21CollectiveEpilogueFwdINS6_IJSA_SA_SB_EEES9_SE_SG_Li256ELb1ELb1ELb0ELb0EEENS1_36VarlenDynamicPersistentTileSchedulerILi128ELi96ELi256ELi128ELb0ELb1ELb1ELb0ELb1ELb1EEEEEEEEEvNT_6ParamsE)
	.align		4
        /*0014*/ 	.word	index@(__assertfail)
	.align		4
        /*0018*/ 	.word	index@(_ZN7cutlass13device_kernelIN5flash11enable_sm90INS1_16FlashAttnFwdSm90INS1_25CollectiveMainloopFwdSm90ILi2EN4cute5tupleIJNS5_1CILi1EEES8_S8_EEENS6_IJNS7_ILi128EEENS7_ILi96EEENS7_ILi192EEEEEELi128ENS_10bfloat16_tEfNS_4arch4Sm90ELb0ELb0ELb1ELb1ELb1ELb1ELb0ELb1ELb1ELb1ELb0ELb0EEENS1_21CollectiveEpilogueFwdINS6_IJSA_SA_SB_EEES9_SE_SG_Li256ELb1ELb1ELb0ELb0EEENS1_36VarlenDynamicPersistentTileSchedulerILi128ELi96ELi256ELi128ELb0ELb1ELb1ELb0ELb1ELb1EEEEEEEEEvNT_6ParamsE)
	.align		4
        /*001c*/ 	.word	index@(__assertfail)
	.align		4
        /*0020*/ 	.word	index@(_ZN7cutlass13device_kernelIN5flash11enable_sm90INS1_16FlashAttnFwdSm90INS1_25CollectiveMainloopFwdSm90ILi2EN4cute5tupleIJNS5_1CILi1EEES8_S8_EEENS6_IJNS7_ILi128EEENS7_ILi96EEENS7_ILi192EEEEEELi128ENS_10bfloat16_tEfNS_4arch4Sm90ELb0ELb1ELb1ELb0ELb1ELb0ELb0ELb1ELb1ELb1ELb0ELb0EEENS1_21CollectiveEpilogueFwdINS6_IJSA_SA_SB_EEES9_SE_SG_Li256ELb0ELb1ELb0ELb0EEENS1_30DynamicPersistentTileSchedulerILi256ELi128ELb0ELb1ELb1EEEEEEEEEvNT_6ParamsE)
	.align		4
        /*0024*/ 	.word	index@(__assertfail)
	.align		4
        /*0028*/ 	.word	index@(_ZN7cutlass13device_kernelIN5flash11enable_sm90INS1_16FlashAttnFwdSm90INS1_25CollectiveMainloopFwdSm90ILi2EN4cute5tupleIJNS5_1CILi1EEES8_S8_EEENS6_IJNS7_ILi128EEENS7_ILi96EEENS7_ILi192EEEEEELi128ENS_10bfloat16_tEfNS_4arch4Sm90ELb0ELb1ELb1ELb1ELb1ELb0ELb0ELb1ELb1ELb1ELb0ELb0EEENS1_21CollectiveEpilogueFwdINS6_IJSA_SA_SB_EEES9_SE_SG_Li256ELb1ELb1ELb0ELb0EEENS1_36VarlenDynamicPersistentTileSchedulerILi128ELi96ELi256ELi128ELb0ELb1ELb1ELb1ELb0ELb1EEEEEEEEEvNT_6ParamsE)
	.align		4
        /*002c*/ 	.word	index@(__assertfail)
	.align		4
        /*0030*/ 	.word	index@(_ZN7cutlass13device_kernelIN5flash11enable_sm90INS1_16FlashAttnFwdSm90INS1_25CollectiveMainloopFwdSm90ILi2EN4cute5tupleIJNS5_1CILi1EEES8_S8_EEENS6_IJNS7_ILi128EEENS7_ILi96EEENS7_ILi192EEEEEELi128ENS_10bfloat16_tEfNS_4arch4Sm90ELb0ELb1ELb1ELb1ELb1ELb1ELb0ELb1ELb1ELb1ELb0ELb0EEENS1_21CollectiveEpilogueFwdINS6_IJSA_SA_SB_EEES9_SE_SG_Li256ELb1ELb1ELb0ELb0EEENS1_36VarlenDynamicPersistentTileSchedulerILi128ELi96ELi256ELi128ELb0ELb1ELb1ELb1ELb0ELb1EEEEEEEEEvNT_6ParamsE)
	.align		4
        /*0034*/ 	.word	index@(__assertfail)
	.align		4
        /*0038*/ 	.word	index@(_ZN7cutlass13device_kernelIN5flash11enable_sm90INS1_16FlashAttnFwdSm90INS1_25CollectiveMainloopFwdSm90ILi2EN4cute5tupleIJNS5_1CILi1EEES8_S8_EEENS6_IJNS7_ILi128EEENS7_ILi96EEENS7_ILi192EEEEEELi128ENS_10bfloat16_tEfNS_4arch4Sm90ELb1ELb0ELb1ELb0ELb1ELb0ELb0ELb1ELb1ELb1ELb0ELb0EEENS1_21CollectiveEpilogueFwdINS6_IJSA_SA_SB_EEES9_SE_SG_Li256ELb0ELb1ELb0ELb0EEENS1_30DynamicPersistentTileSchedulerILi256ELi128ELb0ELb1ELb1EEEEEEEEEvNT_6ParamsE)
	.align		4
        /*003c*/ 	.word	index@(__assertfail)
	.align		4
        /*0040*/ 	.word	index@(_ZN7cutlass13device_kernelIN5flash11enable_sm90INS1_16FlashAttnFwdSm90INS1_25CollectiveMainloopFwdSm90ILi2EN4cute5tupleIJNS5_1CILi1EEES8_S8_EEENS6_IJNS7_ILi128EEENS7_ILi96EEENS7_ILi192EEEEEELi128ENS_10bfloat16_tEfNS_4arch4Sm90ELb1ELb0ELb1ELb1ELb1ELb0ELb0ELb1ELb1ELb1ELb0ELb0EEENS1_21CollectiveEpilogueFwdINS6_IJSA_SA_SB_EEES9_SE_SG_Li256ELb1ELb1ELb0ELb0EEENS1_36VarlenDynamicPersistentTileSchedulerILi128ELi96ELi256ELi128ELb0ELb1ELb1ELb1ELb1ELb1EEEEEEEEEvNT_6ParamsE)
	.align		4
        /*0044*/ 	.word	index@(__assertfail)
	.align		4
        /*0048*/ 	.word	index@(_ZN7cutlass13device_kernelIN5flash11enable_sm90INS1_16FlashAttnFwdSm90INS1_25CollectiveMainloopFwdSm90ILi2EN4cute5tupleIJNS5_1CILi1EEES8_S8_EEENS6_IJNS7_ILi128EEENS7_ILi96EEENS7_ILi192EEEEEELi128ENS_10bfloat16_tEfNS_4arch4Sm90ELb1ELb0ELb1ELb1ELb1ELb1ELb0ELb1ELb1ELb1ELb0ELb0EEENS1_21CollectiveEpilogueFwdINS6_IJSA_SA_SB_EEES9_SE_SG_Li256ELb1ELb1ELb0ELb0EEENS1_36VarlenDynamicPersistentTileSchedulerILi128ELi96ELi256ELi128ELb0ELb1ELb1ELb1ELb1ELb1EEEEEEEEEvNT_6ParamsE)
	.align		4
        /*004c*/ 	.word	index@(__assertfail)
	.align		4
        /*0050*/ 	.word	0x00000000
	.align		4
        /*0054*/ 	.word	0xfffffffe
	.align		4
        /*0058*/ 	.word	0x00000000
	.align		4
        /*005c*/ 	.word	0xfffffffd
	.align		4
        /*0060*/ 	.word	0x00000000
	.align		4
        /*0064*/ 	.word	0xfffffffc


//--------------------- .nv.constant4             --------------------------
	.section	.nv.constant4,"a",@progbits
	.align	8
	.align		8
.nv.constant4:
        /*0000*/ 	.dword	__assertfail
	.align		8
        /*0008*/ 	.dword	__unnamed_1
	.align		8
        /*0010*/ 	.dword	__unnamed_2
	.align		8
        /*0018*/ 	.dword	__unnamed_3
	.align		8
        /*0020*/ 	.dword	__unnamed_4
	.align		8
        /*0028*/ 	.dword	__unnamed_5
	.align		8
        /*0030*/ 	.dword	__unnamed_6
	.align		8
        /*0038*/ 	.dword	_ZN84_INTERNAL_3aed1491_48_flash_fwd_hdim192_128_bf16_paged_softcap_sm90_cu_1d5d5cfe_31144cuda3std3__45__cpo5beginE
	.align		8
        /*0040*/ 	.dword	_ZN84_INTERNAL_3aed1491_48_flash_fwd_hdim192_128_bf16_paged_softcap_sm90_cu_1d5d5cfe_31144cuda3std3__45__cpo3endE
	.align		8
        /*0048*/ 	.dword	_ZN84_INTERNAL_3aed1491_48_flash_fwd_hdim192_128_bf16_paged_softcap_sm90_cu_1d5d5cfe_31144cuda3std3__45__cpo6cbeginE
	.align		8
        /*0050*/ 	.dword	_ZN84_INTERNAL_3aed1491_48_flash_fwd_hdim192_128_bf16_paged_softcap_sm90_cu_1d5d5cfe_31144cuda3std3__45__cpo4cendE
	.align		8
        /*0058*/ 	.dword	_ZN84_INTERNAL_3aed1491_48_flash_fwd_hdim192_128_bf16_paged_softcap_sm90_cu_1d5d5cfe_31144cuda3std3__486_GLOBAL__N__3aed1491_48_flash_fwd_hdim192_128_bf16_paged_softcap_sm90_cu_1d5d5cfe_31146ignoreE
	.align		8
        /*0060*/ 	.dword	_ZN84_INTERNAL_3aed1491_48_flash_fwd_hdim192_128_bf16_paged_softcap_sm90_cu_1d5d5cfe_31144cuda3std3__419piecewise_constructE
	.align		8
        /*0068*/ 	.dword	_ZN84_INTERNAL_3aed1491_48_flash_fwd_hdim192_128_bf16_paged_softcap_sm90_cu_1d5d5cfe_31144cuda3std3__48in_placeE
	.align		8
        /*0070*/ 	.dword	_ZN84_INTERNAL_3aed1491_48_flash_fwd_hdim192_128_bf16_paged_softcap_sm90_cu_1d5d5cfe_31144cuda3std6ranges3__45__cpo4swapE
	.align		8
        /*0078*/ 	.dword	_ZN84_INTERNAL_3aed1491_48_flash_fwd_hdim192_128_bf16_paged_softcap_sm90_cu_1d5d5cfe_31144cuda3std6ranges3__45__cpo9iter_moveE
	.align		8
        /*0080*/ 	.dword	_ZN84_INTERNAL_3aed1491_48_flash_fwd_hdim192_128_bf16_paged_softcap_sm90_cu_1d5d5cfe_31144cute7productE
	.align		8
        /*0088*/ 	.dword	_ZN84_INTERNAL_3aed1491_48_flash_fwd_hdim192_128_bf16_paged_softcap_sm90_cu_1d5d5cfe_31144cute1_E
	.align		8
        /*0090*/ 	.dword	$str$23
	.align		8
        /*0098*/ 	.dword	$str$24


//--------------------- .text._ZN7cutlass13device_kernelIN5flash11enable_sm90INS1_16FlashAttnFwdSm90INS1_25CollectiveMainloopFwdSm90ILi2EN4cute5tupleIJNS5_1CILi1EEES8_S8_EEENS6_IJNS7_ILi128EEENS7_ILi96EEENS7_ILi192EEEEEELi128ENS_10bfloat16_tEfNS_4arch4Sm90ELb0ELb0ELb1ELb0ELb1ELb0ELb0ELb1ELb1ELb1ELb0ELb0EEENS1_21CollectiveEpilogueFwdINS6_IJSA_SA_SB_EEES9_SE_SG_Li256ELb0ELb1ELb0ELb0EEENS1_29StaticPersistentTileSchedulerILb0EEEEEEEEEvNT_6ParamsE --------------------------
	.section	.text._ZN7cutlass13device_kernelIN5flash11enable_sm90INS1_16FlashAttnFwdSm90INS1_25CollectiveMainloopFwdSm90ILi2EN4cute5tupleIJNS5_1CILi1EEES8_S8_EEENS6_IJNS7_ILi128EEENS7_ILi96EEENS7_ILi192EEEEEELi128ENS_10bfloat16_tEfNS_4arch4Sm90ELb0ELb0ELb1ELb0ELb1ELb0ELb0ELb1ELb1ELb1ELb0ELb0EEENS1_21CollectiveEpilogueFwdINS6_IJSA_SA_SB_EEES9_SE_SG_Li256ELb0ELb1ELb0ELb0EEENS1_29StaticPersistentTileSchedulerILb0EEEEEEEEEvNT_6ParamsE,"ax",@progbits
	.align	128
.text._ZN7cutlass13device_kernelIN5flash11enable_sm90INS1_16FlashAttnFwdSm90INS1_25CollectiveMainloopFwdSm90ILi2EN4cute5tupleIJNS5_1CILi1EEES8_S8_EEENS6_IJNS7_ILi128EEENS7_ILi96EEENS7_ILi192EEEEEELi128ENS_10bfloat16_tEfNS_4arch4Sm90ELb0ELb0ELb1ELb0ELb1ELb0ELb0ELb1ELb1ELb1ELb0ELb0EEENS1_21CollectiveEpilogueFwdINS6_IJSA_SA_SB_EEES9_SE_SG_Li256ELb0ELb1ELb0ELb0EEENS1_29StaticPersistentTileSchedulerILb0EEEEEEEEEvNT_6ParamsE:
        .type           _ZN7cutlass13device_kernelIN5flash11enable_sm90INS1_16FlashAttnFwdSm90INS1_25CollectiveMainloopFwdSm90ILi2EN4cute5tupleIJNS5_1CILi1EEES8_S8_EEENS6_IJNS7_ILi128EEENS7_ILi96EEENS7_ILi192EEEEEELi128ENS_10bfloat16_tEfNS_4arch4Sm90ELb0ELb0ELb1ELb0ELb1ELb0ELb0ELb1ELb1ELb1ELb0ELb0EEENS1_21CollectiveEpilogueFwdINS6_IJSA_SA_SB_EEES9_SE_SG_Li256ELb0ELb1ELb0ELb0EEENS1_29StaticPersistentTileSchedulerILb0EEEEEEEEEvNT_6ParamsE,@function
        .size           _ZN7cutlass13device_kernelIN5flash11enable_sm90INS1_16FlashAttnFwdSm90INS1_25CollectiveMainloopFwdSm90ILi2EN4cute5tupleIJNS5_1CILi1EEES8_S8_EEENS6_IJNS7_ILi128EEENS7_ILi96EEENS7_ILi192EEEEEELi128ENS_10bfloat16_tEfNS_4arch4Sm90ELb0ELb0ELb1ELb0ELb1ELb0ELb0ELb1ELb1ELb1ELb0ELb0EEENS1_21CollectiveEpilogueFwdINS6_IJSA_SA_SB_EEES9_SE_SG_Li256ELb0ELb1ELb0ELb0EEENS1_29StaticPersistentTileSchedulerILb0EEEEEEEEEvNT_6ParamsE,(.L_x_3226 - _ZN7cutlass13device_kernelIN5flash11enable_sm90INS1_16FlashAttnFwdSm90INS1_25CollectiveMainloopFwdSm90ILi2EN4cute5tupleIJNS5_1CILi1EEES8_S8_EEENS6_IJNS7_ILi128EEENS7_ILi96EEENS7_ILi192EEEEEELi128ENS_10bfloat16_tEfNS_4arch4Sm90ELb0ELb0ELb1ELb0ELb1ELb0ELb0ELb1ELb1ELb1ELb0ELb0EEENS1_21CollectiveEpilogueFwdINS6_IJSA_SA_SB_EEES9_SE_SG_Li256ELb0ELb1ELb0ELb0EEENS1_29StaticPersistentTileSchedulerILb0EEEEEEEEEvNT_6ParamsE)
        .other          _ZN7cutlass13device_kernelIN5flash11enable_sm90INS1_16FlashAttnFwdSm90INS1_25CollectiveMainloopFwdSm90ILi2EN4cute5tupleIJNS5_1CILi1EEES8_S8_EEENS6_IJNS7_ILi128EEENS7_ILi96EEENS7_ILi192EEEEEELi128ENS_10bfloat16_tEfNS_4arch4Sm90ELb0ELb0ELb1ELb0ELb1ELb0ELb0ELb1ELb1ELb1ELb0ELb0EEENS1_21CollectiveEpilogueFwdINS6_IJSA_SA_SB_EEES9_SE_SG_Li256ELb0ELb1ELb0ELb0EEENS1_29StaticPersistentTileSchedulerILb0EEEEEEEEEvNT_6ParamsE,@"STO_CUDA_ENTRY STV_DEFAULT"
_ZN7cutlass13device_kernelIN5flash11enable_sm90INS1_16FlashAttnFwdSm90INS1_25CollectiveMainloopFwdSm90ILi2EN4cute5tupleIJNS5_1CILi1EEES8_S8_EEENS6_IJNS7_ILi128EEENS7_ILi96EEENS7_ILi192EEEEEELi128ENS_10bfloat16_tEfNS_4arch4Sm90ELb0ELb0ELb1ELb0ELb1ELb0ELb0ELb1ELb1ELb1ELb0ELb0EEENS1_21CollectiveEpilogueFwdINS6_IJSA_SA_SB_EEES9_SE_SG_Li256ELb0ELb1ELb0ELb0EEENS1_29StaticPersistentTileSchedulerILb0EEEEEEEEEvNT_6ParamsE:
[----:B------:R-:W0:Y:S02]  /*0000*/  LDC R1, c[0x0][0x28] ;  /* 0x00000a00ff017b82 */ /* 0x000e240000000800 */
[----:B0-----:R-:W-:Y:S01]  /*0010*/  VIADD R1, R1, 0xfffffff8 ;  /* 0xfffffff801017836 */ /* 0x001fe20000000000 */
[----:B------:R-:W0:Y:S01]  /*0020*/  S2R R3, SR_TID.X ;  /* 0x0000000000037919 */ /* 0x000e220000002100 */
[----:B------:R-:W-:Y:S01]  /*0030*/  ELECT P0, URZ, PT ;  /* 0x00000000003f782f */ /* 0x000fe20003800000 */
[----:B------:R-:W-:Y:S01]  /*0040*/  UMOV UR4, 0x80 ;  /* 0x0000008000047882 */ /* 0x000fe20000000000 */
[----:B------:R-:W-:Y:S01]  /*0050*/  UMOV UR7, 0x100 ;  /* 0x0000010000077882 */ /* 0x000fe20000000000 */
[----:B0-----:R-:W-:-:S05]  /*0060*/  SHF.R.U32.HI R0, RZ, 0x5, R3 ;  /* 0x00000005ff007819 */ /* 0x001fca0000011603 */
[----:B------:R-:W0:Y:S02]  /*0070*/  SHFL.IDX PT, R2, R0, RZ, 0x1f ;  /* 0x00001fff00027589 */ /* 0x000e2400000e0000 */
[C---:B0-----:R-:W-:Y:S02]  /*0080*/  ISETP.NE.OR P0, PT, R2.reuse, RZ, !P0 ;  /* 0x000000ff0200720c */ /* 0x041fe40004705670 */
[----:B------:R-:W-:Y:S02]  /*0090*/  ISETP.NE.AND P1, PT, R2, RZ, PT ;  /* 0x000000ff0200720c */ /* 0x000fe40003f25270 */
[----:B------:R-:W-:-:S06]  /*00a0*/  SHF.R.U32.HI R2, RZ, 0x7, R3 ;  /* 0x00000007ff027819 */ /* 0x000fcc0000011603 */
[----:B------:R-:W0:Y:S03]  /*00b0*/  SHFL.IDX PT, R2, R2, RZ, 0x1f ;  /* 0x00001fff02027589 */ /* 0x000e2600000e0000 */
[----:B------:R-:W-:Y:S01]  /*00c0*/  VOTEU.ALL UP0, P0 ;  /* 0x00000000003f7886 */ /* 0x000fe20000000000 */
[----:B------:R-:W-:-:S04]  /*00d0*/  VOTEU.ALL UP1, P0 ;  /* 0x00000000003f7886 */ /* 0x000fc80000020000 */
[----:B------:R-:W1:Y:S01]  /*00e0*/  @!UP0 S2UR UR8, SR_CgaCtaId ;  /* 0x00000000000889c3 */ /* 0x000e620000008800 */
[----:B------:R-:W-:Y:S01]  /*00f0*/  @!UP0 UMOV UR6, 0x400 ;  /* 0x0000040000068882 */ /* 0x000fe20000000000 */
[----:B------:R-:W-:-:S04]  /*0100*/  @!UP0 UIADD3 UR4, -UR4, 0x100000, URZ ;  /* 0x0010000004048890 */ /* 0x000fc8000fffe13f */
[----:B------:R-:W-:Y:S02]  /*0110*/  @!UP0 USHF.L.U32 UR5, UR4, 0xb, URZ ;  /* 0x0000000b04058899 */ /* 0x000fe4000800063f */
[----:B------:R-:W-:Y:S02]  /*0120*/  @!UP0 USHF.L.U32 UR4, UR4, 0x1, URZ ;  /* 0x0000000104048899 */ /* 0x000fe4000800063f */
[----:B-1----:R-:W-:Y:S02]  /*0130*/  @!UP0 ULEA UR8, UR8, UR6, 0x18 ;  /* 0x0000000608088291 */ /* 0x002fe4000f8ec03f */
[----:B------:R-:W-:-:S04]  /*0140*/  @!UP0 UIADD3 UR6, -UR7, 0x100000, URZ ;  /* 0x0010000007068890 */ /* 0x000fc8000fffe13f */
[----:B------:R-:W-:Y:S02]  /*0150*/  @!UP0 USHF.L.U32 UR7, UR6, 0xb, URZ ;  /* 0x0000000b06078899 */ /* 0x000fe4000800063f */
[----:B------:R-:W-:Y:S01]  /*0160*/  @!UP0 USHF.L.U32 UR6, UR6, 0x1, URZ ;  /* 0x0000000106068899 */ /* 0x000fe2000800063f */
[----:B------:R-:W-:-:S05]  /*0170*/  VOTEU.ALL UP0, P0 ;  /* 0x00000000003f7886 */ /* 0x000fca0000000000 */
[----:B------:R1:W2:Y:S06]  /*0180*/  @!UP0 SYNCS.EXCH.64 URZ, [UR8+0x2a800], UR4 ;  /* 0x02a80004083f85b2 */ /* 0x0002ac0008000100 */
[----:B------:R1:W3:Y:S02]  /*0190*/  @!UP1 SYNCS.EXCH.64 URZ, [UR8+0x2a820], UR6 ;  /* 0x02a82006083f95b2 */ /* 0x0002e40008000100 */
[----:B01----:R-:W-:Y:S05]  /*01a0*/  @P1 BRA `(.L_x_0) ;  /* 0x0000000000481947 */ /* 0x003fea0003800000 */
[----:B------:R-:W0:Y:S01]  /*01b0*/  S2UR UR5, SR_CgaCtaId ;  /* 0x00000000000579c3 */ /* 0x000e220000008800 */
[----:B------:R-:W-:Y:S01]  /*01c0*/  UMOV UR4, 0x400 ;  /* 0x0000040000047882 */ /* 0x000fe20000000000 */
[----:B------:R-:W-:Y:S01]  /*01d0*/  UMOV UR6, 0x80 ;  /* 0x0000008000067882 */ /* 0x000fe20000000000 */
[----:B------:R-:W-:Y:S01]  /*01e0*/  UMOV UR7, 0x100 ;  /* 0x0000010000077882 */ /* 0x000fe20000000000 */
[----:B------:R-:W-:Y:S01]  /*01f0*/  ELECT P0, URZ, PT ;  /* 0x00000000003f782f */ /* 0x000fe20003800000 */
[----:B0-----:R-:W-:Y:S02]  /*0200*/  ULEA UR8, UR5, UR4, 0x18 ;  /* 0x0000000405087291 */ /* 0x001fe4000f8ec03f */
[----:B------:R-:W-:-:S04]  /*0210*/  UIADD3 UR4, -UR6, 0x100000, URZ ;  /* 0x0010000006047890 */ /* 0x000fc8000fffe13f */
[----:B------:R-:W-:Y:S02]  /*0220*/  USHF.L.U32 UR5, UR4, 0xb, URZ ;  /* 0x0000000b04057899 */ /* 0x000fe4000800063f */
[----:B------:R-:W-:Y:S02]  /*0230*/  USHF.L.U32 UR4, UR4, 0x1, URZ ;  /* 0x0000000104047899 */ /* 0x000fe4000800063f */
[----:B------:R-:W-:-:S04]  /*0240*/  UIADD3 UR6, -UR7, 0x100000, URZ ;  /* 0x0010000007067890 */ /* 0x000fc8000fffe13f */
[----:B------:R-:W-:Y:S02]  /*0250*/  USHF.L.U32 UR7, UR6, 0xb, URZ ;  /* 0x0000000b06077899 */ /* 0x000fe4000800063f */
[----:B------:R-:W-:Y:S01]  /*0260*/  USHF.L.U32 UR6, UR6, 0x1, URZ ;  /* 0x0000000106067899 */ /* 0x000fe2000800063f */
[----:B------:R-:W0:Y:S03]  /*0270*/  FENCE.VIEW.ASYNC.S ;  /* 0x00000000000073c6 */ /* 0x000e260000000000 */
[----:B0-----:R0:W1:Y:S08]  /*0280*/  SYNCS.EXCH.64 URZ, [UR8+0x2a830], UR4 ;  /* 0x02a83004083f75b2 */ /* 0x0010700008000100 */
[----:B------:R0:W4:Y:S01]  /*0290*/  SYNCS.EXCH.64 URZ, [UR8+0x2a840], UR6 ;  /* 0x02a84006083f75b2 */ /* 0x0001220008000100 */
[----:B------:R0:W0:Y:S01]  /*02a0*/  SYNCS.EXCH.64 URZ, [UR8+0x2a838], UR4 ;  /* 0x02a83804083f75b2 */ /* 0x0000220008000100 */
[----:B------:R0:W0:Y:S01]  /*02b0*/  SYNCS.EXCH.64 URZ, [UR8+0x2a848], UR6 ;  /* 0x02a84806083f75b2 */ /* 0x0000220008000100 */
[----:B------:R-:W-:Y:S01]  /*02c0*/  NOP ;  /* 0x0000000000007918 */ /* 0x000fe20000000000 */
.L_x_0:
[----:B------:R-:W5:Y:S01]  /*02d0*/  SHFL.IDX PT, R4, R0, RZ, 0x1f ;  /* 0x00001fff00047589 */ /* 0x000f6200000e0000 */
[----:B------:R-:W-:Y:S01]  /*02e0*/  NOP ;  /* 0x0000000000007918 */ /* 0x000fe20000000000 */
[----:B-----5:R-:W-:-:S13]  /*02f0*/  ISETP.NE.AND P0, PT, R4, RZ, PT ;  /* 0x000000ff0400720c */ /* 0x020fda0003f05270 */
[----:B------:R-:W-:Y:S05]  /*0300*/  @P0 BRA `(.L_x_1) ;  /* 0x0000000000480947 */ /* 0x000fea0003800000 */
[----:B0-----:R-:W0:Y:S01]  /*0310*/  S2UR UR5, SR_CgaCtaId ;  /* 0x00000000000579c3 */ /* 0x001e220000008800 */
        /* <DEDUP_REMOVED lines=12> */
[----:B0-----:R0:W0:Y:S08]  /*03e0*/  SYNCS.EXCH.64 URZ, [UR8+0x2a850], UR4 ;  /* 0x02a85004083f75b2 */ /* 0x0010300008000100 */
[----:B------:R0:W0:Y:S01]  /*03f0*/  SYNCS.EXCH.64 URZ, [UR8+0x2a860], UR6 ;  /* 0x02a86006083f75b2 */ /* 0x0000220008000100 */
[----:B------:R0:W0:Y:S01]  /*0400*/  SYNCS.EXCH.64 URZ, [UR8+0x2a858], UR4 ;  /* 0x02a85804083f75b2 */ /* 0x0000220008000100 */
[----:B------:R0:W0:Y:S01]  /*0410*/  SYNCS.EXCH.64 URZ, [UR8+0x2a868], UR6 ;  /* 0x02a86806083f75b2 */ /* 0x0000220008000100 */
[----:B------:R-:W-:Y:S01]  /*0420*/  NOP ;  /* 0x0000000000007918 */ /* 0x000fe20000000000 */
.L_x_1:
[----:B------:R-:W5:Y:S01]  /*0430*/  SHFL.IDX PT, R4, R0, RZ, 0x1f ;  /* 0x00001fff00047589 */ /* 0x000f6200000e0000 */
[----:B------:R-:W-:Y:S01]  /*0440*/  NOP ;  /* 0x0000000000007918 */ /* 0x000fe20000000000 */
[----:B-----5:R-:W-:-:S13]  /*0450*/  ISETP.NE.AND P0, PT, R4, RZ, PT ;  /* 0x000000ff0400720c */ /* 0x020fda0003f05270 */
[----:B------:R-:W-:Y:S05]  /*0460*/  @P0 BRA `(.L_x_2) ;  /* 0x0000000000380947 */ /* 0x000fea0003800000 */
[----:B0-----:R-:W0:Y:S01]  /*0470*/  S2UR UR5, SR_CgaCtaId ;  /* 0x00000000000579c3 */ /* 0x001e220000008800 */
[----:B------:R-:W-:Y:S01]  /*0480*/  UMOV UR4, 0x400 ;  /* 0x0000040000047882 */ /* 0x000fe20000000000 */
[----:B------:R-:W-:Y:S01]  /*0490*/  UMOV UR7, 0x80 ;  /* 0x0000008000077882 */ /* 0x000fe20000000000 */
[----:B------:R-:W-:Y:S01]  /*04a0*/  ELECT P0, URZ, PT ;  /* 0x00000000003f782f */ /* 0x000fe20003800000 */
[----:B0-----:R-:W-:Y:S02]  /*04b0*/  ULEA UR6, UR5, UR4, 0x18 ;  /* 0x0000000405067291 */ /* 0x001fe4000f8ec03f */
[----:B------:R-:W-:-:S04]  /*04c0*/  UIADD3 UR4, -UR7, 0x100000, URZ ;  /* 0x0010000007047890 */ /* 0x000fc8000fffe13f */
[----:B------:R-:W-:Y:S02]  /*04d0*/  USHF.L.U32 UR5, UR4, 0xb, URZ ;  /* 0x0000000b04057899 */ /* 0x000fe4000800063f */
[----:B------:R-:W-:Y:S01]  /*04e0*/  USHF.L.U32 UR4, UR4, 0x1, URZ ;  /* 0x0000000104047899 */ /* 0x000fe2000800063f */
[----:B------:R-:W0:Y:S11]  /*04f0*/  FENCE.VIEW.ASYNC.S ;  /* 0x00000000000073c6 */ /* 0x000e360000000000 */
[----:B0-----:R0:W0:Y:S01]  /*0500*/  SYNCS.EXCH.64 URZ, [UR6+0x2a870], UR4 ;  /* 0x02a87004063f75b2 */ /* 0x0010220008000100 */
[----:B------:R0:W0:Y:S01]  /*0510*/  SYNCS.EXCH.64 URZ, [UR6+0x2a880], UR4 ;  /* 0x02a88004063f75b2 */ /* 0x0000220008000100 */
[----:B------:R0:W0:Y:S01]  /*0520*/  SYNCS.EXCH.64 URZ, [UR6+0x2a878], UR4 ;  /* 0x02a87804063f75b2 */ /* 0x0000220008000100 */
[----:B------:R0:W0:Y:S01]  /*0530*/  SYNCS.EXCH.64 URZ, [UR6+0x2a888], UR4 ;  /* 0x02a88804063f75b2 */ /* 0x0000220008000100 */
[----:B------:R-:W-:Y:S01]  /*0540*/  NOP ;  /* 0x0000000000007918 */ /* 0x000fe20000000000 */
.L_x_2:
        /* <DEDUP_REMOVED lines=22> */
.L_x_3:
[----:B------:R-:W5:Y:S01]  /*06b0*/  SHFL.IDX PT, R4, R0, RZ, 0x1f ;  /* 0x00001fff00047589 */ /* 0x000f6200000e0000 */
[----:B------:R-:W-:Y:S01]  /*06c0*/  R2UR UR9, R2 ;  /* 0x00000000020972ca */ /* 0x000fe200000e0000 */
        /* <DEDUP_REMOVED lines=21> */
.L_x_4:
[----:B------:R-:W-:Y:S01]  /*0820*/  UISETP.NE.AND UP0, UPT, UR9, URZ, UPT ;  /* 0x0000003f0900728c */ /* 0x000fe2000bf05270 */
[----:B------:R-:W-:Y:S01]  /*0830*/  NOP ;  /* 0x0000000000007918 */ /* 0x000fe20000000000 */
[----:B0-----:R-:W-:Y:S01]  /*0840*/  UMOV UR4, 0x1 ;  /* 0x0000000100047882 */ /* 0x001fe20000000000 */
[----:B------:R-:W-:Y:S01]  /*0850*/  ULDC.64 UR36, c[0x0][0x208] ;  /* 0x0000820000247ab9 */ /* 0x000fe20000000a00 */
[----:B------:R-:W-:Y:S01]  /*0860*/  USEL UR4, UR4, 0x2, !UP0 ;  /* 0x0000000204047887 */ /* 0x000fe2000c000000 */
[----:B-1234-:R-:W-:Y:S01]  /*0870*/  BAR.SYNC.DEFER_BLOCKING 0x0 ;  /* 0x0000000000007b1d */ /* 0x01efe20000010000 */
[----:B------:R-:W-:-:S04]  /*0880*/  PLOP3.LUT P0, PT, PT, PT, UP0, 0x80, 0x0 ;  /* 0x000000000000781c */ /* 0x000fc80003f0f008 */
[----:B------:R-:W-:-:S05]  /*0890*/  IMAD.U32 R2, RZ, RZ, UR4 ;  /* 0x00000004ff027e24 */ /* 0x000fca000f8e00ff */
[----:B------:R0:W-:Y:S04]  /*08a0*/  STL [R1+0x4], R2 ;  /* 0x0000040201007387 */ /* 0x0001e80000100800 */
[----:B------:R-:W-:Y:S05]  /*08b0*/  @!P0 BRA `(.L_x_5) ;  /* 0x0000007000808947 */ /* 0x000fea0003800000 */
.L_x_6:
[----:B------:R-:W-:-:S08]  /*08c0*/  NOP ;  /* 0x0000000000007918 */ /* 0x000fd00000000000 */
[----:B------:R-:W1:Y:S02]  /*08d0*/  USETMAXREG.TRY_ALLOC.CTAPOOL UP0, 0xe8 ;  /* 0x000000e8000079c8 */ /* 0x000e640008000600 */
[----:B-1----:R-:W-:-:S13]  /*08e0*/  PLOP3.LUT P0, PT, PT, PT, UP0, 0x80, 0x0 ;  /* 0x000000000000781c */ /* 0x002fda0003f0f008 */
[----:B------:R-:W-:Y:S05]  /*08f0*/  @!P0 BRA `(.L_x_6) ;  /* 0xfffffffc00f08947 */ /* 0x000fea000383ffff */
[----:B------:R-:W1:Y:S08]  /*0900*/  S2UR UR61, SR_CTAID.X ;  /* 0x00000000003d79c3 */ /* 0x000e700000002500 */
[----:B------:R-:W-:Y:S08]  /*0910*/  BAR.ARV 0x8, 0x180 ;  /* 0x0206000000007b1d */ /* 0x000ff00000002000 */
[----:B------:R-:W1:Y:S02]  /*0920*/  LDC R0, c[0x0][0xc34] ;  /* 0x00030d00ff007b82 */ /* 0x000e640000000800 */
[----:B-1----:R-:W-:-:S13]  /*0930*/  ISETP.LE.AND P0, PT, R0, UR61, PT ;  /* 0x0000003d00007c0c */ /* 0x002fda000bf03270 */
[----:B------:R-:W-:Y:S05]  /*0940*/  @P0 EXIT ;  /* 0x000000000000094d */ /* 0x000fea0003800000 */
[----:B0-----:R-:W2:Y:S01]  /*0950*/  LDL R2, [R1+0x4] ;  /* 0x0000040001027983 */ /* 0x001ea20000100800 */
[----:B------:R-:W-:Y:S01]  /*0960*/  VIADD R17, R3, 0xffffff80 ;  /* 0xffffff8003117836 */ /* 0x000fe20000000000 */
[----:B------:R-:W-:Y:S01]  /*0970*/  UMOV UR39, URZ ;  /* 0x0000003f00277c82 */ /* 0x000fe20008000000 */
[----:B------:R-:W-:Y:S01]  /*0980*/  IMAD.MOV.U32 R164, RZ, RZ, -0x2 ;  /* 0xfffffffeffa47424 */ /* 0x000fe200078e00ff */
[----:B------:R-:W-:Y:S01]  /*0990*/  UMOV UR38, URZ ;  /* 0x0000003f00267c82 */ /* 0x000fe20008000000 */
[----:B------:R-:W-:Y:S01]  /*09a0*/  IMAD.MOV.U32 R18, RZ, RZ, RZ ;  /* 0x000000ffff127224 */ /* 0x000fe200078e00ff */
[----:B------:R-:W-:-:S04]  /*09b0*/  SHF.R.S32.HI R0, RZ, 0x1f, R17 ;  /* 0x0000001fff007819 */ /* 0x000fc80000011411 */
[CC--:B------:R-:W-:Y:S02]  /*09c0*/  LEA.HI R3, R0.reuse, R17.reuse, RZ, 0x7 ;  /* 0x0000001100037211 */ /* 0x0c0fe400078f38ff */
[CC--:B------:R-:W-:Y:S02]  /*09d0*/  LEA.HI R4, R0.reuse, R17.reuse, RZ, 0x4 ;  /* 0x0000001100047211 */ /* 0x0c0fe400078f20ff */
[----:B------:R-:W-:Y:S02]  /*09e0*/  LOP3.LUT R22, R3, 0xffffff80, RZ, 0xc0, !PT ;  /* 0xffffff8003167812 */ /* 0x000fe400078ec0ff */
[----:B------:R-:W-:Y:S02]  /*09f0*/  SHF.R.S32.HI R7, RZ, 0x4, R4 ;  /* 0x00000004ff077819 */ /* 0x000fe40000011404 */
[CC--:B------:R-:W-:Y:S01]  /*0a00*/  LEA.HI R8, R0.reuse, R17.reuse, RZ, 0x2 ;  /* 0x0000001100087211 */ /* 0x0c0fe200078f10ff */
[----:B------:R-:W-:Y:S01]  /*0a10*/  IMAD.IADD R22, R17, 0x1, -R22 ;  /* 0x0000000111167824 */ /* 0x000fe200078e0a16 */
[----:B------:R-:W-:-:S02]  /*0a20*/  LEA.HI R19, R0, R17, RZ, 0x3 ;  /* 0x0000001100137211 */ /* 0x000fc400078f18ff */
[----:B------:R-:W-:Y:S02]  /*0a30*/  LOP3.LUT R8, R8, 0xfffffffc, RZ, 0xc0, !PT ;  /* 0xfffffffc08087812 */ /* 0x000fe400078ec0ff */
[----:B------:R-:W-:-:S03]  /*0a40*/  SHF.R.S32.HI R160, RZ, 0x7, R3 ;  /* 0x00000007ffa07819 */ /* 0x000fc60000011403 */
[----:B------:R-:W-:Y:S01]  /*0a50*/  IMAD.IADD R8, R17, 0x1, -R8 ;  /* 0x0000000111087824 */ /* 0x000fe200078e0a08 */
[----:B------:R-:W-:-:S04]  /*0a60*/  LEA.HI R3, R3, R160, RZ, 0x1 ;  /* 0x000000a003037211 */ /* 0x000fc800078f08ff */
[----:B------:R-:W-:-:S04]  /*0a70*/  LOP3.LUT R3, R3, 0x3fffffe, RZ, 0xc0, !PT ;  /* 0x03fffffe03037812 */ /* 0x000fc800078ec0ff */
[----:B------:R-:W-:Y:S02]  /*0a80*/  IADD3 R3, R160, -R3, RZ ;  /* 0x80000003a0037210 */ /* 0x000fe40007ffe0ff */
[----:B--2---:R-:W-:Y:S02]  /*0a90*/  R2UR UR4, R2 ;  /* 0x00000000020472ca */ /* 0x004fe400000e0000 */
[----:B------:R-:W-:Y:S02]  /*0aa0*/  LEA.HI R2, R0, R17, RZ, 0x5 ;  /* 0x0000001100027211 */ /* 0x000fe400078f28ff */
[----:B------:R-:W-:Y:S02]  /*0ab0*/  LOP3.LUT R0, R19, 0xfffffff8, RZ, 0xc0, !PT ;  /* 0xfffffff813007812 */ /* 0x000fe400078ec0ff */
[----:B------:R-:W-:Y:S02]  /*0ac0*/  SHF.L.U32 R5, R2, 0x5, RZ ;  /* 0x0000000502057819 */ /* 0x000fe400000006ff */
[----:B------:R-:W-:-:S02]  /*0ad0*/  LOP3.LUT R2, R4, 0x3fffff0, RZ, 0xc0, !PT ;  /* 0x03fffff004027812 */ /* 0x000fc400078ec0ff */
[----:B------:R-:W-:Y:S02]  /*0ae0*/  LOP3.LUT R9, R5, 0xfffffc00, RZ, 0xc0, !PT ;  /* 0xfffffc0005097812 */ /* 0x000fe400078ec0ff */
[----:B------:R-:W-:Y:S01]  /*0af0*/  SHF.R.S32.HI R5, RZ, 0x1f, R22 ;  /* 0x0000001fff057819 */ /* 0x000fe20000011416 */
[C---:B------:R-:W-:Y:S01]  /*0b00*/  IMAD.IADD R6, R17.reuse, 0x1, -R2 ;  /* 0x0000000111067824 */ /* 0x040fe200078e0a02 */
[----:B------:R-:W-:Y:S01]  /*0b10*/  LEA.HI R4, R4, R7, RZ, 0x1 ;  /* 0x0000000704047211 */ /* 0x000fe200078f08ff */
[----:B------:R-:W-:Y:S01]  /*0b20*/  IMAD.IADD R17, R17, 0x1, -R0 ;  /* 0x0000000111117824 */ /* 0x000fe200078e0a00 */
[----:B------:R-:W-:Y:S01]  /*0b30*/  LEA.HI R2, R5, R22, RZ, 0x2 ;  /* 0x0000001605027211 */ /* 0x000fe200078f10ff */
[----:B------:R-:W-:Y:S01]  /*0b40*/  IMAD R9, R6, 0x40, R9 ;  /* 0x0000004006097824 */ /* 0x000fe200078e0209 */
[----:B------:R-:W-:Y:S01]  /*0b50*/  LOP3.LUT R4, R4, 0x1ffffffe, RZ, 0xc0, !PT ;  /* 0x1ffffffe04047812 */ /* 0x000fe200078ec0ff */
[----:B------:R-:W-:Y:S01]  /*0b60*/  ULOP3.LUT UR4, UR4, 0x1, URZ, 0xfc, !UPT ;  /* 0x0000000104047892 */ /* 0x000fe2000f8efc3f */
[----:B------:R-:W-:-:S02]  /*0b70*/  SHF.R.S32.HI R6, RZ, 0x2, R2 ;  /* 0x00000002ff067819 */ /* 0x000fc40000011402 */
[----:B------:R-:W-:Y:S02]  /*0b80*/  SHF.R.S32.HI R11, RZ, 0x1f, R2 ;  /* 0x0000001fff0b7819 */ /* 0x000fe40000011402 */
[----:B------:R-:W-:Y:S01]  /*0b90*/  IADD3 R4, R7, -R4, RZ ;  /* 0x8000000407047210 */ /* 0x000fe20007ffe0ff */
[----:B------:R-:W-:Y:S01]  /*0ba0*/  IMAD.U32 R165, RZ, RZ, UR4 ;  /* 0x00000004ffa57e24 */ /* 0x000fe2000f8e00ff */
[----:B------:R-:W-:Y:S02]  /*0bb0*/  LEA.HI R11, R11, R6, RZ, 0x3 ;  /* 0x000000060b0b7211 */ /* 0x000fe400078f18ff */
[----:B------:R-:W-:Y:S01]  /*0bc0*/  LEA.HI R0, R5, R22, RZ, 0x5 ;  /* 0x0000001605007211 */ /* 0x000fe200078f28ff */
[----:B------:R-:W-:Y:S01]  /*0bd0*/  IMAD R163, R4, 0x8, R9 ;  /* 0x0000000804a37824 */ /* 0x000fe200078e0209 */
[----:B------:R-:W-:Y:S02]  /*0be0*/  LOP3.LUT R11, R11, 0xfffffff8, RZ, 0xc0, !PT ;  /* 0xfffffff80b0b7812 */ /* 0x000fe400078ec0ff */
[----:B------:R-:W-:-:S02]  /*0bf0*/  LEA.HI R4, R8, R8, RZ, 0x1 ;  /* 0x0000000808047211 */ /* 0x000fc400078f08ff */
[----:B------:R-:W-:Y:S02]  /*0c00*/  IADD3 R11, R6, -R11, RZ ;  /* 0x8000000b060b7210 */ /* 0x000fe40007ffe0ff */
[----:B------:R-:W-:Y:S02]  /*0c10*/  SHF.R.S32.HI R0, RZ, 0x5, R0 ;  /* 0x00000005ff007819 */ /* 0x000fe40000011400 */
[----:B------:R-:W-:Y:S01]  /*0c20*/  LOP3.LUT R5, R2, 0x7ffffffc, RZ, 0xc0, !PT ;  /* 0x7ffffffc02057812 */ /* 0x000fe200078ec0ff */
[----:B------:R-:W-:Y:S01]  /*0c30*/  IMAD.SHL.U32 R2, R17, 0x8, RZ ;  /* 0x0000000811027824 */ /* 0x000fe200078e00ff */
[----:B------:R-:W-:Y:S01]  /*0c40*/  LOP3.LUT R7, R4, 0x1ffffffe, RZ, 0xc0, !PT ;  /* 0x1ffffffe04077812 */ /* 0x000fe200078ec0ff */
[----:B------:R-:W-:Y:S01]  /*0c50*/  IMAD R0, R0, 0x10, R11 ;  /* 0x0000001000007824 */ /* 0x000fe200078e020b */
[----:B------:R-:W-:Y:S01]  /*0c60*/  SHF.R.S32.HI R19, RZ, 0x3, R19 ;  /* 0x00000003ff137819 */ /* 0x000fe20000011413 */
[----:B------:R-:W-:Y:S01]  /*0c70*/  IMAD.IADD R5, R22, 0x1, -R5 ;  /* 0x0000000116057824 */ /* 0x000fe200078e0a05 */
[----:B------:R-:W-:Y:S01]  /*0c80*/  IADD3 R16, R2, 0x40, RZ ;  /* 0x0000004002107810 */ /* 0x000fe20007ffe0ff */
[----:B------:R-:W-:-:S02]  /*0c90*/  IMAD.IADD R162, R8, 0x1, -R7 ;  /* 0x0000000108a27824 */ /* 0x000fc400078e0a07 */
[----:B------:R-:W-:Y:S01]  /*0ca0*/  IMAD R161, R3, 0x40, R0 ;  /* 0x0000004003a17824 */ /* 0x000fe200078e0200 */
[----:B------:R-:W-:Y:S01]  /*0cb0*/  SHF.R.S32.HI R166, RZ, 0x1f, R16 ;  /* 0x0000001fffa67819 */ /* 0x000fe20000011410 */
[----:B------:R-:W-:Y:S02]  /*0cc0*/  IMAD R164, R5, R164, 0x60 ;  /* 0x0000006005a47424 */ /* 0x000fe400078e02a4 */
[----:B------:R-:W-:-:S07]  /*0cd0*/  IMAD R162, R162, 0x8, R161 ;  /* 0x00000008a2a27824 */ /* 0x000fce00078e02a1 */
.L_x_39:
[----:B------:R-:W0:Y:S01]  /*0ce0*/  SHFL.IDX PT, R0, R160, RZ, 0x1f ;  /* 0x00001fffa0007589 */ /* 0x000e2200000e0000 */
[----:B-1----:R-:W1:Y:S01]  /*0cf0*/  S2UR UR40, SR_CgaCtaId ;  /* 0x00000000002879c3 */ /* 0x002e620000008800 */
[----:B------:R-:W-:Y:S01]  /*0d00*/  ULDC.64 UR8, c[0x0][0x418] ;  /* 0x0001060000087ab9 */ /* 0x000fe20000000a00 */
[----:B------:R-:W-:Y:S01]  /*0d10*/  UMOV UR41, 0x400 ;  /* 0x0000040000297882 */ /* 0x000fe20000000000 */
[----:B------:R-:W-:Y:S01]  /*0d20*/  UISETP.NE.U32.AND UP0, UPT, UR8, URZ, UPT ;  /* 0x0000003f0800728c */ /* 0x000fe2000bf05070 */
[----:B------:R-:W-:Y:S01]  /*0d30*/  ULDC UR4, c[0x0][0xc38] ;  /* 0x00030e0000047ab9 */ /* 0x000fe20000000800 */
[----:B------:R-:W-:Y:S02]  /*0d40*/  ULDC UR6, c[0x0][0x424] ;  /* 0x0001090000067ab9 */ /* 0x000fe40000000800 */
[----:B------:R-:W-:Y:S01]  /*0d50*/  UISETP.NE.AND.EX UP0, UPT, UR9, URZ, UPT, UP0 ;  /* 0x0000003f0900728c */ /* 0x000fe2000bf05300 */
[----:B------:R-:W2:Y:S01]  /*0d60*/  LDC R73, c[0x0][0x2f0] ;  /* 0x0000bc00ff497b82 */ /* 0x000ea20000000800 */
[----:B------:R-:W-:-:S02]  /*0d70*/  UISETP.NE.AND UP1, UPT, UR4, 0x1, UPT ;  /* 0x000000010400788c */ /* 0x000fc4000bf25270 */
[----:B------:R-:W-:Y:S01]  /*0d80*/  USEL UR6, UR6, 0x1, UP0 ;  /* 0x0000000106067887 */ /* 0x000fe20008000000 */
[----:B------:R-:W-:Y:S01]  /*0d90*/  ULDC UR4, c[0x0][0xc44] ;  /* 0x0003110000047ab9 */ /* 0x000fe20000000800 */
[----:B------:R-:W-:Y:S01]  /*0da0*/  UMOV UR13, UR61 ;  /* 0x0000003d000d7c82 */ /* 0x000fe20008000000 */
[----:B------:R-:W-:-:S06]  /*0db0*/  UISETP.NE.AND UP2, UPT, UR4, 0x1, UPT ;  /* 0x000000010400788c */ /* 0x000fcc000bf45270 */
[----:B------:R-:W-:Y:S01]  /*0dc0*/  @UP1 ULDC UR4, c[0x0][0xc3c] ;  /* 0x00030f0000041ab9 */ /* 0x000fe20000000800 */
[----:B------:R-:W-:Y:S01]  /*0dd0*/  @UP1 ULDC UR12, c[0x0][0xc40] ;  /* 0x00031000000c1ab9 */ /* 0x000fe20000000800 */
[----:B------:R-:W-:Y:S01]  /*0de0*/  UIMAD.WIDE.U32 UR4, UR61, UR4, URZ ;  /* 0x000000043d0472a5 */ /* 0x000fe2000f8e003f */
[----:B0-----:R-:W-:Y:S01]  /*0df0*/  R2UR UR7, R0 ;  /* 0x00000000000772ca */ /* 0x001fe200000e0000 */
[----:B-1----:R-:W-:Y:S02]  /*0e00*/  ULEA UR41, UR40, UR41, 0x18 ;  /* 0x0000002928297291 */ /* 0x002fe4000f8ec03f */
[----:B------:R-:W-:Y:S02]  /*0e10*/  @UP1 USHF.R.U32.HI UR13, URZ, UR12, UR5 ;  /* 0x0000000c3f0d1299 */ /* 0x000fe40008011605 */
[----:B------:R-:W-:Y:S01]  /*0e20*/  UIADD3 UR9, UR41, 0xc400, URZ ;  /* 0x0000c40029097890 */ /* 0x000fe2000fffe03f */
[----:B------:R-:W-:-:S03]  /*0e30*/  @UP2 ULDC.64 UR10, c[0x0][0xc48] ;  /* 0x00031200000a2ab9 */ /* 0x000fc60000000a00 */
[----:B------:R-:W-:Y:S01]  /*0e40*/  ULOP3.LUT UP0, URZ, UR9, 0x1bf, URZ, 0xc0, !UPT ;  /* 0x000001bf093f7892 */ /* 0x000fe2000f80c03f */
[----:B--2---:R-:W-:Y:S01]  /*0e50*/  IMAD R73, R73, UR6, RZ ;  /* 0x0000000649497c24 */ /* 0x004fe2000f8e02ff */
[----:B------:R-:W-:Y:S02]  /*0e60*/  UIMAD.WIDE.U32 UR4, UR13, UR10, URZ ;  /* 0x0000000a0d0472a5 */ /* 0x000fe4000f8e003f */
[----:B------:R-:W-:Y:S01]  /*0e70*/  IMAD.U32 R23, RZ, RZ, UR13 ;  /* 0x0000000dff177e24 */ /* 0x000fe2000f8e00ff */
[----:B------:R-:W-:Y:S01]  /*0e80*/  ULEA.HI UR8, UR7, UR7, URZ, 0x1 ;  /* 0x0000000707087291 */ /* 0x000fe2000f8f083f */
[----:B------:R-:W-:Y:S01]  /*0e90*/  PLOP3.LUT P0, PT, PT, PT, UP0, 0x80, 0x0 ;  /* 0x000000000000781c */ /* 0x000fe20003f0f008 */
[----:B------:R-:W-:Y:S02]  /*0ea0*/  UMOV UR60, UR13 ;  /* 0x0000000d003c7c82 */ /* 0x000fe40008000000 */
[----:B------:R-:W-:Y:S01]  /*0eb0*/  ULOP3.LUT UR8, UR8, 0x1e, URZ, 0xc0, !UPT ;  /* 0x0000001e08087892 */ /* 0x000fe2000f8ec03f */
[----:B------:R-:W-:Y:S01]  /*0ec0*/  IADD3 R0, R73, 0x5f, RZ ;  /* 0x0000005f49007810 */ /* 0x000fe20007ffe0ff */
[----:B------:R-:W-:-:S02]  /*0ed0*/  @UP2 USHF.R.U32.HI UR60, URZ, UR11, UR5 ;  /* 0x0000000b3f3c2299 */ /* 0x000fc40008011605 */
[----:B------:R-:W-:Y:S02]  /*0ee0*/  UIADD3 UR8, UR7, -UR8, URZ ;  /* 0x8000000807087290 */ /* 0x000fe4000fffe03f */
[----:B------:R-:W-:Y:S02]  /*0ef0*/  IMAD.HI R0, R0, 0x2aaaaaab, RZ ;  /* 0x2aaaaaab00007827 */ /* 0x000fe400078e02ff */
[----:B------:R-:W-:-:S03]  /*0f00*/  ULEA UR8, UR8, UR9, 0xd ;  /* 0x0000000908087291 */ /* 0x000fc6000f8e683f */
[----:B------:R-:W-:Y:S01]  /*0f10*/  SHF.R.U32.HI R3, RZ, 0x1f, R0 ;  /* 0x0000001fff037819 */ /* 0x000fe20000011600 */
[----:B------:R-:W-:-:S03]  /*0f20*/  USHF.R.U32.HI UR8, URZ, 0x4, UR8 ;  /* 0x000000043f087899 */ /* 0x000fc60008011608 */
[----:B------:R-:W-:Y:S01]  /*0f30*/  LEA.HI.SX32 R88, R0, R3, 0x1c ;  /* 0x0000000300587211 */ /* 0x000fe200078fe2ff */
[----:B------:R-:W-:Y:S01]  /*0f40*/  ULOP3.LUT UR42, UR8, 0x3fff, URZ, 0xc0, !UPT ;  /* 0x00003fff082a7892 */ /* 0x000fe2000f8ec03f */
[----:B---3-5:R-:W-:Y:S11]  /*0f50*/  @!P0 BRA `(.L_x_7) ;  /* 0x0000000000408947 */ /* 0x028ff60003800000 */
[----:B------:R-:W-:Y:S01]  /*0f60*/  MOV R0, 0x0 ;  /* 0x0000000000007802 */ /* 0x000fe20000000f00 */
[----:B------:R-:W-:Y:S01]  /*0f70*/  ULDC.64 UR4, c[0x4][0x90] ;  /* 0x0100240000047ab9 */ /* 0x000fe20000000a00 */
[----:B------:R-:W-:Y:S01]  /*0f80*/  ULDC.64 UR6, c[0x4][0x30] ;  /* 0x01000c0000067ab9 */ /* 0x000fe20000000a00 */
[----:B------:R-:W-:Y:S01]  /*0f90*/  IMAD.U32 R4, RZ, RZ, UR4 ;  /* 0x00000004ff047e24 */ /* 0x000fe2000f8e00ff */
[----:B------:R0:W1:Y:S01]  /*0fa0*/  LDC.64 R14, c[0x4][R0] ;  /* 0x01000000000e7b82 */ /* 0x0000620000000a00 */
[----:B------:R-:W-:Y:S01]  /*0fb0*/  IMAD.U32 R5, RZ, RZ, UR5 ;  /* 0x00000005ff057e24 */ /* 0x000fe2000f8e00ff */
[----:B------:R-:W-:Y:S01]  /*0fc0*/  ULDC.64 UR4, c[0x4][0x98] ;  /* 0x0100260000047ab9 */ /* 0x000fe20000000a00 */
[----:B------:R-:W-:Y:S01]  /*0fd0*/  IMAD.U32 R10, RZ, RZ, UR6 ;  /* 0x00000006ff0a7e24 */ /* 0x000fe2000f8e00ff */
[----:B------:R-:W-:Y:S01]  /*0fe0*/  MOV R6, UR4 ;  /* 0x0000000400067c02 */ /* 0x000fe20008000f00 */
[----:B------:R-:W-:Y:S01]  /*0ff0*/  IMAD.U32 R7, RZ, RZ, UR5 ;  /* 0x00000005ff077e24 */ /* 0x000fe2000f8e00ff */
[----:B------:R-:W-:Y:S01]  /*1000*/  MOV R11, UR7 ;  /* 0x00000007000b7c02 */ /* 0x000fe20008000f00 */
[----:B------:R-:W-:Y:S01]  /*1010*/  IMAD.MOV.U32 R8, RZ, RZ, 0x70 ;  /* 0x00000070ff087424 */ /* 0x000fe200078e00ff */
[----:B------:R-:W-:Y:S01]  /*1020*/  MOV R13, RZ ;  /* 0x000000ff000d7202 */ /* 0x000fe20000000f00 */
[----:B0-----:R-:W-:-:S07]  /*1030*/  IMAD.MOV.U32 R12, RZ, RZ, 0x1 ;  /* 0x00000001ff0c7424 */ /* 0x001fce00078e00ff */
[----:B------:R-:W-:-:S07]  /*1040*/  LEPC R20, `(.L_x_7) ;  /* 0x000000001014794e */ /* 0x000fce0000000000 */
[----:B-1----:R-:W-:Y:S05]  /*1050*/  CALL.ABS.NOINC R14 ;  /* 0x000000000e007343 */ /* 0x002fea0003c00000 */
.L_x_7:
[----:B------:R-:W-:Y:S02]  /*1060*/  LOP3.LUT R0, R18, 0x1, RZ, 0xc0, !PT ;  /* 0x0000000112007812 */ /* 0x000fe400078ec0ff */
[----:B------:R-:W-:Y:S02]  /*1070*/  R2UR UR4, R165 ;  /* 0x00000000a50472ca */ /* 0x000fe400000e0000 */
[----:B------:R-:W-:-:S04]  /*1080*/  SHF.L.U32 R0, R0, 0x1f, RZ ;  /* 0x0000001f00007819 */ /* 0x000fc800000006ff */
[----:B------:R-:W0:Y:S07]  /*1090*/  SYNCS.PHASECHK.TRANS64.TRYWAIT P1, [UR41+0x2a800], R0 ;  /* 0x02a80000ff0075a7 */ /* 0x000e2e0008020169 */
[----:B------:R-:W-:-:S05]  /*10a0*/  IMAD.U32 R3, RZ, RZ, UR4 ;  /* 0x00000004ff037e24 */ /* 0x000fca000f8e00ff */
[----:B------:R-:W-:Y:S01]  /*10b0*/  ISETP.NE.AND P0, PT, R3, 0x3, PT ;  /* 0x000000030300780c */ /* 0x000fe20003f05270 */
[----:B0-----:R-:W-:-:S12]  /*10c0*/  @!P1 BRA `(.L_x_8) ;  /* 0x000000a000789947 */ /* 0x001fd80003800000 */
.L_x_89:
[----:B------:R-:W-:Y:S05]  /*10d0*/  @!P0 BRA `(.L_x_9) ;  /* 0x0000000000048947 */ /* 0x000fea0003800000 */
[----:B------:R-:W-:Y:S01]  /*10e0*/  BPT.TRAP 0x1 ;  /* 0x000000040000795c */ /* 0x000fe20000300000 */
.L_x_9:
[----:B0-----:R-:W-:Y:S01]  /*10f0*/  IMAD.U32 R0, RZ, RZ, UR38 ;  /* 0x00000026ff007e24 */ /* 0x001fe2000f8e00ff */
[----:B------:R-:W-:-:S04]  /*1100*/  MOV R3, UR39 ;  /* 0x0000002700037c02 */ /* 0x000fc80008000f00 */
[----:B------:R-:W-:Y:S02]  /*1110*/  LEA R0, R0, UR41, 0x3 ;  /* 0x0000002900007c11 */ /* 0x000fe4000f8e18ff */
[----:B------:R-:W-:-:S04]  /*1120*/  SHF.L.U32 R3, R3, 0x1f, RZ ;  /* 0x0000001f03037819 */ /* 0x000fc800000006ff */
[----:B------:R0:W1:Y:S01]  /*1130*/  SYNCS.PHASECHK.TRANS64.TRYWAIT P1, [R0+URZ+0x2a830], R3 ;  /* 0x02a83003000075a7 */ /* 0x000062000802017f */
[----:B------:R-:W-:Y:S05]  /*1140*/  @!P0 BRA `(.L_x_10) ;  /* 0x0000000000048947 */ /* 0x000fea0003800000 */
[----:B------:R-:W-:Y:S01]  /*1150*/  BPT.TRAP 0x1 ;  /* 0x000000040000795c */ /* 0x000fe20000300000 */
.L_x_10:
[----:B------:R-:W-:Y:S01]  /*1160*/  IMAD.MOV.U32 R87, RZ, RZ, RZ ;  /* 0x000000ffff577224 */ /* 0x000fe200078e00ff */
[----:B-1----:R-:W-:Y:S06]  /*1170*/  @P1 BRA `(.L_x_11) ;  /* 0x0000000000081947 */ /* 0x002fec0003800000 */
[----:B------:R-:W1:Y:S02]  /*1180*/  SYNCS.PHASECHK.TRANS64.TRYWAIT P1, [R0+URZ+0x2a830], R3 ;  /* 0x02a83003000075a7 */ /* 0x000e64000802017f */
[----:B-1----:R-:W-:Y:S05]  /*1190*/  @!P1 BRA `(.L_x_12) ;  /* 0x000000a0005c9947 */ /* 0x002fea0003800000 */
.L_x_11:
[----:B------:R-:W-:Y:S05]  /*11a0*/  WARPSYNC.ALL ;  /* 0x0000000000007948 */ /* 0x000fea0003800000 */
[----:B------:R-:W-:Y:S01]  /*11b0*/  UIADD3 UR41, UR41, 0x18400, URZ ;  /* 0x0001840029297890 */ /* 0x000fe2000fffe03f */
[----:B------:R-:W-:Y:S01]  /*11c0*/  WARPGROUP.ARRIVE ;  /* 0x00000000000079c5 */ /* 0x000fe20000000000 */
[----:B------:R-:W-:Y:S02]  /*11d0*/  ULOP3.LUT UR4, UR42, 0x10000, URZ, 0xfc, !UPT ;  /* 0x000100002a047892 */ /* 0x000fe4000f8efc3f */
[----:B------:R-:W-:Y:S01]  /*11e0*/  USHF.R.U32.HI UR41, URZ, 0x4, UR41 ;  /* 0x000000043f297899 */ /* 0x000fe20008011629 */
[----:B------:R-:W-:Y:S01]  /*11f0*/  UMOV UR13, 0x40000040 ;  /* 0x40000040000d7882 */ /* 0x000fe20000000000 */
[----:B------:R-:W-:-:S02]  /*1200*/  UMOV UR15, 0x40000040 ;  /* 0x40000040000f7882 */ /* 0x000fc40000000000 */
[----:B------:R-:W-:Y:S01]  /*1210*/  ULOP3.LUT UR10, UR41, 0x3fff, URZ, 0xc0, !UPT ;  /* 0x00003fff290a7892 */ /* 0x000fe2000f8ec03f */
[----:B------:R-:W-:Y:S01]  /*1220*/  MOV R11, UR13 ;  /* 0x0000000d000b7c02 */ /* 0x000fe20008000f00 */
[----:B------:R-:W-:Y:S01]  /*1230*/  UMOV UR12, UR4 ;  /* 0x00000004000c7c82 */ /* 0x000fe20008000000 */
[----:B------:R-:W-:Y:S01]  /*1240*/  UIADD3 UR6, UR4, 0x2, URZ ;  /* 0x0000000204067890 */ /* 0x000fe2000fffe03f */
[----:B------:R-:W-:Y:S01]  /*1250*/  IMAD.U32 R10, RZ, RZ, UR12 ;  /* 0x0000000cff0a7e24 */ /* 0x000fe2000f8e00ff */
[----:B------:R-:W-:Y:S02]  /*1260*/  ULOP3.LUT UR10, UR10, 0x10000, URZ, 0xfc, !UPT ;  /* 0x000100000a0a7892 */ /* 0x000fe4000f8efc3f */
[----:B------:R-:W-:Y:S02]  /*1270*/  UIADD3 UR56, UR4, 0x4, URZ ;  /* 0x0000000404387890 */ /* 0x000fe4000fffe03f */
[----:B------:R-:W-:Y:S01]  /*1280*/  UIMAD UR5, UR38, 0x900, UR10 ;  /* 0x00000900260578a4 */ /* 0x000fe2000f8e020a */
[----:B------:R-:W-:Y:S01]  /*1290*/  UMOV UR57, 0x40000040 ;  /* 0x4000004000397882 */ /* 0x000fe20000000000 */
[----:B------:R-:W-:-:S02]  /*12a0*/  UMOV UR59, 0x40000040 ;  /* 0x40000040003b7882 */ /* 0x000fc40000000000 */
[----:B------:R-:W-:Y:S02]  /*12b0*/  UIADD3 UR7, UR5, 0x2, URZ ;  /* 0x0000000205077890 */ /* 0x000fe4000fffe03f */
[----:B------:R-:W-:Y:S02]  /*12c0*/  UIADD3 UR58, UR5, 0x4, URZ ;  /* 0x00000004053a7890 */ /* 0x000fe4000fffe03f */
[----:B------:R-:W-:Y:S01]  /*12d0*/  UMOV UR14, UR5 ;  /* 0x00000005000e7c82 */ /* 0x000fe20008000000 */
[----:B------:R-:W-:Y:S01]  /*12e0*/  UIADD3 UR52, UR4, 0x6, URZ ;  /* 0x0000000604347890 */ /* 0x000fe2000fffe03f */
[----:B------:R-:W-:Y:S01]  /*12f0*/  HGMMA.64x96x16.F32.BF16 R24, gdesc[UR12], RZ, !UPT, gsb0 ;  /* 0x016000000c1879f0 */ /* 0x000fe2000c0018ff */
[----:B------:R-:W-:Y:S01]  /*1300*/  UMOV UR12, UR6 ;  /* 0x00000006000c7c82 */ /* 0x000fe20008000000 */
[----:B------:R-:W-:Y:S01]  /*1310*/  UMOV UR13, 0x40000040 ;  /* 0x40000040000d7882 */ /* 0x000fe20000000000 */
[----:B------:R-:W-:Y:S01]  /*1320*/  UMOV UR14, UR7 ;  /* 0x00000007000e7c82 */ /* 0x000fe20008000000 */
[----:B------:R-:W-:Y:S01]  /*1330*/  UMOV UR15, 0x40000040 ;  /* 0x40000040000f7882 */ /* 0x000fe20000000000 */
[----:B------:R-:W-:Y:S01]  /*1340*/  UIADD3 UR54, UR5, 0x6, URZ ;  /* 0x0000000605367890 */ /* 0x000fe2000fffe03f */
[----:B------:R-:W-:Y:S01]  /*1350*/  IMAD.U32 R8, RZ, RZ, UR12 ;  /* 0x0000000cff087e24 */ /* 0x000fe2000f8e00ff */
[----:B------:R-:W-:Y:S01]  /*1360*/  UMOV UR53, 0x40000040 ;  /* 0x4000004000357882 */ /* 0x000fe20000000000 */
[----:B------:R-:W-:Y:S01]  /*1370*/  UMOV UR55, 0x40000040 ;  /* 0x4000004000377882 */ /* 0x000fe20000000000 */
[----:B------:R-:W-:Y:S01]  /*1380*/  UIADD3 UR48, UR4, 0x400, URZ ;  /* 0x0000040004307890 */ /* 0x000fe2000fffe03f */
[----:B------:R-:W-:Y:S01]  /*1390*/  IMAD.U32 R9, RZ, RZ, UR13 ;  /* 0x0000000dff097e24 */ /* 0x000fe2000f8e00ff */
[----:B------:R-:W-:Y:S01]  /*13a0*/  UIADD3 UR50, UR5, 0x300, URZ ;  /* 0x0000030005327890 */ /* 0x000fe2000fffe03f */
[----:B------:R-:W-:Y:S01]  /*13b0*/  UMOV UR49, 0x40000040 ;  /* 0x4000004000317882 */ /* 0x000fe20000000000 */
[----:B------:R-:W-:Y:S01]  /*13c0*/  UMOV UR51, 0x40000040 ;  /* 0x4000004000337882 */ /* 0x000fe20000000000 */
[----:B------:R-:W-:-:S02]  /*13d0*/  UIADD3 UR16, UR4, 0x404, URZ ;  /* 0x0000040404107890 */ /* 0x000fc4000fffe03f */
[----:B------:R-:W-:Y:S01]  /*13e0*/  UIADD3 UR18, UR5, 0x304, URZ ;  /* 0x0000030405127890 */ /* 0x000fe2000fffe03f */
[----:B------:R-:W-:Y:S01]  /*13f0*/  UMOV UR17, 0x40000040 ;  /* 0x4000004000117882 */ /* 0x000fe20000000000 */
[----:B------:R-:W-:Y:S01]  /*1400*/  UMOV UR19, 0x40000040 ;  /* 0x4000004000137882 */ /* 0x000fe20000000000 */
[----:B------:R-:W-:Y:S02]  /*1410*/  UIADD3 UR20, UR4, 0x406, URZ ;  /* 0x0000040604147890 */ /* 0x000fe4000fffe03f */
[----:B------:R-:W-:Y:S01]  /*1420*/  UIADD3 UR22, UR5, 0x306, URZ ;  /* 0x0000030605167890 */ /* 0x000fe2000fffe03f */
[----:B------:R-:W-:Y:S01]  /*1430*/  UMOV UR21, 0x40000040 ;  /* 0x4000004000157882 */ /* 0x000fe20000000000 */
[----:B------:R-:W-:Y:S01]  /*1440*/  UMOV UR23, 0x40000040 ;  /* 0x4000004000177882 */ /* 0x000fe20000000000 */
[----:B------:R-:W-:Y:S02]  /*1450*/  UIADD3 UR24, UR4, 0x800, URZ ;  /* 0x0000080004187890 */ /* 0x000fe4000fffe03f */
        /* <DEDUP_REMOVED lines=15> */
[----:B------:R-:W-:-:S02]  /*1550*/  WARPGROUP.DEPBAR.LE gsb0, 0x0 ;  /* 0x00008000000079c5 */ /* 0x000fc40000010000 */
[----:B------:R-:W-:-:S06]  /*1560*/  WARPGROUP.ARRIVE ;  /* 0x00000000000079c5 */ /* 0x000fcc0000000000 */
[----:B------:R-:W-:Y:S01]  /*1570*/  HGMMA.64x96x16.F32.BF16 R24, gdesc[UR12], R24, gsb0 ;  /* 0x016000000c1879f0 */ /* 0x000fe20008001818 */
[----:B------:R-:W-:Y:S02]  /*1580*/  UIADD3 UR12, UR4, 0x402, URZ ;  /* 0x00000402040c7890 */ /* 0x000fe4000fffe03f */
[----:B------:R-:W-:Y:S01]  /*1590*/  UIADD3 UR14, UR5, 0x302, URZ ;  /* 0x00000302050e7890 */ /* 0x000fe2000fffe03f */
[----:B------:R-:W-:Y:S01]  /*15a0*/  UMOV UR13, 0x40000040 ;  /* 0x40000040000d7882 */ /* 0x000fe20000000000 */
[----:B------:R-:W-:Y:S01]  /*15b0*/  UMOV UR15, 0x40000040 ;  /* 0x40000040000f7882 */ /* 0x000fe20000000000 */
[----:B------:R-:W-:Y:S02]  /*15c0*/  WARPGROUP.DEPBAR.LE gsb0, 0x0 ;  /* 0x00008000000079c5 */ /* 0x000fe40000010000 */
[----:B------:R-:W-:-:S06]  /*15d0*/  WARPGROUP.ARRIVE ;  /* 0x00000000000079c5 */ /* 0x000fcc0000000000 */
[----:B------:R-:W-:Y:S03]  /*15e0*/  HGMMA.64x96x16.F32.BF16 R24, gdesc[UR56], R24, gsb0 ;  /* 0x01600000381879f0 */ /* 0x000fe60008001818 */
        /* <DEDUP_REMOVED lines=28> */
[----:B------:R-:W-:Y:S05]  /*17b0*/  @!P0 BRA `(.L_x_13) ;  /* 0x0000000000048947 */ /* 0x000fea0003800000 */
[----:B------:R-:W-:Y:S01]  /*17c0*/  BPT.TRAP 0x1 ;  /* 0x000000040000795c */ /* 0x000fe20000300000 */
.L_x_13:
[----:B------:R-:W-:Y:S01]  /*17d0*/  ULDC UR4, c[0x0][0x9d8] ;  /* 0x0002760000047ab9 */ /* 0x000fe20000000800 */
[----:B------:R-:W-:Y:S01]  /*17e0*/  IADD3 R5, R164, R73, RZ ;  /* 0x00000049a4057210 */ /* 0x000fe20007ffe0ff */
[----:B------:R-:W-:Y:S01]  /*17f0*/  FMUL.FTZ R24, R24, UR4 ;  /* 0x0000000418187c20 */ /* 0x000fe20008410000 */
[----:B------:R-:W-:Y:S01]  /*1800*/  FMUL.FTZ R25, R25, UR4 ;  /* 0x0000000419197c20 */ /* 0x000fe20008410000 */
[----:B------:R-:W-:Y:S01]  /*1810*/  FMUL.FTZ R28, R28, UR4 ;  /* 0x000000041c1c7c20 */ /* 0x000fe20008410000 */
[----:B------:R-:W-:Y:S01]  /*1820*/  FMUL.FTZ R29, R29, UR4 ;  /* 0x000000041d1d7c20 */ /* 0x000fe20008410000 */
[----:B------:R-:W-:Y:S01]  /*1830*/  FMUL.FTZ R32, R32, UR4 ;  /* 0x0000000420207c20 */ /* 0x000fe20008410000 */
[----:B------:R-:W-:Y:S01]  /*1840*/  IMAD R5, R88, -0x60, R5 ;  /* 0xffffffa058057824 */ /* 0x000fe200078e0205 */
[----:B------:R-:W2:Y:S01]  /*1850*/  MUFU.TANH R24, R24 ;  /* 0x0000001800187308 */ /* 0x000ea20000002400 */
[----:B------:R-:W-:Y:S01]  /*1860*/  FMUL.FTZ R33, R33, UR4 ;  /* 0x0000000421217c20 */ /* 0x000fe20008410000 */
[----:B------:R-:W-:Y:S01]  /*1870*/  FMUL.FTZ R26, R26, UR4 ;  /* 0x000000041a1a7c20 */ /* 0x000fe20008410000 */
[----:B------:R-:W-:Y:S01]  /*1880*/  FMUL.FTZ R36, R36, UR4 ;  /* 0x0000000424247c20 */ /* 0x000fe20008410000 */
[----:B------:R-:W-:Y:S01]  /*1890*/  ISETP.GT.AND P6, PT, R5, RZ, PT ;  /* 0x000000ff0500720c */ /* 0x000fe20003fc4270 */
[----:B------:R-:W-:Y:S01]  /*18a0*/  FMUL.FTZ R27, R27, UR4 ;  /* 0x000000041b1b7c20 */ /* 0x000fe20008410000 */
[----:B------:R-:W-:Y:S01]  /*18b0*/  ISETP.GT.AND P5, PT, R5, 0x1, PT ;  /* 0x000000010500780c */ /* 0x000fe20003fa4270 */
[----:B------:R-:W-:Y:S01]  /*18c0*/  FMUL.FTZ R37, R37, UR4 ;  /* 0x0000000425257c20 */ /* 0x000fe20008410000 */
[----:B------:R-:W3:Y:S01]  /*18d0*/  MUFU.TANH R25, R25 ;  /* 0x0000001900197308 */ /* 0x000ee20000002400 */
[----:B------:R-:W-:Y:S01]  /*18e0*/  ISETP.GT.AND P4, PT, R5, 0x8, PT ;  /* 0x000000080500780c */ /* 0x000fe20003f84270 */
[----:B------:R-:W-:Y:S01]  /*18f0*/  FMUL.FTZ R30, R30, UR4 ;  /* 0x000000041e1e7c20 */ /* 0x000fe20008410000 */
[----:B------:R-:W-:Y:S01]  /*1900*/  FMUL.FTZ R31, R31, UR4 ;  /* 0x000000041f1f7c20 */ /* 0x000fe20008410000 */
[C---:B------:R-:W-:Y:S01]  /*1910*/  ISETP.GT.AND P3, PT, R5.reuse, 0x9, PT ;  /* 0x000000090500780c */ /* 0x040fe20003f64270 */
[----:B------:R-:W-:Y:S01]  /*1920*/  FMUL.FTZ R40, R40, UR4 ;  /* 0x0000000428287c20 */ /* 0x000fe20008410000 */
[----:B------:R-:W-:Y:S01]  /*1930*/  FMUL.FTZ R34, R34, UR4 ;  /* 0x0000000422227c20 */ /* 0x000fe20008410000 */
[----:B------:R-:W-:Y:S01]  /*1940*/  ISETP.GT.AND P2, PT, R5, 0x10, PT ;  /* 0x000000100500780c */ /* 0x000fe20003f44270 */
[----:B------:R-:W4:Y:S01]  /*1950*/  MUFU.TANH R28, R28 ;  /* 0x0000001c001c7308 */ /* 0x000f220000002400 */
[----:B--2---:R-:W-:Y:S01]  /*1960*/  FSEL R24, R24, -INF , P6 ;  /* 0xff80000018187808 */ /* 0x004fe20003000000 */
[----:B------:R-:W-:Y:S01]  /*1970*/  FMUL.FTZ R41, R41, UR4 ;  /* 0x0000000429297c20 */ /* 0x000fe20008410000 */
[----:B------:R-:W-:Y:S01]  /*1980*/  FMUL.FTZ R35, R35, UR4 ;  /* 0x0000000423237c20 */ /* 0x000fe20008410000 */
[----:B------:R-:W-:Y:S01]  /*1990*/  ISETP.GT.AND P1, PT, R5, 0x11, PT ;  /* 0x000000110500780c */ /* 0x000fe20003f24270 */
[----:B------:R-:W-:Y:S01]  /*19a0*/  FMUL.FTZ R44, R44, UR4 ;  /* 0x000000042c2c7c20 */ /* 0x000fe20008410000 */
[----:B------:R-:W-:Y:S01]  /*19b0*/  FMUL.FTZ R38, R38, UR4 ;  /* 0x0000000426267c20 */ /* 0x000fe20008410000 */
[----:B------:R-:W-:Y:S01]  /*19c0*/  FMUL.FTZ R45, R45, UR4 ;  /* 0x000000042d2d7c20 */ /* 0x000fe20008410000 */
[----:B------:R-:W2:Y:S01]  /*19d0*/  MUFU.TANH R29, R29 ;  /* 0x0000001d001d7308 */ /* 0x000ea20000002400 */
[----:B---3--:R-:W-:Y:S01]  /*19e0*/  FSEL R25, R25, -INF , P5 ;  /* 0xff80000019197808 */ /* 0x008fe20002800000 */
[----:B------:R-:W-:Y:S01]  /*19f0*/  FMUL.FTZ R39, R39, UR4 ;  /* 0x0000000427277c20 */ /* 0x000fe20008410000 */
[----:B------:R-:W-:Y:S01]  /*1a00*/  FMUL.FTZ R48, R48, UR4 ;  /* 0x0000000430307c20 */ /* 0x000fe20008410000 */
[----:B------:R-:W-:Y:S01]  /*1a10*/  FMUL.FTZ R42, R42, UR4 ;  /* 0x000000042a2a7c20 */ /* 0x000fe20008410000 */
[----:B------:R-:W-:Y:S01]  /*1a20*/  FMNMX.FTZ R7, R24, R25, !PT ;  /* 0x0000001918077209 */ /* 0x000fe20007810000 */
[----:B------:R-:W-:Y:S01]  /*1a30*/  FMUL.FTZ R49, R49, UR4 ;  /* 0x0000000431317c20 */ /* 0x000fe20008410000 */
[----:B------:R-:W-:Y:S01]  /*1a40*/  FMUL.FTZ R43, R43, UR4 ;  /* 0x000000042b2b7c20 */ /* 0x000fe20008410000 */
[----:B------:R-:W3:Y:S01]  /*1a50*/  MUFU.TANH R32, R32 ;  /* 0x0000002000207308 */ /* 0x000ee20000002400 */
[----:B----4-:R-:W-:Y:S01]  /*1a60*/  FSEL R28, R28, -INF , P4 ;  /* 0xff8000001c1c7808 */ /* 0x010fe20002000000 */
[----:B------:R-:W-:Y:S01]  /*1a70*/  FMUL.FTZ R52, R52, UR4 ;  /* 0x0000000434347c20 */ /* 0x000fe20008410000 */
[----:B------:R-:W-:Y:S01]  /*1a80*/  FMUL.FTZ R46, R46, UR4 ;  /* 0x000000042e2e7c20 */ /* 0x000fe20008410000 */
[----:B------:R-:W-:Y:S01]  /*1a90*/  FMUL.FTZ R53, R53, UR4 ;  /* 0x0000000435357c20 */ /* 0x000fe20008410000 */
[----:B------:R-:W-:Y:S01]  /*1aa0*/  FMNMX.FTZ R7, R28, R7, !PT ;  /* 0x000000071c077209 */ /* 0x000fe20007810000 */
[----:B------:R-:W-:Y:S01]  /*1ab0*/  FMUL.FTZ R47, R47, UR4 ;  /* 0x000000042f2f7c20 */ /* 0x000fe20008410000 */
[----:B------:R-:W-:Y:S01]  /*1ac0*/  FMUL.FTZ R56, R56, UR4 ;  /* 0x0000000438387c20 */ /* 0x000fe20008410000 */
[----:B------:R-:W4:Y:S01]  /*1ad0*/  MUFU.TANH R4, R26 ;  /* 0x0000001a00047308 */ /* 0x000f220000002400 */
[----:B--2---:R-:W-:Y:S01]  /*1ae0*/  FSEL R12, R29, -INF , P3 ;  /* 0xff8000001d0c7808 */ /* 0x004fe20001800000 */
[----:B------:R-:W-:Y:S01]  /*1af0*/  FMUL.FTZ R50, R50, UR4 ;  /* 0x0000000432327c20 */ /* 0x000fe20008410000 */
[----:B------:R-:W-:Y:S01]  /*1b00*/  FMUL.FTZ R57, R57, UR4 ;  /* 0x0000000439397c20 */ /* 0x000fe20008410000 */
[----:B------:R-:W-:Y:S01]  /*1b10*/  FMUL.FTZ R51, R51, UR4 ;  /* 0x0000000433337c20 */ /* 0x000fe20008410000 */
[----:B------:R-:W-:Y:S01]  /*1b20*/  FMNMX.FTZ R7, R12, R7, !PT ;  /* 0x000000070c077209 */ /* 0x000fe20007810000 */
[----:B------:R-:W-:Y:S01]  /*1b30*/  FMUL.FTZ R60, R60, UR4 ;  /* 0x000000043c3c7c20 */ /* 0x000fe20008410000 */
[----:B------:R-:W-:Y:S01]  /*1b40*/  FMUL.FTZ R54, R54, UR4 ;  /* 0x0000000436367c20 */ /* 0x000fe20008410000 */
[----:B------:R-:W-:Y:S01]  /*1b50*/  MUFU.TANH R33, R33 ;  /* 0x0000002100217308 */ /* 0x000fe20000002400 */
[----:B---3--:R-:W-:Y:S01]  /*1b60*/  FSEL R32, R32, -INF , P2 ;  /* 0xff80000020207808 */ /* 0x008fe20001000000 */
[----:B------:R-:W-:Y:S01]  /*1b70*/  FMUL.FTZ R61, R61, UR4 ;  /* 0x000000043d3d7c20 */ /* 0x000fe20008410000 */
[----:B------:R-:W-:Y:S01]  /*1b80*/  FMUL.FTZ R55, R55, UR4 ;  /* 0x0000000437377c20 */ /* 0x000fe20008410000 */
[----:B------:R-:W-:Y:S01]  /*1b90*/  FMUL.FTZ R64, R64, UR4 ;  /* 0x0000000440407c20 */ /* 0x000fe20008410000 */
[----:B------:R-:W-:Y:S01]  /*1ba0*/  FMNMX.FTZ R7, R32, R7, !PT ;  /* 0x0000000720077209 */ /* 0x000fe20007810000 */
[----:B------:R-:W-:Y:S01]  /*1bb0*/  FMUL.FTZ R58, R58, UR4 ;  /* 0x000000043a3a7c20 */ /* 0x000fe20008410000 */
[----:B------:R-:W-:Y:S01]  /*1bc0*/  FMUL.FTZ R65, R65, UR4 ;  /* 0x0000000441417c20 */ /* 0x000fe20008410000 */
[----:B01----:R-:W0:Y:S01]  /*1bd0*/  MUFU.TANH R3, R27 ;  /* 0x0000001b00037308 */ /* 0x003e220000002400 */
[----:B----4-:R-:W-:Y:S01]  /*1be0*/  FSEL R4, R4, -INF , P6 ;  /* 0xff80000004047808 */ /* 0x010fe20003000000 */
[----:B------:R-:W-:Y:S01]  /*1bf0*/  FMUL.FTZ R59, R59, UR4 ;  /* 0x000000043b3b7c20 */ /* 0x000fe20008410000 */
[----:B------:R-:W-:Y:S01]  /*1c00*/  ISETP.GT.AND P6, PT, R5, 0x18, PT ;  /* 0x000000180500780c */ /* 0x000fe20003fc4270 */
[----:B------:R-:W-:Y:S01]  /*1c10*/  FMUL.FTZ R68, R68, UR4 ;  /* 0x0000000444447c20 */ /* 0x000fe20008410000 */
[----:B------:R-:W-:Y:S01]  /*1c20*/  FMUL.FTZ R69, R69, UR4 ;  /* 0x0000000445457c20 */ /* 0x000fe20008410000 */
[----:B------:R-:W-:Y:S01]  /*1c30*/  FMUL.FTZ R62, R62, UR4 ;  /* 0x000000043e3e7c20 */ /* 0x000fe20008410000 */
[----:B------:R-:W-:Y:S01]  /*1c40*/  FMUL.FTZ R63, R63, UR4 ;  /* 0x000000043f3f7c20 */ /* 0x000fe20008410000 */
[----:B------:R-:W1:Y:S01]  /*1c50*/  MUFU.TANH R36, R36 ;  /* 0x0000002400247308 */ /* 0x000e620000002400 */
[----:B------:R-:W-:Y:S01]  /*1c60*/  ULDC UR5, c[0x0][0x988] ;  /* 0x0002620000057ab9 */ /* 0x000fe20000000800 */
[----:B------:R-:W-:Y:S01]  /*1c70*/  FMUL.FTZ R66, R66, UR4 ;  /* 0x0000000442427c20 */ /* 0x000fe20008410000 */
[----:B------:R-:W-:Y:S01]  /*1c80*/  P2R R21, PR, RZ, 0x1 ;  /* 0x00000001ff157803 */ /* 0x000fe20000000000 */
[----:B------:R-:W-:Y:S01]  /*1c90*/  FMUL.FTZ R67, R67, UR4 ;  /* 0x0000000443437c20 */ /* 0x000fe20008410000 */
[----:B------:R-:W-:Y:S01]  /*1ca0*/  FMUL.FTZ R70, R70, UR4 ;  /* 0x0000000446467c20 */ /* 0x000fe20008410000 */
[----:B------:R-:W-:Y:S01]  /*1cb0*/  FMUL.FTZ R71, R71, UR4 ;  /* 0x0000000447477c20 */ /* 0x000fe20008410000 */
[----:B------:R-:W-:Y:S01]  /*1cc0*/  R2UR UR4, R0 ;  /* 0x00000000000472ca */ /* 0x000fe200000e0000 */
[----:B------:R2:W3:Y:S01]  /*1cd0*/  MUFU.TANH R14, R30 ;  /* 0x0000001e000e7308 */ /* 0x0004e20000002400 */
[----:B0-----:R-:W-:Y:S01]  /*1ce0*/  FSEL R3, R3, -INF , P5 ;  /* 0xff80000003037808 */ /* 0x001fe20002800000 */
[--C-:B------:R-:W-:Y:S01]  /*1cf0*/  IMAD.MOV.U32 R85, RZ, RZ, R87.reuse ;  /* 0x000000ffff557224 */ /* 0x100fe200078e0057 */
[----:B------:R-:W-:Y:S01]  /*1d00*/  ISETP.GT.AND P5, PT, R5, 0x19, PT ;  /* 0x000000190500780c */ /* 0x000fe20003fa4270 */
[--C-:B------:R-:W-:Y:S01]  /*1d10*/  IMAD.MOV.U32 R83, RZ, RZ, R87.reuse ;  /* 0x000000ffff537224 */ /* 0x100fe200078e0057 */
[-C--:B------:R-:W-:Y:S01]  /*1d20*/  MOV R81, R87.reuse ;  /* 0x0000005700517202 */ /* 0x080fe20000000f00 */
[--C-:B------:R-:W-:Y:S01]  /*1d30*/  IMAD.MOV.U32 R79, RZ, RZ, R87.reuse ;  /* 0x000000ffff4f7224 */ /* 0x100fe200078e0057 */
[----:B------:R-:W-:Y:S01]  /*1d40*/  MOV R75, R87 ;  /* 0x00000057004b7202 */ /* 0x000fe20000000f00 */
[----:B------:R-:W0:Y:S01]  /*1d50*/  MUFU.TANH R37, R37 ;  /* 0x0000002500257308 */ /* 0x000e220000002400 */
[----:B--2---:R-:W-:Y:S01]  /*1d60*/  FSEL R30, R33, -INF , P1 ;  /* 0xff800000211e7808 */ /* 0x004fe20000800000 */
[----:B------:R-:W-:Y:S01]  /*1d70*/  IMAD.MOV.U32 R77, RZ, RZ, R87 ;  /* 0x000000ffff4d7224 */ /* 0x000fe200078e0057 */
[----:B-1----:R-:W-:Y:S01]  /*1d80*/  FSEL R36, R36, -INF , P6 ;  /* 0xff80000024247808 */ /* 0x002fe20003000000 */
[----:B------:R-:W-:Y:S01]  /*1d90*/  UIADD3 UR4, UR4, 0x2a840, URZ ;  /* 0x0002a84004047890 */ /* 0x000fe2000fffe03f */
[----:B------:R-:W-:-:S03]  /*1da0*/  FMNMX.FTZ R7, R30, R7, !PT ;  /* 0x000000071e077209 */ /* 0x000fc60007810000 */
[----:B------:R-:W1:Y:S01]  /*1db0*/  MUFU.TANH R31, R31 ;  /* 0x0000001f001f7308 */ /* 0x000e620000002400 */
[----:B---3--:R-:W-:Y:S01]  /*1dc0*/  FSEL R14, R14, -INF , P4 ;  /* 0xff8000000e0e7808 */ /* 0x008fe20002000000 */
[----:B------:R-:W-:Y:S01]  /*1dd0*/  UPRMT UR4, UR40, 0x654, UR4 ;  /* 0x0000065428047896 */ /* 0x000fe20008000004 */
[----:B------:R-:W-:Y:S02]  /*1de0*/  ISETP.GT.AND P4, PT, R5, 0x20, PT ;  /* 0x000000200500780c */ /* 0x000fe40003f84270 */
[----:B------:R-:W-:-:S03]  /*1df0*/  FMNMX.FTZ R7, R36, R7, !PT ;  /* 0x0000000724077209 */ /* 0x000fc60007810000 */
[----:B------:R-:W2:Y:S01]  /*1e00*/  MUFU.TANH R40, R40 ;  /* 0x0000002800287308 */ /* 0x000ea20000002400 */
[----:B0-----:R-:W-:Y:S02]  /*1e10*/  FSEL R72, R37, -INF , P5 ;  /* 0xff80000025487808 */ /* 0x001fe40002800000 */
[----:B------:R-:W-:Y:S02]  /*1e20*/  SYNCS.ARRIVE.TRANS64.RED.A1T0 RZ, [UR4], RZ ;  /* 0x000000ffffff79a7 */ /* 0x000fe40008100404 */
[----:B------:R-:W-:-:S03]  /*1e30*/  FMNMX.FTZ R7, R72, R7, !PT ;  /* 0x0000000748077209 */ /* 0x000fc60007810000 */
[----:B------:R-:W0:Y:S01]  /*1e40*/  MUFU.TANH R34, R34 ;  /* 0x0000002200227308 */ /* 0x000e220000002400 */
[----:B-1----:R-:W-:Y:S02]  /*1e50*/  FSEL R20, R31, -INF , P3 ;  /* 0xff8000001f147808 */ /* 0x002fe40001800000 */
[----:B------:R-:W-:-:S05]  /*1e60*/  ISETP.GT.AND P3, PT, R5, 0x21, PT ;  /* 0x000000210500780c */ /* 0x000fca0003f64270 */
[----:B------:R-:W1:Y:S01]  /*1e70*/  MUFU.TANH R41, R41 ;  /* 0x0000002900297308 */ /* 0x000e620000002400 */
[----:B--2---:R-:W-:-:S04]  /*1e80*/  FSEL R74, R40, -INF , P4 ;  /* 0xff800000284a7808 */ /* 0x004fc80002000000 */
[----:B------:R-:W-:-:S03]  /*1e90*/  FMNMX.FTZ R7, R74, R7, !PT ;  /* 0x000000074a077209 */ /* 0x000fc60007810000 */
[----:B------:R-:W2:Y:S01]  /*1ea0*/  MUFU.TANH R35, R35 ;  /* 0x0000002300237308 */ /* 0x000ea20000002400 */
[----:B0-----:R-:W-:Y:S02]  /*1eb0*/  FSEL R34, R34, -INF , P2 ;  /* 0xff80000022227808 */ /* 0x001fe40001000000 */
[----:B------:R-:W-:-:S05]  /*1ec0*/  ISETP.GT.AND P2, PT, R5, 0x28, PT ;  /* 0x000000280500780c */ /* 0x000fca0003f44270 */
[----:B------:R-:W0:Y:S01]  /*1ed0*/  MUFU.TANH R44, R44 ;  /* 0x0000002c002c7308 */ /* 0x000e220000002400 */
[----:B-1----:R-:W-:-:S04]  /*1ee0*/  FSEL R76, R41, -INF , P3 ;  /* 0xff800000294c7808 */ /* 0x002fc80001800000 */
[----:B------:R-:W-:-:S03]  /*1ef0*/  FMNMX.FTZ R7, R76, R7, !PT ;  /* 0x000000074c077209 */ /* 0x000fc60007810000 */
[----:B------:R-:W1:Y:S01]  /*1f00*/  MUFU.TANH R38, R38 ;  /* 0x0000002600267308 */ /* 0x000e620000002400 */
[----:B--2---:R-:W-:Y:S02]  /*1f10*/  FSEL R26, R35, -INF , P1 ;  /* 0xff800000231a7808 */ /* 0x004fe40000800000 */
[----:B------:R-:W-:-:S05]  /*1f20*/  ISETP.GT.AND P1, PT, R5, 0x29, PT ;  /* 0x000000290500780c */ /* 0x000fca0003f24270 */
[----:B------:R-:W2:Y:S01]  /*1f30*/  MUFU.TANH R45, R45 ;  /* 0x0000002d002d7308 */ /* 0x000ea20000002400 */
[----:B0-----:R-:W-:-:S04]  /*1f40*/  FSEL R78, R44, -INF , P2 ;  /* 0xff8000002c4e7808 */ /* 0x001fc80001000000 */
[----:B------:R-:W-:-:S03]  /*1f50*/  FMNMX.FTZ R7, R78, R7, !PT ;  /* 0x000000074e077209 */ /* 0x000fc60007810000 */
[----:B------:R-:W0:Y:S01]  /*1f60*/  MUFU.TANH R39, R39 ;  /* 0x0000002700277308 */ /* 0x000e220000002400 */
[----:B-1----:R-:W-:Y:S02]  /*1f70*/  FSEL R38, R38, -INF , P6 ;  /* 0xff80000026267808 */ /* 0x002fe40003000000 */
[----:B------:R-:W-:-:S05]  /*1f80*/  ISETP.GT.AND P6, PT, R5, 0x30, PT ;  /* 0x000000300500780c */ /* 0x000fca0003fc4270 */
[----:B------:R-:W1:Y:S01]  /*1f90*/  MUFU.TANH R48, R48 ;  /* 0x0000003000307308 */ /* 0x000e620000002400 */
[----:B--2---:R-:W-:Y:S02]  /*1fa0*/  FSEL R80, R45, -INF , P1 ;  /* 0xff8000002d507808 */ /* 0x004fe40000800000 */
[----:B------:R-:W-:Y:S02]  /*1fb0*/  MOV R45, R87 ;  /* 0x00000057002d7202 */ /* 0x000fe40000000f00 */
        /* <DEDUP_REMOVED lines=11> */
[----:B0-----:R-:W-:Y:S01]  /*2070*/  FSEL R84, R49, -INF , P5 ;  /* 0xff80000031547808 */ /* 0x001fe20002800000 */
[----:B------:R-:W-:-:S03]  /*2080*/  IMAD.MOV.U32 R49, RZ, RZ, R87 ;  /* 0x000000ffff317224 */ /* 0x000fc600078e0057 */
        /* <DEDUP_REMOVED lines=11> */
[----:B-1----:R-:W-:Y:S01]  /*2140*/  FSEL R90, R53, -INF , P3 ;  /* 0xff800000355a7808 */ /* 0x002fe20001800000 */
[----:B------:R-:W-:-:S03]  /*2150*/  IMAD.MOV.U32 R53, RZ, RZ, R87 ;  /* 0x000000ffff357224 */ /* 0x000fc600078e0057 */
[----:B------:R-:W-:-:S03]  /*2160*/  FMNMX.FTZ R7, R90, R7, !PT ;  /* 0x000000075a077209 */ /* 0x000fc60007810000 */
[----:B------:R-:W1:Y:S01]  /*2170*/  MUFU.TANH R50, R50 ;  /* 0x0000003200327308 */ /* 0x000e620000002400 */
[----:B--2---:R-:W-:Y:S01]  /*2180*/  FSEL R48, R47, -INF , P1 ;  /* 0xff8000002f307808 */ /* 0x004fe20000800000 */
[----:B------:R-:W-:Y:S01]  /*2190*/  IMAD.MOV.U32 R47, RZ, RZ, R87 ;  /* 0x000000ffff2f7224 */ /* 0x000fe200078e0057 */
        /* <DEDUP_REMOVED lines=13> */
[----:B------:R-:W-:Y:S02]  /*2270*/  ISETP.GT.AND P5, PT, R5, 0x49, PT ;  /* 0x000000490500780c */ /* 0x000fe40003fa4270 */
[----:B------:R-:W-:-:S03]  /*2280*/  MOV R51, R87 ;  /* 0x0000005700337202 */ /* 0x000fc60000000f00 */
        /* <DEDUP_REMOVED lines=11> */
[----:B-1----:R-:W-:Y:S01]  /*2340*/  FSEL R56, R55, -INF , P3 ;  /* 0xff80000037387808 */ /* 0x002fe20001800000 */
[----:B------:R-:W-:Y:S01]  /*2350*/  IMAD.MOV.U32 R55, RZ, RZ, R87 ;  /* 0x000000ffff377224 */ /* 0x000fe200078e0057 */
        /* <DEDUP_REMOVED lines=18> */
[----:B------:R-:W-:Y:S01]  /*2480*/  MUFU.TANH R63, R63 ;  /* 0x0000003f003f7308 */ /* 0x000fe20000002400 */
[----:B-1----:R-:W-:Y:S02]  /*2490*/  FSEL R102, R69, -INF , P1 ;  /* 0xff80000045667808 */ /* 0x002fe40000800000 */
[----:B------:R-:W-:Y:S02]  /*24a0*/  MOV R69, R87 ;  /* 0x0000005700457202 */ /* 0x000fe40000000f00 */
[----:B------:R-:W-:Y:S01]  /*24b0*/  FMNMX.FTZ R5, R102, R7, !PT ;  /* 0x0000000766057209 */ /* 0x000fe20007810000 */
[----:B------:R-:W-:Y:S02]  /*24c0*/  IMAD.U32 R7, RZ, RZ, UR5 ;  /* 0x00000005ff077e24 */ /* 0x000fe4000f8e00ff */
[----:B------:R-:W0:Y:S01]  /*24d0*/  MUFU.TANH R66, R66 ;  /* 0x0000004200427308 */ /* 0x000e220000002400 */
[----:B--2---:R-:W-:Y:S01]  /*24e0*/  FSEL R62, R62, -INF , P6 ;  /* 0xff8000003e3e7808 */ /* 0x004fe20003000000 */
[----:B------:R-:W1:Y:S06]  /*24f0*/  SHFL.BFLY PT, R6, R5, 0x2, 0x1f ;  /* 0x0c401f0005067f89 */ /* 0x000e6c00000e0000 */
[----:B------:R-:W-:Y:S08]  /*2500*/  MUFU.TANH R67, R67 ;  /* 0x0000004300437308 */ /* 0x000ff00000002400 */
[----:B------:R-:W2:Y:S01]  /*2510*/  MUFU.TANH R70, R70 ;  /* 0x0000004600467308 */ /* 0x000ea20000002400 */
[----:B0-----:R-:W-:-:S07]  /*2520*/  FSEL R66, R66, -INF , P4 ;  /* 0xff80000042427808 */ /* 0x001fce0002000000 */
[----:B------:R-:W0:Y:S01]  /*2530*/  MUFU.TANH R71, R71 ;  /* 0x0000004700477308 */ /* 0x000e220000002400 */
[----:B-1----:R-:W-:Y:S02]  /*2540*/  FMNMX.FTZ R13, R5, R6, !PT ;  /* 0x00000006050d7209 */ /* 0x002fe40007810000 */
[----:B------:R-:W-:-:S03]  /*2550*/  FMNMX.FTZ R5, R4, R3, !PT ;  /* 0x0000000304057209 */ /* 0x000fc60007810000 */
[----:B------:R-:W1:Y:S01]  /*2560*/  SHFL.BFLY PT, R6, R13, 0x1, 0x1f ;  /* 0x0c201f000d067f89 */ /* 0x000e6200000e0000 */
[----:B------:R-:W-:Y:S02]  /*2570*/  FMNMX.FTZ R5, R14, R5, !PT ;  /* 0x000000050e057209 */ /* 0x000fe40007810000 */
[----:B--2---:R-:W-:Y:S02]  /*2580*/  FSEL R70, R70, -INF , P2 ;  /* 0xff80000046467808 */ /* 0x004fe40001000000 */
[----:B------:R-:W-:-:S04]  /*2590*/  FMNMX.FTZ R5, R20, R5, !PT ;  /* 0x0000000514057209 */ /* 0x000fc80007810000 */
[----:B------:R-:W-:-:S04]  /*25a0*/  FMNMX.FTZ R5, R34, R5, !PT ;  /* 0x0000000522057209 */ /* 0x000fc80007810000 */
[----:B------:R-:W-:-:S04]  /*25b0*/  FMNMX.FTZ R5, R26, R5, !PT ;  /* 0x000000051a057209 */ /* 0x000fc80007810000 */
[----:B------:R-:W-:-:S04]  /*25c0*/  FMNMX.FTZ R5, R38, R5, !PT ;  /* 0x0000000526057209 */ /* 0x000fc80007810000 */
[----:B------:R-:W-:Y:S02]  /*25d0*/  FMNMX.FTZ R5, R40, R5, !PT ;  /* 0x0000000528057209 */ /* 0x000fe40007810000 */
[----:B-1----:R-:W-:Y:S02]  /*25e0*/  FMNMX.FTZ R6, R13, R6, !PT ;  /* 0x000000060d067209 */ /* 0x002fe40007810000 */
[----:B------:R-:W-:Y:S02]  /*25f0*/  FMNMX.FTZ R5, R42, R5, !PT ;  /* 0x000000052a057209 */ /* 0x000fe40007810000 */
[C---:B------:R-:W-:Y:S01]  /*2600*/  FSETP.NEU.FTZ.AND P0, PT, R6.reuse, -INF , PT ;  /* 0xff8000000600780b */ /* 0x040fe20003f1d000 */
[----:B------:R-:W-:Y:S01]  /*2610*/  FMUL.FTZ R15, R6, R7 ;  /* 0x00000007060f7220 */ /* 0x000fe20000410000 */
[----:B------:R-:W-:-:S04]  /*2620*/  FMNMX.FTZ R5, R44, R5, !PT ;  /* 0x000000052c057209 */ /* 0x000fc80007810000 */
[----:B------:R-:W-:Y:S02]  /*2630*/  FMNMX.FTZ R5, R46, R5, !PT ;  /* 0x000000052e057209 */ /* 0x000fe40007810000 */
[----:B------:R-:W-:Y:S02]  /*2640*/  FSEL R15, R15, RZ, P0 ;  /* 0x000000ff0f0f7208 */ /* 0x000fe40000000000 */
[----:B------:R-:W-:Y:S02]  /*2650*/  FMNMX.FTZ R5, R48, R5, !PT ;  /* 0x0000000530057209 */ /* 0x000fe40007810000 */
[----:B------:R-:W-:Y:S01]  /*2660*/  ISETP.NE.AND P0, PT, R21, RZ, PT ;  /* 0x000000ff1500720c */ /* 0x000fe20003f05270 */
[--C-:B------:R-:W-:Y:S01]  /*2670*/  FFMA.FTZ R24, R24, R7, -R15.reuse ;  /* 0x0000000718187223 */ /* 0x100fe2000001080f */
[----:B------:R-:W-:Y:S01]  /*2680*/  FMNMX.FTZ R5, R50, R5, !PT ;  /* 0x0000000532057209 */ /* 0x000fe20007810000 */
[-CC-:B------:R-:W-:Y:S01]  /*2690*/  FFMA.FTZ R28, R28, R7.reuse, -R15.reuse ;  /* 0x000000071c1c7223 */ /* 0x180fe2000001080f */
[--C-:B------:R-:W-:Y:S01]  /*26a0*/  FFMA.FTZ R30, R30, R7, -R15.reuse ;  /* 0x000000071e1e7223 */ /* 0x100fe2000001080f */
[----:B------:R1:W-:Y:S01]  /*26b0*/  MUFU.EX2 R136, R24 ;  /* 0x0000001800887308 */ /* 0x0003e20000000800 */
[----:B------:R-:W-:Y:S01]  /*26c0*/  FMNMX.FTZ R5, R52, R5, !PT ;  /* 0x0000000534057209 */ /* 0x000fe20007810000 */
[-CC-:B------:R-:W-:Y:S01]  /*26d0*/  FFMA.FTZ R12, R12, R7.reuse, -R15.reuse ;  /* 0x000000070c0c7223 */ /* 0x180fe2000001080f */
[-CC-:B------:R-:W-:Y:S01]  /*26e0*/  FFMA.FTZ R25, R25, R7.reuse, -R15.reuse ;  /* 0x0000000719197223 */ /* 0x180fe2000001080f */
[--C-:B------:R-:W-:Y:S01]  /*26f0*/  FFMA.FTZ R32, R32, R7, -R15.reuse ;  /* 0x0000000720207223 */ /* 0x100fe2000001080f */
[----:B------:R-:W-:Y:S01]  /*2700*/  FMNMX.FTZ R5, R54, R5, !PT ;  /* 0x0000000536057209 */ /* 0x000fe20007810000 */
[-CC-:B------:R-:W-:Y:S01]  /*2710*/  FFMA.FTZ R36, R36, R7.reuse, -R15.reuse ;  /* 0x0000000724247223 */ /* 0x180fe2000001080f */
[--C-:B------:R-:W-:Y:S01]  /*2720*/  FFMA.FTZ R72, R72, R7, -R15.reuse ;  /* 0x0000000748487223 */ /* 0x100fe2000001080f */
[----:B------:R2:W-:Y:S01]  /*2730*/  MUFU.EX2 R138, R28 ;  /* 0x0000001c008a7308 */ /* 0x0005e20000000800 */
[----:B------:R-:W-:Y:S01]  /*2740*/  FMNMX.FTZ R5, R56, R5, !PT ;  /* 0x0000000538057209 */ /* 0x000fe20007810000 */
[-CC-:B------:R-:W-:Y:S01]  /*2750*/  FFMA.FTZ R74, R74, R7.reuse, -R15.reuse ;  /* 0x000000074a4a7223 */ /* 0x180fe2000001080f */
[----:B-1----:R-:W-:Y:S01]  /*2760*/  FSEL R24, R63, -INF , P5 ;  /* 0xff8000003f187808 */ /* 0x002fe20002800000 */
[--C-:B------:R-:W-:Y:S01]  /*2770*/  FFMA.FTZ R76, R76, R7, -R15.reuse ;  /* 0x000000074c4c7223 */ /* 0x100fe2000001080f */
[----:B------:R-:W-:Y:S01]  /*2780*/  FMNMX.FTZ R5, R58, R5, !PT ;  /* 0x000000053a057209 */ /* 0x000fe20007810000 */
[-CC-:B------:R-:W-:Y:S01]  /*2790*/  FFMA.FTZ R78, R78, R7.reuse, -R15.reuse ;  /* 0x000000074e4e7223 */ /* 0x180fe2000001080f */
[--C-:B------:R-:W-:Y:S01]  /*27a0*/  FFMA.FTZ R80, R80, R7, -R15.reuse ;  /* 0x0000000750507223 */ /* 0x100fe2000001080f */
[----:B------:R0:W-:Y:S01]  /*27b0*/  MUFU.EX2 R27, R30 ;  /* 0x0000001e001b7308 */ /* 0x0001e20000000800 */
[----:B------:R-:W-:Y:S01]  /*27c0*/  FMNMX.FTZ R5, R60, R5, !PT ;  /* 0x000000053c057209 */ /* 0x000fe20007810000 */
[-CC-:B------:R-:W-:Y:S01]  /*27d0*/  FFMA.FTZ R82, R82, R7.reuse, -R15.reuse ;  /* 0x0000000752527223 */ /* 0x180fe2000001080f */
[----:B--2---:R-:W-:Y:S01]  /*27e0*/  FSEL R28, R67, -INF , P3 ;  /* 0xff800000431c7808 */ /* 0x004fe20001800000 */
[--C-:B------:R-:W-:Y:S01]  /*27f0*/  FFMA.FTZ R84, R84, R7, -R15.reuse ;  /* 0x0000000754547223 */ /* 0x100fe2000001080f */
[----:B------:R-:W-:Y:S01]  /*2800*/  FMNMX.FTZ R5, R62, R5, !PT ;  /* 0x000000053e057209 */ /* 0x000fe20007810000 */
[-CC-:B------:R-:W-:Y:S01]  /*2810*/  FFMA.FTZ R86, R86, R7.reuse, -R15.reuse ;  /* 0x0000000756567223 */ /* 0x180fe2000001080f */
[--C-:B------:R-:W-:Y:S01]  /*2820*/  FFMA.FTZ R90, R90, R7, -R15.reuse ;  /* 0x000000075a5a7223 */ /* 0x100fe2000001080f */
[----:B------:R1:W-:Y:S01]  /*2830*/  MUFU.EX2 R21, R12 ;  /* 0x0000000c00157308 */ /* 0x0003e20000000800 */
[----:B------:R-:W-:Y:S01]  /*2840*/  FMNMX.FTZ R5, R24, R5, !PT ;  /* 0x0000000518057209 */ /* 0x000fe20007810000 */
[-CC-:B------:R-:W-:Y:S01]  /*2850*/  FFMA.FTZ R92, R92, R7.reuse, -R15.reuse ;  /* 0x000000075c5c7223 */ /* 0x180fe2000001080f */
[----:B0-----:R-:W-:Y:S01]  /*2860*/  FSEL R30, R71, -INF , P1 ;  /* 0xff800000471e7808 */ /* 0x001fe20000800000 */
[--C-:B------:R-:W-:Y:S01]  /*2870*/  FFMA.FTZ R94, R94, R7, -R15.reuse ;  /* 0x000000075e5e7223 */ /* 0x100fe2000001080f */
[----:B------:R-:W-:Y:S01]  /*2880*/  FMNMX.FTZ R5, R66, R5, !PT ;  /* 0x0000000542057209 */ /* 0x000fe20007810000 */
[-CC-:B------:R-:W-:Y:S01]  /*2890*/  FFMA.FTZ R96, R96, R7.reuse, -R15.reuse ;  /* 0x0000000760607223 */ /* 0x180fe2000001080f */
[--C-:B------:R-:W-:Y:S01]  /*28a0*/  FFMA.FTZ R98, R98, R7, -R15.reuse ;  /* 0x0000000762627223 */ /* 0x100fe2000001080f */
[----:B------:R-:W-:Y:S01]  /*28b0*/  MUFU.EX2 R25, R25 ;  /* 0x0000001900197308 */ /* 0x000fe20000000800 */
[----:B------:R-:W-:Y:S01]  /*28c0*/  FMNMX.FTZ R5, R28, R5, !PT ;  /* 0x000000051c057209 */ /* 0x000fe20007810000 */
[-CC-:B------:R-:W-:Y:S01]  /*28d0*/  FFMA.FTZ R64, R64, R7.reuse, -R15.reuse ;  /* 0x0000000740407223 */ /* 0x180fe2000001080f */
[-CC-:B------:R-:W-:Y:S01]  /*28e0*/  FFMA.FTZ R100, R100, R7.reuse, -R15.reuse ;  /* 0x0000000764647223 */ /* 0x180fe2000001080f */
[--C-:B------:R-:W-:Y:S01]  /*28f0*/  FFMA.FTZ R68, R68, R7, -R15.reuse ;  /* 0x0000000744447223 */ /* 0x100fe2000001080f */
[----:B------:R-:W-:Y:S01]  /*2900*/  FMNMX.FTZ R5, R70, R5, !PT ;  /* 0x0000000546057209 */ /* 0x000fe20007810000 */
[----:B------:R-:W-:Y:S01]  /*2910*/  FFMA.FTZ R15, R102, R7, -R15 ;  /* 0x00000007660f7223 */ /* 0x000fe2000001080f */
[--C-:B------:R-:W-:Y:S01]  /*2920*/  IMAD.MOV.U32 R71, RZ, RZ, R87.reuse ;  /* 0x000000ffff477224 */ /* 0x100fe200078e0057 */
[----:B------:R-:W0:Y:S01]  /*2930*/  MUFU.EX2 R32, R32 ;  /* 0x0000002000207308 */ /* 0x000e220000000800 */
[----:B------:R-:W-:Y:S01]  /*2940*/  FMNMX.FTZ R5, R30, R5, !PT ;  /* 0x000000051e057209 */ /* 0x000fe20007810000 */
[----:B------:R-:W-:Y:S01]  /*2950*/  IMAD.MOV.U32 R67, RZ, RZ, R87 ;  /* 0x000000ffff437224 */ /* 0x000fe200078e0057 */
[----:B------:R-:W-:-:S03]  /*2960*/  MOV R63, R87 ;  /* 0x00000057003f7202 */ /* 0x000fc60000000f00 */
[----:B-1----:R-:W1:Y:S02]  /*2970*/  SHFL.BFLY PT, R12, R5, 0x2, 0x1f ;  /* 0x0c401f00050c7f89 */ /* 0x002e6400000e0000 */
[----:B------:R-:W-:Y:S08]  /*2980*/  MUFU.EX2 R36, R36 ;  /* 0x0000002400247308 */ /* 0x000ff00000000800 */
[----:B------:R2:W3:Y:S01]  /*2990*/  MUFU.EX2 R29, R72 ;  /* 0x00000048001d7308 */ /* 0x0004e20000000800 */
[----:B0-----:R-:W-:-:S07]  /*29a0*/  F2FP.BF16.F32.PACK_AB R140, R27, R32 ;  /* 0x000000201b8c723e */ /* 0x001fce00000010ff */
[----:B------:R-:W-:Y:S01]  /*29b0*/  MUFU.EX2 R74, R74 ;  /* 0x0000004a004a7308 */ /* 0x000fe20000000800 */
[----:B--2---:R-:W-:Y:S02]  /*29c0*/  MOV R72, R87 ;  /* 0x0000005700487202 */ /* 0x004fe40000000f00 */
[----:B-1----:R-:W-:-:S05]  /*29d0*/  FMNMX.FTZ R13, R5, R12, !PT ;  /* 0x0000000c050d7209 */ /* 0x002fca0007810000 */
[----:B------:R0:W1:Y:S01]  /*29e0*/  MUFU.EX2 R31, R76 ;  /* 0x0000004c001f7308 */ /* 0x0000620000000800 */
[----:B---3--:R-:W-:Y:S01]  /*29f0*/  F2FP.BF16.F32.PACK_AB R142, R29, R36 ;  /* 0x000000241d8e723e */ /* 0x008fe200000010ff */
[----:B------:R-:W2:Y:S06]  /*2a00*/  SHFL.BFLY PT, R12, R13, 0x1, 0x1f ;  /* 0x0c201f000d0c7f89 */ /* 0x000eac00000e0000 */
[----:B------:R-:W-:Y:S01]  /*2a10*/  MUFU.EX2 R78, R78 ;  /* 0x0000004e004e7308 */ /* 0x000fe20000000800 */
[----:B0-----:R-:W-:-:S07]  /*2a20*/  IMAD.MOV.U32 R76, RZ, RZ, R87 ;  /* 0x000000ffff4c7224 */ /* 0x001fce00078e0057 */
[----:B------:R0:W3:Y:S01]  /*2a30*/  MUFU.EX2 R33, R80 ;  /* 0x0000005000217308 */ /* 0x0000e20000000800 */
[----:B-1----:R-:W-:-:S07]  /*2a40*/  F2FP.BF16.F32.PACK_AB R144, R31, R74 ;  /* 0x0000004a1f90723e */ /* 0x002fce00000010ff */
[----:B------:R-:W-:Y:S01]  /*2a50*/  MUFU.EX2 R82, R82 ;  /* 0x0000005200527308 */ /* 0x000fe20000000800 */
[----:B0-----:R-:W-:Y:S01]  /*2a60*/  IMAD.MOV.U32 R80, RZ, RZ, R87 ;  /* 0x000000ffff507224 */ /* 0x001fe200078e0057 */
[----:B--2---:R-:W-:-:S04]  /*2a70*/  FMNMX.FTZ R12, R13, R12, !PT ;  /* 0x0000000c0d0c7209 */ /* 0x004fc80007810000 */
[C---:B------:R-:W-:Y:S01]  /*2a80*/  FSETP.NEU.FTZ.AND P1, PT, R12.reuse, -INF , PT ;  /* 0xff8000000c00780b */ /* 0x040fe20003f3d000 */
[----:B------:R-:W-:Y:S01]  /*2a90*/  FMUL.FTZ R41, R12, R7 ;  /* 0x000000070c297220 */ /* 0x000fe20000410000 */
[----:B------:R-:W0:Y:S01]  /*2aa0*/  MUFU.EX2 R35, R84 ;  /* 0x0000005400237308 */ /* 0x000e220000000800 */
[----:B---3--:R-:W-:-:S03]  /*2ab0*/  F2FP.BF16.F32.PACK_AB R146, R33, R78 ;  /* 0x0000004e2192723e */ /* 0x008fc600000010ff */
[----:B------:R-:W-:Y:S02]  /*2ac0*/  FSEL R41, R41, RZ, P1 ;  /* 0x000000ff29297208 */ /* 0x000fe40000800000 */
[----:B------:R-:W-:Y:S01]  /*2ad0*/  ISETP.GE.AND P1, PT, R73, 0x61, PT ;  /* 0x000000614900780c */ /* 0x000fe20003f26270 */
[----:B------:R-:W-:Y:S01]  /*2ae0*/  IMAD.MOV.U32 R73, RZ, RZ, R87 ;  /* 0x000000ffff497224 */ /* 0x000fe200078e0057 */
[----:B------:R-:W-:Y:S01]  /*2af0*/  MUFU.EX2 R86, R86 ;  /* 0x0000005600567308 */ /* 0x000fe20000000800 */
[-CC-:B------:R-:W-:Y:S01]  /*2b00*/  FFMA.FTZ R4, R4, R7.reuse, -R41.reuse ;  /* 0x0000000704047223 */ /* 0x180fe20000010829 */
[-CC-:B------:R-:W-:Y:S01]  /*2b10*/  FFMA.FTZ R3, R3, R7.reuse, -R41.reuse ;  /* 0x0000000703037223 */ /* 0x180fe20000010829 */
[-CC-:B------:R-:W-:Y:S01]  /*2b20*/  FFMA.FTZ R14, R14, R7.reuse, -R41.reuse ;  /* 0x000000070e0e7223 */ /* 0x180fe20000010829 */
[-CC-:B------:R-:W-:Y:S01]  /*2b30*/  FFMA.FTZ R20, R20, R7.reuse, -R41.reuse ;  /* 0x0000000714147223 */ /* 0x180fe20000010829 */
[-CC-:B------:R-:W-:Y:S01]  /*2b40*/  FFMA.FTZ R34, R34, R7.reuse, -R41.reuse ;  /* 0x0000000722227223 */ /* 0x180fe20000010829 */
[-CC-:B------:R-:W-:Y:S01]  /*2b50*/  FFMA.FTZ R26, R26, R7.reuse, -R41.reuse ;  /* 0x000000071a1a7223 */ /* 0x180fe20000010829 */
[-CC-:B------:R-:W-:Y:S01]  /*2b60*/  FFMA.FTZ R38, R38, R7.reuse, -R41.reuse ;  /* 0x0000000726267223 */ /* 0x180fe20000010829 */
        /* <DEDUP_REMOVED lines=8> */
[----:B------:R1:W2:Y:S01]  /*2bf0*/  MUFU.EX2 R137, R3 ;  /* 0x0000000300897308 */ /* 0x0002a20000000800 */
[-CC-:B------:R-:W-:Y:S01]  /*2c00*/  FFMA.FTZ R54, R54, R7.reuse, -R41.reuse ;  /* 0x0000000736367223 */ /* 0x180fe20000010829 */
[-CC-:B------:R-:W-:Y:S01]  /*2c10*/  FFMA.FTZ R56, R56, R7.reuse, -R41.reuse ;  /* 0x0000000738387223 */ /* 0x180fe20000010829 */
[-CC-:B------:R-:W-:Y:S01]  /*2c20*/  FFMA.FTZ R58, R58, R7.reuse, -R41.reuse ;  /* 0x000000073a3a7223 */ /* 0x180fe20000010829 */
[-CC-:B------:R-:W-:Y:S01]  /*2c30*/  FFMA.FTZ R60, R60, R7.reuse, -R41.reuse ;  /* 0x000000073c3c7223 */ /* 0x180fe20000010829 */
[-CC-:B------:R-:W-:Y:S01]  /*2c40*/  FFMA.FTZ R62, R62, R7.reuse, -R41.reuse ;  /* 0x000000073e3e7223 */ /* 0x180fe20000010829 */
[-CC-:B------:R-:W-:Y:S01]  /*2c50*/  FFMA.FTZ R24, R24, R7.reuse, -R41.reuse ;  /* 0x0000000718187223 */ /* 0x180fe20000010829 */
[-C--:B------:R-:W-:Y:S01]  /*2c60*/  FFMA.FTZ R66, R66, R7.reuse, -R41 ;  /* 0x0000000742427223 */ /* 0x080fe20000010829 */
[----:B------:R-:W3:Y:S01]  /*2c70*/  MUFU.EX2 R14, R14 ;  /* 0x0000000e000e7308 */ /* 0x000ee20000000800 */
[----:B-1----:R-:W-:Y:S01]  /*2c80*/  FADD.FTZ R3, R136, R25 ;  /* 0x0000001988037221 */ /* 0x002fe20000010000 */
[-CC-:B------:R-:W-:Y:S01]  /*2c90*/  FFMA.FTZ R28, R28, R7.reuse, -R41.reuse ;  /* 0x000000071c1c7223 */ /* 0x180fe20000010829 */
[-CC-:B------:R-:W-:Y:S01]  /*2ca0*/  FFMA.FTZ R70, R70, R7.reuse, -R41.reuse ;  /* 0x0000000746467223 */ /* 0x180fe20000010829 */
[----:B------:R-:W-:Y:S01]  /*2cb0*/  FFMA.FTZ R30, R30, R7, -R41 ;  /* 0x000000071e1e7223 */ /* 0x000fe20000010829 */
[----:B------:R-:W-:Y:S01]  /*2cc0*/  F2FP.BF16.F32.PACK_AB R136, R25, R136 ;  /* 0x000000881988723e */ /* 0x000fe200000010ff */
[--C-:B------:R-:W-:Y:S01]  /*2cd0*/  IMAD.MOV.U32 R41, RZ, RZ, R87.reuse ;  /* 0x000000ffff297224 */ /* 0x100fe200078e0057 */
[----:B0-----:R-:W-:Y:S01]  /*2ce0*/  F2FP.BF16.F32.PACK_AB R148, R35, R82 ;  /* 0x000000522394723e */ /* 0x001fe200000010ff */
[----:B------:R0:W1:Y:S01]  /*2cf0*/  MUFU.EX2 R139, R20 ;  /* 0x00000014008b7308 */ /* 0x0000620000000800 */
[----:B------:R-:W-:Y:S01]  /*2d00*/  MOV R84, R87 ;  /* 0x0000005700547202 */ /* 0x000fe20000000f00 */
[----:B------:R-:W-:-:S06]  /*2d10*/  IMAD.MOV.U32 R25, RZ, RZ, R87 ;  /* 0x000000ffff197224 */ /* 0x000fcc00078e0057 */
[----:B------:R-:W4:Y:S01]  /*2d20*/  MUFU.EX2 R34, R34 ;  /* 0x0000002200227308 */ /* 0x000f220000000800 */
[----:B0-----:R-:W-:Y:S01]  /*2d30*/  FADD.FTZ R20, R138, R3 ;  /* 0x000000038a147221 */ /* 0x001fe20000010000 */
[----:B------:R-:W-:-:S03]  /*2d40*/  F2FP.BF16.F32.PACK_AB R138, R21, R138 ;  /* 0x0000008a158a723e */ /* 0x000fc600000010ff */
[----:B------:R-:W-:-:S03]  /*2d50*/  FADD.FTZ R3, R21, R20 ;  /* 0x0000001415037221 */ /* 0x000fc60000010000 */
[----:B------:R0:W5:Y:S01]  /*2d60*/  MUFU.EX2 R141, R26 ;  /* 0x0000001a008d7308 */ /* 0x0001620000000800 */
[----:B------:R-:W-:Y:S01]  /*2d70*/  FADD.FTZ R20, R32, R3 ;  /* 0x0000000320147221 */ /* 0x000fe20000010000 */
[----:B--2---:R-:W-:Y:S01]  /*2d80*/  FADD.FTZ R3, R4, R137 ;  /* 0x0000008904037221 */ /* 0x004fe20000010000 */
[----:B------:R-:W-:Y:S01]  /*2d90*/  F2FP.BF16.F32.PACK_AB R137, R137, R4 ;  /* 0x000000048989723e */ /* 0x000fe200000010ff */
[----:B------:R-:W-:Y:S02]  /*2da0*/  IMAD.MOV.U32 R32, RZ, RZ, R87 ;  /* 0x000000ffff207224 */ /* 0x000fe400078e0057 */
[----:B------:R-:W-:Y:S01]  /*2db0*/  FADD.FTZ R43, R27, R20 ;  /* 0x000000141b2b7221 */ /* 0x000fe20000010000 */
[----:B---3--:R-:W-:Y:S01]  /*2dc0*/  FADD.FTZ R20, R14, R3 ;  /* 0x000000030e147221 */ /* 0x008fe20000010000 */
[----:B------:R-:W-:Y:S01]  /*2dd0*/  MOV R4, 0x3f800000 ;  /* 0x3f80000000047802 */ /* 0x000fe20000000f00 */
[----:B------:R-:W2:Y:S01]  /*2de0*/  MUFU.EX2 R38, R38 ;  /* 0x0000002600267308 */ /* 0x000ea20000000800 */
[----:B0-----:R-:W-:Y:S01]  /*2df0*/  FADD.FTZ R26, R36, R43 ;  /* 0x0000002b241a7221 */ /* 0x001fe20000010000 */
[C---:B-1----:R-:W-:Y:S01]  /*2e00*/  FADD.FTZ R3, R139.reuse, R20 ;  /* 0x000000148b037221 */ /* 0x042fe20000010000 */
[----:B------:R-:W-:-:S02]  /*2e10*/  F2FP.BF16.F32.PACK_AB R139, R139, R14 ;  /* 0x0000000e8b8b723e */ /* 0x000fc400000010ff */
[----:B------:R-:W-:Y:S01]  /*2e20*/  FADD.FTZ R43, R29, R26 ;  /* 0x0000001a1d2b7221 */ /* 0x000fe20000010000 */
[----:B----4-:R-:W-:Y:S01]  /*2e30*/  FADD.FTZ R20, R34, R3 ;  /* 0x0000000322147221 */ /* 0x010fe20000010000 */
[-C--:B------:R-:W-:Y:S01]  /*2e40*/  MOV R36, R87.reuse ;  /* 0x0000005700247202 */ /* 0x080fe20000000f00 */
[----:B------:R0:W1:Y:S01]  /*2e50*/  MUFU.EX2 R143, R40 ;  /* 0x00000028008f7308 */ /* 0x0000620000000800 */
[----:B------:R-:W-:Y:S01]  /*2e60*/  FADD.FTZ R26, R74, R43 ;  /* 0x0000002b4a1a7221 */ /* 0x000fe20000010000 */
[C---:B-----5:R-:W-:Y:S01]  /*2e70*/  FADD.FTZ R3, R141.reuse, R20 ;  /* 0x000000148d037221 */ /* 0x060fe20000010000 */
[----:B------:R-:W-:Y:S01]  /*2e80*/  F2FP.BF16.F32.PACK_AB R141, R141, R34 ;  /* 0x000000228d8d723e */ /* 0x000fe200000010ff */
[--C-:B------:R-:W-:Y:S02]  /*2e90*/  IMAD.MOV.U32 R74, RZ, RZ, R87.reuse ;  /* 0x000000ffff4a7224 */ /* 0x100fe400078e0057 */
[----:B------:R-:W-:Y:S01]  /*2ea0*/  FADD.FTZ R43, R31, R26 ;  /* 0x0000001a1f2b7221 */ /* 0x000fe20000010000 */
[----:B------:R-:W-:Y:S01]  /*2eb0*/  IMAD.MOV.U32 R34, RZ, RZ, R87 ;  /* 0x000000ffff227224 */ /* 0x000fe200078e0057 */
[-C--:B------:R-:W-:Y:S01]  /*2ec0*/  MOV R27, R87.reuse ;  /* 0x00000057001b7202 */ /* 0x080fe20000000f00 */
[----:B------:R-:W3:Y:S01]  /*2ed0*/  MUFU.EX2 R42, R42 ;  /* 0x0000002a002a7308 */ /* 0x000ee20000000800 */
[----:B--2---:R-:W-:Y:S01]  /*2ee0*/  FADD.FTZ R20, R38, R3 ;  /* 0x0000000326147221 */ /* 0x004fe20000010000 */
[----:B------:R-:W-:Y:S01]  /*2ef0*/  FADD.FTZ R26, R78, R43 ;  /* 0x0000002b4e1a7221 */ /* 0x000fe20000010000 */
[----:B------:R-:W-:Y:S01]  /*2f00*/  MOV R78, R87 ;  /* 0x00000057004e7202 */ /* 0x000fe20000000f00 */
[----:B0-----:R-:W-:-:S02]  /*2f10*/  IMAD.MOV.U32 R40, RZ, RZ, R87 ;  /* 0x000000ffff287224 */ /* 0x001fc400078e0057 */
[----:B------:R-:W-:Y:S01]  /*2f20*/  FADD.FTZ R43, R33, R26 ;  /* 0x0000001a212b7221 */ /* 0x000fe20000010000 */
[----:B------:R-:W-:Y:S01]  /*2f30*/  MOV R33, R87 ;  /* 0x0000005700217202 */ /* 0x000fe20000000f00 */
[----:B------:R0:W2:Y:S01]  /*2f40*/  MUFU.EX2 R145, R44 ;  /* 0x0000002c00917308 */ /* 0x0000a20000000800 */
[C---:B-1----:R-:W-:Y:S01]  /*2f50*/  FADD.FTZ R3, R143.reuse, R20 ;  /* 0x000000148f037221 */ /* 0x042fe20000010000 */
[----:B------:R-:W-:Y:S01]  /*2f60*/  FADD.FTZ R20, R82, R43 ;  /* 0x0000002b52147221 */ /* 0x000fe20000010000 */
[----:B------:R-:W-:Y:S01]  /*2f70*/  F2FP.BF16.F32.PACK_AB R143, R143, R38 ;  /* 0x000000268f8f723e */ /* 0x000fe200000010ff */
[--C-:B------:R-:W-:Y:S02]  /*2f80*/  IMAD.MOV.U32 R82, RZ, RZ, R87.reuse ;  /* 0x000000ffff527224 */ /* 0x100fe400078e0057 */
[----:B------:R-:W-:Y:S01]  /*2f90*/  FADD.FTZ R43, R35, R20 ;  /* 0x00000014232b7221 */ /* 0x000fe20000010000 */
[----:B------:R-:W-:Y:S01]  /*2fa0*/  IMAD.MOV.U32 R38, RZ, RZ, R87 ;  /* 0x000000ffff267224 */ /* 0x000fe200078e0057 */
[----:B------:R-:W1:Y:S01]  /*2fb0*/  MUFU.EX2 R46, R46 ;  /* 0x0000002e002e7308 */ /* 0x000e620000000800 */
[----:B---3--:R-:W-:Y:S01]  /*2fc0*/  FADD.FTZ R0, R42, R3 ;  /* 0x000000032a007221 */ /* 0x008fe20000010000 */
[----:B------:R-:W-:Y:S01]  /*2fd0*/  FADD.FTZ R20, R86, R43 ;  /* 0x0000002b56147221 */ /* 0x000fe20000010000 */
[----:B0-----:R-:W-:-:S02]  /*2fe0*/  IMAD.MOV.U32 R44, RZ, RZ, R87 ;  /* 0x000000ffff2c7224 */ /* 0x001fc400078e0057 */
[--C-:B------:R-:W-:Y:S02]  /*2ff0*/  IMAD.MOV.U32 R35, RZ, RZ, R87.reuse ;  /* 0x000000ffff237224 */ /* 0x100fe400078e0057 */
[--C-:B------:R-:W-:Y:S01]  /*3000*/  IMAD.MOV.U32 R31, RZ, RZ, R87.reuse ;  /* 0x000000ffff1f7224 */ /* 0x100fe200078e0057 */
[----:B------:R0:W3:Y:S01]  /*3010*/  MUFU.EX2 R147, R48 ;  /* 0x0000003000937308 */ /* 0x0000e20000000800 */
[C---:B--2---:R-:W-:Y:S01]  /*3020*/  FADD.FTZ R3, R145.reuse, R0 ;  /* 0x0000000091037221 */ /* 0x044fe20000010000 */
[----:B------:R-:W-:Y:S01]  /*3030*/  F2FP.BF16.F32.PACK_AB R145, R145, R42 ;  /* 0x0000002a9191723e */ /* 0x000fe200000010ff */
[--C-:B------:R-:W-:Y:S01]  /*3040*/  IMAD.MOV.U32 R29, RZ, RZ, R87.reuse ;  /* 0x000000ffff1d7224 */ /* 0x100fe200078e0057 */
[----:B------:R-:W-:Y:S01]  /*3050*/  MOV R42, R87 ;  /* 0x00000057002a7202 */ /* 0x000fe20000000f00 */
[----:B------:R-:W-:-:S03]  /*3060*/  IMAD.MOV.U32 R26, RZ, RZ, R87 ;  /* 0x000000ffff1a7224 */ /* 0x000fc600078e0057 */
[----:B------:R-:W2:Y:S01]  /*3070*/  MUFU.EX2 R50, R50 ;  /* 0x0000003200327308 */ /* 0x000ea20000000800 */
[----:B-1----:R-:W-:Y:S01]  /*3080*/  FADD.FTZ R0, R46, R3 ;  /* 0x000000032e007221 */ /* 0x002fe20000010000 */
[----:B0-----:R-:W-:-:S06]  /*3090*/  MOV R48, R87 ;  /* 0x0000005700307202 */ /* 0x001fcc0000000f00 */
[----:B------:R0:W1:Y:S01]  /*30a0*/  MUFU.EX2 R149, R52 ;  /* 0x0000003400957308 */ /* 0x0000620000000800 */
[C---:B---3--:R-:W-:Y:S01]  /*30b0*/  FADD.FTZ R3, R147.reuse, R0 ;  /* 0x0000000093037221 */ /* 0x048fe20000010000 */
[----:B------:R-:W-:Y:S01]  /*30c0*/  F2FP.BF16.F32.PACK_AB R147, R147, R46 ;  /* 0x0000002e9393723e */ /* 0x000fe200000010ff */
[----:B------:R-:W-:-:S05]  /*30d0*/  IMAD.MOV.U32 R46, RZ, RZ, R87 ;  /* 0x000000ffff2e7224 */ /* 0x000fca00078e0057 */
[----:B------:R-:W3:Y:S01]  /*30e0*/  MUFU.EX2 R54, R54 ;  /* 0x0000003600367308 */ /* 0x000ee20000000800 */
[----:B--2---:R-:W-:Y:S01]  /*30f0*/  FADD.FTZ R0, R50, R3 ;  /* 0x0000000332007221 */ /* 0x004fe20000010000 */
[----:B0-----:R-:W-:-:S06]  /*3100*/  IMAD.MOV.U32 R52, RZ, RZ, R87 ;  /* 0x000000ffff347224 */ /* 0x001fcc00078e0057 */
[----:B------:R0:W2:Y:S01]  /*3110*/  MUFU.EX2 R151, R56 ;  /* 0x0000003800977308 */ /* 0x0000a20000000800 */
[C---:B-1----:R-:W-:Y:S01]  /*3120*/  FADD.FTZ R3, R149.reuse, R0 ;  /* 0x0000000095037221 */ /* 0x042fe20000010000 */
[----:B------:R-:W-:Y:S01]  /*3130*/  F2FP.BF16.F32.PACK_AB R149, R149, R50 ;  /* 0x000000329595723e */ /* 0x000fe200000010ff */
[----:B------:R-:W-:-:S05]  /*3140*/  IMAD.MOV.U32 R50, RZ, RZ, R87 ;  /* 0x000000ffff327224 */ /* 0x000fca00078e0057 */
[----:B------:R-:W1:Y:S01]  /*3150*/  MUFU.EX2 R37, R90 ;  /* 0x0000005a00257308 */ /* 0x000e620000000800 */
[----:B---3--:R-:W-:Y:S01]  /*3160*/  FADD.FTZ R0, R54, R3 ;  /* 0x0000000336007221 */ /* 0x008fe20000010000 */
[----:B0-----:R-:W-:-:S06]  /*3170*/  IMAD.MOV.U32 R56, RZ, RZ, R87 ;  /* 0x000000ffff387224 */ /* 0x001fcc00078e0057 */
[----:B------:R-:W0:Y:S01]  /*3180*/  MUFU.EX2 R58, R58 ;  /* 0x0000003a003a7308 */ /* 0x000e220000000800 */
[C---:B--2---:R-:W-:Y:S01]  /*3190*/  FADD.FTZ R3, R151.reuse, R0 ;  /* 0x0000000097037221 */ /* 0x044fe20000010000 */
[----:B------:R-:W-:Y:S02]  /*31a0*/  F2FP.BF16.F32.PACK_AB R151, R151, R54 ;  /* 0x000000369797723e */ /* 0x000fe400000010ff */
[----:B------:R-:W-:-:S04]  /*31b0*/  MOV R54, R87 ;  /* 0x0000005700367202 */ /* 0x000fc80000000f00 */
[----:B------:R-:W2:Y:S01]  /*31c0*/  MUFU.EX2 R92, R92 ;  /* 0x0000005c005c7308 */ /* 0x000ea20000000800 */
[C---:B-1----:R-:W-:Y:S01]  /*31d0*/  FADD.FTZ R43, R37.reuse, R20 ;  /* 0x00000014252b7221 */ /* 0x042fe20000010000 */
[----:B------:R-:W-:Y:S01]  /*31e0*/  F2FP.BF16.F32.PACK_AB R150, R37, R86 ;  /* 0x000000562596723e */ /* 0x000fe200000010ff */
[--C-:B------:R-:W-:Y:S02]  /*31f0*/  IMAD.MOV.U32 R86, RZ, RZ, R87.reuse ;  /* 0x000000ffff567224 */ /* 0x100fe400078e0057 */
[----:B------:R-:W-:-:S03]  /*3200*/  IMAD.MOV.U32 R37, RZ, RZ, R87 ;  /* 0x000000ffff257224 */ /* 0x000fc600078e0057 */
[----:B------:R1:W3:Y:S01]  /*3210*/  MUFU.EX2 R153, R60 ;  /* 0x0000003c00997308 */ /* 0x0002e20000000800 */
[----:B0-----:R-:W-:-:S07]  /*3220*/  FADD.FTZ R0, R58, R3 ;  /* 0x000000033a007221 */ /* 0x001fce0000010000 */
[----:B------:R-:W0:Y:S01]  /*3230*/  MUFU.EX2 R5, R94 ;  /* 0x0000005e00057308 */ /* 0x000e220000000800 */
[----:B--2---:R-:W-:Y:S01]  /*3240*/  FADD.FTZ R20, R92, R43 ;  /* 0x0000002b5c147221 */ /* 0x004fe20000010000 */
[----:B-1----:R-:W-:Y:S01]  /*3250*/  MOV R60, R87 ;  /* 0x00000057003c7202 */ /* 0x002fe20000000f00 */
[----:B------:R-:W-:-:S05]  /*3260*/  IMAD.MOV.U32 R43, RZ, RZ, R87 ;  /* 0x000000ffff2b7224 */ /* 0x000fca00078e0057 */
[----:B------:R-:W1:Y:S01]  /*3270*/  MUFU.EX2 R62, R62 ;  /* 0x0000003e003e7308 */ /* 0x000e620000000800 */
[C---:B---3--:R-:W-:Y:S01]  /*3280*/  FADD.FTZ R3, R153.reuse, R0 ;  /* 0x0000000099037221 */ /* 0x048fe20000010000 */
[----:B------:R-:W-:Y:S01]  /*3290*/  F2FP.BF16.F32.PACK_AB R153, R153, R58 ;  /* 0x0000003a9999723e */ /* 0x000fe200000010ff */
[----:B------:R-:W-:-:S05]  /*32a0*/  IMAD.MOV.U32 R58, RZ, RZ, R87 ;  /* 0x000000ffff3a7224 */ /* 0x000fca00078e0057 */
[----:B------:R-:W2:Y:S01]  /*32b0*/  MUFU.EX2 R96, R96 ;  /* 0x0000006000607308 */ /* 0x000ea20000000800 */
[C---:B0-----:R-:W-:Y:S01]  /*32c0*/  FADD.FTZ R21, R5.reuse, R20 ;  /* 0x0000001405157221 */ /* 0x041fe20000010000 */
[----:B------:R-:W-:-:S06]  /*32d0*/  F2FP.BF16.F32.PACK_AB R152, R5, R92 ;  /* 0x0000005c0598723e */ /* 0x000fcc00000010ff */
[----:B------:R0:W3:Y:S01]  /*32e0*/  MUFU.EX2 R155, R24 ;  /* 0x00000018009b7308 */ /* 0x0000e20000000800 */
[----:B-1----:R-:W-:-:S07]  /*32f0*/  FADD.FTZ R0, R62, R3 ;  /* 0x000000033e007221 */ /* 0x002fce0000010000 */
[----:B------:R-:W1:Y:S01]  /*3300*/  MUFU.EX2 R39, R98 ;  /* 0x0000006200277308 */ /* 0x000e620000000800 */
[----:B--2---:R-:W-:Y:S01]  /*3310*/  FADD.FTZ R20, R96, R21 ;  /* 0x0000001560147221 */ /* 0x004fe20000010000 */
[----:B0-----:R-:W-:-:S06]  /*3320*/  MOV R24, R87 ;  /* 0x0000005700187202 */ /* 0x001fcc0000000f00 */
[----:B------:R-:W0:Y:S01]  /*3330*/  MUFU.EX2 R66, R66 ;  /* 0x0000004200427308 */ /* 0x000e220000000800 */
[C---:B---3--:R-:W-:Y:S01]  /*3340*/  FADD.FTZ R5, R155.reuse, R0 ;  /* 0x000000009b057221 */ /* 0x048fe20000010000 */
[----:B------:R-:W-:Y:S01]  /*3350*/  F2FP.BF16.F32.PACK_AB R155, R155, R62 ;  /* 0x0000003e9b9b723e */ /* 0x000fe200000010ff */
[----:B------:R-:W-:-:S05]  /*3360*/  IMAD.MOV.U32 R62, RZ, RZ, R87 ;  /* 0x000000ffff3e7224 */ /* 0x000fca00078e0057 */
[----:B------:R-:W2:Y:S01]  /*3370*/  MUFU.EX2 R64, R64 ;  /* 0x0000004000407308 */ /* 0x000ea20000000800 */
[C---:B-1----:R-:W-:Y:S01]  /*3380*/  FADD.FTZ R21, R39.reuse, R20 ;  /* 0x0000001427157221 */ /* 0x042fe20000010000 */
[----:B------:R-:W-:Y:S02]  /*3390*/  F2FP.BF16.F32.PACK_AB R154, R39, R96 ;  /* 0x00000060279a723e */ /* 0x000fe400000010ff */
[----:B------:R-:W-:-:S04]  /*33a0*/  MOV R39, R87 ;  /* 0x0000005700277202 */ /* 0x000fc80000000f00 */
[----:B------:R1:W3:Y:S01]  /*33b0*/  MUFU.EX2 R157, R28 ;  /* 0x0000001c009d7308 */ /* 0x0002e20000000800 */
[----:B0-----:R-:W-:-:S07]  /*33c0*/  FADD.FTZ R0, R66, R5 ;  /* 0x0000000542007221 */ /* 0x001fce0000010000 */
[----:B------:R-:W0:Y:S01]  /*33d0*/  MUFU.EX2 R13, R100 ;  /* 0x00000064000d7308 */ /* 0x000e220000000800 */
[----:B--2---:R-:W-:Y:S01]  /*33e0*/  FADD.FTZ R20, R64, R21 ;  /* 0x0000001540147221 */ /* 0x004fe20000010000 */
[----:B-1----:R-:W-:-:S06]  /*33f0*/  IMAD.MOV.U32 R28, RZ, RZ, R87 ;  /* 0x000000ffff1c7224 */ /* 0x002fcc00078e0057 */
[----:B------:R-:W1:Y:S01]  /*3400*/  MUFU.EX2 R70, R70 ;  /* 0x0000004600467308 */ /* 0x000e620000000800 */
[C---:B---3--:R-:W-:Y:S01]  /*3410*/  FADD.FTZ R5, R157.reuse, R0 ;  /* 0x000000009d057221 */ /* 0x048fe20000010000 */
[----:B------:R-:W-:Y:S02]  /*3420*/  F2FP.BF16.F32.PACK_AB R157, R157, R66 ;  /* 0x000000429d9d723e */ /* 0x000fe400000010ff */
[----:B------:R-:W-:-:S04]  /*3430*/  MOV R66, R87 ;  /* 0x0000005700427202 */ /* 0x000fc80000000f00 */
[----:B------:R-:W2:Y:S01]  /*3440*/  MUFU.EX2 R68, R68 ;  /* 0x0000004400447308 */ /* 0x000ea20000000800 */
[C---:B0-----:R-:W-:Y:S01]  /*3450*/  FADD.FTZ R21, R13.reuse, R20 ;  /* 0x000000140d157221 */ /* 0x041fe20000010000 */
[----:B------:R-:W-:Y:S01]  /*3460*/  F2FP.BF16.F32.PACK_AB R156, R13, R64 ;  /* 0x000000400d9c723e */ /* 0x000fe200000010ff */
[----:B------:R-:W-:-:S05]  /*3470*/  IMAD.MOV.U32 R64, RZ, RZ, R87 ;  /* 0x000000ffff407224 */ /* 0x000fca00078e0057 */
[----:B------:R0:W3:Y:S01]  /*3480*/  MUFU.EX2 R159, R30 ;  /* 0x0000001e009f7308 */ /* 0x0000e20000000800 */
[----:B-1----:R-:W-:Y:S01]  /*3490*/  FADD.FTZ R0, R70, R5 ;  /* 0x0000000546007221 */ /* 0x002fe20000010000 */
[----:B------:R-:W-:-:S06]  /*34a0*/  IMAD.MOV.U32 R5, RZ, RZ, 0x3f800000 ;  /* 0x3f800000ff057424 */ /* 0x000fcc00078e00ff */
[----:B------:R-:W1:Y:S01]  /*34b0*/  MUFU.EX2 R15, R15 ;  /* 0x0000000f000f7308 */ /* 0x000e620000000800 */
[----:B--2---:R-:W-:Y:S01]  /*34c0*/  FADD.FTZ R20, R68, R21 ;  /* 0x0000001544147221 */ /* 0x004fe20000010000 */
[----:B0-----:R-:W-:Y:S01]  /*34d0*/  MOV R30, R87 ;  /* 0x00000057001e7202 */ /* 0x001fe20000000f00 */
[C---:B---3--:R-:W-:Y:S01]  /*34e0*/  FADD.FTZ R0, R159.reuse, R0 ;  /* 0x000000009f007221 */ /* 0x048fe20000010000 */
[----:B------:R-:W-:Y:S01]  /*34f0*/  F2FP.BF16.F32.PACK_AB R159, R159, R70 ;  /* 0x000000469f9f723e */ /* 0x000fe200000010ff */
[--C-:B------:R-:W-:Y:S01]  /*3500*/  IMAD.MOV.U32 R70, RZ, RZ, R87.reuse ;  /* 0x000000ffff467224 */ /* 0x100fe200078e0057 */
[C---:B-1----:R-:W-:Y:S01]  /*3510*/  F2FP.BF16.F32.PACK_AB R158, R15.reuse, R68 ;  /* 0x000000440f9e723e */ /* 0x042fe200000010ff */
[----:B------:R-:W-:Y:S01]  /*3520*/  FADD.FTZ R3, R15, R20 ;  /* 0x000000140f037221 */ /* 0x000fe20000010000 */
[----:B------:R-:W-:Y:S01]  /*3530*/  IMAD.MOV.U32 R68, RZ, RZ, R87 ;  /* 0x000000ffff447224 */ /* 0x000fe200078e0057 */
[----:B------:R-:W-:Y:S06]  /*3540*/  @!P1 BRA `(.L_x_14) ;  /* 0x0000002400309947 */ /* 0x000fec0003800000 */
[----:B------:R-:W-:Y:S01]  /*3550*/  VIADD R13, R88, 0xfffffffe ;  /* 0xfffffffe580d7836 */ /* 0x000fe20000000000 */
[----:B------:R-:W-:Y:S01]  /*3560*/  MOV R15, R6 ;  /* 0x00000006000f7202 */ /* 0x000fe20000000f00 */
[----:B------:R-:W-:Y:S01]  /*3570*/  IMAD.MOV.U32 R21, RZ, RZ, R12 ;  /* 0x000000ffff157224 */ /* 0x000fe200078e000c */
[----:B------:R-:W-:Y:S01]  /*3580*/  CS2R R86, SRZ ;  /* 0x0000000000567805 */ /* 0x000fe2000001ff00 */
[----:B------:R-:W-:Y:S01]  /*3590*/  IMAD.MOV.U32 R5, RZ, RZ, 0x3f800000 ;  /* 0x3f800000ff057424 */ /* 0x000fe200078e00ff */
[----:B------:R-:W-:Y:S02]  /*35a0*/  CS2R R82, SRZ ;  /* 0x0000000000527805 */ /* 0x000fe4000001ff00 */
[----:B------:R-:W-:Y:S02]  /*35b0*/  CS2R R78, SRZ ;  /* 0x00000000004e7805 */ /* 0x000fe4000001ff00 */
[----:B------:R-:W-:Y:S02]  /*35c0*/  CS2R R74, SRZ ;  /* 0x00000000004a7805 */ /* 0x000fe4000001ff00 */
[----:B------:R-:W-:-:S02]  /*35d0*/  CS2R R70, SRZ ;  /* 0x0000000000467805 */ /* 0x000fc4000001ff00 */
[----:B------:R-:W-:Y:S02]  /*35e0*/  CS2R R66, SRZ ;  /* 0x0000000000427805 */ /* 0x000fe4000001ff00 */
[----:B------:R-:W-:Y:S02]  /*35f0*/  CS2R R62, SRZ ;  /* 0x00000000003e7805 */ /* 0x000fe4000001ff00 */
        /* <DEDUP_REMOVED lines=24> */
[----:B------:R-:W-:Y:S01]  /*3780*/  CS2R R24, SRZ ;  /* 0x0000000000187805 */ /* 0x000fe2000001ff00 */
[----:B------:R-:W-:Y:S01]  /*3790*/  UMOV UR4, UR39 ;  /* 0x0000002700047c82 */ /* 0x000fe20008000000 */
[----:B------:R-:W-:Y:S01]  /*37a0*/  UMOV UR5, UR38 ;  /* 0x0000002600057c82 */ /* 0x000fe20008000000 */
[----:B------:R-:W-:-:S05]  /*37b0*/  ULDC UR6, c[0x0][0x9d8] ;  /* 0x0002760000067ab9 */ /* 0x000fca0000000800 */
.L_x_25:
[----:B------:R-:W-:-:S04]  /*37c0*/  UISETP.NE.AND UP0, UPT, UR5, 0x1, UPT ;  /* 0x000000010500788c */ /* 0x000fc8000bf05270 */
[----:B------:R-:W-:-:S04]  /*37d0*/  USEL UR39, URZ, 0x1, UP0 ;  /* 0x000000013f277887 */ /* 0x000fc80008000000 */
[----:B------:R-:W-:Y:S01]  /*37e0*/  ULOP3.LUT UR39, UR4, UR39, URZ, 0x3c, !UPT ;  /* 0x0000002704277292 */ /* 0x000fe2000f8e3c3f */
[----:B------:R-:W-:Y:S11]  /*37f0*/  @!P0 BRA `(.L_x_15) ;  /* 0x0000000000048947 */ /* 0x000ff60003800000 */
[----:B------:R-:W-:Y:S01]  /*3800*/  BPT.TRAP 0x1 ;  /* 0x000000040000795c */ /* 0x000fe20000300000 */
.L_x_15:
[----:B------:R-:W0:Y:S01]  /*3810*/  S2UR UR11, SR_CgaCtaId ;  /* 0x00000000000b79c3 */ /* 0x000e220000008800 */
[----:B------:R-:W-:Y:S01]  /*3820*/  UIADD3 UR38, UR5, 0x1, URZ ;  /* 0x0000000105267890 */ /* 0x000fe2000fffe03f */
[----:B------:R-:W-:Y:S01]  /*3830*/  IMAD.U32 R6, RZ, RZ, UR39 ;  /* 0x00000027ff067e24 */ /* 0x000fe2000f8e00ff */
[----:B------:R-:W-:Y:S02]  /*3840*/  UMOV UR7, 0x400 ;  /* 0x0000040000077882 */ /* 0x000fe40000000000 */
[----:B------:R-:W-:Y:S02]  /*3850*/  UISETP.NE.AND UP0, UPT, UR38, 0x2, UPT ;  /* 0x000000022600788c */ /* 0x000fe4000bf05270 */
[----:B------:R-:W-:Y:S02]  /*3860*/  SHF.L.U32 R6, R6, 0x1f, RZ ;  /* 0x0000001f06067819 */ /* 0x000fe400000006ff */
[----:B------:R-:W-:Y:S02]  /*3870*/  USEL UR38, UR38, URZ, UP0 ;  /* 0x0000003f26267287 */ /* 0x000fe40008000000 */
[----:B0-----:R-:W-:-:S04]  /*3880*/  ULEA UR7, UR11, UR7, 0x18 ;  /* 0x000000070b077291 */ /* 0x001fc8000f8ec03f */
[----:B------:R-:W-:-:S09]  /*3890*/  ULEA UR8, UR38, UR7, 0x3 ;  /* 0x0000000726087291 */ /* 0x000fd2000f8e183f */
[----:B------:R0:W1:Y:S01]  /*38a0*/  SYNCS.PHASECHK.TRANS64.TRYWAIT P1, [UR8+0x2a830], R6 ;  /* 0x02a83006ff0075a7 */ /* 0x0000620008020148 */
[----:B------:R-:W-:Y:S05]  /*38b0*/  @!P0 BRA `(.L_x_16) ;  /* 0x0000000000048947 */ /* 0x000fea0003800000 */
[----:B------:R-:W-:Y:S01]  /*38c0*/  BPT.TRAP 0x1 ;  /* 0x000000040000795c */ /* 0x000fe20000300000 */
.L_x_16:
[----:B-1----:R-:W-:Y:S05]  /*38d0*/  @P1 BRA `(.L_x_17) ;  /* 0x0000000000081947 */ /* 0x002fea0003800000 */
[----:B------:R-:W1:Y:S02]  /*38e0*/  SYNCS.PHASECHK.TRANS64.TRYWAIT P1, [UR8+0x2a830], R6 ;  /* 0x02a83006ff0075a7 */ /* 0x000e640008020148 */
[----:B-1----:R-:W-:Y:S05]  /*38f0*/  @!P1 BRA `(.L_x_18) ;  /* 0x0000007800989947 */ /* 0x002fea0003800000 */
.L_x_17:
[----:B------:R-:W-:Y:S01]  /*3900*/  R2UR UR40, R10 ;  /* 0x000000000a2872ca */ /* 0x000fe200000e0000 */
[----:B------:R-:W-:Y:S01]  /*3910*/  UIMAD UR9, UR38, 0x900, UR10 ;  /* 0x00000900260978a4 */ /* 0x000fe2000f8e020a */
[----:B------:R-:W-:Y:S01]  /*3920*/  R2UR UR41, R11 ;  /* 0x000000000b2972ca */ /* 0x000fe200000e0000 */
[----:B------:R-:W-:Y:S01]  /*3930*/  WARPGROUP.ARRIVE ;  /* 0x00000000000079c5 */ /* 0x000fe20000000000 */
[----:B------:R-:W-:Y:S01]  /*3940*/  UMOV UR43, 0x40000040 ;  /* 0x40000040002b7882 */ /* 0x000fe20000000000 */
[----:B------:R-:W-:Y:S01]  /*3950*/  UIADD3 UR14, UR9, 0x302, URZ ;  /* 0x00000302090e7890 */ /* 0x000fe2000fffe03f */
[-C--:B------:R-:W-:Y:S01]  /*3960*/  FMUL.FTZ R24, R24, R4.reuse ;  /* 0x0000000418187220 */ /* 0x080fe20000410000 */
[----:B------:R-:W-:Y:S01]  /*3970*/  UMOV UR15, 0x40000040 ;  /* 0x40000040000f7882 */ /* 0x000fe20000000000 */
[----:B------:R-:W-:Y:S01]  /*3980*/  UMOV UR42, UR9 ;  /* 0x00000009002a7c82 */ /* 0x000fe20008000000 */
[----:B------:R-:W-:Y:S01]  /*3990*/  UIADD3 UR18, UR9, 0x304, URZ ;  /* 0x0000030409127890 */ /* 0x000fe2000fffe03f */
[-C--:B------:R-:W-:Y:S01]  /*39a0*/  FMUL.FTZ R25, R25, R4.reuse ;  /* 0x0000000419197220 */ /* 0x080fe20000410000 */
[----:B------:R-:W-:Y:S01]  /*39b0*/  UMOV UR19, 0x40000040 ;  /* 0x4000004000137882 */ /* 0x000fe20000000000 */
[----:B------:R-:W-:Y:S01]  /*39c0*/  UIADD3 UR22, UR9, 0x306, URZ ;  /* 0x0000030609167890 */ /* 0x000fe2000fffe03f */
[-C--:B------:R-:W-:Y:S01]  /*39d0*/  FMUL.FTZ R28, R28, R4.reuse ;  /* 0x000000041c1c7220 */ /* 0x080fe20000410000 */
[----:B------:R-:W-:Y:S01]  /*39e0*/  UMOV UR23, 0x40000040 ;  /* 0x4000004000177882 */ /* 0x000fe20000000000 */
[----:B------:R-:W-:Y:S01]  /*39f0*/  HGMMA.64x96x16.F32.BF16 R88, gdesc[UR40], RZ, !UPT, gsb0 ;  /* 0x01600000285879f0 */ /* 0x000fe2000c0018ff */
[----:B------:R-:W-:Y:S01]  /*3a00*/  R2UR UR40, R8 ;  /* 0x00000000082872ca */ /* 0x000fe200000e0000 */
[----:B------:R-:W-:Y:S01]  /*3a10*/  UIADD3 UR42, UR9, 0x2, URZ ;  /* 0x00000002092a7890 */ /* 0x000fe2000fffe03f */
[----:B------:R-:W-:Y:S01]  /*3a20*/  R2UR UR41, R9 ;  /* 0x00000000092972ca */ /* 0x000fe200000e0000 */
[----:B------:R-:W-:Y:S01]  /*3a30*/  UMOV UR43, 0x40000040 ;  /* 0x40000040002b7882 */ /* 0x000fe20000000000 */
[----:B------:R-:W-:Y:S01]  /*3a40*/  UIADD3 UR26, UR9, 0x600, URZ ;  /* 0x00000600091a7890 */ /* 0x000fe2000fffe03f */
[-C--:B------:R-:W-:Y:S01]  /*3a50*/  FMUL.FTZ R29, R29, R4.reuse ;  /* 0x000000041d1d7220 */ /* 0x080fe20000410000 */
[----:B------:R-:W-:Y:S01]  /*3a60*/  UMOV UR27, 0x40000040 ;  /* 0x40000040001b7882 */ /* 0x000fe20000000000 */
[----:B------:R-:W-:Y:S01]  /*3a70*/  UIADD3 UR30, UR9, 0x602, URZ ;  /* 0x00000602091e7890 */ /* 0x000fe2000fffe03f */
[-C--:B------:R-:W-:Y:S01]  /*3a80*/  FMUL.FTZ R32, R32, R4.reuse ;  /* 0x0000000420207220 */ /* 0x080fe20000410000 */
[----:B------:R-:W-:Y:S01]  /*3a90*/  UMOV UR31, 0x40000040 ;  /* 0x40000040001f7882 */ /* 0x000fe20000000000 */
[----:B------:R-:W-:Y:S01]  /*3aa0*/  UIADD3 UR34, UR9, 0x604, URZ ;  /* 0x0000060409227890 */ /* 0x000fe2000fffe03f */
[-C--:B------:R-:W-:Y:S01]  /*3ab0*/  FMUL.FTZ R33, R33, R4.reuse ;  /* 0x0000000421217220 */ /* 0x080fe20000410000 */
[----:B------:R-:W-:Y:S01]  /*3ac0*/  UMOV UR35, 0x40000040 ;  /* 0x4000004000237882 */ /* 0x000fe20000000000 */
[-C--:B------:R-:W-:Y:S01]  /*3ad0*/  FMUL.FTZ R36, R36, R4.reuse ;  /* 0x0000000424247220 */ /* 0x080fe20000410000 */
        /* <DEDUP_REMOVED lines=24> */
[----:B------:R-:W-:Y:S01]  /*3c60*/  FMUL.FTZ R85, R85, R4 ;  /* 0x0000000455557220 */ /* 0x000fe20000410000 */
        /* <DEDUP_REMOVED lines=32> */
[----:B------:R-:W-:-:S02]  /*3e70*/  WARPGROUP.DEPBAR.LE gsb0, 0x0 ;  /* 0x00008000000079c5 */ /* 0x000fc40000010000 */
[----:B------:R-:W-:-:S06]  /*3e80*/  WARPGROUP.ARRIVE ;  /* 0x00000000000079c5 */ /* 0x000fcc0000000000 */
[----:B------:R-:W-:Y:S01]  /*3e90*/  HGMMA.64x96x16.F32.BF16 R88, gdesc[UR40], R88, gsb0 ;  /* 0x01600000285879f0 */ /* 0x000fe20008001858 */
[----:B------:R-:W-:Y:S01]  /*3ea0*/  UIADD3 UR42, UR9, 0x4, URZ ;  /* 0x00000004092a7890 */ /* 0x000fe2000fffe03f */
[----:B------:R-:W-:Y:S01]  /*3eb0*/  UMOV UR40, UR56 ;  /* 0x0000003800287c82 */ /* 0x000fe20008000000 */
[----:B------:R-:W-:Y:S01]  /*3ec0*/  UMOV UR41, UR57 ;  /* 0x0000003900297c82 */ /* 0x000fe20008000000 */
[----:B------:R-:W-:Y:S01]  /*3ed0*/  UMOV UR43, 0x40000040 ;  /* 0x40000040002b7882 */ /* 0x000fe20000000000 */
[----:B------:R-:W-:Y:S02]  /*3ee0*/  WARPGROUP.DEPBAR.LE gsb0, 0x0 ;  /* 0x00008000000079c5 */ /* 0x000fe40000010000 */
        /* <DEDUP_REMOVED lines=44> */
.L_x_19:
[----:B------:R-:W-:Y:S01]  /*41b0*/  ULEA UR9, UR5, UR7, 0x3 ;  /* 0x0000000705097291 */ /* 0x000fe2000f8e183f */
[----:B------:R-:W-:-:S04]  /*41c0*/  MOV R4, UR4 ;  /* 0x0000000400047c02 */ /* 0x000fc80008000f00 */
[----:B------:R-:W-:-:S04]  /*41d0*/  SHF.L.U32 R4, R4, 0x1f, RZ ;  /* 0x0000001f04047819 */ /* 0x000fc800000006ff */
[----:B------:R2:W3:Y:S01]  /*41e0*/  SYNCS.PHASECHK.TRANS64.TRYWAIT P1, [UR9+0x2a850], R4 ;  /* 0x02a85004ff0075a7 */ /* 0x0004e20008020149 */
[----:B------:R-:W-:Y:S05]  /*41f0*/  @!P0 BRA `(.L_x_20) ;  /* 0x0000000000048947 */ /* 0x000fea0003800000 */
[----:B------:R-:W-:Y:S01]  /*4200*/  BPT.TRAP 0x1 ;  /* 0x000000040000795c */ /* 0x000fe20000300000 */
.L_x_20:
[----:B---3--:R-:W-:Y:S05]  /*4210*/  @P1 BRA `(.L_x_21) ;  /* 0x0000000000081947 */ /* 0x008fea0003800000 */
[----:B------:R-:W3:Y:S02]  /*4220*/  SYNCS.PHASECHK.TRANS64.TRYWAIT P1, [UR9+0x2a850], R4 ;  /* 0x02a85004ff0075a7 */ /* 0x000ee40008020149 */
[----:B---3--:R-:W-:Y:S05]  /*4230*/  @!P1 BRA `(.L_x_22) ;  /* 0x0000007000609947 */ /* 0x008fea0003800000 */
.L_x_21:
[----:B------:R-:W-:Y:S01]  /*4240*/  UIADD3 UR7, UR7, 0x400, URZ ;  /* 0x0000040007077890 */ /* 0x000fe2000fffe03f */
[----:B------:R-:W-:Y:S01]  /*4250*/  WARPGROUP.ARRIVE ;  /* 0x00000000000079c5 */ /* 0x000fe20000000000 */
[----:B------:R-:W-:Y:S02]  /*4260*/  UMOV UR15, 0x40000040 ;  /* 0x40000040000f7882 */ /* 0x000fe40000000000 */
[----:B------:R-:W-:-:S04]  /*4270*/  USHF.R.U32.HI UR7, URZ, 0x4, UR7 ;  /* 0x000000043f077899 */ /* 0x000fc80008011607 */
[----:B------:R-:W-:-:S04]  /*4280*/  ULOP3.LUT UR7, UR7, 0x3fff, URZ, 0xc0, !UPT ;  /* 0x00003fff07077892 */ /* 0x000fc8000f8ec03f */
[----:B------:R-:W-:-:S04]  /*4290*/  ULOP3.LUT UR4, UR7, 0x3000000, URZ, 0xfc, !UPT ;  /* 0x0300000007047892 */ /* 0x000fc8000f8efc3f */
[----:B------:R-:W-:-:S07]  /*42a0*/  UIMAD UR4, UR5, 0x600, UR4 ;  /* 0x00000600050478a4 */ /* 0x000fce000f8e0204 */
[----:B------:R-:W-:Y:S02]  /*42b0*/  UMOV UR14, UR4 ;  /* 0x00000004000e7c82 */ /* 0x000fe40008000000 */
[----:B------:R-:W-:Y:S01]  /*42c0*/  HGMMA.64x128x16.F32.BF16 R24, R136, gdesc[UR12].tnspB, R24, gsb0 ;  /* 0x41e0000c88187df0 */ /* 0x000fe20008001818 */
[----:B------:R-:W-:Y:S01]  /*42d0*/  UIADD3 UR14, UR4, 0x80, URZ ;  /* 0x00000080040e7890 */ /* 0x000fe2000fffe03f */
[----:B------:R-:W-:Y:S01]  /*42e0*/  UMOV UR15, 0x40000040 ;  /* 0x40000040000f7882 */ /* 0x000fe20000000000 */
[----:B------:R-:W-:Y:S02]  /*42f0*/  WARPGROUP.DEPBAR.LE gsb0, 0x0 ;  /* 0x00008000000079c5 */ /* 0x000fe40000010000 */
[----:B------:R-:W-:-:S07]  /*4300*/  WARPGROUP.ARRIVE ;  /* 0x00000000000079c5 */ /* 0x000fce0000000000 */
        /* <DEDUP_REMOVED lines=20> */
[----:B------:R-:W-:Y:S03]  /*4450*/  HGMMA.64x128x16.F32.BF16 R24, R156, gdesc[UR12].tnspB, R24, gsb0 ;  /* 0x41e0000c9c187df0 */ /* 0x000fe60008001818 */
[----:B------:R-:W-:Y:S02]  /*4460*/  WARPGROUP.DEPBAR.LE gsb0, 0x0 ;  /* 0x00008000000079c5 */ /* 0x000fe40000010000 */
[----:B------:R-:W-:Y:S05]  /*4470*/  @!P0 BRA `(.L_x_23) ;  /* 0x0000000000048947 */ /* 0x000fea0003800000 */
[----:B------:R-:W-:Y:S01]  /*4480*/  BPT.TRAP 0x1 ;  /* 0x000000040000795c */ /* 0x000fe20000300000 */
.L_x_23:
[----:B------:R-:W-:Y:S01]  /*4490*/  FMUL.FTZ R136, R88, UR6 ;  /* 0x0000000658887c20 */ /* 0x000fe20008410000 */
[----:B------:R-:W-:Y:S01]  /*44a0*/  FMUL.FTZ R14, R90, UR6 ;  /* 0x000000065a0e7c20 */ /* 0x000fe20008410000 */
[----:B------:R-:W-:Y:S01]  /*44b0*/  FMUL.FTZ R138, R89, UR6 ;  /* 0x00000006598a7c20 */ /* 0x000fe20008410000 */
[----:B------:R-:W-:Y:S01]  /*44c0*/  FMUL.FTZ R20, R91, UR6 ;  /* 0x000000065b147c20 */ /* 0x000fe20008410000 */
[----:B------:R-:W-:Y:S01]  /*44d0*/  FMUL.FTZ R140, R92, UR6 ;  /* 0x000000065c8c7c20 */ /* 0x000fe20008410000 */
[----:B------:R-:W-:Y:S01]  /*44e0*/  FMUL.FTZ R88, R94, UR6 ;  /* 0x000000065e587c20 */ /* 0x000fe20008410000 */
[----:B------:R-:W3:Y:S01]  /*44f0*/  MUFU.TANH R136, R136 ;  /* 0x0000008800887308 */ /* 0x000ee20000002400 */
[----:B------:R-:W-:Y:S01]  /*4500*/  FMUL.FTZ R142, R93, UR6 ;  /* 0x000000065d8e7c20 */ /* 0x000fe20008410000 */
[----:B------:R-:W-:Y:S01]  /*4510*/  FMUL.FTZ R90, R95, UR6 ;  /* 0x000000065f5a7c20 */ /* 0x000fe20008410000 */
[----:B------:R-:W-:Y:S01]  /*4520*/  FMUL.FTZ R144, R96, UR6 ;  /* 0x0000000660907c20 */ /* 0x000fe20008410000 */
[----:B------:R-:W-:Y:S01]  /*4530*/  FMUL.FTZ R92, R98, UR6 ;  /* 0x00000006625c7c20 */ /* 0x000fe20008410000 */
[----:B------:R-:W-:Y:S01]  /*4540*/  FMUL.FTZ R146, R97, UR6 ;  /* 0x0000000661927c20 */ /* 0x000fe20008410000 */
[----:B------:R-:W-:Y:S01]  /*4550*/  FMUL.FTZ R94, R99, UR6 ;  /* 0x00000006635e7c20 */ /* 0x000fe20008410000 */
[----:B------:R-:W-:Y:S01]  /*4560*/  FMUL.FTZ R148, R100, UR6 ;  /* 0x0000000664947c20 */ /* 0x000fe20008410000 */
[----:B------:R-:W1:Y:S01]  /*4570*/  MUFU.TANH R14, R14 ;  /* 0x0000000e000e7308 */ /* 0x000e620000002400 */
[----:B------:R-:W-:Y:S01]  /*4580*/  FMUL.FTZ R96, R102, UR6 ;  /* 0x0000000666607c20 */ /* 0x000fe20008410000 */
[----:B------:R-:W-:Y:S01]  /*4590*/  FMUL.FTZ R150, R101, UR6 ;  /* 0x0000000665967c20 */ /* 0x000fe20008410000 */
[----:B------:R-:W-:Y:S01]  /*45a0*/  FMUL.FTZ R98, R103, UR6 ;  /* 0x0000000667627c20 */ /* 0x000fe20008410000 */
[----:B------:R-:W-:Y:S01]  /*45b0*/  FMUL.FTZ R152, R104, UR6 ;  /* 0x0000000668987c20 */ /* 0x000fe20008410000 */
[----:B------:R-:W-:Y:S01]  /*45c0*/  FMUL.FTZ R100, R106, UR6 ;  /* 0x000000066a647c20 */ /* 0x000fe20008410000 */
[----:B------:R-:W-:Y:S01]  /*45d0*/  FMUL.FTZ R154, R105, UR6 ;  /* 0x00000006699a7c20 */ /* 0x000fe20008410000 */
[----:B------:R-:W-:Y:S01]  /*45e0*/  FMUL.FTZ R102, R107, UR6 ;  /* 0x000000066b667c20 */ /* 0x000fe20008410000 */
[----:B------:R-:W4:Y:S01]  /*45f0*/  MUFU.TANH R138, R138 ;  /* 0x0000008a008a7308 */ /* 0x000f220000002400 */
[----:B---3--:R-:W-:Y:S01]  /*4600*/  FMNMX.FTZ R5, R136, R15, !PT ;  /* 0x0000000f88057209 */ /* 0x008fe20007810000 */
[----:B------:R-:W-:Y:S01]  /*4610*/  FMUL.FTZ R156, R108, UR6 ;  /* 0x000000066c9c7c20 */ /* 0x000fe20008410000 */
[----:B------:R-:W-:Y:S01]  /*4620*/  FMUL.FTZ R104, R110, UR6 ;  /* 0x000000066e687c20 */ /* 0x000fe20008410000 */
[----:B------:R-:W-:Y:S01]  /*4630*/  FMUL.FTZ R158, R109, UR6 ;  /* 0x000000066d9e7c20 */ /* 0x000fe20008410000 */
[----:B------:R-:W-:Y:S01]  /*4640*/  FMUL.FTZ R106, R111, UR6 ;  /* 0x000000066f6a7c20 */ /* 0x000fe20008410000 */
[----:B------:R-:W-:Y:S01]  /*4650*/  FMUL.FTZ R168, R112, UR6 ;  /* 0x0000000670a87c20 */ /* 0x000fe20008410000 */
[----:B------:R-:W-:Y:S01]  /*4660*/  FMUL.FTZ R108, R114, UR6 ;  /* 0x00000006726c7c20 */ /* 0x000fe20008410000 */
[----:B------:R-:W3:Y:S01]  /*4670*/  MUFU.TANH R20, R20 ;  /* 0x0000001400147308 */ /* 0x000ee20000002400 */
[----:B-1----:R-:W-:Y:S01]  /*4680*/  FMNMX.FTZ R7, R14, R21, !PT ;  /* 0x000000150e077209 */ /* 0x002fe20007810000 */
[----:B------:R-:W-:Y:S01]  /*4690*/  FMUL.FTZ R170, R113, UR6 ;  /* 0x0000000671aa7c20 */ /* 0x000fe20008410000 */
[----:B------:R-:W-:Y:S01]  /*46a0*/  FMUL.FTZ R110, R115, UR6 ;  /* 0x00000006736e7c20 */ /* 0x000fe20008410000 */
[----:B------:R-:W-:Y:S01]  /*46b0*/  FMUL.FTZ R172, R116, UR6 ;  /* 0x0000000674ac7c20 */ /* 0x000fe20008410000 */
[----:B------:R-:W-:Y:S01]  /*46c0*/  FMUL.FTZ R112, R118, UR6 ;  /* 0x0000000676707c20 */ /* 0x000fe20008410000 */
[----:B------:R-:W-:Y:S01]  /*46d0*/  FMUL.FTZ R174, R117, UR6 ;  /* 0x0000000675ae7c20 */ /* 0x000fe20008410000 */
[----:B------:R-:W-:Y:S01]  /*46e0*/  FMUL.FTZ R114, R119, UR6 ;  /* 0x0000000677727c20 */ /* 0x000fe20008410000 */
[----:B------:R-:W1:Y:S01]  /*46f0*/  MUFU.TANH R140, R140 ;  /* 0x0000008c008c7308 */ /* 0x000e620000002400 */
[----:B----4-:R-:W-:Y:S01]  /*4700*/  FMNMX.FTZ R5, R138, R5, !PT ;  /* 0x000000058a057209 */ /* 0x010fe20007810000 */
        /* <DEDUP_REMOVED lines=17> */
[----:B--2---:R-:W-:Y:S01]  /*4820*/  FMUL.FTZ R4, R134, UR6 ;  /* 0x0000000686047c20 */ /* 0x004fe20008410000 */
[----:B------:R-:W-:Y:S01]  /*4830*/  FMUL.FTZ R134, R135, UR6 ;  /* 0x0000000687867c20 */ /* 0x000fe20008410000 */
[----:B------:R-:W-:Y:S01]  /*4840*/  FMUL.FTZ R133, R133, UR6 ;  /* 0x0000000685857c20 */ /* 0x000fe20008410000 */
[----:B------:R-:W-:-:S02]  /*4850*/  UIADD3 UR8, UR8, 0x2a840, URZ ;  /* 0x0002a84008087890 */ /* 0x000fc4000fffe03f */
[----:B------:R-:W1:Y:S01]  /*4860*/  MUFU.TANH R90, R90 ;  /* 0x0000005a005a7308 */ /* 0x000e620000002400 */
[----:B----4-:R-:W-:Y:S01]  /*4870*/  FMNMX.FTZ R7, R88, R7, !PT ;  /* 0x0000000758077209 */ /* 0x010fe20007810000 */
[----:B------:R-:W-:-:S06]  /*4880*/  UPRMT UR8, UR11, 0x654, UR8 ;  /* 0x000006540b087896 */ /* 0x000fcc0008000008 */
[----:B------:R-:W2:Y:S01]  /*4890*/  MUFU.TANH R144, R144 ;  /* 0x0000009000907308 */ /* 0x000ea20000002400 */
[----:B---3--:R-:W-:Y:S02]  /*48a0*/  FMNMX.FTZ R5, R142, R5, !PT ;  /* 0x000000058e057209 */ /* 0x008fe40007810000 */
[----:B------:R-:W-:Y:S05]  /*48b0*/  SYNCS.ARRIVE.TRANS64.RED.A1T0 RZ, [UR8], RZ ;  /* 0x000000ffffff79a7 */ /* 0x000fea0008100408 */
[----:B------:R-:W3:Y:S01]  /*48c0*/  MUFU.TANH R92, R92 ;  /* 0x0000005c005c7308 */ /* 0x000ee20000002400 */
[----:B-1----:R-:W-:-:S07]  /*48d0*/  FMNMX.FTZ R7, R90, R7, !PT ;  /* 0x000000075a077209 */ /* 0x002fce0007810000 */
[----:B------:R-:W1:Y:S01]  /*48e0*/  MUFU.TANH R146, R146 ;  /* 0x0000009200927308 */ /* 0x000e620000002400 */
[----:B--2---:R-:W-:-:S07]  /*48f0*/  FMNMX.FTZ R5, R144, R5, !PT ;  /* 0x0000000590057209 */ /* 0x004fce0007810000 */
[----:B------:R-:W2:Y:S01]  /*4900*/  MUFU.TANH R94, R94 ;  /* 0x0000005e005e7308 */ /* 0x000ea20000002400 */
[----:B---3--:R-:W-:-:S07]  /*4910*/  FMNMX.FTZ R7, R92, R7, !PT ;  /* 0x000000075c077209 */ /* 0x008fce0007810000 */
        /* <DEDUP_REMOVED lines=71> */
[----:B---3--:R-:W-:Y:S02]  /*4d90*/  FMNMX.FTZ R7, R132, R7, !PT ;  /* 0x0000000784077209 */ /* 0x008fe40007810000 */
[----:B-1----:R-:W-:-:S05]  /*4da0*/  FMNMX.FTZ R5, R186, R5, !PT ;  /* 0x00000005ba057209 */ /* 0x002fca0007810000 */
[----:B0-----:R-:W0:Y:S01]  /*4db0*/  SHFL.BFLY PT, R6, R5, 0x2, 0x1f ;  /* 0x0c401f0005067f89 */ /* 0x001e2200000e0000 */
[----:B--2---:R-:W-:-:S05]  /*4dc0*/  FMNMX.FTZ R4, R134, R7, !PT ;  /* 0x0000000786047209 */ /* 0x004fca0007810000 */
[----:B------:R-:W1:Y:S01]  /*4dd0*/  SHFL.BFLY PT, R7, R4, 0x2, 0x1f ;  /* 0x0c401f0004077f89 */ /* 0x000e6200000e0000 */
[----:B0-----:R-:W-:-:S05]  /*4de0*/  FMNMX.FTZ R89, R5, R6, !PT ;  /* 0x0000000605597209 */ /* 0x001fca0007810000 */
[----:B------:R-:W0:Y:S01]  /*4df0*/  SHFL.BFLY PT, R6, R89, 0x1, 0x1f ;  /* 0x0c201f0059067f89 */ /* 0x000e2200000e0000 */
[----:B-1----:R-:W-:Y:S02]  /*4e00*/  FMNMX.FTZ R91, R4, R7, !PT ;  /* 0x00000007045b7209 */ /* 0x002fe40007810000 */
[----:B------:R-:W1:Y:S03]  /*4e10*/  LDC R7, c[0x0][0x988] ;  /* 0x00026200ff077b82 */ /* 0x000e660000000800 */
[----:B------:R-:W2:Y:S01]  /*4e20*/  SHFL.BFLY PT, R12, R91, 0x1, 0x1f ;  /* 0x0c201f005b0c7f89 */ /* 0x000ea200000e0000 */
[----:B0-----:R-:W-:-:S05]  /*4e30*/  FMNMX.FTZ R6, R89, R6, !PT ;  /* 0x0000000659067209 */ /* 0x001fca0007810000 */
[CC--:B-1----:R-:W-:Y:S01]  /*4e40*/  FMUL.FTZ R107, R6.reuse, R7.reuse ;  /* 0x00000007066b7220 */ /* 0x0c2fe20000410000 */
[----:B------:R-:W-:Y:S01]  /*4e50*/  FADD.FTZ R188, -R6, R15 ;  /* 0x0000000f06bc7221 */ /* 0x000fe20000010100 */
[----:B--2---:R-:W-:Y:S02]  /*4e60*/  FMNMX.FTZ R12, R91, R12, !PT ;  /* 0x0000000c5b0c7209 */ /* 0x004fe40007810000 */
[-CC-:B------:R-:W-:Y:S01]  /*4e70*/  FFMA.FTZ R15, R136, R7.reuse, -R107.reuse ;  /* 0x00000007880f7223 */ /* 0x180fe2000001086b */
[-C--:B------:R-:W-:Y:S01]  /*4e80*/  FMUL.FTZ R188, R188, R7.reuse ;  /* 0x00000007bcbc7220 */ /* 0x080fe20000410000 */
[-CC-:B------:R-:W-:Y:S01]  /*4e90*/  FFMA.FTZ R136, R138, R7.reuse, -R107.reuse ;  /* 0x000000078a887223 */ /* 0x180fe2000001086b */
[-C--:B------:R-:W-:Y:S01]  /*4ea0*/  FFMA.FTZ R138, R140, R7.reuse, -R107 ;  /* 0x000000078c8a7223 */ /* 0x080fe2000001086b */
[CC--:B------:R-:W-:Y:S01]  /*4eb0*/  FMUL.FTZ R109, R12.reuse, R7.reuse ;  /* 0x000000070c6d7220 */ /* 0x0c0fe20000410000 */
[----:B------:R-:W-:Y:S01]  /*4ec0*/  FADD.FTZ R190, -R12, R21 ;  /* 0x000000150cbe7221 */ /* 0x000fe20000010100 */
[----:B------:R-:W-:Y:S01]  /*4ed0*/  MUFU.EX2 R4, R188 ;  /* 0x000000bc00047308 */ /* 0x000fe20000000800 */
[-C--:B------:R-:W-:Y:S01]  /*4ee0*/  FFMA.FTZ R21, R142, R7.reuse, -R107 ;  /* 0x000000078e157223 */ /* 0x080fe2000001086b */
[-CC-:B------:R-:W-:Y:S01]  /*4ef0*/  FFMA.FTZ R14, R14, R7.reuse, -R109.reuse ;  /* 0x000000070e0e7223 */ /* 0x180fe2000001086d */
[-C--:B------:R-:W-:Y:S01]  /*4f00*/  FMUL.FTZ R190, R190, R7.reuse ;  /* 0x00000007bebe7220 */ /* 0x080fe20000410000 */
[-CC-:B------:R-:W-:Y:S01]  /*4f10*/  FFMA.FTZ R137, R20, R7.reuse, -R109.reuse ;  /* 0x0000000714897223 */ /* 0x180fe2000001086d */
[-CC-:B------:R-:W-:Y:S01]  /*4f20*/  FFMA.FTZ R139, R88, R7.reuse, -R109.reuse ;  /* 0x00000007588b7223 */ /* 0x180fe2000001086d */
[-C--:B------:R-:W-:Y:S01]  /*4f30*/  FFMA.FTZ R90, R90, R7.reuse, -R109 ;  /* 0x000000075a5a7223 */ /* 0x080fe2000001086d */
[-C--:B------:R-:W-:Y:S01]  /*4f40*/  FFMA.FTZ R140, R144, R7.reuse, -R107 ;  /* 0x00000007908c7223 */ /* 0x080fe2000001086b */
[----:B------:R-:W-:Y:S01]  /*4f50*/  MUFU.EX2 R5, R190 ;  /* 0x000000be00057308 */ /* 0x000fe20000000800 */
[-C--:B------:R-:W-:Y:S01]  /*4f60*/  FFMA.FTZ R92, R92, R7.reuse, -R109 ;  /* 0x000000075c5c7223 */ /* 0x080fe2000001086d */
[-C--:B------:R-:W-:Y:S01]  /*4f70*/  FFMA.FTZ R89, R146, R7.reuse, -R107 ;  /* 0x0000000792597223 */ /* 0x080fe2000001086b */
[-C--:B------:R-:W-:Y:S01]  /*4f80*/  FFMA.FTZ R94, R94, R7.reuse, -R109 ;  /* 0x000000075e5e7223 */ /* 0x080fe2000001086d */
[-C--:B------:R-:W-:Y:S01]  /*4f90*/  FFMA.FTZ R142, R148, R7.reuse, -R107 ;  /* 0x00000007948e7223 */ /* 0x080fe2000001086b */
[-C--:B------:R-:W-:Y:S01]  /*4fa0*/  FFMA.FTZ R96, R96, R7.reuse, -R109 ;  /* 0x0000000760607223 */ /* 0x080fe2000001086d */
[-C--:B------:R-:W-:Y:S01]  /*4fb0*/  FFMA.FTZ R91, R150, R7.reuse, -R107 ;  /* 0x00000007965b7223 */ /* 0x080fe2000001086b */
[-C--:B------:R-:W-:Y:S01]  /*4fc0*/  FFMA.FTZ R98, R98, R7.reuse, -R109 ;  /* 0x0000000762627223 */ /* 0x080fe2000001086d */
[----:B------:R-:W0:Y:S01]  /*4fd0*/  MUFU.EX2 R15, R15 ;  /* 0x0000000f000f7308 */ /* 0x000e220000000800 */
[-C--:B------:R-:W-:Y:S01]  /*4fe0*/  FFMA.FTZ R144, R152, R7.reuse, -R107 ;  /* 0x0000000798907223 */ /* 0x080fe2000001086b */
[-C--:B------:R-:W-:Y:S01]  /*4ff0*/  FFMA.FTZ R100, R100, R7.reuse, -R109 ;  /* 0x0000000764647223 */ /* 0x080fe2000001086d */
[-C--:B------:R-:W-:Y:S01]  /*5000*/  FFMA.FTZ R93, R154, R7.reuse, -R107 ;  /* 0x000000079a5d7223 */ /* 0x080fe2000001086b */
[-C--:B------:R-:W-:Y:S01]  /*5010*/  FFMA.FTZ R102, R102, R7.reuse, -R109 ;  /* 0x0000000766667223 */ /* 0x080fe2000001086d */
[-C--:B------:R-:W-:Y:S01]  /*5020*/  FFMA.FTZ R146, R156, R7.reuse, -R107 ;  /* 0x000000079c927223 */ /* 0x080fe2000001086b */
[-C--:B------:R-:W-:Y:S01]  /*5030*/  FFMA.FTZ R104, R104, R7.reuse, -R109 ;  /* 0x0000000768687223 */ /* 0x080fe2000001086d */
[-C--:B------:R-:W-:Y:S01]  /*5040*/  FFMA.FTZ R95, R158, R7.reuse, -R107 ;  /* 0x000000079e5f7223 */ /* 0x080fe2000001086b */
[----:B------:R-:W1:Y:S01]  /*5050*/  MUFU.EX2 R14, R14 ;  /* 0x0000000e000e7308 */ /* 0x000e620000000800 */
[-C--:B------:R-:W-:Y:S01]  /*5060*/  FFMA.FTZ R106, R106, R7.reuse, -R109 ;  /* 0x000000076a6a7223 */ /* 0x080fe2000001086d */
[-C--:B------:R-:W-:Y:S01]  /*5070*/  FFMA.FTZ R148, R168, R7.reuse, -R107 ;  /* 0x00000007a8947223 */ /* 0x080fe2000001086b */
[-C--:B------:R-:W-:Y:S01]  /*5080*/  FFMA.FTZ R108, R108, R7.reuse, -R109 ;  /* 0x000000076c6c7223 */ /* 0x080fe2000001086d */
[-C--:B------:R-:W-:Y:S01]  /*5090*/  FFMA.FTZ R97, R170, R7.reuse, -R107 ;  /* 0x00000007aa617223 */ /* 0x080fe2000001086b */
[-C--:B------:R-:W-:Y:S01]  /*50a0*/  FFMA.FTZ R110, R110, R7.reuse, -R109 ;  /* 0x000000076e6e7223 */ /* 0x080fe2000001086d */
[-C--:B------:R-:W-:Y:S01]  /*50b0*/  FFMA.FTZ R150, R172, R7.reuse, -R107 ;  /* 0x00000007ac967223 */ /* 0x080fe2000001086b */
[----:B------:R-:W-:Y:S01]  /*50c0*/  FFMA.FTZ R112, R112, R7, -R109 ;  /* 0x0000000770707223 */ /* 0x000fe2000001086d */
[----:B------:R-:W2:Y:S01]  /*50d0*/  MUFU.EX2 R136, R136 ;  /* 0x0000008800887308 */ /* 0x000ea20000000800 */
[----:B0-----:R-:W-:Y:S01]  /*50e0*/  FFMA.FTZ R3, R4, R3, R15 ;  /* 0x0000000304037223 */ /* 0x001fe2000001000f */
[-C--:B------:R-:W-:Y:S01]  /*50f0*/  FFMA.FTZ R99, R174, R7.reuse, -R107 ;  /* 0x00000007ae637223 */ /* 0x080fe2000001086b */
[-C--:B------:R-:W-:Y:S01]  /*5100*/  FFMA.FTZ R114, R114, R7.reuse, -R109 ;  /* 0x0000000772727223 */ /* 0x080fe2000001086d */
[-C--:B------:R-:W-:Y:S01]  /*5110*/  FFMA.FTZ R152, R120, R7.reuse, -R107 ;  /* 0x0000000778987223 */ /* 0x080fe2000001086b */
[-C--:B------:R-:W-:Y:S01]  /*5120*/  FFMA.FTZ R116, R116, R7.reuse, -R109 ;  /* 0x0000000774747223 */ /* 0x080fe2000001086d */
[-C--:B------:R-:W-:Y:S01]  /*5130*/  FFMA.FTZ R101, R176, R7.reuse, -R107 ;  /* 0x00000007b0657223 */ /* 0x080fe2000001086b */
[-C--:B------:R-:W-:Y:S01]  /*5140*/  FFMA.FTZ R118, R118, R7.reuse, -R109 ;  /* 0x0000000776767223 */ /* 0x080fe2000001086d */
[----:B------:R-:W0:Y:S01]  /*5150*/  MUFU.EX2 R137, R137 ;  /* 0x0000008900897308 */ /* 0x000e220000000800 */
[----:B-1----:R-:W-:Y:S01]  /*5160*/  FFMA.FTZ R0, R5, R0, R14 ;  /* 0x0000000005007223 */ /* 0x002fe2000001000e */
[-C--:B------:R-:W-:Y:S01]  /*5170*/  FFMA.FTZ R154, R124, R7.reuse, -R107 ;  /* 0x000000077c9a7223 */ /* 0x080fe2000001086b */
[-C--:B------:R-:W-:Y:S01]  /*5180*/  FFMA.FTZ R122, R122, R7.reuse, -R109 ;  /* 0x000000077a7a7223 */ /* 0x080fe2000001086d */
[-C--:B------:R-:W-:Y:S01]  /*5190*/  FFMA.FTZ R103, R178, R7.reuse, -R107 ;  /* 0x00000007b2677223 */ /* 0x080fe2000001086b */
[-C--:B------:R-:W-:Y:S01]  /*51a0*/  FFMA.FTZ R126, R126, R7.reuse, -R109 ;  /* 0x000000077e7e7223 */ /* 0x080fe2000001086d */
[-C--:B------:R-:W-:Y:S01]  /*51b0*/  FFMA.FTZ R156, R128, R7.reuse, -R107 ;  /* 0x00000007809c7223 */ /* 0x080fe2000001086b */
[-C--:B------:R-:W-:Y:S01]  /*51c0*/  FFMA.FTZ R130, R130, R7.reuse, -R109 ;  /* 0x0000000782827223 */ /* 0x080fe2000001086d */
[----:B------:R-:W1:Y:S01]  /*51d0*/  MUFU.EX2 R138, R138 ;  /* 0x0000008a008a7308 */ /* 0x000e620000000800 */
[----:B--2---:R-:W-:Y:S01]  /*51e0*/  FADD.FTZ R3, R136, R3 ;  /* 0x0000000388037221 */ /* 0x004fe20000010000 */
[-C--:B------:R-:W-:Y:S01]  /*51f0*/  FFMA.FTZ R105, R180, R7.reuse, -R107 ;  /* 0x00000007b4697223 */ /* 0x080fe2000001086b */
[-C--:B------:R-:W-:Y:S01]  /*5200*/  FFMA.FTZ R182, R182, R7.reuse, -R109 ;  /* 0x00000007b6b67223 */ /* 0x080fe2000001086d */
[-C--:B------:R-:W-:Y:S01]  /*5210*/  FFMA.FTZ R158, R184, R7.reuse, -R107 ;  /* 0x00000007b89e7223 */ /* 0x080fe2000001086b */
[-C--:B------:R-:W-:Y:S01]  /*5220*/  FFMA.FTZ R132, R132, R7.reuse, -R109 ;  /* 0x0000000784847223 */ /* 0x080fe2000001086d */
[-C--:B------:R-:W-:Y:S01]  /*5230*/  FFMA.FTZ R107, R186, R7.reuse, -R107 ;  /* 0x00000007ba6b7223 */ /* 0x080fe2000001086b */
[----:B------:R-:W-:Y:S01]  /*5240*/  FFMA.FTZ R109, R134, R7, -R109 ;  /* 0x00000007866d7223 */ /* 0x000fe2000001086d */
[----:B------:R-:W2:Y:S01]  /*5250*/  MUFU.EX2 R139, R139 ;  /* 0x0000008b008b7308 */ /* 0x000ea20000000800 */
[----:B0-----:R-:W-:-:S07]  /*5260*/  FADD.FTZ R0, R137, R0 ;  /* 0x0000000089007221 */ /* 0x001fce0000010000 */
[----:B------:R-:W0:Y:S01]  /*5270*/  MUFU.EX2 R21, R21 ;  /* 0x0000001500157308 */ /* 0x000e220000000800 */
[----:B-1----:R-:W-:-:S07]  /*5280*/  FADD.FTZ R20, R138, R3 ;  /* 0x000000038a147221 */ /* 0x002fce0000010000 */
[----:B------:R-:W1:Y:S01]  /*5290*/  MUFU.EX2 R90, R90 ;  /* 0x0000005a005a7308 */ /* 0x000e620000000800 */
[----:B--2---:R-:W-:-:S07]  /*52a0*/  FADD.FTZ R0, R139, R0 ;  /* 0x000000008b007221 */ /* 0x004fce0000010000 */
        /* <DEDUP_REMOVED lines=79> */
[----:B0-----:R-:W-:Y:S01]  /*57a0*/  FADD.FTZ R0, R159, R0 ;  /* 0x000000009f007221 */ /* 0x001fe20000010000 */
[----:B-1----:R-:W-:-:S03]  /*57b0*/  FADD.FTZ R3, R107, R20 ;  /* 0x000000146b037221 */ /* 0x002fc60000010000 */
[----:B--2---:R-:W-:Y:S01]  /*57c0*/  FADD.FTZ R0, R109, R0 ;  /* 0x000000006d007221 */ /* 0x004fe20000010000 */
[----:B------:R-:W-:Y:S06]  /*57d0*/  @!P0 BRA `(.L_x_24) ;  /* 0x0000000000048947 */ /* 0x000fec0003800000 */
[----:B------:R-:W-:Y:S01]  /*57e0*/  BPT.TRAP 0x1 ;  /* 0x000000040000795c */ /* 0x000fe20000300000 */
.L_x_24:
[----:B------:R-:W-:Y:S01]  /*57f0*/  UIADD3 UR9, UR9, 0x2a860, URZ ;  /* 0x0002a86009097890 */ /* 0x000fe2000fffe03f */
[C---:B------:R-:W-:Y:S01]  /*5800*/  ISETP.GT.AND P1, PT, R13.reuse, RZ, PT ;  /* 0x000000ff0d00720c */ /* 0x040fe20003f24270 */
[----:B------:R-:W-:Y:S01]  /*5810*/  UMOV UR4, UR39 ;  /* 0x0000002700047c82 */ /* 0x000fe20008000000 */
[----:B------:R-:W-:Y:S01]  /*5820*/  UMOV UR5, UR38 ;  /* 0x0000002600057c82 */ /* 0x000fe20008000000 */
[----:B------:R-:W-:Y:S01]  /*5830*/  UPRMT UR9, UR11, 0x654, UR9 ;  /* 0x000006540b097896 */ /* 0x000fe20008000009 */
[----:B------:R-:W-:Y:S01]  /*5840*/  F2FP.BF16.F32.PACK_AB R136, R136, R15 ;  /* 0x0000000f8888723e */ /* 0x000fe200000010ff */
[----:B------:R-:W-:Y:S01]  /*5850*/  VIADD R13, R13, 0xffffffff ;  /* 0xffffffff0d0d7836 */ /* 0x000fe20000000000 */
[----:B------:R-:W-:Y:S01]  /*5860*/  F2FP.BF16.F32.PACK_AB R138, R21, R138 ;  /* 0x0000008a158a723e */ /* 0x000fe200000010ff */
[----:B------:R-:W-:Y:S01]  /*5870*/  IMAD.MOV.U32 R21, RZ, RZ, R12 ;  /* 0x000000ffff157224 */ /* 0x000fe200078e000c */
[----:B------:R-:W-:Y:S02]  /*5880*/  F2FP.BF16.F32.PACK_AB R137, R137, R14 ;  /* 0x0000000e8989723e */ /* 0x000fe400000010ff */
[----:B------:R-:W-:-:S02]  /*5890*/  F2FP.BF16.F32.PACK_AB R139, R90, R139 ;  /* 0x0000008b5a8b723e */ /* 0x000fc400000010ff */
[----:B------:R-:W-:Y:S01]  /*58a0*/  SYNCS.ARRIVE.TRANS64.RED.A1T0 RZ, [UR9], RZ ;  /* 0x000000ffffff79a7 */ /* 0x000fe20008100409 */
[----:B------:R-:W-:Y:S02]  /*58b0*/  F2FP.BF16.F32.PACK_AB R140, R89, R140 ;  /* 0x0000008c598c723e */ /* 0x000fe400000010ff */
[----:B------:R-:W-:Y:S02]  /*58c0*/  F2FP.BF16.F32.PACK_AB R141, R94, R141 ;  /* 0x0000008d5e8d723e */ /* 0x000fe400000010ff */
[----:B------:R-:W-:Y:S02]  /*58d0*/  F2FP.BF16.F32.PACK_AB R142, R91, R142 ;  /* 0x0000008e5b8e723e */ /* 0x000fe400000010ff */
[----:B------:R-:W-:Y:S02]  /*58e0*/  F2FP.BF16.F32.PACK_AB R143, R98, R143 ;  /* 0x0000008f628f723e */ /* 0x000fe400000010ff */
[----:B------:R-:W-:Y:S02]  /*58f0*/  F2FP.BF16.F32.PACK_AB R144, R93, R144 ;  /* 0x000000905d90723e */ /* 0x000fe400000010ff */
[----:B------:R-:W-:-:S02]  /*5900*/  F2FP.BF16.F32.PACK_AB R145, R102, R145 ;  /* 0x000000916691723e */ /* 0x000fc400000010ff */
        /* <DEDUP_REMOVED lines=14> */
[----:B------:R-:W-:Y:S01]  /*59f0*/  MOV R15, R6 ;  /* 0x00000006000f7202 */ /* 0x000fe20000000f00 */
[----:B------:R-:W-:Y:S06]  /*5a00*/  @P1 BRA `(.L_x_25) ;  /* 0xffffffdc006c1947 */ /* 0x000fec000383ffff */
.L_x_14:
[----:B------:R-:W-:Y:S06]  /*5a10*/  BAR.ARV 0x8, 0x180 ;  /* 0x0206000000007b1d */ /* 0x000fec0000002000 */
        /* <DEDUP_REMOVED lines=64> */
[----:B------:R-:W-:Y:S06]  /*5e20*/  @!P0 BRA `(.L_x_26) ;  /* 0x0000000000048947 */ /* 0x000fec0003800000 */
[----:B------:R-:W-:Y:S01]  /*5e30*/  BPT.TRAP 0x1 ;  /* 0x000000040000795c */ /* 0x000fe20000300000 */
.L_x_26:
[----:B------:R-:W0:Y:S01]  /*5e40*/  S2UR UR13, SR_CgaCtaId ;  /* 0x00000000000d79c3 */ /* 0x000e220000008800 */
[----:B------:R-:W-:Y:S01]  /*5e50*/  UMOV UR4, 0x400 ;  /* 0x0000040000047882 */ /* 0x000fe20000000000 */
[----:B------:R-:W-:-:S05]  /*5e60*/  IMAD.U32 R4, RZ, RZ, UR39 ;  /* 0x00000027ff047e24 */ /* 0x000fca000f8e00ff */
[----:B------:R-:W-:Y:S01]  /*5e70*/  SHF.L.U32 R4, R4, 0x1f, RZ ;  /* 0x0000001f04047819 */ /* 0x000fe200000006ff */
[----:B0-----:R-:W-:-:S04]  /*5e80*/  ULEA UR4, UR13, UR4, 0x18 ;  /* 0x000000040d047291 */ /* 0x001fc8000f8ec03f */
[----:B------:R-:W-:-:S09]  /*5e90*/  ULEA UR10, UR38, UR4, 0x3 ;  /* 0x00000004260a7291 */ /* 0x000fd2000f8e183f */
[----:B------:R0:W1:Y:S01]  /*5ea0*/  SYNCS.PHASECHK.TRANS64.TRYWAIT P1, [UR10+0x2a850], R4 ;  /* 0x02a85004ff0075a7 */ /* 0x000062000802014a */
[----:B------:R-:W-:Y:S05]  /*5eb0*/  @!P0 BRA `(.L_x_27) ;  /* 0x0000000000048947 */ /* 0x000fea0003800000 */
[----:B------:R-:W-:Y:S01]  /*5ec0*/  BPT.TRAP 0x1 ;  /* 0x000000040000795c */ /* 0x000fe20000300000 */
.L_x_27:
[----:B-1----:R-:W-:Y:S05]  /*5ed0*/  @P1 BRA `(.L_x_28) ;  /* 0x0000000000081947 */ /* 0x002fea0003800000 */
[----:B------:R-:W1:Y:S02]  /*5ee0*/  SYNCS.PHASECHK.TRANS64.TRYWAIT P1, [UR10+0x2a850], R4 ;  /* 0x02a85004ff0075a7 */ /* 0x000e64000802014a */
[----:B-1----:R-:W-:Y:S05]  /*5ef0*/  @!P1 BRA `(.L_x_29) ;  /* 0x0000005400489947 */ /* 0x002fea0003800000 */
.L_x_28:
[----:B------:R-:W-:Y:S01]  /*5f00*/  UIADD3 UR5, UR4, 0x400, URZ ;  /* 0x0000040004057890 */ /* 0x000fe2000fffe03f */
[----:B------:R-:W-:Y:S01]  /*5f10*/  WARPGROUP.ARRIVE ;  /* 0x00000000000079c5 */ /* 0x000fe20000000000 */
[----:B------:R-:W-:Y:S01]  /*5f20*/  UMOV UR7, 0x40000040 ;  /* 0x4000004000077882 */ /* 0x000fe20000000000 */
[----:B------:R-:W-:Y:S01]  /*5f30*/  UMOV UR15, 0x40000040 ;  /* 0x40000040000f7882 */ /* 0x000fe20000000000 */
[----:B------:R-:W-:Y:S01]  /*5f40*/  USHF.R.U32.HI UR5, URZ, 0x4, UR5 ;  /* 0x000000043f057899 */ /* 0x000fe20008011605 */
[----:B01----:R-:W0:Y:S01]  /*5f50*/  SHFL.BFLY PT, R4, R3, 0x2, 0x1f ;  /* 0x0c401f0003047f89 */ /* 0x003e2200000e0000 */
[----:B------:R-:W-:Y:S02]  /*5f60*/  MOV R11, RZ ;  /* 0x000000ff000b7202 */ /* 0x000fe40000000f00 */
[----:B------:R-:W-:Y:S01]  /*5f70*/  ULOP3.LUT UR5, UR5, 0x3fff, URZ, 0xc0, !UPT ;  /* 0x00003fff05057892 */ /* 0x000fe2000f8ec03f */
[----:B------:R-:W1:Y:S03]  /*5f80*/  SHFL.BFLY PT, R5, R0, 0x2, 0x1f ;  /* 0x0c401f0000057f89 */ /* 0x000e6600000e0000 */
[----:B------:R-:W-:-:S04]  /*5f90*/  ULOP3.LUT UR5, UR5, 0x3000000, URZ, 0xfc, !UPT ;  /* 0x0300000005057892 */ /* 0x000fc8000f8efc3f */
[----:B------:R-:W-:-:S04]  /*5fa0*/  UIMAD UR6, UR38, 0x600, UR5 ;  /* 0x00000600260678a4 */ /* 0x000fc8000f8e0205 */
[----:B------:R-:W-:-:S05]  /*5fb0*/  UIADD3 UR8, UR6, 0x80, URZ ;  /* 0x0000008006087890 */ /* 0x000fca000fffe03f */
[----:B------:R-:W-:Y:S01]  /*5fc0*/  HGMMA.64x128x16.F32.BF16 R24, R136, gdesc[UR4].tnspB, R24, gsb0 ;  /* 0x41e0000488187df0 */ /* 0x000fe20008001818 */
[----:B------:R-:W-:Y:S01]  /*5fd0*/  UMOV UR7, 0x40000040 ;  /* 0x4000004000077882 */ /* 0x000fe20000000000 */
[----:B------:R-:W-:Y:S01]  /*5fe0*/  UMOV UR14, UR8 ;  /* 0x00000008000e7c82 */ /* 0x000fe20008000000 */
[----:B------:R-:W-:Y:S01]  /*5ff0*/  UIADD3 UR8, UR6, 0x100, URZ ;  /* 0x0000010006087890 */ /* 0x000fe2000fffe03f */
[----:B0-----:R-:W-:Y:S01]  /*6000*/  FADD.FTZ R4, R4, R3 ;  /* 0x0000000304047221 */ /* 0x001fe20000010000 */
[----:B------:R-:W-:Y:S02]  /*6010*/  IMAD.MOV.U32 R3, RZ, RZ, -0x800000 ;  /* 0xff800000ff037424 */ /* 0x000fe400078e00ff */
[----:B-1----:R-:W-:Y:S01]  /*6020*/  FADD.FTZ R8, R5, R0 ;  /* 0x0000000005087221 */ /* 0x002fe20000010000 */
[----:B------:R-:W-:Y:S01]  /*6030*/  IMAD.MOV.U32 R0, RZ, RZ, -0x800000 ;  /* 0xff800000ff007424 */ /* 0x000fe200078e00ff */
[----:B------:R-:W0:Y:S04]  /*6040*/  SHFL.BFLY PT, R5, R4, 0x1, 0x1f ;  /* 0x0c201f0004057f89 */ /* 0x000e2800000e0000 */
[----:B------:R-:W1:Y:S01]  /*6050*/  SHFL.BFLY PT, R9, R8, 0x1, 0x1f ;  /* 0x0c201f0008097f89 */ /* 0x000e6200000e0000 */
[----:B0-----:R-:W-:Y:S01]  /*6060*/  FADD.FTZ R14, R4, R5 ;  /* 0x00000005040e7221 */ /* 0x001fe20000010000 */
[----:B------:R-:W-:-:S02]  /*6070*/  IMAD.MOV.U32 R5, RZ, RZ, RZ ;  /* 0x000000ffff057224 */ /* 0x000fc400078e00ff */
[----:B-1----:R-:W-:Y:S02]  /*6080*/  FADD.FTZ R15, R8, R9 ;  /* 0x00000009080f7221 */ /* 0x002fe40000010000 */
[----:B------:R-:W-:-:S03]  /*6090*/  FSETP.NE.FTZ.AND P1, PT, R14, RZ, PT ;  /* 0x000000ff0e00720b */ /* 0x000fc60003f35000 */
[----:B------:R-:W-:-:S10]  /*60a0*/  FSETP.NE.FTZ.AND P2, PT, R15, RZ, PT ;  /* 0x000000ff0f00720b */ /* 0x000fd40003f55000 */
[----:B------:R-:W0:Y:S01]  /*60b0*/  @P1 MUFU.LG2 R10, R14 ;  /* 0x0000000e000a1308 */ /* 0x000e220000000c00 */
[C---:B------:R-:W-:Y:S02]  /*60c0*/  @P1 FMUL.FTZ R9, R7.reuse, 0.69314718246459960938 ;  /* 0x3f31721807091820 */ /* 0x040fe40000410000 */
[----:B------:R-:W-:-:S05]  /*60d0*/  @P2 FMUL.FTZ R4, R7, 0.69314718246459960938 ;  /* 0x3f31721807042820 */ /* 0x000fca0000410000 */
[----:B------:R-:W1:Y:S08]  /*60e0*/  @P2 MUFU.LG2 R13, R15 ;  /* 0x0000000f000d2308 */ /* 0x000e700000000c00 */
[----:B------:R2:W3:Y:S01]  /*60f0*/  @P1 MUFU.RCP R5, R14 ;  /* 0x0000000e00051308 */ /* 0x0004e20000001000 */
[----:B0-----:R-:W-:-:S04]  /*6100*/  @P1 FMUL.FTZ R10, R10, 0.69314718246459960938 ;  /* 0x3f3172180a0a1820 */ /* 0x001fc80000410000 */
[----:B------:R-:W-:-:S03]  /*6110*/  @P1 FFMA.FTZ R3, R9, R6, R10 ;  /* 0x0000000609031223 */ /* 0x000fc6000001000a */
[----:B------:R2:W0:Y:S01]  /*6120*/  @P2 MUFU.RCP R11, R15 ;  /* 0x0000000f000b2308 */ /* 0x0004220000001000 */
[----:B-1----:R-:W-:-:S04]  /*6130*/  @P2 FMUL.FTZ R13, R13, 0.69314718246459960938 ;  /* 0x3f3172180d0d2820 */ /* 0x002fc80000410000 */
[----:B------:R-:W-:Y:S01]  /*6140*/  @P2 FFMA.FTZ R0, R4, R12, R13 ;  /* 0x0000000c04002223 */ /* 0x000fe2000001000d */
[----:B------:R-:W-:Y:S02]  /*6150*/  WARPGROUP.DEPBAR.LE gsb0, 0x0 ;  /* 0x00008000000079c5 */ /* 0x000fe40000010000 */
[----:B------:R-:W-:-:S06]  /*6160*/  WARPGROUP.ARRIVE ;  /* 0x00000000000079c5 */ /* 0x000fcc0000000000 */
[----:B------:R-:W-:Y:S01]  /*6170*/  HGMMA.64x128x16.F32.BF16 R24, R140, gdesc[UR12].tnspB, R24, gsb0 ;  /* 0x41e0000c8c187df0 */ /* 0x000fe20008001818 */
[----:B------:R-:W-:Y:S01]  /*6180*/  UMOV UR14, UR8 ;  /* 0x00000008000e7c82 */ /* 0x000fe20008000000 */
[----:B------:R-:W-:Y:S01]  /*6190*/  UMOV UR15, 0x40000040 ;  /* 0x40000040000f7882 */ /* 0x000fe20000000000 */
[----:B------:R-:W-:Y:S01]  /*61a0*/  UIADD3 UR8, UR6, 0x180, URZ ;  /* 0x0000018006087890 */ /* 0x000fe2000fffe03f */
[----:B------:R-:W-:Y:S02]  /*61b0*/  WARPGROUP.DEPBAR.LE gsb0, 0x0 ;  /* 0x00008000000079c5 */ /* 0x000fe40000010000 */
[----:B------:R-:W-:-:S06]  /*61c0*/  WARPGROUP.ARRIVE ;  /* 0x00000000000079c5 */ /* 0x000fcc0000000000 */
[----:B------:R-:W-:Y:S01]  /*61d0*/  HGMMA.64x128x16.F32.BF16 R24, R144, gdesc[UR12].tnspB, R24, gsb0 ;  /* 0x41e0000c90187df0 */ /* 0x000fe20008001818 */
[----:B------:R-:W-:Y:S01]  /*61e0*/  UMOV UR14, UR8 ;  /* 0x00000008000e7c82 */ /* 0x000fe20008000000 */
[----:B------:R-:W-:Y:S01]  /*61f0*/  UMOV UR15, 0x40000040 ;  /* 0x40000040000f7882 */ /* 0x000fe20000000000 */
[----:B------:R-:W-:Y:S02]  /*6200*/  UIADD3 UR8, UR6, 0x200, URZ ;  /* 0x0000020006087890 */ /* 0x000fe4000fffe03f */
[----:B------:R-:W-:Y:S01]  /*6210*/  UIADD3 UR6, UR6, 0x280, URZ ;  /* 0x0000028006067890 */ /* 0x000fe2000fffe03f */
[----:B------:R-:W-:Y:S02]  /*6220*/  WARPGROUP.DEPBAR.LE gsb0, 0x0 ;  /* 0x00008000000079c5 */ /* 0x000fe40000010000 */
[----:B------:R-:W-:-:S06]  /*6230*/  WARPGROUP.ARRIVE ;  /* 0x00000000000079c5 */ /* 0x000fcc0000000000 */
[----:B------:R-:W-:Y:S01]  /*6240*/  HGMMA.64x128x16.F32.BF16 R24, R148, gdesc[UR12].tnspB, R24, gsb0 ;  /* 0x41e0000c94187df0 */ /* 0x000fe20008001818 */
[----:B------:R-:W-:Y:S01]  /*6250*/  UMOV UR14, UR8 ;  /* 0x00000008000e7c82 */ /* 0x000fe20008000000 */
[----:B------:R-:W-:Y:S01]  /*6260*/  UMOV UR15, 0x40000040 ;  /* 0x40000040000f7882 */ /* 0x000fe20000000000 */
[----:B------:R-:W-:Y:S02]  /*6270*/  WARPGROUP.DEPBAR.LE gsb0, 0x0 ;  /* 0x00008000000079c5 */ /* 0x000fe40000010000 */
[----:B------:R-:W-:-:S07]  /*6280*/  WARPGROUP.ARRIVE ;  /* 0x00000000000079c5 */ /* 0x000fce0000000000 */
[----:B------:R-:W-:Y:S03]  /*6290*/  HGMMA.64x128x16.F32.BF16 R24, R152, gdesc[UR12].tnspB, R24, gsb0 ;  /* 0x41e0000c98187df0 */ /* 0x000fe60008001818 */
[----:B------:R-:W-:Y:S02]  /*62a0*/  WARPGROUP.DEPBAR.LE gsb0, 0x0 ;  /* 0x00008000000079c5 */ /* 0x000fe40000010000 */
[----:B------:R-:W-:-:S07]  /*62b0*/  WARPGROUP.ARRIVE ;  /* 0x00000000000079c5 */ /* 0x000fce0000000000 */
[----:B------:R-:W-:Y:S03]  /*62c0*/  HGMMA.64x128x16.F32.BF16 R24, R156, gdesc[UR4].tnspB, R24, gsb0 ;  /* 0x41e000049c187df0 */ /* 0x000fe60008001818 */
[----:B------:R-:W-:Y:S02]  /*62d0*/  WARPGROUP.DEPBAR.LE gsb0, 0x0 ;  /* 0x00008000000079c5 */ /* 0x000fe40000010000 */
[----:B0-23--:R-:W-:Y:S05]  /*62e0*/  @!P0 BRA `(.L_x_30) ;  /* 0x0000000000048947 */ /* 0x00dfea0003800000 */
[----:B------:R-:W-:Y:S01]  /*62f0*/  BPT.TRAP 0x1 ;  /* 0x000000040000795c */ /* 0x000fe20000300000 */
.L_x_30:
[----:B------:R-:W0:Y:S01]  /*6300*/  S2UR UR5, SR_SWINHI ;  /* 0x00000000000579c3 */ /* 0x000e220000002f00 */
        /* <DEDUP_REMOVED lines=23> */
[----:B------:R-:W-:Y:S01]  /*6480*/  UMOV UR6, UR4 ;  /* 0x0000000400067c82 */ /* 0x000fe20008000000 */
[----:B0-----:R-:W-:Y:S01]  /*6490*/  UMOV UR7, UR5 ;  /* 0x0000000500077c82 */ /* 0x001fe20008000000 */
[----:B------:R-:W-:Y:S01]  /*64a0*/  FMUL.FTZ R68, R68, R5 ;  /* 0x0000000544447220 */ /* 0x000fe20000410000 */
[----:B------:R-:W-:Y:S01]  /*64b0*/  MOV R36, UR6 ;  /* 0x0000000600247c02 */ /* 0x000fe20008000f00 */
[----:B------:R-:W-:-:S02]  /*64c0*/  IMAD.U32 R37, RZ, RZ, UR7 ;  /* 0x00000007ff257e24 */ /* 0x000fc4000f8e00ff */
        /* <DEDUP_REMOVED lines=8> */
[----:B------:R-:W-:Y:S01]  /*6550*/  IMAD.WIDE R4, R163, 0x2, R36 ;  /* 0x00000002a3047825 */ /* 0x000fe200078e0224 */
[----:B------:R-:W-:-:S03]  /*6560*/  R2UR UR14, R23 ;  /* 0x00000000170e72ca */ /* 0x000fc600000e0000 */
[-C--:B------:R-:W-:Y:S01]  /*6570*/  FMUL.FTZ R109, R38, R11.reuse ;  /* 0x0000000b266d7220 */ /* 0x080fe20000410000 */
[----:B------:R-:W-:Y:S01]  /*6580*/  UIADD3 UR5, -UR60, URZ, URZ ;  /* 0x0000003f3c057290 */ /* 0x000fe2000fffe13f */
[----:B------:R-:W-:Y:S01]  /*6590*/  IMAD R9, R19, 0x40, R2 ;  /* 0x0000004013097824 */ /* 0x000fe200078e0202 */
[C---:B------:R-:W-:Y:S01]  /*65a0*/  IADD3 R23, P3, R4.reuse, 0x4000, RZ ;  /* 0x0000400004177810 */ /* 0x040fe20007f7e0ff */
[----:B------:R-:W-:Y:S01]  /*65b0*/  ULDC UR11, c[0x0][0xc44] ;  /* 0x00031100000b7ab9 */ /* 0x000fe20000000800 */
[C---:B------:R-:W-:Y:S01]  /*65c0*/  IADD3 R29, P1, R4.reuse, 0x4040, RZ ;  /* 0x00004040041d7810 */ /* 0x040fe20007f3e0ff */
[----:B------:R-:W-:Y:S01]  /*65d0*/  ULDC.64 UR8, c[0x0][0xb90] ;  /* 0x0002e40000087ab9 */ /* 0x000fe20000000a00 */
[----:B------:R-:W-:Y:S01]  /*65e0*/  LOP3.LUT R8, R23, 0x380, RZ, 0xc0, !PT ;  /* 0x0000038017087812 */ /* 0x000fe200078ec0ff */
[----:B------:R-:W-:Y:S01]  /*65f0*/  FMUL.FTZ R96, R43, R11 ;  /* 0x0000000b2b607220 */ /* 0x000fe20000410000 */
[----:B------:R-:W-:Y:S01]  /*6600*/  IADD3 R13, P6, R4, 0x20, RZ ;  /* 0x00000020040d7810 */ /* 0x000fe20007fde0ff */
[----:B------:R-:W-:Y:S01]  /*6610*/  IMAD.X R43, RZ, RZ, R5, P1 ;  /* 0x000000ffff2b7224 */ /* 0x000fe200008e0605 */
[----:B------:R-:W-:Y:S01]  /*6620*/  SHF.R.U64 R8, R8, 0x3, RZ ;  /* 0x0000000308087819 */ /* 0x000fe200000012ff */
[----:B------:R-:W-:Y:S01]  /*6630*/  UIMAD UR11, UR11, UR5, UR14 ;  /* 0x000000050b0b72a4 */ /* 0x000fe2000f8e020e */
[----:B------:R-:W-:Y:S01]  /*6640*/  IMAD.WIDE R36, R9, 0x2, R36 ;  /* 0x0000000209247825 */ /* 0x000fe200078e0224 */
[----:B------:R-:W0:Y:S01]  /*6650*/  LDC R101, c[0x0][0xc38] ;  /* 0x00030e00ff657b82 */ /* 0x000e220000000800 */
[----:B------:R-:W-:Y:S01]  /*6660*/  LOP3.LUT R38, R8, R23, RZ, 0x3c, !PT ;  /* 0x0000001708267212 */ /* 0x000fe200078e3cff */
[----:B------:R-:W-:Y:S01]  /*6670*/  USHF.R.S32.HI UR12, URZ, 0x1f, UR11 ;  /* 0x0000001f3f0c7899 */ /* 0x000fe2000801140b */
[----:B------:R-:W-:Y:S01]  /*6680*/  LOP3.LUT R8, R13, 0x380, RZ, 0xc0, !PT ;  /* 0x000003800d087812 */ /* 0x000fe200078ec0ff */
[----:B------:R-:W-:Y:S01]  /*6690*/  UIMAD.WIDE.U32 UR6, UR11, UR8, URZ ;  /* 0x000000080b0672a5 */ /* 0x000fe2000f8e003f */
[-C--:B------:R-:W-:Y:S01]  /*66a0*/  FMUL.FTZ R107, R35, R11.reuse ;  /* 0x0000000b236b7220 */ /* 0x080fe20000410000 */
[----:B------:R-:W-:Y:S01]  /*66b0*/  UIMAD UR5, UR12, UR8, URZ ;  /* 0x000000080c0572a4 */ /* 0x000fe2000f8e023f */
[----:B------:R-:W-:Y:S01]  /*66c0*/  IMAD.X R15, RZ, RZ, R5, P6 ;  /* 0x000000ffff0f7224 */ /* 0x000fe200030e0605 */
[----:B------:R-:W1:Y:S01]  /*66d0*/  LDC R23, c[0x0][0xbe8] ;  /* 0x0002fa00ff177b82 */ /* 0x000e620000000800 */
[----:B------:R-:W-:Y:S01]  /*66e0*/  SHF.R.U64 R8, R8, 0x3, RZ ;  /* 0x0000000308087819 */ /* 0x000fe200000012ff */
[----:B------:R-:W-:Y:S01]  /*66f0*/  UIMAD UR5, UR11, UR9, UR5 ;  /* 0x000000090b0572a4 */ /* 0x000fe2000f8e0205 */
[----:B------:R-:W-:Y:S01]  /*6700*/  IADD3 R35, P6, R36, 0x1000, RZ ;  /* 0x0000100024237810 */ /* 0x000fe20007fde0ff */
[----:B------:R-:W-:Y:S01]  /*6710*/  FMUL.FTZ R108, R34, R11 ;  /* 0x0000000b226c7220 */ /* 0x000fe20000410000 */
[----:B------:R-:W-:Y:S01]  /*6720*/  IADD3 R45, P0, R4, 0x4060, RZ ;  /* 0x00004060042d7810 */ /* 0x000fe20007f1e0ff */
[----:B------:R-:W-:Y:S01]  /*6730*/  UIADD3 UR5, UR7, UR5, URZ ;  /* 0x0000000507057290 */ /* 0x000fe2000fffe03f */
[----:B------:R-:W-:Y:S01]  /*6740*/  LOP3.LUT R14, R8, R13, RZ, 0x3c, !PT ;  /* 0x0000000d080e7212 */ /* 0x000fe200078e3cff */
[----:B------:R-:W-:Y:S01]  /*6750*/  IMAD.U32 R13, RZ, RZ, UR7 ;  /* 0x00000007ff0d7e24 */ /* 0x000fe2000f8e00ff */
[----:B------:R-:W-:Y:S01]  /*6760*/  LOP3.LUT R34, R35, 0x380, RZ, 0xc0, !PT ;  /* 0x0000038023227812 */ /* 0x000fe200078ec0ff */
[-C--:B------:R-:W-:Y:S01]  /*6770*/  FMUL.FTZ R103, R27, R11.reuse ;  /* 0x0000000b1b677220 */ /* 0x080fe20000410000 */
[----:B------:R-:W-:Y:S01]  /*6780*/  LOP3.LUT R9, R4, 0x380, RZ, 0xc0, !PT ;  /* 0x0000038004097812 */ /* 0x000fe200078ec0ff */
[-C--:B------:R-:W-:Y:S01]  /*6790*/  FMUL.FTZ R104, R26, R11.reuse ;  /* 0x0000000b1a687220 */ /* 0x080fe20000410000 */
[----:B------:R-:W-:Y:S01]  /*67a0*/  MOV R13, UR5 ;  /* 0x00000005000d7c02 */ /* 0x000fe20008000f00 */
[----:B------:R-:W-:Y:S01]  /*67b0*/  UIADD3 UR5, UR10, 0x2a860, URZ ;  /* 0x0002a8600a057890 */ /* 0x000fe2000fffe03f */
[----:B------:R-:W-:Y:S01]  /*67c0*/  LOP3.LUT R44, R45, 0x380, RZ, 0xc0, !PT ;  /* 0x000003802d2c7812 */ /* 0x000fe200078ec0ff */
[-C--:B------:R-:W-:Y:S01]  /*67d0*/  FMUL.FTZ R105, R31, R11.reuse ;  /* 0x0000000b1f697220 */ /* 0x080fe20000410000 */
[----:B------:R-:W-:Y:S01]  /*67e0*/  SHF.R.U64 R34, R34, 0x3, RZ ;  /* 0x0000000322227819 */ /* 0x000fe200000012ff */
[----:B------:R-:W-:Y:S01]  /*67f0*/  UPRMT UR5, UR13, 0x654, UR5 ;  /* 0x000006540d057896 */ /* 0x000fe20008000005 */
[----:B------:R-:W-:Y:S01]  /*6800*/  SHF.R.U64 R9, R9, 0x3, RZ ;  /* 0x0000000309097819 */ /* 0x000fe200000012ff */
[-C--:B------:R-:W-:Y:S01]  /*6810*/  FMUL.FTZ R106, R30, R11.reuse ;  /* 0x0000000b1e6a7220 */ /* 0x080fe20000410000 */
[----:B------:R-:W-:Y:S01]  /*6820*/  SHF.R.U64 R44, R44, 0x3, RZ ;  /* 0x000000032c2c7819 */ /* 0x000fe200000012ff */
[-C--:B------:R-:W-:Y:S01]  /*6830*/  FMUL.FTZ R102, R39, R11.reuse ;  /* 0x0000000b27667220 */ /* 0x080fe20000410000 */
[----:B------:R-:W-:Y:S01]  /*6840*/  IADD3 R27, P2, R4, 0x4020, RZ ;  /* 0x00004020041b7810 */ /* 0x000fe20007f5e0ff */
[-C--:B------:R-:W-:Y:S01]  /*6850*/  FMUL.FTZ R99, R42, R11.reuse ;  /* 0x0000000b2a637220 */ /* 0x080fe20000410000 */
[----:B-1----:R-:W-:Y:S01]  /*6860*/  ISETP.NE.AND P1, PT, R23, 0x1, PT ;  /* 0x000000011700780c */ /* 0x002fe20003f25270 */
[-C--:B------:R-:W-:Y:S01]  /*6870*/  FMUL.FTZ R47, R47, R11.reuse ;  /* 0x0000000b2f2f7220 */ /* 0x080fe20000410000 */
[----:B------:R-:W-:Y:S01]  /*6880*/  IADD3 R25, P4, R4, 0x60, RZ ;  /* 0x0000006004197810 */ /* 0x000fe20007f9e0ff */
[-C--:B------:R-:W-:Y:S01]  /*6890*/  FMUL.FTZ R46, R46, R11.reuse ;  /* 0x0000000b2e2e7220 */ /* 0x080fe20000410000 */
[----:B------:R-:W-:Y:S01]  /*68a0*/  IADD3 R21, P5, R4, 0x40, RZ ;  /* 0x0000004004157810 */ /* 0x000fe20007fbe0ff */
[----:B------:R-:W-:Y:S01]  /*68b0*/  FMUL.FTZ R51, R51, R11 ;  /* 0x0000000b33337220 */ /* 0x000fe20000410000 */
[----:B------:R-:W-:Y:S01]  /*68c0*/  LOP3.LUT R34, R34, R35, RZ, 0x3c, !PT ;  /* 0x0000002322227212 */ /* 0x000fe200078e3cff */
[----:B------:R-:W-:Y:S01]  /*68d0*/  IMAD.X R35, RZ, RZ, R37, P6 ;  /* 0x000000ffff237224 */ /* 0x000fe200030e0625 */
[----:B------:R-:W-:Y:S01]  /*68e0*/  LOP3.LUT R4, R9, R4, RZ, 0x3c, !PT ;  /* 0x0000000409047212 */ /* 0x000fe200078e3cff */
[-C--:B------:R-:W-:Y:S01]  /*68f0*/  FMUL.FTZ R50, R50, R11.reuse ;  /* 0x0000000b32327220 */ /* 0x080fe20000410000 */
[----:B------:R-:W-:Y:S01]  /*6900*/  IADD3 R111, P6, R36, 0x7000, RZ ;  /* 0x00007000246f7810 */ /* 0x000fe20007fde0ff */
[-C--:B------:R-:W-:Y:S01]  /*6910*/  FMUL.FTZ R55, R55, R11.reuse ;  /* 0x0000000b37377220 */ /* 0x080fe20000410000 */
[-C--:B------:R-:W-:Y:S01]  /*6920*/  FMUL.FTZ R54, R54, R11.reuse ;  /* 0x0000000b36367220 */ /* 0x080fe20000410000 */
[----:B------:R-:W1:Y:S01]  /*6930*/  @P1 LDC R112, c[0x0][0xbec] ;  /* 0x0002fb00ff701b82 */ /* 0x000e620000000800 */
[-C--:B------:R-:W-:Y:S01]  /*6940*/  FMUL.FTZ R59, R59, R11.reuse ;  /* 0x0000000b3b3b7220 */ /* 0x080fe20000410000 */
[-C--:B------:R-:W-:Y:S01]  /*6950*/  FMUL.FTZ R58, R58, R11.reuse ;  /* 0x0000000b3a3a7220 */ /* 0x080fe20000410000 */
[-C--:B------:R-:W-:Y:S01]  /*6960*/  FMUL.FTZ R63, R63, R11.reuse ;  /* 0x0000000b3f3f7220 */ /* 0x080fe20000410000 */
[-C--:B------:R-:W-:Y:S01]  /*6970*/  FMUL.FTZ R62, R62, R11.reuse ;  /* 0x0000000b3e3e7220 */ /* 0x080fe20000410000 */
[-C--:B------:R-:W-:Y:S01]  /*6980*/  FMUL.FTZ R67, R67, R11.reuse ;  /* 0x0000000b43437220 */ /* 0x080fe20000410000 */
[-C--:B------:R-:W-:Y:S01]  /*6990*/  FMUL.FTZ R66, R66, R11.reuse ;  /* 0x0000000b42427220 */ /* 0x080fe20000410000 */
[-C--:B------:R-:W-:Y:S01]  /*69a0*/  FMUL.FTZ R71, R71, R11.reuse ;  /* 0x0000000b47477220 */ /* 0x080fe20000410000 */
[----:B------:R-:W2:Y:S01]  /*69b0*/  @P1 LDC R113, c[0x0][0xbf0] ;  /* 0x0002fc00ff711b82 */ /* 0x000ea20000000800 */
        /* <DEDUP_REMOVED lines=9> */
[----:B------:R-:W-:Y:S01]  /*6a50*/  LOP3.LUT R44, R44, R45, RZ, 0x3c, !PT ;  /* 0x0000002d2c2c7212 */ /* 0x000fe200078e3cff */
[--C-:B------:R-:W-:Y:S01]  /*6a60*/  IMAD.X R41, RZ, RZ, R5.reuse, P2 ;  /* 0x000000ffff297224 */ /* 0x100fe200010e0605 */
[-C--:B------:R-:W-:Y:S01]  /*6a70*/  IADD3.X R45, RZ, R5.reuse, RZ, P0, !PT ;  /* 0x00000005ff2d7210 */ /* 0x080fe200007fe4ff */
[----:B------:R-:W-:Y:S01]  /*6a80*/  IMAD.X R11, RZ, RZ, R5, P4 ;  /* 0x000000ffff0b7224 */ /* 0x000fe200020e0605 */
[-C--:B------:R-:W-:Y:S01]  /*6a90*/  IADD3.X R39, RZ, R5.reuse, RZ, P3, !PT ;  /* 0x00000005ff277210 */ /* 0x080fe20001ffe4ff */
[----:B------:R-:W-:Y:S01]  /*6aa0*/  IMAD R98, RZ, RZ, -UR14 ;  /* 0x8000000eff627e24 */ /* 0x000fe2000f8e02ff */
[-C--:B------:R-:W-:Y:S01]  /*6ab0*/  IADD3.X R9, RZ, R5.reuse, RZ, P5, !PT ;  /* 0x00000005ff097210 */ /* 0x080fe20002ffe4ff */
[----:B------:R-:W-:Y:S01]  /*6ac0*/  SYNCS.ARRIVE.TRANS64.RED.A1T0 RZ, [UR5], RZ ;  /* 0x000000ffffff79a7 */ /* 0x000fe20008100405 */
[----:B------:R-:W-:Y:S01]  /*6ad0*/  MOV R110, R4 ;  /* 0x00000004006e7202 */ /* 0x000fe20000000f00 */
[----:B0-----:R-:W-:Y:S01]  /*6ae0*/  IMAD R98, R101, R98, UR61 ;  /* 0x0000003d65627e24 */ /* 0x001fe2000f8e0262 */
[----:B------:R-:W-:Y:S01]  /*6af0*/  LOP3.LUT R5, R111, 0x380, RZ, 0xc0, !PT ;  /* 0x000003806f057812 */ /* 0x000fe200078ec0ff */
[----:B------:R-:W-:Y:S01]  /*6b00*/  USHF.R.S32.HI UR10, URZ, 0x1f, UR60 ;  /* 0x0000001f3f0a7899 */ /* 0x000fe2000801143c */
[----:B------:R-:W-:Y:S01]  /*6b10*/  LOP3.LUT R10, R27, 0x380, RZ, 0xc0, !PT ;  /* 0x000003801b0a7812 */ /* 0x000fe200078ec0ff */
[----:B------:R-:W-:Y:S01]  /*6b20*/  ULDC UR5, c[0x0][0xa88] ;  /* 0x0002a20000057ab9 */ /* 0x000fe20000000800 */
[----:B------:R-:W-:Y:S01]  /*6b30*/  F2FP.BF16.F32.PACK_AB R4, R20, R97 ;  /* 0x000000611404723e */ /* 0x000fe200000010ff */
[----:B------:R-:W0:Y:S01]  /*6b40*/  LDC.64 R100, c[0x0][0xb98] ;  /* 0x0002e600ff647b82 */ /* 0x000e220000000a00 */
[----:B------:R-:W-:Y:S01]  /*6b50*/  SHF.R.U64 R20, R5, 0x3, RZ ;  /* 0x0000000305147819 */ /* 0x000fe200000012ff */
[----:B------:R-:W-:Y:S01]  /*6b60*/  ULDC.64 UR8, c[0x0][0xae8] ;  /* 0x0002ba0000087ab9 */ /* 0x000fe20000000a00 */
[----:B------:R-:W-:-:S02]  /*6b70*/  SHF.R.U64 R10, R10, 0x3, RZ ;  /* 0x000000030a0a7819 */ /* 0x000fc400000012ff */
[----:B------:R-:W-:Y:S02]  /*6b80*/  LOP3.LUT R20, R20, R111, RZ, 0x3c, !PT ;  /* 0x0000006f14147212 */ /* 0x000fe400078e3cff */
[----:B------:R-:W-:Y:S02]  /*6b90*/  LOP3.LUT R40, R10, R27, RZ, 0x3c, !PT ;  /* 0x0000001b0a287212 */ /* 0x000fe400078e3cff */
[----:B------:R-:W-:Y:S02]  /*6ba0*/  LEA R111, R98, R162, 0x7 ;  /* 0x000000a2626f7211 */ /* 0x000fe400078e38ff */
[----:B------:R-:W-:Y:S02]  /*6bb0*/  LOP3.LUT R10, R25, 0x380, RZ, 0xc0, !PT ;  /* 0x00000380190a7812 */ /* 0x000fe400078ec0ff */
[----:B------:R-:W-:Y:S01]  /*6bc0*/  MOV R97, R44 ;  /* 0x0000002c00617202 */ /* 0x000fe20000000f00 */
[----:B-1----:R-:W-:Y:S01]  /*6bd0*/  @P1 IMAD.HI.U32 R44, R111, R112, RZ ;  /* 0x000000706f2c1227 */ /* 0x002fe200078e00ff */
[----:B------:R-:W-:-:S02]  /*6be0*/  SHF.R.U64 R10, R10, 0x3, RZ ;  /* 0x000000030a0a7819 */ /* 0x000fc400000012ff */
[----:B------:R-:W-:Y:S01]  /*6bf0*/  LOP3.LUT R12, R29, 0x380, RZ, 0xc0, !PT ;  /* 0x000003801d0c7812 */ /* 0x000fe200078ec0ff */
[----:B------:R-:W-:Y:S01]  /*6c00*/  IMAD.MOV.U32 R45, RZ, RZ, R111 ;  /* 0x000000ffff2d7224 */ /* 0x000fe200078e006f */
[----:B------:R-:W-:Y:S02]  /*6c10*/  LOP3.LUT R10, R10, R25, RZ, 0x3c, !PT ;  /* 0x000000190a0a7212 */ /* 0x000fe400078e3cff */
[----:B------:R-:W-:Y:S02]  /*6c20*/  SHF.R.U64 R12, R12, 0x3, RZ ;  /* 0x000000030c0c7819 */ /* 0x000fe400000012ff */
[----:B------:R-:W-:Y:S02]  /*6c30*/  IADD3 R25, P0, R36, 0x6000, RZ ;  /* 0x0000600024197810 */ /* 0x000fe40007f1e0ff */
[----:B--2---:R-:W-:Y:S02]  /*6c40*/  @P1 SHF.R.U32.HI R45, RZ, R113, R44 ;  /* 0x00000071ff2d1219 */ /* 0x004fe4000001162c */
[----:B------:R-:W-:-:S02]  /*6c50*/  F2FP.BF16.F32.PACK_AB R6, R6, R7 ;  /* 0x000000070606723e */ /* 0x000fc400000010ff */
[----:B------:R-:W-:Y:S02]  /*6c60*/  F2FP.BF16.F32.PACK_AB R5, R103, R104 ;  /* 0x000000686705723e */ /* 0x000fe400000010ff */
[----:B------:R-:W-:Y:S01]  /*6c70*/  F2FP.BF16.F32.PACK_AB R7, R105, R106 ;  /* 0x0000006a6907723e */ /* 0x000fe200000010ff */
[----:B------:R-:W-:Y:S01]  /*6c80*/  BAR.SYNC.DEFER_BLOCKING 0x1, 0x100 ;  /* 0x0044000000007b1d */ /* 0x000fe20000010000 */
[----:B------:R-:W-:Y:S01]  /*6c90*/  LOP3.LUT R42, R12, R29, RZ, 0x3c, !PT ;  /* 0x0000001d0c2a7212 */ /* 0x000fe200078e3cff */
[----:B------:R-:W-:Y:S01]  /*6ca0*/  IMAD.U32 R12, RZ, RZ, UR6 ;  /* 0x00000006ff0c7e24 */ /* 0x000fe2000f8e00ff */
[----:B------:R-:W-:Y:S02]  /*6cb0*/  LOP3.LUT R24, R25, 0x380, RZ, 0xc0, !PT ;  /* 0x0000038019187812 */ /* 0x000fe400078ec0ff */
[----:B------:R-:W-:Y:S01]  /*6cc0*/  MOV R105, R38 ;  /* 0x0000002600697202 */ /* 0x000fe20000000f00 */
[----:B------:R-:W-:Y:S01]  /*6cd0*/  IMAD.MOV R38, RZ, RZ, -R45 ;  /* 0x000000ffff267224 */ /* 0x000fe200078e0a2d */
[----:B------:R-:W-:Y:S01]  /*6ce0*/  SHF.R.U64 R24, R24, 0x3, RZ ;  /* 0x0000000318187819 */ /* 0x000fe200000012ff */
[----:B0-----:R-:W-:Y:S01]  /*6cf0*/  IMAD.WIDE.U32 R12, R100, UR60, R12 ;  /* 0x0000003c640c7c25 */ /* 0x001fe2000f8e000c */
[----:B------:R-:W-:Y:S01]  /*6d00*/  MOV R106, R10 ;  /* 0x0000000a006a7202 */ /* 0x000fe20000000f00 */
[----:B------:R-:W-:Y:S01]  /*6d10*/  ULDC.64 UR6, c[0x0][0xb88] ;  /* 0x0002e20000067ab9 */ /* 0x000fe20000000a00 */
[----:B------:R-:W-:Y:S01]  /*6d20*/  LOP3.LUT R24, R24, R25, RZ, 0x3c, !PT ;  /* 0x0000001918187212 */ /* 0x000fe200078e3cff */
[----:B------:R-:W-:Y:S01]  /*6d30*/  IMAD R11, R23, R38, R111 ;  /* 0x00000026170b7224 */ /* 0x000fe200078e026f */
[----:B------:R-:W-:-:S02]  /*6d40*/  IADD3.X R25, RZ, R37, RZ, P0, !PT ;  /* 0x00000025ff197210 */ /* 0x000fc400007fe4ff */
[C---:B------:R-:W-:Y:S02]  /*6d50*/  IADD3 R29, P3, R36.reuse, 0x4000, RZ ;  /* 0x00004000241d7810 */ /* 0x040fe40007f7e0ff */
[----:B------:R-:W-:Y:S02]  /*6d60*/  SHF.R.S32.HI R39, RZ, 0x1f, R45 ;  /* 0x0000001fff277819 */ /* 0x000fe4000001142d */
[----:B------:R-:W-:Y:S02]  /*6d70*/  SHF.R.S32.HI R10, RZ, 0x1f, R11 ;  /* 0x0000001fff0a7819 */ /* 0x000fe4000001140b */
[----:B------:R-:W-:Y:S02]  /*6d80*/  IADD3 R12, P0, R45, R12, RZ ;  /* 0x0000000c2d0c7210 */ /* 0x000fe40007f1e0ff */
[----:B------:R-:W-:Y:S01]  /*6d90*/  LOP3.LUT R8, R21, 0x380, RZ, 0xc0, !PT ;  /* 0x0000038015087812 */ /* 0x000fe200078ec0ff */
[----:B------:R0:W-:Y:S01]  /*6da0*/  STSM.16.M88.4 [R110], R4 ;  /* 0x000000046e007844 */ /* 0x0001e20000000200 */
[----:B------:R-:W-:Y:S01]  /*6db0*/  IADD3 R27, P2, R36, 0x5000, RZ ;  /* 0x00005000241b7810 */ /* 0x000fe20007f5e0ff */
[----:B------:R-:W-:Y:S01]  /*6dc0*/  IMAD R10, R10, UR6, RZ ;  /* 0x000000060a0a7c24 */ /* 0x000fe2000f8e02ff */
[----:B------:R-:W-:-:S02]  /*6dd0*/  LOP3.LUT R28, R29, 0x380, RZ, 0xc0, !PT ;  /* 0x000003801d1c7812 */ /* 0x000fc400078ec0ff */
[----:B------:R-:W-:Y:S02]  /*6de0*/  SHF.R.U64 R8, R8, 0x3, RZ ;  /* 0x0000000308087819 */ /* 0x000fe400000012ff */
[----:B------:R-:W-:Y:S02]  /*6df0*/  LOP3.LUT R26, R27, 0x380, RZ, 0xc0, !PT ;  /* 0x000003801b1a7812 */ /* 0x000fe400078ec0ff */
[----:B------:R-:W-:Y:S02]  /*6e00*/  MOV R104, R40 ;  /* 0x0000002800687202 */ /* 0x000fe40000000f00 */
[----:B------:R-:W-:Y:S02]  /*6e10*/  MOV R15, R14 ;  /* 0x0000000e000f7202 */ /* 0x000fe40000000f00 */
[----:B------:R-:W-:Y:S02]  /*6e20*/  SHF.R.U64 R28, R28, 0x3, RZ ;  /* 0x000000031c1c7819 */ /* 0x000fe400000012ff */
[----:B------:R-:W-:Y:S01]  /*6e30*/  LEA R41, R98, R161, 0x7 ;  /* 0x000000a162297211 */ /* 0x000fe200078e38ff */
[----:B0-----:R-:W-:Y:S01]  /*6e40*/  IMAD R4, R100, UR10, RZ ;  /* 0x0000000a64047c24 */ /* 0x001fe2000f8e02ff */
[----:B------:R-:W-:-:S02]  /*6e50*/  F2FP.BF16.F32.PACK_AB R5, R107, R108 ;  /* 0x0000006c6b05723e */ /* 0x000fc400000010ff */
[----:B------:R-:W-:Y:S01]  /*6e60*/  F2FP.BF16.F32.PACK_AB R6, R92, R93 ;  /* 0x0000005d5c06723e */ /* 0x000fe200000010ff */
[----:B------:R-:W-:Y:S01]  /*6e70*/  IMAD R101, R101, UR60, R4 ;  /* 0x0000003c65657c24 */ /* 0x000fe2000f8e0204 */
[----:B------:R-:W-:Y:S02]  /*6e80*/  F2FP.BF16.F32.PACK_AB R4, R94, R95 ;  /* 0x0000005f5e04723e */ /* 0x000fe400000010ff */
[----:B------:R-:W-:Y:S02]  /*6e90*/  F2FP.BF16.F32.PACK_AB R7, R102, R109 ;  /* 0x0000006d6607723e */ /* 0x000fe400000010ff */
[----:B------:R-:W-:Y:S01]  /*6ea0*/  IADD3.X R13, R39, R13, R101, P0, !PT ;  /* 0x0000000d270d7210 */ /* 0x000fe200007fe465 */
[C---:B------:R-:W-:Y:S01]  /*6eb0*/  IMAD R39, R11.reuse, UR7, R10 ;  /* 0x000000070b277c24 */ /* 0x040fe2000f8e020a */
[----:B------:R-:W-:Y:S01]  /*6ec0*/  LOP3.LUT R8, R8, R21, RZ, 0x3c, !PT ;  /* 0x0000001508087212 */ /* 0x000fe200078e3cff */
[----:B------:R0:W-:Y:S01]  /*6ed0*/  STSM.16.M88.4 [R15], R4 ;  /* 0x000000040f007844 */ /* 0x0001e20000000200 */
[----:B------:R-:W-:Y:S01]  /*6ee0*/  SHF.R.U64 R26, R26, 0x3, RZ ;  /* 0x000000031a1a7819 */ /* 0x000fe200000012ff */
[----:B------:R-:W-:Y:S01]  /*6ef0*/  IMAD.WIDE.U32 R12, R11, UR6, R12 ;  /* 0x000000060b0c7c25 */ /* 0x000fe2000f8e000c */
[----:B------:R-:W-:Y:S01]  /*6f00*/  F2FP.BF16.F32.PACK_AB R10, R89, R90 ;  /* 0x0000005a590a723e */ /* 0x000fe200000010ff */
[----:B------:R-:W-:Y:S01]  /*6f10*/  ULDC.64 UR6, c[0x0][0xb50] ;  /* 0x0002d40000067ab9 */ /* 0x000fe20000000a00 */
[----:B------:R-:W-:Y:S01]  /*6f20*/  LOP3.LUT R28, R28, R29, RZ, 0x3c, !PT ;  /* 0x0000001d1c1c7212 */ /* 0x000fe200078e3cff */
[----:B------:R-:W-:Y:S01]  /*6f30*/  IMAD R90, R23, UR5, RZ ;  /* 0x00000005175a7c24 */ /* 0x000fe2000f8e02ff */
[----:B------:R-:W-:Y:S01]  /*6f40*/  MOV R14, R8 ;  /* 0x00000008000e7202 */ /* 0x000fe20000000f00 */
[----:B------:R-:W-:Y:S01]  /*6f50*/  IMAD.X R29, RZ, RZ, R37, P3 ;  /* 0x000000ffff1d7224 */ /* 0x000fe200018e0625 */
[----:B------:R-:W-:-:S02]  /*6f60*/  LOP3.LUT P0, RZ, R22, 0x3, RZ, 0xc0, !PT ;  /* 0x0000000316ff7812 */ /* 0x000fc4000780c0ff */
[----:B------:R-:W-:Y:S02]  /*6f70*/  F2FP.BF16.F32.PACK_AB R8, R88, R91 ;  /* 0x0000005b5808723e */ /* 0x000fe400000010ff */
[----:B------:R-:W-:Y:S02]  /*6f80*/  F2FP.BF16.F32.PACK_AB R9, R96, R99 ;  /* 0x000000636009723e */ /* 0x000fe400000010ff */
[----:B------:R-:W-:Y:S01]  /*6f90*/  F2FP.BF16.F32.PACK_AB R11, R47, R46 ;  /* 0x0000002e2f0b723e */ /* 0x000fe200000010ff */
[----:B0-----:R-:W-:Y:S01]  /*6fa0*/  VIADD R5, R41, 0x8 ;  /* 0x0000000829057836 */ /* 0x001fe20000000000 */
[----:B------:R-:W-:Y:S01]  /*6fb0*/  LEA R38, P3, R12, UR6, 0x2 ;  /* 0x000000060c267c11 */ /* 0x000fe2000f8610ff */
[----:B------:R-:W-:Y:S01]  /*6fc0*/  IMAD.IADD R7, R13, 0x1, R39 ;  /* 0x000000010d077824 */ /* 0x000fe200078e0227 */
[----:B------:R-:W-:Y:S01]  /*6fd0*/  LOP3.LUT R26, R26, R27, RZ, 0x3c, !PT ;  /* 0x0000001b1a1a7212 */ /* 0x000fe200078e3cff */
[----:B------:R-:W-:Y:S01]  /*6fe0*/  IMAD.X R27, RZ, RZ, R37, P2 ;  /* 0x000000ffff1b7224 */ /* 0x000fe200010e0625 */
[-C--:B------:R-:W-:Y:S01]  /*6ff0*/  ISETP.GE.OR P2, PT, R41, R90.reuse, P0 ;  /* 0x0000005a2900720c */ /* 0x080fe20000746670 */
[----:B------:R0:W-:Y:S01]  /*7000*/  STSM.16.M88.4 [R14], R8 ;  /* 0x000000080e007844 */ /* 0x0001e20000000200 */
[----:B------:R-:W-:-:S02]  /*7010*/  ISETP.GE.OR P0, PT, R5, R90, P0 ;  /* 0x0000005a0500720c */ /* 0x000fc40000706670 */
[----:B------:R-:W-:Y:S01]  /*7020*/  LEA.HI.X R39, R12, UR7, R7, 0x2, P3 ;  /* 0x000000070c277c11 */ /* 0x000fe200098f1407 */
[----:B------:R-:W-:Y:S01]  /*7030*/  SHFL.IDX PT, R88, R38, RZ, 0x1c1f ;  /* 0x001c1fff26587589 */ /* 0x000fe200000e0000 */
[----:B------:R-:W-:Y:S02]  /*7040*/  F2FP.BF16.F32.PACK_AB R4, R49, R48 ;  /* 0x000000303104723e */ /* 0x000fe400000010ff */
[----:B------:R-:W-:Y:S01]  /*7050*/  F2FP.BF16.F32.PACK_AB R5, R51, R50 ;  /* 0x000000323305723e */ /* 0x000fe200000010ff */
[----:B------:R-:W1:Y:S01]  /*7060*/  SHFL.IDX PT, R89, R39, RZ, 0x1c1f ;  /* 0x001c1fff27597589 */ /* 0x000e6200000e0000 */
[----:B------:R-:W-:Y:S02]  /*7070*/  F2FP.BF16.F32.PACK_AB R6, R53, R52 ;  /* 0x000000343506723e */ /* 0x000fe400000010ff */
[----:B------:R-:W-:Y:S02]  /*7080*/  F2FP.BF16.F32.PACK_AB R7, R55, R54 ;  /* 0x000000363707723e */ /* 0x000fe400000010ff */
[----:B------:R-:W-:-:S02]  /*7090*/  F2FP.BF16.F32.PACK_AB R12, R57, R56 ;  /* 0x00000038390c723e */ /* 0x000fc400000010ff */
[----:B------:R-:W-:Y:S01]  /*70a0*/  F2FP.BF16.F32.PACK_AB R13, R59, R58 ;  /* 0x0000003a3b0d723e */ /* 0x000fe200000010ff */
[----:B------:R-:W-:Y:S01]  /*70b0*/  STSM.16.M88.4 [R106], R4 ;  /* 0x000000046a007844 */ /* 0x000fe20000000200 */
[----:B0-----:R-:W-:Y:S01]  /*70c0*/  F2FP.BF16.F32.PACK_AB R14, R61, R60 ;  /* 0x0000003c3d0e723e */ /* 0x001fe200000010ff */
[----:B------:R-:W0:Y:S01]  /*70d0*/  @P1 LDC R59, c[0x0][0xbec] ;  /* 0x0002fb00ff3b1b82 */ /* 0x000e220000000800 */
[----:B------:R-:W-:Y:S01]  /*70e0*/  F2FP.BF16.F32.PACK_AB R15, R63, R62 ;  /* 0x0000003e3f0f723e */ /* 0x000fe200000010ff */
[----:B------:R-:W-:Y:S01]  /*70f0*/  SHFL.IDX PT, R56, R38, 0x1, 0x1c1f ;  /* 0x003c1f0026387f89 */ /* 0x000fe200000e0000 */
[----:B------:R-:W-:Y:S02]  /*7100*/  F2FP.BF16.F32.PACK_AB R72, R73, R72 ;  /* 0x000000484948723e */ /* 0x000fe400000010ff */
[----:B------:R-:W-:Y:S01]  /*7110*/  F2FP.BF16.F32.PACK_AB R8, R65, R64 ;  /* 0x000000404108723e */ /* 0x000fe200000010ff */
[----:B------:R-:W-:Y:S01]  /*7120*/  STSM.16.M88.4 [R105], R12 ;  /* 0x0000000c69007844 */ /* 0x000fe20000000200 */
[----:B------:R-:W-:Y:S01]  /*7130*/  F2FP.BF16.F32.PACK_AB R9, R67, R66 ;  /* 0x000000424309723e */ /* 0x000fe200000010ff */
[----:B------:R-:W2:Y:S01]  /*7140*/  @P1 LDC R61, c[0x0][0xbf0] ;  /* 0x0002fc00ff3d1b82 */ /* 0x000ea20000000800 */
[----:B------:R-:W-:Y:S01]  /*7150*/  F2FP.BF16.F32.PACK_AB R10, R69, R68 ;  /* 0x00000044450a723e */ /* 0x000fe200000010ff */
[----:B------:R-:W3:Y:S01]  /*7160*/  SHFL.IDX PT, R57, R39, 0x1, 0x1c1f ;  /* 0x003c1f0027397f89 */ /* 0x000ee200000e0000 */
[----:B------:R-:W-:-:S02]  /*7170*/  F2FP.BF16.F32.PACK_AB R11, R71, R70 ;  /* 0x00000046470b723e */ /* 0x000fc400000010ff */
[----:B------:R-:W-:Y:S02]  /*7180*/  F2FP.BF16.F32.PACK_AB R73, R75, R74 ;  /* 0x0000004a4b49723e */ /* 0x000fe400000010ff */
[----:B------:R-:W-:Y:S01]  /*7190*/  F2FP.BF16.F32.PACK_AB R80, R81, R80 ;  /* 0x000000505150723e */ /* 0x000fe200000010ff */
[----:B------:R-:W-:Y:S01]  /*71a0*/  STSM.16.M88.4 [R104], R8 ;  /* 0x0000000868007844 */ /* 0x000fe20000000200 */
[----:B------:R-:W-:Y:S02]  /*71b0*/  MOV R103, R42 ;  /* 0x0000002a00677202 */ /* 0x000fe40000000f00 */
[----:B------:R-:W-:Y:S02]  /*71c0*/  F2FP.BF16.F32.PACK_AB R74, R77, R76 ;  /* 0x0000004c4d4a723e */ /* 0x000fe400000010ff */
[----:B------:R-:W-:Y:S02]  /*71d0*/  F2FP.BF16.F32.PACK_AB R75, R79, R78 ;  /* 0x0000004e4f4b723e */ /* 0x000fe400000010ff */
[----:B------:R-:W-:-:S02]  /*71e0*/  F2FP.BF16.F32.PACK_AB R81, R83, R82 ;  /* 0x000000525351723e */ /* 0x000fc400000010ff */
[----:B------:R-:W-:Y:S01]  /*71f0*/  F2FP.BF16.F32.PACK_AB R82, R85, R84 ;  /* 0x000000545552723e */ /* 0x000fe200000010ff */
[----:B------:R-:W-:Y:S01]  /*7200*/  STSM.16.M88.4 [R103], R72 ;  /* 0x0000004867007844 */ /* 0x000fe20000000200 */
[----:B------:R-:W-:Y:S02]  /*7210*/  F2FP.BF16.F32.PACK_AB R83, R87, R86 ;  /* 0x000000565753723e */ /* 0x000fe400000010ff */
[C---:B------:R-:W-:Y:S02]  /*7220*/  LOP3.LUT R21, R36.reuse, 0x380, RZ, 0xc0, !PT ;  /* 0x0000038024157812 */ /* 0x040fe400078ec0ff */
[C---:B------:R-:W-:Y:S01]  /*7230*/  IADD3 R33, P5, R36.reuse, 0x2000, RZ ;  /* 0x0000200024217810 */ /* 0x040fe20007fbe0ff */
[----:B------:R-:W-:Y:S01]  /*7240*/  STSM.16.M88.4 [R97], R80 ;  /* 0x0000005061007844 */ /* 0x000fe20000000200 */
[----:B------:R-:W-:Y:S01]  /*7250*/  SHF.R.U64 R21, R21, 0x3, RZ ;  /* 0x0000000315157819 */ /* 0x000fe200000012ff */
[----:B------:R-:W-:Y:S01]  /*7260*/  UIMAD UR5, UR12, UR8, URZ ;  /* 0x000000080c0572a4 */ /* 0x000fe2000f8e023f */
[----:B------:R-:W-:Y:S01]  /*7270*/  BAR.SYNC.DEFER_BLOCKING 0x1, 0x100 ;  /* 0x0044000000007b1d */ /* 0x000fe20000010000 */
[----:B------:R-:W-:-:S02]  /*7280*/  IADD3 R31, P4, R36, 0x3000, RZ ;  /* 0x00003000241f7810 */ /* 0x000fc40007f9e0ff */
[----:B------:R-:W-:Y:S01]  /*7290*/  LOP3.LUT R36, R21, R36, RZ, 0x3c, !PT ;  /* 0x0000002415247212 */ /* 0x000fe200078e3cff */
[----:B------:R-:W-:Y:S01]  /*72a0*/  IMAD.X R21, RZ, RZ, R37, P6 ;  /* 0x000000ffff157224 */ /* 0x000fe200030e0625 */
[----:B------:R-:W-:Y:S01]  /*72b0*/  UIMAD.WIDE.U32 UR6, UR11, UR8, URZ ;  /* 0x000000080b0672a5 */ /* 0x000fe2000f8e003f */
[----:B------:R-:W-:Y:S01]  /*72c0*/  LOP3.LUT R32, R33, 0x380, RZ, 0xc0, !PT ;  /* 0x0000038021207812 */ /* 0x000fe200078ec0ff */
[----:B------:R-:W-:Y:S01]  /*72d0*/  UIMAD UR5, UR11, UR9, UR5 ;  /* 0x000000090b0572a4 */ /* 0x000fe2000f8e0205 */
[----:B------:R-:W-:Y:S02]  /*72e0*/  LOP3.LUT R30, R31, 0x380, RZ, 0xc0, !PT ;  /* 0x000003801f1e7812 */ /* 0x000fe400078ec0ff */
[----:B------:R-:W-:Y:S01]  /*72f0*/  ULDC.64 UR8, c[0x0][0xaf0] ;  /* 0x0002bc0000087ab9 */ /* 0x000fe20000000a00 */
[----:B-1----:R1:W-:Y:S01]  /*7300*/  @!P2 ST.E desc[UR36][R88.64], R3 ;  /* 0x000000035800a985 */ /* 0x0023e2000c101924 */
[----:B------:R-:W-:Y:S01]  /*7310*/  UIADD3 UR7, UR7, UR5, URZ ;  /* 0x0000000507077290 */ /* 0x000fe2000fffe03f */
[----:B------:R-:W-:-:S02]  /*7320*/  SHF.R.U64 R32, R32, 0x3, RZ ;  /* 0x0000000320207819 */ /* 0x000fc400000012ff */
[----:B---3--:R0:W-:Y:S01]  /*7330*/  @!P0 ST.E desc[UR36][R56.64], R0 ;  /* 0x0000000038008985 */ /* 0x0081e2000c101924 */
[----:B------:R-:W-:Y:S02]  /*7340*/  SHF.R.U64 R30, R30, 0x3, RZ ;  /* 0x000000031e1e7819 */ /* 0x000fe400000012ff */
[----:B-1----:R-:W-:Y:S01]  /*7350*/  LEA R3, R17, R19, 0x5 ;  /* 0x0000001311037211 */ /* 0x002fe200078e28ff */
[----:B------:R1:W5:Y:S01]  /*7360*/  LD.E.128 R44, desc[UR36][R34.64] ;  /* 0x00000024222c7980 */ /* 0x000362000c101d00 */
[----:B------:R-:W-:Y:S01]  /*7370*/  UIMAD UR5, UR10, UR8, URZ ;  /* 0x000000080a0572a4 */ /* 0x000fe2000f8e023f */
[----:B------:R-:W-:Y:S01]  /*7380*/  LOP3.LUT R32, R32, R33, RZ, 0x3c, !PT ;  /* 0x0000002120207212 */ /* 0x000fe200078e3cff */
[----:B------:R-:W-:Y:S01]  /*7390*/  UIMAD.WIDE.U32 UR6, UR60, UR8, UR6 ;  /* 0x000000083c0672a5 */ /* 0x000fe2000f8e0006 */
[----:B------:R3:W5:Y:S01]  /*73a0*/  LD.E.128 R52, desc[UR36][R28.64] ;  /* 0x000000241c347980 */ /* 0x000762000c101d00 */
[----:B------:R-:W-:-:S03]  /*73b0*/  LOP3.LUT R30, R30, R31, RZ, 0x3c, !PT ;  /* 0x0000001f1e1e7212 */ /* 0x000fc600078e3cff */
[----:B------:R4:W5:Y:S01]  /*73c0*/  LD.E.128 R8, desc[UR36][R20.64] ;  /* 0x0000002414087980 */ /* 0x000962000c101d00 */
[----:B-1----:R-:W1:Y:S01]  /*73d0*/  LDC.64 R34, c[0x0][0xae0] ;  /* 0x0002b800ff227b82 */ /* 0x002e620000000a00 */
[----:B------:R-:W-:Y:S01]  /*73e0*/  UIMAD UR5, UR60, UR9, UR5 ;  /* 0x000000093c0572a4 */ /* 0x000fe2000f8e0205 */
[----:B------:R-:W-:Y:S01]  /*73f0*/  IMAD.X R33, RZ, RZ, R37, P5 ;  /* 0x000000ffff217224 */ /* 0x000fe200028e0625 */
[----:B------:R-:W-:Y:S01]  /*7400*/  IADD3.X R31, RZ, R37, RZ, P4, !PT ;  /* 0x00000025ff1f7210 */ /* 0x000fe200027fe4ff */
[----:B---3--:R-:W-:Y:S01]  /*7410*/  IMAD R28, R98, 0x80, R3 ;  /* 0x00000080621c7824 */ /* 0x008fe200078e0203 */
[----:B------:R-:W-:Y:S01]  /*7420*/  UIADD3 UR7, UR7, UR5, URZ ;  /* 0x0000000507077290 */ /* 0x000fe2000fffe03f */
[----:B------:R-:W5:Y:S02]  /*7430*/  LD.E.128 R36, desc[UR36][R36.64] ;  /* 0x0000002424247980 */ /* 0x000f64000c101d00 */
[----:B0-----:R-:W-:Y:S02]  /*7440*/  @P1 IMAD.HI.U32 R0, R28, R59, RZ ;  /* 0x0000003b1c001227 */ /* 0x001fe400078e00ff */
[----:B------:R-:W5:Y:S02]  /*7450*/  LD.E.128 R40, desc[UR36][R32.64] ;  /* 0x0000002420287980 */ /* 0x000f64000c101d00 */
[----:B----4-:R-:W-:Y:S01]  /*7460*/  IMAD.MOV.U32 R20, RZ, RZ, R28 ;  /* 0x000000ffff147224 */ /* 0x010fe200078e001c */
[----:B--2---:R-:W-:Y:S01]  /*7470*/  @P1 SHF.R.U32.HI R20, RZ, R61, R0 ;  /* 0x0000003dff141219 */ /* 0x004fe20000011600 */
[----:B------:R-:W5:Y:S03]  /*7480*/  LD.E.128 R4, desc[UR36][R30.64] ;  /* 0x000000241e047980 */ /* 0x000f66000c101d00 */
[----:B------:R-:W-:Y:S01]  /*7490*/  IADD3 R0, -R20, RZ, RZ ;  /* 0x000000ff14007210 */ /* 0x000fe20007ffe1ff */
[----:B------:R-:W5:Y:S01]  /*74a0*/  LD.E.128 R48, desc[UR36][R26.64] ;  /* 0x000000241a307980 */ /* 0x000f62000c101d00 */
[----:B------:R-:W-:-:S03]  /*74b0*/  SHF.R.S32.HI R3, RZ, 0x1f, R20 ;  /* 0x0000001fff037819 */ /* 0x000fc60000011414 */
[----:B------:R-:W-:Y:S01]  /*74c0*/  IMAD R23, R23, R0, R28 ;  /* 0x0000000017177224 */ /* 0x000fe200078e021c */
[----:B------:R0:W5:Y:S01]  /*74d0*/  LD.E.128 R12, desc[UR36][R24.64] ;  /* 0x00000024180c7980 */ /* 0x000162000c101d00 */
[-C--:B-1----:R-:W-:Y:S01]  /*74e0*/  IMAD R3, R3, R34.reuse, RZ ;  /* 0x0000002203037224 */ /* 0x082fe200078e02ff */
[----:B------:R-:W-:Y:S01]  /*74f0*/  @!PT LDS RZ, [RZ] ;  /* 0x00000000fffff984 */ /* 0x000fe20000000800 */
[----:B------:R-:W-:Y:S01]  /*7500*/  @!PT LDS RZ, [RZ] ;  /* 0x00000000fffff984 */ /* 0x000fe20000000800 */
[----:B------:R-:W-:Y:S01]  /*7510*/  @!PT LDS RZ, [RZ] ;  /* 0x00000000fffff984 */ /* 0x000fe20000000800 */
[----:B------:R-:W-:Y:S01]  /*7520*/  @!PT LDS RZ, [RZ] ;  /* 0x00000000fffff984 */ /* 0x000fe20000000800 */
[----:B------:R1:W-:Y:S06]  /*7530*/  MEMBAR.ALL.CTA ;  /* 0x0000000000007992 */ /* 0x0003ec0000008000 */
[----:B-1----:R-:W1:Y:S01]  /*7540*/  FENCE.VIEW.ASYNC.S ;  /* 0x00000000000073c6 */ /* 0x002e620000000000 */
[C---:B------:R-:W-:Y:S01]  /*7550*/  IMAD R3, R20.reuse, R35, R3 ;  /* 0x0000002314037224 */ /* 0x040fe200078e0203 */
[----:B------:R-:W-:Y:S01]  /*7560*/  SHF.R.S32.HI R0, RZ, 0x1f, R23 ;  /* 0x0000001fff007819 */ /* 0x000fe20000011417 */
[----:B------:R-:W-:Y:S01]  /*7570*/  IMAD.WIDE.U32 R20, R20, R34, UR6 ;  /* 0x0000000614147e25 */ /* 0x000fe2000f8e0022 */
[----:B------:R-:W-:-:S03]  /*7580*/  ULDC.64 UR6, c[0x0][0xad8] ;  /* 0x0002b60000067ab9 */ /* 0x000fc60000000a00 */
[----:B------:R-:W-:Y:S02]  /*7590*/  IMAD.IADD R21, R21, 0x1, R3 ;  /* 0x0000000115157824 */ /* 0x000fe400078e0203 */
[----:B------:R-:W-:Y:S02]  /*75a0*/  IMAD R0, R0, UR6, RZ ;  /* 0x0000000600007c24 */ /* 0x000fe4000f8e02ff */
[----:B------:R-:W-:Y:S01]  /*75b0*/  IMAD R29, R98, 0x80, R19 ;  /* 0x00000080621d7824 */ /* 0x000fe200078e0213 */
[----:B------:R-:W-:Y:S01]  /*75c0*/  UIADD3 UR4, UR4, 0x2a820, URZ ;  /* 0x0002a82004047890 */ /* 0x000fe2000fffe03f */
[C---:B0-----:R-:W-:Y:S02]  /*75d0*/  IMAD R25, R23.reuse, UR7, R0 ;  /* 0x0000000717197c24 */ /* 0x041fe4000f8e0200 */
[----:B------:R-:W-:Y:S01]  /*75e0*/  IMAD.WIDE.U32 R20, R23, UR6, R20 ;  /* 0x0000000617147c25 */ /* 0x000fe2000f8e0014 */
[----:B------:R-:W-:Y:S01]  /*75f0*/  UIADD3 UR38, UR38, 0x1, URZ ;  /* 0x0000000126267890 */ /* 0x000fe2000fffe03f */
[----:B------:R-:W-:Y:S01]  /*7600*/  ISETP.GE.AND P1, PT, R29, R90, PT ;  /* 0x0000005a1d00720c */ /* 0x000fe20003f26270 */
[----:B------:R-:W-:Y:S01]  /*7610*/  ULDC.64 UR6, c[0x0][0xa80] ;  /* 0x0002a00000067ab9 */ /* 0x000fe20000000a00 */
[----:B------:R-:W-:Y:S01]  /*7620*/  IMAD.IADD R21, R21, 0x1, R25 ;  /* 0x0000000115157824 */ /* 0x000fe200078e0219 */
[----:B------:R-:W-:Y:S01]  /*7630*/  UPRMT UR4, URZ, 0x654, UR4 ;  /* 0x000006543f047896 */ /* 0x000fe20008000004 */
[----:B------:R-:W-:Y:S01]  /*7640*/  LEA R0, P2, R20, UR6, 0x1 ;  /* 0x0000000614007c11 */ /* 0x000fe2000f8408ff */
[----:B------:R-:W-:Y:S01]  /*7650*/  UISETP.NE.AND UP0, UPT, UR38, 0x2, UPT ;  /* 0x000000022600788c */ /* 0x000fe2000bf05270 */
[----:B------:R-:W-:-:S02]  /*7660*/  IADD3 R3, R29, 0x20, RZ ;  /* 0x000000201d037810 */ /* 0x000fc40007ffe0ff */
[----:B------:R-:W-:Y:S01]  /*7670*/  LEA.HI.X R23, R20, UR7, R21, 0x1, P2 ;  /* 0x0000000714177c11 */ /* 0x000fe200090f0c15 */
[----:B------:R-:W-:Y:S01]  /*7680*/  USEL UR6, URZ, 0x1, UP0 ;  /* 0x000000013f067887 */ /* 0x000fe20008000000 */
[-C--:B------:R-:W-:Y:S01]  /*7690*/  ISETP.GE.AND P3, PT, R3, R90.reuse, PT ;  /* 0x0000005a0300720c */ /* 0x080fe20003f66270 */
[----:B------:R-:W-:Y:S01]  /*76a0*/  ULDC UR5, c[0x0][0xc] ;  /* 0x0000030000057ab9 */ /* 0x000fe20000000800 */
[----:B------:R-:W-:Y:S01]  /*76b0*/  VIADD R3, R29, 0x40 ;  /* 0x000000401d037836 */ /* 0x000fe20000000000 */
[----:B------:R-:W-:Y:S01]  /*76c0*/  UIADD3 UR61, UR5, UR61, URZ ;  /* 0x0000003d053d7290 */ /* 0x000fe2000fffe03f */
[----:B-1----:R0:W1:Y:S01]  /*76d0*/  SHFL.IDX PT, R26, R0, RZ, 0x181f ;  /* 0x00181fff001a7589 */ /* 0x00206200000e0000 */
[----:B------:R-:W-:Y:S01]  /*76e0*/  USEL UR38, UR38, URZ, UP0 ;  /* 0x0000003f26267287 */ /* 0x000fe20008000000 */
[----:B------:R-:W-:Y:S01]  /*76f0*/  SYNCS.ARRIVE.TRANS64.RED.A1T0 RZ, [UR4], RZ ;  /* 0x000000ffffff79a7 */ /* 0x000fe20008100404 */
[----:B------:R-:W-:Y:S01]  /*7700*/  ULOP3.LUT UR39, UR39, UR6, URZ, 0x3c, !UPT ;  /* 0x0000000627277292 */ /* 0x000fe2000f8e3c3f */
[----:B------:R0:W2:Y:S01]  /*7710*/  SHFL.IDX PT, R27, R23, RZ, 0x181f ;  /* 0x00181fff171b7589 */ /* 0x0000a200000e0000 */
[----:B------:R-:W-:Y:S01]  /*7720*/  BSSY B0, `(.L_x_31) ;  /* 0x000000b000007945 */ /* 0x000fe20003800000 */
[----:B------:R-:W-:-:S03]  /*7730*/  ISETP.GE.AND P0, PT, R3, R90, PT ;  /* 0x0000005a0300720c */ /* 0x000fc60003f06270 */
[----:B------:R-:W-:Y:S10]  /*7740*/  @P1 BRA `(.L_x_32) ;  /* 0x0000000000201947 */ /* 0x000ff40003800000 */
[----:B------:R-:W-:Y:S02]  /*7750*/  ULDC UR4, c[0x0][0xac8] ;  /* 0x0002b20000047ab9 */ /* 0x000fe40000000800 */
[----:B------:R-:W-:Y:S02]  /*7760*/  ISETP.GE.AND P2, PT, R16, UR4, PT ;  /* 0x0000000410007c0c */ /* 0x000fe4000bf46270 */
[----:B------:R-:W-:-:S11]  /*7770*/  ISETP.GE.AND P1, PT, R2, UR4, PT ;  /* 0x0000000402007c0c */ /* 0x000fd6000bf26270 */
[----:B-1----:R-:W-:Y:S02]  /*7780*/  @!P2 LEA R24, P4, R16, R26, 0x1 ;  /* 0x0000001a1018a211 */ /* 0x002fe400078808ff */
[----:B--2---:R-:W-:Y:S02]  /*7790*/  @!P1 IMAD.WIDE R20, R2, 0x2, R26 ;  /* 0x0000000202149825 */ /* 0x004fe400078e021a */
[----:B------:R-:W-:-:S03]  /*77a0*/  @!P2 LEA.HI.X R25, R16, R27, R166, 0x1, P4 ;  /* 0x0000001b1019a211 */ /* 0x000fc600020f0ca6 */
[----:B-----5:R3:W-:Y:S04]  /*77b0*/  @!P1 ST.E.128 desc[UR36][R20.64], R36 ;  /* 0x0000002414009985 */ /* 0x0207e8000c101d24 */
[----:B------:R3:W-:Y:S02]  /*77c0*/  @!P2 ST.E.128 desc[UR36][R24.64], R52 ;  /* 0x000000341800a985 */ /* 0x0007e4000c101d24 */
.L_x_32:
[----:B------:R-:W-:Y:S05]  /*77d0*/  BSYNC B0 ;  /* 0x0000000000007941 */ /* 0x000fea0003800000 */
.L_x_31:
[----:B--2---:R2:W4:Y:S01]  /*77e0*/  SHFL.IDX PT, R27, R23, 0x1, 0x181f ;  /* 0x00381f00171b7f89 */ /* 0x00452200000e0000 */
[----:B------:R-:W-:Y:S03]  /*77f0*/  BSSY B0, `(.L_x_33) ;  /* 0x000000b000007945 */ /* 0x000fe60003800000 */
[----:B-1----:R2:W1:Y:S01]  /*7800*/  SHFL.IDX PT, R26, R0, 0x1, 0x181f ;  /* 0x00381f00001a7f89 */ /* 0x00246200000e0000 */
[----:B------:R-:W-:Y:S05]  /*7810*/  @P3 BRA `(.L_x_34) ;  /* 0x0000000000203947 */ /* 0x000fea0003800000 */
[----:B------:R-:W-:Y:S02]  /*7820*/  ULDC UR4, c[0x0][0xac8] ;  /* 0x0002b20000047ab9 */ /* 0x000fe40000000800 */
[----:B------:R-:W-:Y:S02]  /*7830*/  ISETP.GE.AND P3, PT, R16, UR4, PT ;  /* 0x0000000410007c0c */ /* 0x000fe4000bf66270 */
[----:B------:R-:W-:-:S11]  /*7840*/  ISETP.GE.AND P2, PT, R2, UR4, PT ;  /* 0x0000000402007c0c */ /* 0x000fd6000bf46270 */
[----:B-1-3--:R-:W-:Y:S02]  /*7850*/  @!P3 LEA R24, P1, R16, R26, 0x1 ;  /* 0x0000001a1018b211 */ /* 0x00afe400078208ff */
[----:B----4-:R-:W-:Y:S02]  /*7860*/  @!P2 IMAD.WIDE R20, R2, 0x2, R26 ;  /* 0x000000020214a825 */ /* 0x010fe400078e021a */
[----:B------:R-:W-:-:S03]  /*7870*/  @!P3 LEA.HI.X R25, R16, R27, R166, 0x1, P1 ;  /* 0x0000001b1019b211 */ /* 0x000fc600008f0ca6 */
[----:B-----5:R1:W-:Y:S04]  /*7880*/  @!P2 ST.E.128 desc[UR36][R20.64], R44 ;  /* 0x0000002c1400a985 */ /* 0x0203e8000c101d24 */
[----:B------:R1:W-:Y:S02]  /*7890*/  @!P3 ST.E.128 desc[UR36][R24.64], R48 ;  /* 0x000000301800b985 */ /* 0x0003e4000c101d24 */
.L_x_34:
[----:B------:R-:W-:Y:S05]  /*78a0*/  BSYNC B0 ;  /* 0x0000000000007941 */ /* 0x000fea0003800000 */
.L_x_33:
[----:B----4-:R4:W0:Y:S01]  /*78b0*/  SHFL.IDX PT, R27, R23, 0x2, 0x181f ;  /* 0x00581f00171b7f89 */ /* 0x01082200000e0000 */
[----:B------:R-:W-:Y:S03]  /*78c0*/  BSSY B0, `(.L_x_35) ;  /* 0x000000b000007945 */ /* 0x000fe60003800000 */
[----:B-1----:R4:W1:Y:S01]  /*78d0*/  SHFL.IDX PT, R26, R0, 0x2, 0x181f ;  /* 0x00581f00001a7f89 */ /* 0x00286200000e0000 */
[----:B------:R-:W-:Y:S05]  /*78e0*/  @P0 BRA `(.L_x_36) ;  /* 0x0000000000200947 */ /* 0x000fea0003800000 */
[----:B------:R-:W-:Y:S02]  /*78f0*/  ULDC UR4, c[0x0][0xac8] ;  /* 0x0002b20000047ab9 */ /* 0x000fe40000000800 */
[----:B------:R-:W-:Y:S02]  /*7900*/  ISETP.GE.AND P2, PT, R16, UR4, PT ;  /* 0x0000000410007c0c */ /* 0x000fe4000bf46270 */
[----:B------:R-:W-:-:S11]  /*7910*/  ISETP.GE.AND P1, PT, R2, UR4, PT ;  /* 0x0000000402007c0c */ /* 0x000fd6000bf26270 */
[----:B-1-3--:R-:W-:Y:S02]  /*7920*/  @!P2 LEA R24, P0, R16, R26, 0x1 ;  /* 0x0000001a1018a211 */ /* 0x00afe400078008ff */
[----:B0-----:R-:W-:Y:S02]  /*7930*/  @!P1 IMAD.WIDE R20, R2, 0x2, R26 ;  /* 0x0000000202149825 */ /* 0x001fe400078e021a */
[----:B------:R-:W-:-:S03]  /*7940*/  @!P2 LEA.HI.X R25, R16, R27, R166, 0x1, P0 ;  /* 0x0000001b1019a211 */ /* 0x000fc600000f0ca6 */
[----:B-----5:R0:W-:Y:S04]  /*7950*/  @!P1 ST.E.128 desc[UR36][R20.64], R40 ;  /* 0x0000002814009985 */ /* 0x0201e8000c101d24 */
[----:B------:R0:W-:Y:S02]  /*7960*/  @!P2 ST.E.128 desc[UR36][R24.64], R12 ;  /* 0x0000000c1800a985 */ /* 0x0001e4000c101d24 */
.L_x_36:
[----:B------:R-:W-:Y:S05]  /*7970*/  BSYNC B0 ;  /* 0x0000000000007941 */ /* 0x000fea0003800000 */
.L_x_35:
[----:B------:R-:W-:Y:S01]  /*7980*/  IADD3 R3, R29, 0x60, RZ ;  /* 0x000000601d037810 */ /* 0x000fe20007ffe0ff */
[----:B0--3--:R0:W3:Y:S01]  /*7990*/  SHFL.IDX PT, R21, R23, 0x3, 0x181f ;  /* 0x00781f0017157f89 */ /* 0x0090e200000e0000 */
[----:B------:R-:W-:Y:S01]  /*79a0*/  BSSY B0, `(.L_x_37) ;  /* 0x000000d000007945 */ /* 0x000fe20003800000 */
[----:B------:R-:W-:Y:S01]  /*79b0*/  VIADD R18, R18, 0x1 ;  /* 0x0000000112127836 */ /* 0x000fe20000000000 */
[----:B------:R-:W-:Y:S01]  /*79c0*/  ISETP.GE.AND P0, PT, R3, R90, PT ;  /* 0x0000005a0300720c */ /* 0x000fe20003f06270 */
[----:B------:R0:W0:-:S12]  /*79d0*/  SHFL.IDX PT, R20, R0, 0x3, 0x181f ;  /* 0x00781f0000147f89 */ /* 0x00001800000e0000 */
[----:B------:R-:W-:Y:S05]  /*79e0*/  @P0 BRA `(.L_x_38) ;  /* 0x0000000000200947 */ /* 0x000fea0003800000 */
[----:B------:R-:W-:Y:S02]  /*79f0*/  ULDC UR4, c[0x0][0xac8] ;  /* 0x0002b20000047ab9 */ /* 0x000fe40000000800 */
[----:B------:R-:W-:Y:S02]  /*7a00*/  ISETP.GE.AND P2, PT, R16, UR4, PT ;  /* 0x0000000410007c0c */ /* 0x000fe4000bf46270 */
[----:B------:R-:W-:-:S11]  /*7a10*/  ISETP.GE.AND P1, PT, R2, UR4, PT ;  /* 0x0000000402007c0c */ /* 0x000fd6000bf26270 */
[----:B0----5:R-:W-:Y:S02]  /*7a20*/  @!P2 LEA R14, P0, R16, R20, 0x1 ;  /* 0x00000014100ea211 */ /* 0x021fe400078008ff */
[----:B---3--:R-:W-:Y:S02]  /*7a30*/  @!P1 IMAD.WIDE R12, R2, 0x2, R20 ;  /* 0x00000002020c9825 */ /* 0x008fe400078e0214 */
[----:B------:R-:W-:-:S03]  /*7a40*/  @!P2 LEA.HI.X R15, R16, R21, R166, 0x1, P0 ;  /* 0x00000015100fa211 */ /* 0x000fc600000f0ca6 */
[----:B------:R0:W-:Y:S04]  /*7a50*/  @!P1 ST.E.128 desc[UR36][R12.64], R4 ;  /* 0x000000040c009985 */ /* 0x0001e8000c101d24 */
[----:B------:R0:W-:Y:S02]  /*7a60*/  @!P2 ST.E.128 desc[UR36][R14.64], R8 ;  /* 0x000000080e00a985 */ /* 0x0001e4000c101d24 */
.L_x_38:
[----:B------:R-:W-:Y:S05]  /*7a70*/  BSYNC B0 ;  /* 0x0000000000007941 */ /* 0x000fea0003800000 */
.L_x_37:
[----:B0-2-4-:R-:W0:Y:S02]  /*7a80*/  LDC R0, c[0x0][0xc34] ;  /* 0x00030d00ff007b82 */ /* 0x015e240000000800 */
[----:B0-----:R-:W-:-:S13]  /*7a90*/  ISETP.LE.AND P0, PT, R0, UR61, PT ;  /* 0x0000003d00007c0c */ /* 0x001fda000bf03270 */
[----:B------:R-:W-:Y:S05]  /*7aa0*/  @!P0 BRA `(.L_x_39) ;  /* 0xffffff90008c8947 */ /* 0x000fea000383ffff */
[----:B------:R-:W-:Y:S05]  /*7ab0*/  EXIT ;  /* 0x000000000000794d */ /* 0x000fea0003800000 */
.L_x_5:
[----:B------:R-:W-:-:S08]  /*7ac0*/  NOP ;  /* 0x0000000000007918 */ /* 0x000fd00000000000 */
[----:B0-----:R-:W0:-:S00]  /*7ad0*/  USETMAXREG.DEALLOC.CTAPOOL 0x28 ;  /* 0x00000028000079c8 */ /* 0x001e0000080e0500 */
[----:B------:R-:W1:Y:S01]  /*7ae0*/  S2UR UR9, SR_CTAID.X ;  /* 0x00000000000979c3 */ /* 0x000e620000002500 */
[----:B0-----:R-:W-:Y:S01]  /*7af0*/  IMAD.MOV.U32 R0, RZ, RZ, 0x1 ;  /* 0x00000001ff007424 */ /* 0x001fe200078e00ff */
[----:B------:R-:W-:Y:S01]  /*7b00*/  MOV R22, RZ ;  /* 0x000000ff00167202 */ /* 0x000fe20000000f00 */
[----:B------:R-:W-:-:S05]  /*7b10*/  IMAD.MOV.U32 R25, RZ, RZ, 0x1 ;  /* 0x00000001ff197424 */ /* 0x000fca00078e00ff */
[----:B------:R-:W1:Y:S02]  /*7b20*/  LDC R2, c[0x0][0xc34] ;  /* 0x00030d00ff027b82 */ /* 0x000e640000000800 */
[----:B-1----:R-:W-:-:S13]  /*7b30*/  ISETP.LE.AND P0, PT, R2, UR9, PT ;  /* 0x0000000902007c0c */ /* 0x002fda000bf03270 */
[----:B------:R-:W-:Y:S05]  /*7b40*/  @P0 BRA `(.L_x_40) ;  /* 0x0000003000fc0947 */ /* 0x000fea0003800000 */
[----:B------:R-:W2:Y:S01]  /*7b50*/  LDL R4, [R1+0x4] ;  /* 0x0000040001047983 */ /* 0x000ea20000100800 */
[----:B------:R-:W-:Y:S01]  /*7b60*/  IMAD.SHL.U32 R27, R3, 0x8, RZ ;  /* 0x00000008031b7824 */ /* 0x000fe200078e00ff */
[----:B------:R-:W-:Y:S01]  /*7b70*/  ULDC.64 UR38, c[0x0][0x2f0] ;  /* 0x0000bc0000267ab9 */ /* 0x000fe20000000a00 */
[----:B------:R-:W-:Y:S01]  /*7b80*/  ULDC.64 UR4, c[0x0][0x418] ;  /* 0x0001060000047ab9 */ /* 0x000fe20000000a00 */
[----:B------:R-:W-:Y:S01]  /*7b90*/  ULDC UR7, c[0x0][0x320] ;  /* 0x0000c80000077ab9 */ /* 0x000fe20000000800 */
[----:B------:R-:W-:Y:S01]  /*7ba0*/  UISETP.NE.U32.AND UP0, UPT, UR4, URZ, UPT ;  /* 0x0000003f0400728c */ /* 0x000fe2000bf05070 */
[C---:B------:R-:W-:Y:S01]  /*7bb0*/  LOP3.LUT R0, R27.reuse, 0x1f8, RZ, 0xc0, !PT ;  /* 0x000001f81b007812 */ /* 0x040fe200078ec0ff */
[----:B------:R-:W-:Y:S01]  /*7bc0*/  ULDC UR8, c[0x0][0x2b8] ;  /* 0x0000ae0000087ab9 */ /* 0x000fe20000000800 */
[----:B------:R-:W-:Y:S01]  /*7bd0*/  LOP3.LUT R37, R27, 0x38, RZ, 0xc0, !PT ;  /* 0x000000381b257812 */ /* 0x000fe200078ec0ff */
[----:B------:R-:W-:Y:S01]  /*7be0*/  UISETP.NE.AND.EX UP0, UPT, UR5, URZ, UPT, UP0 ;  /* 0x0000003f0500728c */ /* 0x000fe2000bf05300 */
[----:B------:R-:W-:Y:S01]  /*7bf0*/  LOP3.LUT R0, R0, 0x38, R3, 0x78, !PT ;  /* 0x0000003800007812 */ /* 0x000fe200078e7803 */
[----:B------:R-:W-:Y:S01]  /*7c00*/  ULDC UR4, c[0x0][0x424] ;  /* 0x0001090000047ab9 */ /* 0x000fe20000000800 */
[----:B------:R-:W-:Y:S01]  /*7c10*/  LOP3.LUT R16, R16, 0xfffffffe, RZ, 0xc0, !PT ;  /* 0xfffffffe10107812 */ /* 0x000fe200078ec0ff */
[----:B------:R-:W-:Y:S01]  /*7c20*/  USEL UR4, UR4, 0x1, UP0 ;  /* 0x0000000104047887 */ /* 0x000fe20008000000 */
[----:B------:R-:W-:Y:S01]  /*7c30*/  LOP3.LUT R27, R0, 0x200, R27, 0xf8, !PT ;  /* 0x00000200001b7812 */ /* 0x000fe200078ef81b */
[----:B------:R-:W0:Y:S01]  /*7c40*/  S2UR UR6, SR_CgaCtaId ;  /* 0x00000000000679c3 */ /* 0x000e220000008800 */
[C---:B------:R-:W-:Y:S01]  /*7c50*/  LOP3.LUT R0, R37.reuse, 0x40, RZ, 0xfc, !PT ;  /* 0x0000004025007812 */ /* 0x040fe200078efcff */
[----:B------:R-:W-:Y:S01]  /*7c60*/  UIMAD UR38, UR4, UR38, URZ ;  /* 0x00000026042672a4 */ /* 0x000fe2000f8e023f */
[----:B------:R-:W-:Y:S01]  /*7c70*/  LOP3.LUT R16, R16, 0xfffffff7, RZ, 0xc0, !PT ;  /* 0xfffffff710107812 */ /* 0x000fe200078ec0ff */
[----:B------:R1:W-:Y:S01]  /*7c80*/  STL [R1], RZ ;  /* 0x000000ff01007387 */ /* 0x0003e20000100800 */
[C---:B------:R-:W-:Y:S01]  /*7c90*/  ISETP.GE.AND P0, PT, R0.reuse, UR39, PT ;  /* 0x0000002700007c0c */ /* 0x040fe2000bf06270 */
[----:B------:R-:W-:Y:S01]  /*7ca0*/  UIADD3 UR4, UR38, 0x5f, URZ ;  /* 0x0000005f26047890 */ /* 0x000fe2000fffe03f */
[----:B------:R-:W-:Y:S01]  /*7cb0*/  ISETP.GE.AND P1, PT, R0, UR7, PT ;  /* 0x0000000700007c0c */ /* 0x000fe2000bf26270 */
[----:B------:R-:W-:Y:S01]  /*7cc0*/  IMAD.U32 R36, RZ, RZ, UR9 ;  /* 0x00000009ff247e24 */ /* 0x000fe2000f8e00ff */
[----:B------:R-:W-:Y:S01]  /*7cd0*/  LOP3.LUT R2, R37, 0x80, RZ, 0xfc, !PT ;  /* 0x0000008025027812 */ /* 0x000fe200078efcff */
[----:B------:R-:W-:Y:S01]  /*7ce0*/  UIMAD.WIDE UR4, UR4, 0x2aaaaaab, URZ ;  /* 0x2aaaaaab040478a5 */ /* 0x000fe2000f8e023f */
[----:B------:R-:W-:Y:S01]  /*7cf0*/  SHF.R.U32.HI R34, RZ, 0x3, R3 ;  /* 0x00000003ff227819 */ /* 0x000fe20000011603 */
[----:B------:R-:W-:Y:S01]  /*7d00*/  IMAD.MOV.U32 R22, RZ, RZ, RZ ;  /* 0x000000ffff167224 */ /* 0x000fe200078e00ff */
[----:B------:R-:W-:Y:S01]  /*7d10*/  ISETP.GE.AND P2, PT, R2, UR39, PT ;  /* 0x0000002702007c0c */ /* 0x000fe2000bf46270 */
[----:B------:R-:W-:Y:S01]  /*7d20*/  USHF.R.U32.HI UR4, URZ, 0x1f, UR5 ;  /* 0x0000001f3f047899 */ /* 0x000fe20008011605 */
[----:B------:R-:W-:Y:S01]  /*7d30*/  SHF.L.U32 R3, R3, 0x4, RZ ;  /* 0x0000000403037819 */ /* 0x000fe200000006ff */
[----:B------:R-:W-:Y:S01]  /*7d40*/  ULDC UR40, c[0x0][0x448] ;  /* 0x0001120000287ab9 */ /* 0x000fe20000000800 */
[----:B------:R-:W-:Y:S01]  /*7d50*/  LOP3.LUT R34, R34, 0xf, RZ, 0xc0, !PT ;  /* 0x0000000f22227812 */ /* 0x000fe200078ec0ff */
[----:B------:R-:W-:Y:S01]  /*7d60*/  ULEA.HI.SX32 UR5, UR5, UR4, 0x1c ;  /* 0x0000000405057291 */ /* 0x000fe2000f8fe23f */
[----:B------:R-:W-:Y:S01]  /*7d70*/  @P0 LOP3.LUT R16, R16, 0x8, RZ, 0xfc, !PT ;  /* 0x0000000810100812 */ /* 0x000fe200078efcff */
[----:B------:R-:W-:Y:S01]  /*7d80*/  ULDC UR44, c[0x0][0xc] ;  /* 0x00000300002c7ab9 */ /* 0x000fe20000000800 */
[----:B------:R-:W-:Y:S01]  /*7d90*/  ISETP.GE.AND P0, PT, R0, UR8, PT ;  /* 0x0000000800007c0c */ /* 0x000fe2000bf06270 */
[----:B------:R-:W-:Y:S01]  /*7da0*/  UIADD3 UR43, UR5, -0x1, URZ ;  /* 0xffffffff052b7890 */ /* 0x000fe2000fffe03f */
[----:B------:R-:W-:Y:S01]  /*7db0*/  @P1 LOP3.LUT R16, R16, 0x1, RZ, 0xfc, !PT ;  /* 0x0000000110101812 */ /* 0x000fe200078efcff */
[----:B------:R-:W-:Y:S01]  /*7dc0*/  ULDC UR4, c[0x0][0x288] ;  /* 0x0000a20000047ab9 */ /* 0x000fe20000000800 */
[----:B------:R-:W-:Y:S01]  /*7dd0*/  ISETP.GE.AND P1, PT, R2, UR8, PT ;  /* 0x0000000802007c0c */ /* 0x000fe2000bf26270 */
[----:B------:R-:W-:Y:S01]  /*7de0*/  UIMAD UR40, UR40, UR4, URZ ;  /* 0x00000004282872a4 */ /* 0x000fe2000f8e023f */
[----:B------:R-:W-:Y:S01]  /*7df0*/  LOP3.LUT R16, R16, 0xfffffdff, RZ, 0xc0, !PT ;  /* 0xfffffdff10107812 */ /* 0x000fe200078ec0ff */
[----:B------:R-:W-:Y:S01]  /*7e00*/  UIADD3 UR41, UR5, -0x2, URZ ;  /* 0xfffffffe05297890 */ /* 0x000fe2000fffe03f */
[----:B------:R-:W-:Y:S01]  /*7e10*/  LOP3.LUT R26, R34, 0x70, R3, 0xf8, !PT ;  /* 0x00000070221a7812 */ /* 0x000fe200078ef803 */
[----:B------:R-:W-:Y:S01]  /*7e20*/  IMAD.U32 R3, RZ, RZ, UR43 ;  /* 0x0000002bff037e24 */ /* 0x000fe2000f8e00ff */
[----:B------:R-:W-:-:S03]  /*7e30*/  MOV R25, 0x1 ;  /* 0x0000000100197802 */ /* 0x000fc60000000f00 */
[----:B------:R-:W-:Y:S02]  /*7e40*/  @P0 LOP3.LUT R16, R16, 0x200, RZ, 0xfc, !PT ;  /* 0x0000020010100812 */ /* 0x000fe400078efcff */
[----:B------:R-:W-:Y:S01]  /*7e50*/  ISETP.GE.AND P0, PT, R37, UR39, PT ;  /* 0x0000002725007c0c */ /* 0x000fe2000bf06270 */
[----:B------:R-:W-:Y:S01]  /*7e60*/  UMOV UR39, 0x400 ;  /* 0x0000040000277882 */ /* 0x000fe20000000000 */
[----:B------:R-:W-:Y:S01]  /*7e70*/  LOP3.LUT R16, R16, 0xfffffffb, RZ, 0xc0, !PT ;  /* 0xfffffffb10107812 */ /* 0x000fe200078ec0ff */
[----:B0-----:R-:W-:Y:S02]  /*7e80*/  ULEA UR39, UR6, UR39, 0x18 ;  /* 0x0000002706277291 */ /* 0x001fe4000f8ec03f */
[----:B------:R-:W-:Y:S01]  /*7e90*/  UIMAD UR6, UR43, -0x60, UR38 ;  /* 0xffffffa02b0678a4 */ /* 0x000fe2000f8e0226 */
[----:B------:R-:W-:-:S03]  /*7ea0*/  @P2 LOP3.LUT R16, R16, 0x4, RZ, 0xfc, !PT ;  /* 0x0000000410102812 */ /* 0x000fc600078efcff */
[----:B------:R-:W-:Y:S02]  /*7eb0*/  LEA R0, R27, UR39, 0x1 ;  /* 0x000000271b007c11 */ /* 0x000fe4000f8e08ff */
[----:B------:R-:W-:Y:S02]  /*7ec0*/  LOP3.LUT R16, R16, 0xfffffeff, RZ, 0xc0, !PT ;  /* 0xfffffeff10107812 */ /* 0x000fe400078ec0ff */
[----:B------:R-:W-:Y:S02]  /*7ed0*/  IADD3 R33, -R34, UR6, RZ ;  /* 0x0000000622217c10 */ /* 0x000fe4000fffe1ff */
[----:B------:R-:W-:Y:S02]  /*7ee0*/  @P1 LOP3.LUT R16, R16, 0x100, RZ, 0xfc, !PT ;  /* 0x0000010010101812 */ /* 0x000fe400078efcff */
[----:B------:R-:W-:Y:S02]  /*7ef0*/  ISETP.GE.AND P1, PT, R37, UR7, PT ;  /* 0x0000000725007c0c */ /* 0x000fe4000bf26270 */
[----:B------:R-:W-:-:S04]  /*7f00*/  LOP3.LUT R16, R16, 0xffffffef, RZ, 0xc0, !PT ;  /* 0xffffffef10107812 */ /* 0x000fc800078ec0ff */
[----:B------:R-:W-:-:S04]  /*7f10*/  @P0 LOP3.LUT R16, R16, 0x10, RZ, 0xfc, !PT ;  /* 0x0000001010100812 */ /* 0x000fc800078efcff */
[----:B------:R-:W-:Y:S02]  /*7f20*/  LOP3.LUT R16, R16, 0xffffff7f, RZ, 0xc0, !PT ;  /* 0xffffff7f10107812 */ /* 0x000fe400078ec0ff */
[----:B--2---:R-:W-:Y:S01]  /*7f30*/  R2UR UR10, R4 ;  /* 0x00000000040a72ca */ /* 0x004fe200000e0000 */
[----:B------:R-:W-:-:S05]  /*7f40*/  IMAD R4, R3, 0x60, R26 ;  /* 0x0000006003047824 */ /* 0x000fca00078e021a */
[----:B------:R-:W-:-:S04]  /*7f50*/  ISETP.GE.AND P0, PT, R4, UR38, PT ;  /* 0x0000002604007c0c */ /* 0x000fc8000bf06270 */
[----:B------:R-:W-:Y:S02]  /*7f60*/  ISETP.LT.U32.AND P2, PT, R26, 0x60, !P0 ;  /* 0x000000601a00780c */ /* 0x000fe40004741070 */
[----:B------:R-:W-:Y:S01]  /*7f70*/  ISETP.GE.AND P0, PT, R37, UR8, PT ;  /* 0x0000000825007c0c */ /* 0x000fe2000bf06270 */
[----:B------:R-:W-:-:S10]  /*7f80*/  ULOP3.LUT UR42, UR10, 0x2, URZ, 0xfc, !UPT ;  /* 0x000000020a2a7892 */ /* 0x000fd4000f8efc3f */
[----:B------:R-:W-:-:S04]  /*7f90*/  @P2 LOP3.LUT R16, R16, 0x80, RZ, 0xfc, !PT ;  /* 0x0000008010102812 */ /* 0x000fc800078efcff */
[----:B------:R-:W-:-:S04]  /*7fa0*/  LOP3.LUT R16, R16, 0xfffffbff, RZ, 0xc0, !PT ;  /* 0xfffffbff10107812 */ /* 0x000fc800078ec0ff */
[----:B------:R-:W-:-:S04]  /*7fb0*/  LOP3.LUT R16, R16, 0xfffffffd, RZ, 0xc0, !PT ;  /* 0xfffffffd10107812 */ /* 0x000fc800078ec0ff */
[----:B------:R-:W-:-:S04]  /*7fc0*/  @P1 LOP3.LUT R16, R16, 0x2, RZ, 0xfc, !PT ;  /* 0x0000000210101812 */ /* 0x000fc800078efcff */
[----:B-1----:R-:W-:-:S07]  /*7fd0*/  @P0 LOP3.LUT R16, R16, 0x400, RZ, 0xfc, !PT ;  /* 0x0000040010100812 */ /* 0x002fce00078efcff */
.L_x_75:
[----:B0-----:R-:W0:Y:S01]  /*7fe0*/  LDC R0, c[0x0][0xc38] ;  /* 0x00030e00ff007b82 */ /* 0x001e220000000800 */
[----:B------:R-:W-:Y:S01]  /*7ff0*/  IMAD.MOV.U32 R24, RZ, RZ, R36 ;  /* 0x000000ffff187224 */ /* 0x000fe200078e0024 */
[----:B------:R-:W-:Y:S05]  /*8000*/  YIELD ;  /* 0x0000000000007946 */ /* 0x000fea0003800000 */
[----:B------:R-:W-:Y:S01]  /*8010*/  ULDC.64 UR4, c[0x0][0xa28] ;  /* 0x00028a0000047ab9 */ /* 0x000fe20000000a00 */
[----:B------:R-:W-:Y:S01]  /*8020*/  IMAD.MOV.U32 R31, RZ, RZ, RZ ;  /* 0x000000ffff1f7224 */ /* 0x000fe200078e00ff */
[----:B0-----:R-:W-:-:S13]  /*8030*/  ISETP.NE.AND P0, PT, R0, 0x1, PT ;  /* 0x000000010000780c */ /* 0x001fda0003f05270 */
[----:B------:R-:W0:Y:S08]  /*8040*/  @P0 LDC R3, c[0x0][0xc3c] ;  /* 0x00030f00ff030b82 */ /* 0x000e300000000800 */
[----:B------:R-:W1:Y:S01]  /*8050*/  @P0 LDC R5, c[0x0][0xc40] ;  /* 0x00031000ff050b82 */ /* 0x000e620000000800 */
[----:B0-----:R-:W-:-:S05]  /*8060*/  @P0 IMAD.HI.U32 R0, R36, R3, RZ ;  /* 0x0000000324000227 */ /* 0x001fca00078e00ff */
[----:B-1----:R-:W-:Y:S02]  /*8070*/  @P0 SHF.R.U32.HI R24, RZ, R5, R0 ;  /* 0x00000005ff180219 */ /* 0x002fe40000011600 */
[----:B------:R-:W0:Y:S02]  /*8080*/  LDC R0, c[0x0][0xc44] ;  /* 0x00031100ff007b82 */ /* 0x000e240000000800 */
[----:B------:R-:W-:Y:S02]  /*8090*/  MOV R23, R24 ;  /* 0x0000001800177202 */ /* 0x000fe40000000f00 */
[----:B0-----:R-:W-:-:S13]  /*80a0*/  ISETP.NE.AND P0, PT, R0, 0x1, PT ;  /* 0x000000010000780c */ /* 0x001fda0003f05270 */
[----:B------:R-:W0:Y:S02]  /*80b0*/  @P0 LDC.64 R2, c[0x0][0xc48] ;  /* 0x00031200ff020b82 */ /* 0x000e240000000a00 */
[----:B0-----:R-:W-:-:S05]  /*80c0*/  @P0 IMAD.HI.U32 R0, R24, R2, RZ ;  /* 0x0000000218000227 */ /* 0x001fca00078e00ff */
[----:B------:R-:W-:Y:S02]  /*80d0*/  @P0 SHF.R.U32.HI R23, RZ, R3, R0 ;  /* 0x00000003ff170219 */ /* 0x000fe40000011600 */
[----:B------:R-:W-:-:S04]  /*80e0*/  ISETP.NE.U32.AND P0, PT, RZ, UR4, PT ;  /* 0x00000004ff007c0c */ /* 0x000fc8000bf05070 */
[----:B------:R-:W-:-:S13]  /*80f0*/  ISETP.NE.AND.EX P0, PT, RZ, UR5, PT, P0 ;  /* 0x00000005ff007c0c */ /* 0x000fda000bf05300 */
[----:B------:R-:W0:Y:S01]  /*8100*/  @P0 LDC.64 R2, c[0x0][0xa28] ;  /* 0x00028a00ff020b82 */ /* 0x000e220000000a00 */
[----:B------:R-:W-:-:S04]  /*8110*/  UIADD3 UR4, UR39, 0x18400, URZ ;  /* 0x0001840027047890 */ /* 0x000fc8000fffe03f */
[----:B------:R-:W-:Y:S01]  /*8120*/  ULOP3.LUT UP0, URZ, UR4, 0x3ff, URZ, 0xc0, !UPT ;  /* 0x000003ff043f7892 */ /* 0x000fe2000f80c03f */
[----:B0-----:R-:W-:-:S05]  /*8130*/  @P0 IMAD.WIDE R2, R23, 0x4, R2 ;  /* 0x0000000417020825 */ /* 0x001fca00078e0202 */
[----:B------:R0:W5:Y:S01]  /*8140*/  @P0 LDG.E R31, desc[UR36][R2.64] ;  /* 0x00000024021f0981 */ /* 0x000162000c1e1900 */
[----:B------:R-:W-:-:S13]  /*8150*/  PLOP3.LUT P0, PT, PT, PT, UP0, 0x80, 0x0 ;  /* 0x000000000000781c */ /* 0x000fda0003f0f008 */
[----:B0-----:R-:W-:Y:S05]  /*8160*/  @!P0 BRA `(.L_x_41) ;  /* 0x0000000000408947 */ /* 0x001fea0003800000 */
[----:B------:R-:W-:Y:S01]  /*8170*/  MOV R2, 0x0 ;  /* 0x0000000000027802 */ /* 0x000fe20000000f00 */
[----:B------:R-:W-:Y:S01]  /*8180*/  ULDC.64 UR4, c[0x4][0x90] ;  /* 0x0100240000047ab9 */ /* 0x000fe20000000a00 */
[----:B------:R-:W-:Y:S01]  /*8190*/  ULDC.64 UR6, c[0x4][0x98] ;  /* 0x0100260000067ab9 */ /* 0x000fe20000000a00 */
[----:B------:R-:W-:Y:S01]  /*81a0*/  IMAD.U32 R4, RZ, RZ, UR4 ;  /* 0x00000004ff047e24 */ /* 0x000fe2000f8e00ff */
[----:B------:R-:W-:Y:S01]  /*81b0*/  MOV R5, UR5 ;  /* 0x0000000500057c02 */ /* 0x000fe20008000f00 */
[----:B------:R-:W-:Y:S01]  /*81c0*/  ULDC.64 UR4, c[0x4][0x8] ;  /* 0x0100020000047ab9 */ /* 0x000fe20000000a00 */
[----:B------:R-:W0:Y:S01]  /*81d0*/  LDC.64 R2, c[0x4][R2] ;  /* 0x0100000002027b82 */ /* 0x000e220000000a00 */
[----:B------:R-:W-:Y:S01]  /*81e0*/  IMAD.U32 R6, RZ, RZ, UR6 ;  /* 0x00000006ff067e24 */ /* 0x000fe2000f8e00ff */
[----:B------:R-:W-:Y:S01]  /*81f0*/  MOV R10, UR4 ;  /* 0x00000004000a7c02 */ /* 0x000fe20008000f00 */
[----:B------:R-:W-:Y:S01]  /*8200*/  IMAD.U32 R7, RZ, RZ, UR7 ;  /* 0x00000007ff077e24 */ /* 0x000fe2000f8e00ff */
[----:B------:R-:W-:Y:S01]  /*8210*/  MOV R12, 0x1 ;  /* 0x00000001000c7802 */ /* 0x000fe20000000f00 */
[----:B------:R-:W-:-:S02]  /*8220*/  IMAD.U32 R11, RZ, RZ, UR5 ;  /* 0x00000005ff0b7e24 */ /* 0x000fc4000f8e00ff */
[----:B------:R-:W-:Y:S02]  /*8230*/  IMAD.MOV.U32 R8, RZ, RZ, 0x70 ;  /* 0x00000070ff087424 */ /* 0x000fe400078e00ff */
[----:B------:R-:W-:-:S07]  /*8240*/  IMAD.MOV.U32 R13, RZ, RZ, RZ ;  /* 0x000000ffff0d7224 */ /* 0x000fce00078e00ff */
[----:B------:R-:W-:-:S07]  /*8250*/  LEPC R20, `(.L_x_41) ;  /* 0x000000001014794e */ /* 0x000fce0000000000 */
[----:B0----5:R-:W-:Y:S05]  /*8260*/  CALL.ABS.NOINC R2 ;  /* 0x0000000002007343 */ /* 0x021fea0003c00000 */
.L_x_41:
[----:B------:R-:W-:-:S04]  /*8270*/  UIADD3 UR4, UR39, 0x400, URZ ;  /* 0x0000040027047890 */ /* 0x000fc8000fffe03f */
[----:B------:R-:W-:-:S06]  /*8280*/  ULOP3.LUT UP0, URZ, UR4, 0x3ff, URZ, 0xc0, !UPT ;  /* 0x000003ff043f7892 */ /* 0x000fcc000f80c03f */
[----:B------:R-:W-:-:S13]  /*8290*/  PLOP3.LUT P0, PT, PT, PT, UP0, 0x80, 0x0 ;  /* 0x000000000000781c */ /* 0x000fda0003f0f008 */
[----:B------:R-:W-:Y:S05]  /*82a0*/  @!P0 BRA `(.L_x_42) ;  /* 0x00000000007c8947 */ /* 0x000fea0003800000 */
[----:B------:R-:W-:Y:S01]  /*82b0*/  MOV R17, 0x0 ;  /* 0x0000000000117802 */ /* 0x000fe20000000f00 */
[----:B------:R-:W-:Y:S01]  /*82c0*/  ULDC.64 UR6, c[0x4][0x90] ;  /* 0x0100240000067ab9 */ /* 0x000fe20000000a00 */
[----:B------:R-:W-:Y:S01]  /*82d0*/  ULDC.64 UR8, c[0x4][0x98] ;  /* 0x0100260000087ab9 */ /* 0x000fe20000000a00 */
[----:B------:R-:W-:Y:S01]  /*82e0*/  ULDC.64 UR4, c[0x4][0x10] ;  /* 0x0100040000047ab9 */ /* 0x000fe20000000a00 */
[----:B------:R0:W1:Y:S01]  /*82f0*/  LDC.64 R2, c[0x4][R17] ;  /* 0x0100000011027b82 */ /* 0x0000620000000a00 */
[----:B------:R-:W-:Y:S01]  /*8300*/  IMAD.U32 R4, RZ, RZ, UR6 ;  /* 0x00000006ff047e24 */ /* 0x000fe2000f8e00ff */
[----:B------:R-:W-:Y:S01]  /*8310*/  MOV R5, UR7 ;  /* 0x0000000700057c02 */ /* 0x000fe20008000f00 */
[----:B------:R-:W-:Y:S01]  /*8320*/  IMAD.U32 R6, RZ, RZ, UR8 ;  /* 0x00000008ff067e24 */ /* 0x000fe2000f8e00ff */
[----:B------:R-:W-:Y:S01]  /*8330*/  MOV R10, UR4 ;  /* 0x00000004000a7c02 */ /* 0x000fe20008000f00 */
[----:B------:R-:W-:Y:S01]  /*8340*/  IMAD.U32 R7, RZ, RZ, UR9 ;  /* 0x00000009ff077e24 */ /* 0x000fe2000f8e00ff */
[----:B------:R-:W-:Y:S01]  /*8350*/  MOV R12, 0x1 ;  /* 0x00000001000c7802 */ /* 0x000fe20000000f00 */
[----:B------:R-:W-:-:S02]  /*8360*/  IMAD.U32 R11, RZ, RZ, UR5 ;  /* 0x00000005ff0b7e24 */ /* 0x000fc4000f8e00ff */
[----:B------:R-:W-:Y:S02]  /*8370*/  IMAD.MOV.U32 R8, RZ, RZ, 0x70 ;  /* 0x00000070ff087424 */ /* 0x000fe400078e00ff */
[----:B0-----:R-:W-:-:S07]  /*8380*/  IMAD.MOV.U32 R13, RZ, RZ, RZ ;  /* 0x000000ffff0d7224 */ /* 0x001fce00078e00ff */
[----:B------:R-:W-:-:S07]  /*8390*/  LEPC R20, `(.L_x_43) ;  /* 0x000000001014794e */ /* 0x000fce0000000000 */
[----:B-1---5:R-:W-:Y:S05]  /*83a0*/  CALL.ABS.NOINC R2 ;  /* 0x0000000002007343 */ /* 0x022fea0003c00000 */
.L_x_43:
[----:B------:R0:W1:Y:S01]  /*83b0*/  LDC.64 R2, c[0x4][R17] ;  /* 0x0100000011027b82 */ /* 0x0000620000000a00 */
[----:B------:R-:W-:Y:S01]  /*83c0*/  ULDC.64 UR4, c[0x4][0x90] ;  /* 0x0100240000047ab9 */ /* 0x000fe20000000a00 */
[----:B------:R-:W-:Y:S01]  /*83d0*/  ULDC.64 UR6, c[0x4][0x98] ;  /* 0x0100260000067ab9 */ /* 0x000fe20000000a00 */
[----:B------:R-:W-:Y:S01]  /*83e0*/  IMAD.U32 R4, RZ, RZ, UR4 ;  /* 0x00000004ff047e24 */ /* 0x000fe2000f8e00ff */
[----:B------:R-:W-:Y:S01]  /*83f0*/  MOV R5, UR5 ;  /* 0x0000000500057c02 */ /* 0x000fe20008000f00 */
[----:B------:R-:W-:Y:S01]  /*8400*/  ULDC.64 UR4, c[0x4][0x18] ;  /* 0x0100060000047ab9 */ /* 0x000fe20000000a00 */
        /* <DEDUP_REMOVED lines=8> */
[----:B-1----:R-:W-:Y:S05]  /*8490*/  CALL.ABS.NOINC R2 ;  /* 0x0000000002007343 */ /* 0x002fea0003c00000 */
.L_x_42:
[----:B------:R-:W-:Y:S01]  /*84a0*/  ULDC.64 UR4, c[0x0][0x9f8] ;  /* 0x00027e0000047ab9 */ /* 0x000fe20000000a00 */
[----:B------:R-:W-:Y:S01]  /*84b0*/  IMAD.MOV.U32 R30, RZ, RZ, R23 ;  /* 0x000000ffff1e7224 */ /* 0x000fe200078e0017 */
[----:B------:R-:W-:Y:S01]  /*84c0*/  ISETP.NE.U32.AND P0, PT, RZ, UR4, PT ;  /* 0x00000004ff007c0c */ /* 0x000fe2000bf05070 */
[----:B------:R-:W0:Y:S01]  /*84d0*/  LDC R8, c[0x0][0x430] ;  /* 0x00010c00ff087b82 */ /* 0x000e220000000800 */
[----:B------:R-:W-:Y:S01]  /*84e0*/  IADD3 R19, -R23, RZ, RZ ;  /* 0x000000ff17137210 */ /* 0x000fe20007ffe1ff */
[----:B------:R-:W-:Y:S01]  /*84f0*/  ULDC UR4, c[0x0][0xc44] ;  /* 0x0003110000047ab9 */ /* 0x000fe20000000800 */
[----:B------:R-:W-:-:S13]  /*8500*/  ISETP.NE.AND.EX P0, PT, RZ, UR5, PT, P0 ;  /* 0x00000005ff007c0c */ /* 0x000fda000bf05300 */
[----:B------:R-:W1:Y:S02]  /*8510*/  @P0 LDC.64 R2, c[0x0][0x9f8] ;  /* 0x00027e00ff020b82 */ /* 0x000e640000000a00 */
[----:B-1----:R-:W-:-:S05]  /*8520*/  @P0 IMAD.WIDE R2, R23, 0x4, R2 ;  /* 0x0000000417020825 */ /* 0x002fca00078e0202 */
[----:B------:R1:W5:Y:S01]  /*8530*/  @P0 LDG.E R30, desc[UR36][R2.64] ;  /* 0x00000024021e0981 */ /* 0x000362000c1e1900 */
[----:B------:R-:W-:Y:S01]  /*8540*/  UMOV UR5, 0xffffffff ;  /* 0xffffffff00057882 */ /* 0x000fe20000000000 */
[----:B------:R-:W-:Y:S02]  /*8550*/  IMAD R19, R19, UR4, R24 ;  /* 0x0000000413137c24 */ /* 0x000fe4000f8e0218 */
[----:B0-----:R-:W-:Y:S05]  /*8560*/  BRA.DIV UR5, `(.L_x_44) ;  /* 0x0000002e05c47947 */ /* 0x001fea000b800000 */
.L_x_92:
[----:B------:R-:W-:Y:S01]  /*8570*/  ISETP.NE.AND P0, PT, R8, 0x1, PT ;  /* 0x000000010800780c */ /* 0x000fe20003f05270 */
[----:B------:R-:W-:Y:S01]  /*8580*/  IMAD.U32 R0, RZ, RZ, UR43 ;  /* 0x0000002bff007e24 */ /* 0x000fe2000f8e00ff */
[----:B------:R-:W-:Y:S02]  /*8590*/  LOP3.LUT P1, RZ, R16, 0x80, RZ, 0xc0, !PT ;  /* 0x0000008010ff7812 */ /* 0x000fe4000782c0ff */
[----:B-----5:R-:W-:Y:S01]  /*85a0*/  SHF.R.S32.HI R32, RZ, 0x1f, R30 ;  /* 0x0000001fff207819 */ /* 0x020fe2000001141e */
[----:B------:R-:W-:Y:S01]  /*85b0*/  IMAD R0, R0, 0x60, R26 ;  /* 0x0000006000007824 */ /* 0x000fe200078e021a */
[----:B------:R-:W-:-:S03]  /*85c0*/  LOP3.LUT R16, R16, 0xffffffbf, RZ, 0xc0, !PT ;  /* 0xffffffbf10107812 */ /* 0x000fc600078ec0ff */
[----:B------:R-:W-:-:S04]  /*85d0*/  IMAD.IADD R0, R0, 0x1, R31 ;  /* 0x0000000100007824 */ /* 0x000fc800078e021f */
[----:B-1----:R-:W0:Y:S01]  /*85e0*/  @P0 LDC R3, c[0x0][0x434] ;  /* 0x00010d00ff030b82 */ /* 0x002e220000000800 */
[----:B------:R-:W-:Y:S02]  /*85f0*/  MOV R9, R0 ;  /* 0x0000000000097202 */ /* 0x000fe40000000f00 */
[----:B------:R-:W-:-:S05]  /*8600*/  @P0 LOP3.LUT R16, R16, 0x40, RZ, 0xfc, !PT ;  /* 0x0000004010100812 */ /* 0x000fca00078efcff */
[----:B------:R-:W1:Y:S08]  /*8610*/  @P0 LDC R5, c[0x0][0x438] ;  /* 0x00010e00ff050b82 */ /* 0x000e700000000800 */
[----:B------:R-:W2:Y:S01]  /*8620*/  @P1 LDC.64 R6, c[0x0][0x428] ;  /* 0x00010a00ff061b82 */ /* 0x000ea20000000a00 */
[----:B0-----:R-:W-:-:S05]  /*8630*/  @P0 IMAD.HI.U32 R2, R0, R3, RZ ;  /* 0x0000000300020227 */ /* 0x001fca00078e00ff */
[----:B-1----:R-:W-:Y:S02]  /*8640*/  @P0 SHF.R.U32.HI R9, RZ, R5, R2 ;  /* 0x00000005ff090219 */ /* 0x002fe40000011602 */
[----:B------:R-:W0:Y:S02]  /*8650*/  @P1 LDC.64 R4, c[0x0][0x418] ;  /* 0x00010600ff041b82 */ /* 0x000e240000000a00 */
[----:B------:R-:W-:Y:S01]  /*8660*/  @P1 SHF.R.S32.HI R3, RZ, 0x1f, R9 ;  /* 0x0000001fff031819 */ /* 0x000fe20000011409 */
[----:B--2---:R-:W-:-:S04]  /*8670*/  @P1 IMAD R2, R32, R6, RZ ;  /* 0x0000000620021224 */ /* 0x004fc800078e02ff */
[----:B------:R-:W-:Y:S02]  /*8680*/  @P1 IMAD R7, R30, R7, R2 ;  /* 0x000000071e071224 */ /* 0x000fe400078e0202 */
[----:B------:R-:W-:-:S04]  /*8690*/  @P1 IMAD.MOV.U32 R2, RZ, RZ, R9 ;  /* 0x000000ffff021224 */ /* 0x000fc800078e0009 */
[----:B------:R-:W-:Y:S01]  /*86a0*/  @P1 IMAD.WIDE.U32 R2, R30, R6, R2 ;  /* 0x000000061e021225 */ /* 0x000fe200078e0002 */
[----:B------:R-:W-:-:S03]  /*86b0*/  MOV R6, RZ ;  /* 0x000000ff00067202 */ /* 0x000fc60000000f00 */
[----:B------:R-:W-:Y:S01]  /*86c0*/  @P1 IMAD.IADD R3, R3, 0x1, R7 ;  /* 0x0000000103031824 */ /* 0x000fe200078e0207 */
[----:B0-----:R-:W-:-:S04]  /*86d0*/  @P1 LEA R4, P0, R2, R4, 0x2 ;  /* 0x0000000402041211 */ /* 0x001fc800078010ff */
[----:B------:R-:W-:Y:S01]  /*86e0*/  @P1 LEA.HI.X R5, R2, R5, R3, 0x2, P0 ;  /* 0x0000000502051211 */ /* 0x000fe200000f1403 */
[----:B------:R-:W-:-:S04]  /*86f0*/  IMAD.MOV R3, RZ, RZ, -R9 ;  /* 0x000000ffff037224 */ /* 0x000fc800078e0a09 */
[----:B------:R0:W5:Y:S01]  /*8700*/  @P1 LDG.E R6, desc[UR36][R4.64] ;  /* 0x0000002404061981 */ /* 0x000162000c1e1900 */
[----:B------:R-:W-:Y:S02]  /*8710*/  LOP3.LUT R16, R16, 0xffffffdf, RZ, 0xc0, !PT ;  /* 0xffffffdf10107812 */ /* 0x000fe400078ec0ff */
[----:B------:R-:W-:Y:S01]  /*8720*/  SHF.R.S32.HI R29, RZ, 0x1f, R19 ;  /* 0x0000001fff1d7819 */ /* 0x000fe20000011413 */
[----:B0-----:R-:W-:Y:S02]  /*8730*/  IMAD R5, R8, R3, R0 ;  /* 0x0000000308057224 */ /* 0x001fe400078e0200 */
[----:B------:R-:W-:-:S05]  /*8740*/  IMAD.U32 R0, RZ, RZ, UR42 ;  /* 0x0000002aff007e24 */ /* 0x000fca000f8e00ff */
[----:B------:R-:W-:-:S13]  /*8750*/  ISETP.NE.AND P0, PT, R0, 0x3, PT ;  /* 0x000000030000780c */ /* 0x000fda0003f05270 */
[----:B------:R-:W-:Y:S01]  /*8760*/  @P0 LOP3.LUT R16, R16, 0x20, RZ, 0xfc, !PT ;  /* 0x0000002010100812 */ /* 0x000fe200078efcff */
[----:B------:R-:W-:Y:S06]  /*8770*/  @!P0 BRA `(.L_x_45) ;  /* 0x0000000000048947 */ /* 0x000fec0003800000 */
[----:B------:R-:W-:Y:S01]  /*8780*/  BPT.TRAP 0x1 ;  /* 0x000000040000795c */ /* 0x000fe20000300000 */
.L_x_45:
[----:B------:R-:W-:Y:S01]  /*8790*/  SHF.R.S32.HI R7, RZ, 0x1f, R5 ;  /* 0x0000001fff077819 */ /* 0x000fe20000011405 */
[----:B------:R-:W-:Y:S01]  /*87a0*/  ULDC.64 UR4, c[0x0][0x328] ;  /* 0x0000ca0000047ab9 */ /* 0x000fe20000000a00 */
[----:B-----5:R-:W-:Y:S01]  /*87b0*/  SHF.R.S32.HI R4, RZ, 0x1f, R6 ;  /* 0x0000001fff047819 */ /* 0x020fe20000011406 */
[----:B------:R-:W-:Y:S01]  /*87c0*/  IMAD.WIDE.U32 R2, R5, UR4, RZ ;  /* 0x0000000405027c25 */ /* 0x000fe2000f8e00ff */
[----:B------:R-:W-:Y:S03]  /*87d0*/  BSSY B0, `(.L_x_46) ;  /* 0x0000015000007945 */ /* 0x000fe60003800000 */
[----:B------:R-:W-:-:S04]  /*87e0*/  IMAD R0, R7, UR4, RZ ;  /* 0x0000000407007c24 */ /* 0x000fc8000f8e02ff */
[----:B------:R-:W-:Y:S01]  /*87f0*/  IMAD R9, R5, UR5, R0 ;  /* 0x0000000505097c24 */ /* 0x000fe2000f8e0200 */
[----:B------:R-:W-:-:S04]  /*8800*/  ULDC.64 UR4, c[0x0][0x338] ;  /* 0x0000ce0000047ab9 */ /* 0x000fc80000000a00 */
[----:B------:R-:W-:Y:S01]  /*8810*/  IADD3 R3, R3, R9, RZ ;  /* 0x0000000903037210 */ /* 0x000fe20007ffe0ff */
[----:B------:R-:W-:-:S04]  /*8820*/  IMAD R9, R4, UR4, RZ ;  /* 0x0000000404097c24 */ /* 0x000fc8000f8e02ff */
[C---:B------:R-:W-:Y:S02]  /*8830*/  IMAD R9, R6.reuse, UR5, R9 ;  /* 0x0000000506097c24 */ /* 0x040fe4000f8e0209 */
[----:B------:R-:W-:Y:S01]  /*8840*/  IMAD.WIDE.U32 R2, R6, UR4, R2 ;  /* 0x0000000406027c25 */ /* 0x000fe2000f8e0002 */
[----:B------:R-:W-:-:S03]  /*8850*/  ULDC.64 UR4, c[0x0][0x330] ;  /* 0x0000cc0000047ab9 */ /* 0x000fc60000000a00 */
[----:B------:R-:W-:Y:S02]  /*8860*/  IMAD.IADD R3, R3, 0x1, R9 ;  /* 0x0000000103037824 */ /* 0x000fe400078e0209 */
[----:B------:R-:W-:Y:S02]  /*8870*/  IMAD R0, R29, UR4, RZ ;  /* 0x000000041d007c24 */ /* 0x000fe4000f8e02ff */
[----:B------:R-:W-:-:S04]  /*8880*/  IMAD.WIDE.U32 R2, R19, UR4, R2 ;  /* 0x0000000413027c25 */ /* 0x000fc8000f8e0002 */
[----:B------:R-:W-:Y:S01]  /*8890*/  IMAD R9, R19, UR5, R0 ;  /* 0x0000000513097c24 */ /* 0x000fe2000f8e0200 */
[----:B------:R-:W-:Y:S01]  /*88a0*/  ULDC.64 UR4, c[0x0][0x318] ;  /* 0x0000c60000047ab9 */ /* 0x000fe20000000a00 */
[----:B------:R-:W-:Y:S02]  /*88b0*/  LEA R0, R22, UR39, 0x3 ;  /* 0x0000002716007c11 */ /* 0x000fe4000f8e18ff */
[----:B------:R-:W-:Y:S01]  /*88c0*/  LEA R17, P0, R2, UR4, 0x1 ;  /* 0x0000000402117c11 */ /* 0x000fe2000f8008ff */
[----:B------:R-:W-:-:S05]  /*88d0*/  IMAD.IADD R3, R3, 0x1, R9 ;  /* 0x0000000103037824 */ /* 0x000fca00078e0209 */
[----:B------:R-:W-:Y:S02]  /*88e0*/  LEA.HI.X R18, R2, UR5, R3, 0x1, P0 ;  /* 0x0000000502127c11 */ /* 0x000fe400080f0c03 */
[----:B------:R-:W-:-:S04]  /*88f0*/  SHF.L.U32 R3, R25, 0x1f, RZ ;  /* 0x0000001f19037819 */ /* 0x000fc800000006ff */
[----:B------:R-:W0:Y:S02]  /*8900*/  SYNCS.PHASECHK.TRANS64.TRYWAIT P0, [R0+URZ+0x2a840], R3 ;  /* 0x02a84003000075a7 */ /* 0x000e24000800017f */
[----:B0-----:R-:W-:Y:S05]  /*8910*/  @!P0 BRA `(.L_x_47) ;  /* 0x0000002c000c8947 */ /* 0x001fea0003800000 */
.L_x_93:
[----:B------:R-:W-:Y:S05]  /*8920*/  BSYNC B0 ;  /* 0x0000000000007941 */ /* 0x000fea0003800000 */
.L_x_46:
[----:B------:R-:W-:Y:S01]  /*8930*/  ULDC.64 UR4, c[0x0][0x300] ;  /* 0x0000c00000047ab9 */ /* 0x000fe20000000a00 */
[C---:B------:R-:W-:Y:S01]  /*8940*/  LOP3.LUT P4, RZ, R16.reuse, 0x10, RZ, 0xc0, !PT ;  /* 0x0000001010ff7812 */ /* 0x040fe2000788c0ff */
[----:B------:R-:W-:Y:S01]  /*8950*/  IMAD R2, R7, UR4, RZ ;  /* 0x0000000407027c24 */ /* 0x000fe2000f8e02ff */
[C---:B------:R-:W-:Y:S02]  /*8960*/  LOP3.LUT P3, RZ, R16.reuse, 0x8, RZ, 0xc0, !PT ;  /* 0x0000000810ff7812 */ /* 0x040fe4000786c0ff */
[----:B------:R-:W-:Y:S01]  /*8970*/  LOP3.LUT P2, RZ, R16, 0x4, RZ, 0xc0, !PT ;  /* 0x0000000410ff7812 */ /* 0x000fe2000784c0ff */
[C---:B------:R-:W-:Y:S02]  /*8980*/  IMAD R7, R5.reuse, UR5, R2 ;  /* 0x0000000505077c24 */ /* 0x040fe4000f8e0202 */
[----:B0-----:R-:W-:Y:S01]  /*8990*/  IMAD.WIDE.U32 R2, R5, UR4, RZ ;  /* 0x0000000405027c25 */ /* 0x001fe2000f8e00ff */
[----:B------:R-:W-:-:S03]  /*89a0*/  ULDC.64 UR4, c[0x0][0x310] ;  /* 0x0000c40000047ab9 */ /* 0x000fc60000000a00 */
[----:B------:R-:W-:Y:S01]  /*89b0*/  IMAD R5, R4, UR4, RZ ;  /* 0x0000000404057c24 */ /* 0x000fe2000f8e02ff */
[----:B------:R-:W-:-:S03]  /*89c0*/  IADD3 R3, R3, R7, RZ ;  /* 0x0000000703037210 */ /* 0x000fc60007ffe0ff */
[C---:B------:R-:W-:Y:S02]  /*89d0*/  IMAD R5, R6.reuse, UR5, R5 ;  /* 0x0000000506057c24 */ /* 0x040fe4000f8e0205 */
[----:B------:R-:W-:Y:S01]  /*89e0*/  IMAD.WIDE.U32 R2, R6, UR4, R2 ;  /* 0x0000000406027c25 */ /* 0x000fe2000f8e0002 */
[----:B------:R-:W-:-:S03]  /*89f0*/  ULDC.64 UR4, c[0x0][0x308] ;  /* 0x0000c20000047ab9 */ /* 0x000fc60000000a00 */
[----:B------:R-:W-:Y:S02]  /*8a00*/  IMAD.IADD R3, R3, 0x1, R5 ;  /* 0x0000000103037824 */ /* 0x000fe400078e0205 */
[----:B------:R-:W-:Y:S02]  /*8a10*/  IMAD R4, R29, UR4, RZ ;  /* 0x000000041d047c24 */ /* 0x000fe4000f8e02ff */
[----:B------:R-:W-:-:S04]  /*8a20*/  IMAD.WIDE.U32 R2, R19, UR4, R2 ;  /* 0x0000000413027c25 */ /* 0x000fc8000f8e0002 */
[----:B------:R-:W-:Y:S01]  /*8a30*/  IMAD R5, R19, UR5, R4 ;  /* 0x0000000513057c24 */ /* 0x000fe2000f8e0204 */
[----:B------:R-:W-:Y:S02]  /*8a40*/  ULDC.64 UR4, c[0x0][0x2e8] ;  /* 0x0000ba0000047ab9 */ /* 0x000fe40000000a00 */
[----:B------:R-:W-:Y:S01]  /*8a50*/  LEA R4, P0, R2, UR4, 0x1 ;  /* 0x0000000402047c11 */ /* 0x000fe2000f8008ff */
[----:B------:R-:W-:Y:S01]  /*8a60*/  IMAD.IADD R3, R3, 0x1, R5 ;  /* 0x0000000103037824 */ /* 0x000fe200078e0205 */
[----:B------:R-:W-:Y:S01]  /*8a70*/  UMOV UR4, 0xffffffff ;  /* 0xffffffff00047882 */ /* 0x000fe20000000000 */
[----:B------:R-:W-:-:S03]  /*8a80*/  IMAD R5, R22, 0x4800, R27 ;  /* 0x0000480016057824 */ /* 0x000fc600078e021b */
[----:B------:R-:W-:Y:S01]  /*8a90*/  LEA.HI.X R6, R2, UR5, R3, 0x1, P0 ;  /* 0x0000000502067c11 */ /* 0x000fe200080f0c03 */
[----:B------:R-:W-:Y:S06]  /*8aa0*/  BRA.DIV UR4, `(.L_x_48) ;  /* 0x0000002a04bc7947 */ /* 0x000fec000b800000 */
[----:B------:R-:W0:Y:S01]  /*8ab0*/  SHFL.IDX PT, R14, R4, RZ, 0x181f ;  /* 0x00181fff040e7589 */ /* 0x000e2200000e0000 */
[----:B------:R-:W-:-:S03]  /*8ac0*/  ISETP.GE.AND P0, PT, R33, 0x1, PT ;  /* 0x000000012100780c */ /* 0x000fc60003f06270 */
[----:B------:R-:W1:Y:S04]  /*8ad0*/  SHFL.IDX PT, R2, R6, RZ, 0x181f ;  /* 0x00181fff06027589 */ /* 0x000e6800000e0000 */
[----:B------:R-:W-:Y:S06]  /*8ae0*/  SHFL.IDX PT, R8, R6, 0x1, 0x181f ;  /* 0x00381f0006087f89 */ /* 0x000fec00000e0000 */
[----:B------:R-:W-:-:S02]  /*8af0*/  @P0 LEA R7, R5, UR39, 0x1 ;  /* 0x0000002705070c11 */ /* 0x000fc4000f8e08ff */
[----:B0-----:R-:W-:-:S04]  /*8b00*/  @P0 LEA R14, P1, R37, R14, 0x1 ;  /* 0x0000000e250e0211 */ /* 0x001fc800078208ff */
[----:B-1----:R-:W-:Y:S01]  /*8b10*/  @P0 IADD3.X R3, RZ, R2, RZ, P1, !PT ;  /* 0x00000002ff030210 */ /* 0x002fe20000ffe4ff */
[----:B------:R-:W-:Y:S02]  /*8b20*/  @P0 IMAD.MOV.U32 R2, RZ, RZ, R14 ;  /* 0x000000ffff020224 */ /* 0x000fe400078e000e */
[----:B------:R-:W0:Y:S04]  /*8b30*/  SHFL.IDX PT, R14, R4, 0x1, 0x181f ;  /* 0x00381f00040e7f89 */ /* 0x000e2800000e0000 */
[----:B------:R-:W-:Y:S04]  /*8b40*/  @P0 LDGSTS.E.BYPASS.LTC128B.128 [R7+0x18400], desc[UR36][R2.64], !P4 ;  /* 0x1840000002070fae */ /* 0x000fe8000e101d64 */
[----:B------:R-:W-:Y:S04]  /*8b50*/  @P0 LDGSTS.E.BYPASS.LTC128B.128 [R7+0x1b400], desc[UR36][R2.64+0x80], !P3 ;  /* 0x1b40008002070fae */ /* 0x000fe8000d901d64 */
[----:B------:R1:W-:Y:S01]  /*8b60*/  @P0 LDGSTS.E.BYPASS.LTC128B.128 [R7+0x1e400], desc[UR36][R2.64+0x100], !P2 ;  /* 0x1e40010002070fae */ /* 0x0003e2000d101d64 */
[----:B------:R-:W-:-:S03]  /*8b70*/  ISETP.GE.AND P0, PT, R33, 0x11, PT ;  /* 0x000000112100780c */ /* 0x000fc60003f06270 */
[----:B-1----:R-:W-:Y:S10]  /*8b80*/  SHFL.IDX PT, R7, R6, 0x2, 0x181f ;  /* 0x00581f0006077f89 */ /* 0x002ff400000e0000 */
[----:B0-----:R-:W-:-:S02]  /*8b90*/  @P0 LEA R14, P1, R37, R14, 0x1 ;  /* 0x0000000e250e0211 */ /* 0x001fc400078208ff */
[----:B------:R-:W-:Y:S02]  /*8ba0*/  @P0 LEA R21, R5, UR39, 0x1 ;  /* 0x0000002705150c11 */ /* 0x000fe4000f8e08ff */
[----:B------:R-:W-:Y:S01]  /*8bb0*/  @P0 MOV R2, R14 ;  /* 0x0000000e00020202 */ /* 0x000fe20000000f00 */
[----:B------:R-:W-:Y:S01]  /*8bc0*/  @P0 IMAD.X R9, RZ, RZ, R8, P1 ;  /* 0x000000ffff090224 */ /* 0x000fe200008e0608 */
[----:B------:R-:W0:Y:S03]  /*8bd0*/  SHFL.IDX PT, R14, R4, 0x2, 0x181f ;  /* 0x00581f00040e7f89 */ /* 0x000e2600000e0000 */
[----:B------:R-:W-:-:S05]  /*8be0*/  @P0 IMAD.MOV.U32 R3, RZ, RZ, R9 ;  /* 0x000000ffff030224 */ /* 0x000fca00078e0009 */
[----:B------:R-:W-:Y:S04]  /*8bf0*/  @P0 LDGSTS.E.BYPASS.LTC128B.128 [R21+0x18c00], desc[UR36][R2.64], !P4 ;  /* 0x18c0000002150fae */ /* 0x000fe8000e101d64 */
[----:B------:R-:W-:Y:S04]  /*8c00*/  @P0 LDGSTS.E.BYPASS.LTC128B.128 [R21+0x1bc00], desc[UR36][R2.64+0x80], !P3 ;  /* 0x1bc0008002150fae */ /* 0x000fe8000d901d64 */
[----:B------:R1:W-:Y:S01]  /*8c10*/  @P0 LDGSTS.E.BYPASS.LTC128B.128 [R21+0x1ec00], desc[UR36][R2.64+0x100], !P2 ;  /* 0x1ec0010002150fae */ /* 0x0003e2000d101d64 */
[----:B------:R-:W-:-:S13]  /*8c20*/  ISETP.GE.AND P0, PT, R33, 0x21, PT ;  /* 0x000000212100780c */ /* 0x000fda0003f06270 */
[----:B0-----:R-:W-:Y:S02]  /*8c30*/  @P0 LEA R14, P1, R37, R14, 0x1 ;  /* 0x0000000e250e0211 */ /* 0x001fe400078208ff */
[----:B------:R-:W-:Y:S02]  /*8c40*/  @P0 LEA R9, R5, UR39, 0x1 ;  /* 0x0000002705090c11 */ /* 0x000fe4000f8e08ff */
[----:B-1----:R-:W-:Y:S01]  /*8c50*/  @P0 MOV R2, R14 ;  /* 0x0000000e00020202 */ /* 0x002fe20000000f00 */
[----:B------:R-:W-:Y:S01]  /*8c60*/  @P0 IMAD.X R7, RZ, RZ, R7, P1 ;  /* 0x000000ffff070224 */ /* 0x000fe200008e0607 */
[----:B------:R-:W0:Y:S03]  /*8c70*/  SHFL.IDX PT, R14, R4, 0x3, 0x181f ;  /* 0x00781f00040e7f89 */ /* 0x000e2600000e0000 */
[----:B------:R-:W-:Y:S02]  /*8c80*/  @P0 IMAD.MOV.U32 R3, RZ, RZ, R7 ;  /* 0x000000ffff030224 */ /* 0x000fe400078e0007 */
[----:B------:R-:W1:Y:S04]  /*8c90*/  SHFL.IDX PT, R7, R6, 0x3, 0x181f ;  /* 0x00781f0006077f89 */ /* 0x000e6800000e0000 */
[----:B------:R-:W-:Y:S04]  /*8ca0*/  @P0 LDGSTS.E.BYPASS.LTC128B.128 [R9+0x19400], desc[UR36][R2.64], !P4 ;  /* 0x1940000002090fae */ /* 0x000fe8000e101d64 */
[----:B------:R-:W-:Y:S04]  /*8cb0*/  @P0 LDGSTS.E.BYPASS.LTC128B.128 [R9+0x1c400], desc[UR36][R2.64+0x80], !P3 ;  /* 0x1c40008002090fae */ /* 0x000fe8000d901d64 */
[----:B------:R2:W-:Y:S01]  /*8cc0*/  @P0 LDGSTS.E.BYPASS.LTC128B.128 [R9+0x1f400], desc[UR36][R2.64+0x100], !P2 ;  /* 0x1f40010002090fae */ /* 0x0005e2000d101d64 */
[----:B------:R-:W-:-:S13]  /*8cd0*/  ISETP.GE.AND P0, PT, R33, 0x31, PT ;  /* 0x000000312100780c */ /* 0x000fda0003f06270 */
[----:B0-----:R-:W-:Y:S02]  /*8ce0*/  @P0 LEA R14, P1, R37, R14, 0x1 ;  /* 0x0000000e250e0211 */ /* 0x001fe400078208ff */
[----:B------:R-:W-:Y:S02]  /*8cf0*/  @P0 LEA R21, R5, UR39, 0x1 ;  /* 0x0000002705150c11 */ /* 0x000fe4000f8e08ff */
[----:B--2---:R-:W-:Y:S01]  /*8d00*/  @P0 MOV R2, R14 ;  /* 0x0000000e00020202 */ /* 0x004fe20000000f00 */
[----:B-1----:R-:W-:Y:S01]  /*8d10*/  @P0 IMAD.X R7, RZ, RZ, R7, P1 ;  /* 0x000000ffff070224 */ /* 0x002fe200008e0607 */
        /* <DEDUP_REMOVED lines=11> */
[----:B------:R0:W1:Y:S03]  /*8dd0*/  SHFL.IDX PT, R14, R4, 0x5, 0x181f ;  /* 0x00b81f00040e7f89 */ /* 0x00006600000e0000 */
[----:B------:R-:W-:Y:S02]  /*8de0*/  @P0 IMAD.MOV.U32 R3, RZ, RZ, R7 ;  /* 0x000000ffff030224 */ /* 0x000fe400078e0007 */
[----:B------:R0:W2:Y:S04]  /*8df0*/  SHFL.IDX PT, R7, R6, 0x5, 0x181f ;  /* 0x00b81f0006077f89 */ /* 0x0000a800000e0000 */
[----:B------:R0:W-:Y:S04]  /*8e00*/  @P0 LDGSTS.E.BYPASS.LTC128B.128 [R9+0x1a400], desc[UR36][R2.64], !P4 ;  /* 0x1a40000002090fae */ /* 0x0001e8000e101d64 */
[----:B------:R0:W-:Y:S04]  /*8e10*/  @P0 LDGSTS.E.BYPASS.LTC128B.128 [R9+0x1d400], desc[UR36][R2.64+0x80], !P3 ;  /* 0x1d40008002090fae */ /* 0x0001e8000d901d64 */
[----:B------:R0:W-:Y:S02]  /*8e20*/  @P0 LDGSTS.E.BYPASS.LTC128B.128 [R9+0x20400], desc[UR36][R2.64+0x100], !P2 ;  /* 0x2040010002090fae */ /* 0x0001e4000d101d64 */
.L_x_107:
[----:B------:R-:W-:-:S13]  /*8e30*/  ISETP.GE.AND P0, PT, R33, 0x51, PT ;  /* 0x000000512100780c */ /* 0x000fda0003f06270 */
[----:B01----:R-:W-:Y:S02]  /*8e40*/  @P0 LEA R2, P1, R37, R14, 0x1 ;  /* 0x0000000e25020211 */ /* 0x003fe400078208ff */
[----:B------:R-:W-:-:S03]  /*8e50*/  @P0 LEA R5, R5, UR39, 0x1 ;  /* 0x0000002705050c11 */ /* 0x000fc6000f8e08ff */
[----:B--2---:R-:W-:-:S05]  /*8e60*/  @P0 IMAD.X R3, RZ, RZ, R7, P1 ;  /* 0x000000ffff030224 */ /* 0x004fca00008e0607 */
[----:B------:R-:W-:Y:S01]  /*8e70*/  @!PT LDS RZ, [RZ] ;  /* 0x00000000fffff984 */ /* 0x000fe20000000800 */
[----:B------:R-:W-:Y:S01]  /*8e80*/  @!PT LDS RZ, [RZ] ;  /* 0x00000000fffff984 */ /* 0x000fe20000000800 */
[----:B------:R-:W-:Y:S01]  /*8e90*/  @!PT LDS RZ, [RZ] ;  /* 0x00000000fffff984 */ /* 0x000fe20000000800 */
[----:B------:R0:W-:Y:S04]  /*8ea0*/  @P0 LDGSTS.E.BYPASS.LTC128B.128 [R5+0x1ac00], desc[UR36][R2.64], !P4 ;  /* 0x1ac0000002050fae */ /* 0x0001e8000e101d64 */
[----:B------:R0:W-:Y:S04]  /*8eb0*/  @P0 LDGSTS.E.BYPASS.LTC128B.128 [R5+0x1dc00], desc[UR36][R2.64+0x80], !P3 ;  /* 0x1dc0008002050fae */ /* 0x0001e8000d901d64 */
[----:B------:R0:W-:Y:S01]  /*8ec0*/  @P0 LDGSTS.E.BYPASS.LTC128B.128 [R5+0x20c00], desc[UR36][R2.64+0x100], !P2 ;  /* 0x20c0010002050fae */ /* 0x0001e2000d101d64 */
[----:B------:R-:W-:Y:S01]  /*8ed0*/  PLOP3.LUT P0, PT, PT, PT, PT, 0x80, 0x0 ;  /* 0x000000000000781c */ /* 0x000fe20003f0f070 */
[----:B------:R-:W-:-:S12]  /*8ee0*/  NOP ;  /* 0x0000000000007918 */ /* 0x000fd80000000000 */
.L_x_49:
[----:B------:R-:W-:Y:S02]  /*8ef0*/  PLOP3.LUT P1, PT, P1, P0, PT, 0xa2, 0x0 ;  /* 0x000000000000781c */ /* 0x000fe40000f21472 */
[----:B------:R-:W-:-:S08]  /*8f00*/  @P0 R2UR P1, UR4, R0 ;  /* 0x00000000000402ca */ /* 0x000fd00000020000 */
[----:B------:R-:W-:-:S05]  /*8f10*/  @P0 PLOP3.LUT P0, PT, P1, PT, PT, 0x80, 0x0 ;  /* 0x000000000000081c */ /* 0x000fca0000f0f070 */
[----:B------:R-:W-:Y:S01]  /*8f20*/  @!P1 SYNCS.ARRIVE.TRANS64.RED.A0T1 RZ, [UR4+0x2a830], RZ ;  /* 0x02a830ffffff99a7 */ /* 0x000fe20008200404 */
[----:B------:R-:W-:Y:S07]  /*8f30*/  @!P1 ARRIVES.LDGSTSBAR.64.TRANSCNT [UR4+0x2a830] ;  /* 0x02a83000ff0099b0 */ /* 0x000fee0008000a84 */
[----:B------:R-:W-:Y:S05]  /*8f40*/  @P0 BRA.U.ANY `(.L_x_49) ;  /* 0xfffffffd00e80947 */ /* 0x000fea000393ffff */
[----:B------:R-:W-:Y:S01]  /*8f50*/  NOP ;  /* 0x0000000000007918 */ /* 0x000fe20000000000 */
[----:B------:R-:W-:-:S13]  /*8f60*/  LOP3.LUT P2, RZ, R16, 0x20, RZ, 0xc0, !PT ;  /* 0x0000002010ff7812 */ /* 0x000fda000784c0ff */
[----:B------:R-:W-:Y:S05]  /*8f70*/  @!P2 BRA `(.L_x_50) ;  /* 0x000000000004a947 */ /* 0x000fea0003800000 */
[----:B------:R-:W-:Y:S01]  /*8f80*/  BPT.TRAP 0x1 ;  /* 0x000000040000795c */ /* 0x000fe20000300000 */
.L_x_50:
[----:B------:R1:W-:Y:S02]  /*8f90*/  SYNCS.ARRIVE.TRANS64.A1T0 RZ, [R0+URZ+0x2a830], RZ ;  /* 0x02a830ff00ff79a7 */ /* 0x0003e4000810003f */
[----:B------:R-:W-:Y:S05]  /*8fa0*/  WARPSYNC.ALL ;  /* 0x0000000000007948 */ /* 0x000fea0003800000 */
[----:B------:R-:W-:-:S04]  /*8fb0*/  UIADD3 UR4, UR39, 0xc400, URZ ;  /* 0x0000c40027047890 */ /* 0x000fc8000fffe03f */
[----:B------:R-:W-:Y:S01]  /*8fc0*/  ULOP3.LUT UP0, URZ, UR4, 0x3ff, URZ, 0xc0, !UPT ;  /* 0x000003ff043f7892 */ /* 0x000fe2000f80c03f */
[----:B------:R-:W-:Y:S05]  /*8fd0*/  BAR.SYNC.DEFER_BLOCKING 0x8, 0x180 ;  /* 0x0206000000007b1d */ /* 0x000fea0000010000 */
[----:B------:R-:W-:-:S13]  /*8fe0*/  PLOP3.LUT P0, PT, PT, PT, UP0, 0x80, 0x0 ;  /* 0x000000000000781c */ /* 0x000fda0003f0f008 */
[----:B------:R-:W-:Y:S05]  /*8ff0*/  @!P0 BRA `(.L_x_51) ;  /* 0x0000000000408947 */ /* 0x000fea0003800000 */
[----:B0-----:R-:W-:Y:S01]  /*9000*/  MOV R2, 0x0 ;  /* 0x0000000000027802 */ /* 0x001fe20000000f00 */
[----:B------:R-:W-:Y:S01]  /*9010*/  ULDC.64 UR6, c[0x4][0x90] ;  /* 0x0100240000067ab9 */ /* 0x000fe20000000a00 */
[----:B------:R-:W-:Y:S01]  /*9020*/  ULDC.64 UR8, c[0x4][0x98] ;  /* 0x0100260000087ab9 */ /* 0x000fe20000000a00 */
[----:B------:R-:W-:Y:S01]  /*9030*/  ULDC.64 UR4, c[0x4][0x20] ;  /* 0x0100080000047ab9 */ /* 0x000fe20000000a00 */
[----:B------:R-:W-:Y:S01]  /*9040*/  MOV R4, UR6 ;  /* 0x0000000600047c02 */ /* 0x000fe20008000f00 */
[----:B------:R-:W-:Y:S01]  /*9050*/  IMAD.U32 R5, RZ, RZ, UR7 ;  /* 0x00000007ff057e24 */ /* 0x000fe2000f8e00ff */
        /* <DEDUP_REMOVED lines=9> */
[----:B01----:R-:W-:Y:S05]  /*90f0*/  CALL.ABS.NOINC R2 ;  /* 0x0000000002007343 */ /* 0x003fea0003c00000 */
.L_x_51:
[----:B-1----:R-:W1:Y:S01]  /*9100*/  LDC R0, c[0x0][0x448] ;  /* 0x00011200ff007b82 */ /* 0x002e620000000800 */
[----:B0-----:R-:W-:Y:S01]  /*9110*/  IADD3 R3, -R24, RZ, RZ ;  /* 0x000000ff18037210 */ /* 0x001fe20007ffe1ff */
[----:B------:R-:W-:Y:S01]  /*9120*/  ULDC UR4, c[0x0][0xc38] ;  /* 0x00030e0000047ab9 */ /* 0x000fe20000000800 */
[----:B------:R-:W-:Y:S02]  /*9130*/  SHF.R.S32.HI R6, RZ, 0x1f, R23 ;  /* 0x0000001fff067819 */ /* 0x000fe40000011417 */
[C---:B------:R-:W-:Y:S01]  /*9140*/  LOP3.LUT P3, RZ, R16.reuse, 0x400, RZ, 0xc0, !PT ;  /* 0x0000040010ff7812 */ /* 0x040fe2000786c0ff */
[----:B------:R-:W-:Y:S01]  /*9150*/  IMAD R4, R3, UR4, R36 ;  /* 0x0000000403047c24 */ /* 0x000fe2000f8e0224 */
[----:B------:R-:W-:Y:S01]  /*9160*/  ULDC.64 UR4, c[0x0][0x2d8] ;  /* 0x0000b60000047ab9 */ /* 0x000fe20000000a00 */
[----:B------:R-:W-:Y:S02]  /*9170*/  LOP3.LUT P4, RZ, R16, 0x200, RZ, 0xc0, !PT ;  /* 0x0000020010ff7812 */ /* 0x000fe4000788c0ff */
[----:B------:R-:W-:Y:S01]  /*9180*/  IMAD.SHL.U32 R4, R4, 0x80, RZ ;  /* 0x0000008004047824 */ /* 0x000fe200078e00ff */
[----:B------:R-:W-:-:S02]  /*9190*/  LOP3.LUT P5, RZ, R16, 0x100, RZ, 0xc0, !PT ;  /* 0x0000010010ff7812 */ /* 0x000fc400078ac0ff */
[----:B------:R-:W-:Y:S02]  /*91a0*/  LEA R20, R27, UR39, 0x1 ;  /* 0x000000271b147c11 */ /* 0x000fe4000f8e08ff */
[----:B------:R-:W-:-:S05]  /*91b0*/  LOP3.LUT R7, R26, R4, RZ, 0xfc, !PT ;  /* 0x000000041a077212 */ /* 0x000fca00078efcff */
[----:B------:R-:W-:Y:S01]  /*91c0*/  IMAD.MOV.U32 R5, RZ, RZ, R7 ;  /* 0x000000ffff057224 */ /* 0x000fe200078e0007 */
[----:B-1----:R-:W-:-:S13]  /*91d0*/  ISETP.NE.AND P0, PT, R0, 0x1, PT ;  /* 0x000000010000780c */ /* 0x002fda0003f05270 */
[----:B------:R-:W0:Y:S08]  /*91e0*/  @P0 LDC R2, c[0x0][0x44c] ;  /* 0x00011300ff020b82 */ /* 0x000e300000000800 */
[----:B------:R-:W1:Y:S01]  /*91f0*/  @P0 LDC R9, c[0x0][0x450] ;  /* 0x00011400ff090b82 */ /* 0x000e620000000800 */
[----:B0-----:R-:W-:-:S05]  /*9200*/  @P0 IMAD.HI.U32 R2, R7, R2, RZ ;  /* 0x0000000207020227 */ /* 0x001fca00078e00ff */
[----:B-1----:R-:W-:Y:S01]  /*9210*/  @P0 SHF.R.U32.HI R5, RZ, R9, R2 ;  /* 0x00000009ff050219 */ /* 0x002fe20000011602 */
[----:B------:R-:W-:-:S04]  /*9220*/  IMAD R2, R29, UR4, RZ ;  /* 0x000000041d027c24 */ /* 0x000fc8000f8e02ff */
[C---:B------:R-:W-:Y:S02]  /*9230*/  IMAD R9, R19.reuse, UR5, R2 ;  /* 0x0000000513097c24 */ /* 0x040fe4000f8e0202 */
[----:B------:R-:W-:Y:S01]  /*9240*/  IMAD.WIDE.U32 R2, R19, UR4, RZ ;  /* 0x0000000413027c25 */ /* 0x000fe2000f8e00ff */
[----:B------:R-:W-:-:S03]  /*9250*/  ULDC.64 UR4, c[0x0][0x2e0] ;  /* 0x0000b80000047ab9 */ /* 0x000fc60000000a00 */
[----:B------:R-:W-:Y:S01]  /*9260*/  IMAD R6, R6, UR4, RZ ;  /* 0x0000000406067c24 */ /* 0x000fe2000f8e02ff */
[----:B------:R-:W-:-:S03]  /*9270*/  IADD3 R3, R3, R9, RZ ;  /* 0x0000000903037210 */ /* 0x000fc60007ffe0ff */
[C---:B------:R-:W-:Y:S02]  /*9280*/  IMAD R9, R23.reuse, UR5, R6 ;  /* 0x0000000517097c24 */ /* 0x040fe4000f8e0206 */
[----:B------:R-:W-:Y:S02]  /*9290*/  IMAD.MOV R6, RZ, RZ, -R5 ;  /* 0x000000ffff067224 */ /* 0x000fe400078e0a05 */
[----:B------:R-:W-:Y:S01]  /*92a0*/  IMAD.WIDE.U32 R2, R23, UR4, R2 ;  /* 0x0000000417027c25 */ /* 0x000fe2000f8e0002 */
[----:B------:R-:W-:-:S03]  /*92b0*/  ULDC.64 UR4, c[0x0][0x2d0] ;  /* 0x0000b40000047ab9 */ /* 0x000fc60000000a00 */
[----:B------:R-:W-:Y:S01]  /*92c0*/  IMAD R7, R0, R6, R7 ;  /* 0x0000000600077224 */ /* 0x000fe200078e0207 */
[----:B------:R-:W-:Y:S01]  /*92d0*/  SHF.R.S32.HI R0, RZ, 0x1f, R5 ;  /* 0x0000001fff007819 */ /* 0x000fe20000011405 */
[----:B------:R-:W-:-:S04]  /*92e0*/  IMAD.IADD R3, R3, 0x1, R9 ;  /* 0x0000000103037824 */ /* 0x000fc800078e0209 */
[----:B------:R-:W-:Y:S02]  /*92f0*/  IMAD R0, R0, UR4, RZ ;  /* 0x0000000400007c24 */ /* 0x000fe4000f8e02ff */
[----:B------:R-:W-:-:S04]  /*9300*/  IMAD.WIDE.U32 R2, R5, UR4, R2 ;  /* 0x0000000405027c25 */ /* 0x000fc8000f8e0002 */
[----:B------:R-:W-:Y:S01]  /*9310*/  IMAD R5, R5, UR5, R0 ;  /* 0x0000000505057c24 */ /* 0x000fe2000f8e0200 */
[----:B------:R-:W-:Y:S01]  /*9320*/  SHF.R.S32.HI R0, RZ, 0x1f, R7 ;  /* 0x0000001fff007819 */ /* 0x000fe20000011407 */
[----:B------:R-:W-:-:S03]  /*9330*/  ULDC.64 UR4, c[0x0][0x2c8] ;  /* 0x0000b20000047ab9 */ /* 0x000fc60000000a00 */
[----:B------:R-:W-:Y:S01]  /*9340*/  IADD3 R3, R3, R5, RZ ;  /* 0x0000000503037210 */ /* 0x000fe20007ffe0ff */
[----:B------:R-:W-:-:S04]  /*9350*/  IMAD R0, R0, UR4, RZ ;  /* 0x0000000400007c24 */ /* 0x000fc8000f8e02ff */
[C---:B------:R-:W-:Y:S02]  /*9360*/  IMAD R5, R7.reuse, UR5, R0 ;  /* 0x0000000507057c24 */ /* 0x040fe4000f8e0200 */
[----:B------:R-:W-:Y:S01]  /*9370*/  IMAD.WIDE.U32 R2, R7, UR4, R2 ;  /* 0x0000000407027c25 */ /* 0x000fe2000f8e0002 */
[----:B------:R-:W-:-:S03]  /*9380*/  ULDC.64 UR4, c[0x0][0x280] ;  /* 0x0000a00000047ab9 */ /* 0x000fc60000000a00 */
[----:B------:R-:W-:Y:S01]  /*9390*/  IMAD.IADD R5, R3, 0x1, R5 ;  /* 0x0000000103057824 */ /* 0x000fe200078e0205 */
[----:B------:R-:W-:Y:S01]  /*93a0*/  LEA R0, P0, R2, UR4, 0x1 ;  /* 0x0000000402007c11 */ /* 0x000fe2000f8008ff */
[----:B------:R-:W-:-:S03]  /*93b0*/  UMOV UR4, 0xffffffff ;  /* 0xffffffff00047882 */ /* 0x000fc60000000000 */
[----:B------:R-:W-:Y:S01]  /*93c0*/  LEA.HI.X R5, R2, UR5, R5, 0x1, P0 ;  /* 0x0000000502057c11 */ /* 0x000fe200080f0c05 */
[----:B------:R-:W-:Y:S08]  /*93d0*/  BRA.DIV UR4, `(.L_x_52) ;  /* 0x0000002a046c7947 */ /* 0x000ff0000b800000 */
[----:B------:R-:W0:Y:S01]  /*93e0*/  SHFL.IDX PT, R14, R0, RZ, 0x181f ;  /* 0x00181fff000e7589 */ /* 0x000e2200000e0000 */
[----:B------:R-:W-:-:S03]  /*93f0*/  IMAD.IADD R4, R34, 0x1, R4 ;  /* 0x0000000122047824 */ /* 0x000fc600078e0204 */
[----:B------:R-:W1:Y:S01]  /*9400*/  SHFL.IDX PT, R2, R5, RZ, 0x181f ;  /* 0x00181fff05027589 */ /* 0x000e6200000e0000 */
[C---:B------:R-:W-:Y:S01]  /*9410*/  VIADD R7, R4.reuse, 0x10 ;  /* 0x0000001004077836 */ /* 0x040fe20000000000 */
[----:B------:R-:W-:Y:S02]  /*9420*/  ISETP.GE.AND P0, PT, R4, UR40, PT ;  /* 0x0000002804007c0c */ /* 0x000fe4000bf06270 */
[----:B------:R-:W-:Y:S11]  /*9430*/  SHFL.IDX PT, R6, R5, 0x1, 0x181f ;  /* 0x00381f0005067f89 */ /* 0x000ff600000e0000 */
[----:B0-----:R-:W-:-:S04]  /*9440*/  @!P0 LEA R14, P1, R37, R14, 0x1 ;  /* 0x0000000e250e8211 */ /* 0x001fc800078208ff */
[----:B-1----:R-:W-:Y:S01]  /*9450*/  @!P0 IADD3.X R3, RZ, R2, RZ, P1, !PT ;  /* 0x00000002ff038210 */ /* 0x002fe20000ffe4ff */
[----:B------:R-:W-:Y:S02]  /*9460*/  @!P0 IMAD.MOV.U32 R2, RZ, RZ, R14 ;  /* 0x000000ffff028224 */ /* 0x000fe400078e000e */
[----:B------:R-:W0:Y:S04]  /*9470*/  SHFL.IDX PT, R14, R0, 0x1, 0x181f ;  /* 0x00381f00000e7f89 */ /* 0x000e2800000e0000 */
[----:B------:R-:W-:Y:S04]  /*9480*/  @!P0 LDGSTS.E.BYPASS.LTC128B.128 [R20+0xc400], desc[UR36][R2.64], !P3 ;  /* 0x0c40000002148fae */ /* 0x000fe8000d901d64 */
[----:B------:R-:W-:Y:S04]  /*9490*/  @!P0 LDGSTS.E.BYPASS.LTC128B.128 [R20+0x10400], desc[UR36][R2.64+0x80], !P4 ;  /* 0x1040008002148fae */ /* 0x000fe8000e101d64 */
[----:B------:R1:W-:Y:S01]  /*94a0*/  @!P0 LDGSTS.E.BYPASS.LTC128B.128 [R20+0x14400], desc[UR36][R2.64+0x100], !P5 ;  /* 0x1440010002148fae */ /* 0x0003e2000e901d64 */
[----:B------:R-:W-:-:S13]  /*94b0*/  ISETP.GE.AND P0, PT, R7, UR40, PT ;  /* 0x0000002807007c0c */ /* 0x000fda000bf06270 */
[----:B0-----:R-:W-:-:S04]  /*94c0*/  @!P0 LEA R14, P1, R37, R14, 0x1 ;  /* 0x0000000e250e8211 */ /* 0x001fc800078208ff */
[----:B------:R-:W-:Y:S01]  /*94d0*/  @!P0 IADD3.X R7, RZ, R6, RZ, P1, !PT ;  /* 0x00000006ff078210 */ /* 0x000fe20000ffe4ff */
[----:B-1----:R-:W-:Y:S01]  /*94e0*/  @!P0 IMAD.MOV.U32 R2, RZ, RZ, R14 ;  /* 0x000000ffff028224 */ /* 0x002fe200078e000e */
[----:B------:R-:W-:Y:S03]  /*94f0*/  SHFL.IDX PT, R6, R5, 0x2, 0x181f ;  /* 0x00581f0005067f89 */ /* 0x000fe600000e0000 */
[----:B------:R-:W-:Y:S01]  /*9500*/  @!P0 IMAD.MOV.U32 R3, RZ, RZ, R7 ;  /* 0x000000ffff038224 */ /* 0x000fe200078e0007 */
[----:B------:R-:W0:Y:S01]  /*9510*/  SHFL.IDX PT, R14, R0, 0x2, 0x181f ;  /* 0x00581f00000e7f89 */ /* 0x000e2200000e0000 */
[----:B------:R-:W-:-:S03]  /*9520*/  IADD3 R7, R4, 0x20, RZ ;  /* 0x0000002004077810 */ /* 0x000fc60007ffe0ff */
[----:B------:R-:W-:Y:S04]  /*9530*/  @!P0 LDGSTS.E.BYPASS.LTC128B.128 [R20+0xcc00], desc[UR36][R2.64], !P3 ;  /* 0x0cc0000002148fae */ /* 0x000fe8000d901d64 */
[----:B------:R-:W-:Y:S04]  /*9540*/  @!P0 LDGSTS.E.BYPASS.LTC128B.128 [R20+0x10c00], desc[UR36][R2.64+0x80], !P4 ;  /* 0x10c0008002148fae */ /* 0x000fe8000e101d64 */
[----:B------:R1:W-:Y:S01]  /*9550*/  @!P0 LDGSTS.E.BYPASS.LTC128B.128 [R20+0x14c00], desc[UR36][R2.64+0x100], !P5 ;  /* 0x14c0010002148fae */ /* 0x0003e2000e901d64 */
[----:B------:R-:W-:-:S13]  /*9560*/  ISETP.GE.AND P0, PT, R7, UR40, PT ;  /* 0x0000002807007c0c */ /* 0x000fda000bf06270 */
[----:B0-----:R-:W-:-:S05]  /*9570*/  @!P0 LEA R14, P1, R37, R14, 0x1 ;  /* 0x0000000e250e8211 */ /* 0x001fca00078208ff */
[----:B------:R-:W-:Y:S02]  /*9580*/  @!P0 IMAD.X R7, RZ, RZ, R6, P1 ;  /* 0x000000ffff078224 */ /* 0x000fe400008e0606 */
[----:B-1----:R-:W-:Y:S01]  /*9590*/  @!P0 IMAD.MOV.U32 R2, RZ, RZ, R14 ;  /* 0x000000ffff028224 */ /* 0x002fe200078e000e */
[----:B------:R-:W-:Y:S02]  /*95a0*/  SHFL.IDX PT, R6, R5, 0x3, 0x181f ;  /* 0x00781f0005067f89 */ /* 0x000fe400000e0000 */
[----:B------:R-:W-:Y:S01]  /*95b0*/  @!P0 MOV R3, R7 ;  /* 0x0000000700038202 */ /* 0x000fe20000000f00 */
[----:B------:R-:W-:Y:S01]  /*95c0*/  VIADD R7, R4, 0x30 ;  /* 0x0000003004077836 */ /* 0x000fe20000000000 */
[----:B------:R-:W0:Y:S04]  /*95d0*/  SHFL.IDX PT, R14, R0, 0x3, 0x181f ;  /* 0x00781f00000e7f89 */ /* 0x000e2800000e0000 */
[----:B------:R-:W-:Y:S04]  /*95e0*/  @!P0 LDGSTS.E.BYPASS.LTC128B.128 [R20+0xd400], desc[UR36][R2.64], !P3 ;  /* 0x0d40000002148fae */ /* 0x000fe8000d901d64 */
[----:B------:R-:W-:Y:S04]  /*95f0*/  @!P0 LDGSTS.E.BYPASS.LTC128B.128 [R20+0x11400], desc[UR36][R2.64+0x80], !P4 ;  /* 0x1140008002148fae */ /* 0x000fe8000e101d64 */
[----:B------:R1:W-:Y:S01]  /*9600*/  @!P0 LDGSTS.E.BYPASS.LTC128B.128 [R20+0x15400], desc[UR36][R2.64+0x100], !P5 ;  /* 0x1540010002148fae */ /* 0x0003e2000e901d64 */
[----:B------:R-:W-:-:S13]  /*9610*/  ISETP.GE.AND P0, PT, R7, UR40, PT ;  /* 0x0000002807007c0c */ /* 0x000fda000bf06270 */
[----:B0-----:R-:W-:-:S04]  /*9620*/  @!P0 LEA R14, P1, R37, R14, 0x1 ;  /* 0x0000000e250e8211 */ /* 0x001fc800078208ff */
[----:B-1----:R-:W-:Y:S01]  /*9630*/  @!P0 MOV R2, R14 ;  /* 0x0000000e00028202 */ /* 0x002fe20000000f00 */
[----:B------:R-:W-:Y:S01]  /*9640*/  @!P0 IMAD.X R7, RZ, RZ, R6, P1 ;  /* 0x000000ffff078224 */ /* 0x000fe200008e0606 */
[----:B------:R-:W0:Y:S03]  /*9650*/  SHFL.IDX PT, R14, R0, 0x4, 0x181f ;  /* 0x00981f00000e7f89 */ /* 0x000e2600000e0000 */
[----:B------:R-:W-:Y:S01]  /*9660*/  @!P0 IMAD.MOV.U32 R3, RZ, RZ, R7 ;  /* 0x000000ffff038224 */ /* 0x000fe200078e0007 */
[----:B------:R-:W1:Y:S01]  /*9670*/  SHFL.IDX PT, R6, R5, 0x4, 0x181f ;  /* 0x00981f0005067f89 */ /* 0x000e6200000e0000 */
[----:B------:R-:W-:-:S03]  /*9680*/  VIADD R7, R4, 0x40 ;  /* 0x0000004004077836 */ /* 0x000fc60000000000 */
[----:B------:R-:W-:Y:S04]  /*9690*/  @!P0 LDGSTS.E.BYPASS.LTC128B.128 [R20+0xdc00], desc[UR36][R2.64], !P3 ;  /* 0x0dc0000002148fae */ /* 0x000fe8000d901d64 */
[----:B------:R-:W-:Y:S04]  /*96a0*/  @!P0 LDGSTS.E.BYPASS.LTC128B.128 [R20+0x11c00], desc[UR36][R2.64+0x80], !P4 ;  /* 0x11c0008002148fae */ /* 0x000fe8000e101d64 */
[----:B------:R2:W-:Y:S01]  /*96b0*/  @!P0 LDGSTS.E.BYPASS.LTC128B.128 [R20+0x15c00], desc[UR36][R2.64+0x100], !P5 ;  /* 0x15c0010002148fae */ /* 0x0005e2000e901d64 */
[----:B------:R-:W-:-:S13]  /*96c0*/  ISETP.GE.AND P0, PT, R7, UR40, PT ;  /* 0x0000002807007c0c */ /* 0x000fda000bf06270 */
[----:B0-----:R-:W-:-:S04]  /*96d0*/  @!P0 LEA R14, P1, R37, R14, 0x1 ;  /* 0x0000000e250e8211 */ /* 0x001fc800078208ff */
[----:B-1----:R-:W-:Y:S01]  /*96e0*/  @!P0 IADD3.X R7, RZ, R6, RZ, P1, !PT ;  /* 0x00000006ff078210 */ /* 0x002fe20000ffe4ff */
[----:B--2---:R-:W-:Y:S01]  /*96f0*/  @!P0 IMAD.MOV.U32 R2, RZ, RZ, R14 ;  /* 0x000000ffff028224 */ /* 0x004fe200078e000e */
        /* <DEDUP_REMOVED lines=22> */
[----:B------:R0:W1:Y:S03]  /*9860*/  SHFL.IDX PT, R14, R0, 0x7, 0x181f ;  /* 0x00f81f00000e7f89 */ /* 0x00006600000e0000 */
[----:B------:R-:W-:Y:S01]  /*9870*/  @!P0 IMAD.MOV.U32 R3, RZ, RZ, R7 ;  /* 0x000000ffff038224 */ /* 0x000fe200078e0007 */
[----:B------:R0:W2:Y:S04]  /*9880*/  SHFL.IDX PT, R6, R5, 0x7, 0x181f ;  /* 0x00f81f0005067f89 */ /* 0x0000a800000e0000 */
[----:B------:R0:W-:Y:S04]  /*9890*/  @!P0 LDGSTS.E.BYPASS.LTC128B.128 [R20+0xf400], desc[UR36][R2.64], !P3 ;  /* 0x0f40000002148fae */ /* 0x0001e8000d901d64 */
[----:B------:R0:W-:Y:S04]  /*98a0*/  @!P0 LDGSTS.E.BYPASS.LTC128B.128 [R20+0x13400], desc[UR36][R2.64+0x80], !P4 ;  /* 0x1340008002148fae */ /* 0x0001e8000e101d64 */
[----:B------:R0:W-:Y:S02]  /*98b0*/  @!P0 LDGSTS.E.BYPASS.LTC128B.128 [R20+0x17400], desc[UR36][R2.64+0x100], !P5 ;  /* 0x1740010002148fae */ /* 0x0001e4000e901d64 */
.L_x_124:
[----:B0-----:R-:W3:Y:S01]  /*98c0*/  LDL R0, [R1] ;  /* 0x0000000001007983 */ /* 0x001ee20000100800 */
[----:B------:R-:W-:-:S05]  /*98d0*/  VIADD R4, R4, 0x70 ;  /* 0x0000007004047836 */ /* 0x000fca0000000000 */
[----:B------:R-:W-:-:S13]  /*98e0*/  ISETP.GE.AND P0, PT, R4, UR40, PT ;  /* 0x0000002804007c0c */ /* 0x000fda000bf06270 */
[----:B-1----:R-:W-:-:S04]  /*98f0*/  @!P0 LEA R2, P1, R37, R14, 0x1 ;  /* 0x0000000e25028211 */ /* 0x002fc800078208ff */
[----:B--2---:R-:W-:-:S05]  /*9900*/  @!P0 IADD3.X R3, RZ, R6, RZ, P1, !PT ;  /* 0x00000006ff038210 */ /* 0x004fca0000ffe4ff */
[----:B------:R-:W-:Y:S01]  /*9910*/  @!PT LDS RZ, [RZ] ;  /* 0x00000000fffff984 */ /* 0x000fe20000000800 */
[----:B------:R-:W-:Y:S01]  /*9920*/  @!PT LDS RZ, [RZ] ;  /* 0x00000000fffff984 */ /* 0x000fe20000000800 */
[----:B------:R-:W-:Y:S01]  /*9930*/  @!PT LDS RZ, [RZ] ;  /* 0x00000000fffff984 */ /* 0x000fe20000000800 */
[----:B------:R0:W-:Y:S04]  /*9940*/  @!P0 LDGSTS.E.BYPASS.LTC128B.128 [R20+0xfc00], desc[UR36][R2.64], !P3 ;  /* 0x0fc0000002148fae */ /* 0x0001e8000d901d64 */
[----:B------:R0:W-:Y:S04]  /*9950*/  @!P0 LDGSTS.E.BYPASS.LTC128B.128 [R20+0x13c00], desc[UR36][R2.64+0x80], !P4 ;  /* 0x13c0008002148fae */ /* 0x0001e8000e101d64 */
[----:B------:R0:W-:Y:S01]  /*9960*/  @!P0 LDGSTS.E.BYPASS.LTC128B.128 [R20+0x17c00], desc[UR36][R2.64+0x100], !P5 ;  /* 0x17c0010002148fae */ /* 0x0001e2000e901d64 */
[----:B------:R-:W-:Y:S01]  /*9970*/  NOP ;  /* 0x0000000000007918 */ /* 0x000fe20000000000 */
[----:B------:R-:W-:Y:S02]  /*9980*/  SYNCS.ARRIVE.TRANS64.RED.A0T1 RZ, [UR39+0x2a800], RZ ;  /* 0x02a800ffffff79a7 */ /* 0x000fe40008200427 */
[----:B------:R-:W-:Y:S01]  /*9990*/  ARRIVES.LDGSTSBAR.64.TRANSCNT [UR39+0x2a800] ;  /* 0x02a80000ff0079b0 */ /* 0x000fe20008000aa7 */
[----:B---3--:R-:W-:-:S04]  /*99a0*/  LOP3.LUT R0, R0, 0x1, RZ, 0xc, !PT ;  /* 0x0000000100007812 */ /* 0x008fc800078e0cff */
[----:B------:R-:W-:Y:S01]  /*99b0*/  SHF.L.U32 R0, R0, 0x1f, RZ ;  /* 0x0000001f00007819 */ /* 0x000fe200000006ff */
[----:B------:R-:W-:Y:S01]  /*99c0*/  NOP ;  /* 0x0000000000007918 */ /* 0x000fe20000000000 */
[----:B------:R-:W-:Y:S01]  /*99d0*/  SYNCS.ARRIVE.TRANS64.A1T0 RZ, [UR39+0x2a800], RZ ;  /* 0x02a800ffffff79a7 */ /* 0x000fe20008100027 */
[----:B------:R-:W-:Y:S01]  /*99e0*/  BSSY B0, `(.L_x_53) ;  /* 0x0000003000007945 */ /* 0x000fe20003800000 */
[----:B------:R-:W1:Y:S03]  /*99f0*/  SYNCS.PHASECHK.TRANS64.TRYWAIT P0, [UR39+0x2a820], R0 ;  /* 0x02a82000ff0075a7 */ /* 0x000e660008000167 */
[----:B01----:R-:W-:Y:S05]  /*9a00*/  @!P0 BRA `(.L_x_54) ;  /* 0x0000002c00788947 */ /* 0x003fea0003800000 */
.L_x_125:
[----:B------:R-:W-:Y:S05]  /*9a10*/  BSYNC B0 ;  /* 0x0000000000007941 */ /* 0x000fea0003800000 */
.L_x_53:
[----:B------:R-:W-:Y:S01]  /*9a20*/  UISETP.GE.AND UP0, UPT, UR38, 0x61, UPT ;  /* 0x000000612600788c */ /* 0x000fe2000bf06270 */
[----:B------:R-:W-:-:S05]  /*9a30*/  IMAD.U32 R20, RZ, RZ, UR43 ;  /* 0x0000002bff147e24 */ /* 0x000fca000f8e00ff */
[----:B------:R-:W-:-:S13]  /*9a40*/  PLOP3.LUT P0, PT, PT, PT, UP0, 0x40, 0x0 ;  /* 0x000000000000781c */ /* 0x000fda0003f0e808 */
[----:B------:R-:W-:Y:S05]  /*9a50*/  @P0 BRA `(.L_x_55) ;  /* 0x0000000c00b80947 */ /* 0x000fea0003800000 */
[----:B------:R-:W-:Y:S01]  /*9a60*/  BSSY B0, `(.L_x_55) ;  /* 0x00000ed000007945 */ /* 0x000fe20003800000 */
[----:B------:R-:W-:Y:S01]  /*9a70*/  IMAD.MOV.U32 R21, RZ, RZ, R25 ;  /* 0x000000ffff157224 */ /* 0x000fe200078e0019 */
[----:B------:R-:W-:Y:S01]  /*9a80*/  MOV R7, R22 ;  /* 0x0000001600077202 */ /* 0x000fe20000000f00 */
[----:B------:R-:W-:Y:S02]  /*9a90*/  IMAD.U32 R6, RZ, RZ, UR41 ;  /* 0x00000029ff067e24 */ /* 0x000fe4000f8e00ff */
[----:B------:R-:W-:-:S07]  /*9aa0*/  IMAD.U32 R28, RZ, RZ, UR43 ;  /* 0x0000002bff1c7e24 */ /* 0x000fce000f8e00ff */
.L_x_68:
[----:B0-----:R-:W0:Y:S01]  /*9ab0*/  LDC R0, c[0x0][0x430] ;  /* 0x00010c00ff007b82 */ /* 0x001e220000000800 */
[----:B------:R-:W-:Y:S01]  /*9ac0*/  ISETP.GT.U32.AND P0, PT, R26, 0x5f, PT ;  /* 0x0000005f1a00780c */ /* 0x000fe20003f04070 */
[----:B------:R-:W-:Y:S01]  /*9ad0*/  IMAD R3, R6, 0x60, R31 ;  /* 0x0000006006037824 */ /* 0x000fe200078e021f */
[----:B------:R-:W-:Y:S01]  /*9ae0*/  LOP3.LUT P2, RZ, R16, 0x20, RZ, 0xc0, !PT ;  /* 0x0000002010ff7812 */ /* 0x000fe2000784c0ff */
[----:B------:R-:W-:Y:S01]  /*9af0*/  VIADD R22, R7, 0x1 ;  /* 0x0000000107167836 */ /* 0x000fe20000000000 */
[----:B------:R-:W-:Y:S02]  /*9b00*/  ULDC UR4, c[0x0][0x430] ;  /* 0x00010c0000047ab9 */ /* 0x000fe40000000800 */
[----:B------:R-:W-:-:S05]  /*9b10*/  IADD3 R10, R26, R3, RZ ;  /* 0x000000031a0a7210 */ /* 0x000fca0007ffe0ff */
[----:B------:R-:W-:Y:S02]  /*9b20*/  IMAD.MOV.U32 R11, RZ, RZ, R10 ;  /* 0x000000ffff0b7224 */ /* 0x000fe400078e000a */
[----:B------:R-:W1:Y:S01]  /*9b30*/  @!P0 LDC.64 R8, c[0x0][0x428] ;  /* 0x00010a00ff088b82 */ /* 0x000e620000000a00 */
[----:B0-----:R-:W-:-:S13]  /*9b40*/  ISETP.NE.AND P1, PT, R0, 0x1, PT ;  /* 0x000000010000780c */ /* 0x001fda0003f25270 */
[----:B------:R-:W0:Y:S08]  /*9b50*/  @P1 LDC R5, c[0x0][0x434] ;  /* 0x00010d00ff051b82 */ /* 0x000e300000000800 */
[----:B------:R-:W2:Y:S01]  /*9b60*/  @P1 LDC R3, c[0x0][0x438] ;  /* 0x00010e00ff031b82 */ /* 0x000ea20000000800 */
[----:B0-----:R-:W-:-:S07]  /*9b70*/  @P1 IMAD.HI.U32 R0, R10, R5, RZ ;  /* 0x000000050a001227 */ /* 0x001fce00078e00ff */
[----:B------:R-:W0:Y:S01]  /*9b80*/  @!P0 LDC.64 R4, c[0x0][0x418] ;  /* 0x00010600ff048b82 */ /* 0x000e220000000a00 */
[----:B--2---:R-:W-:Y:S01]  /*9b90*/  @P1 SHF.R.U32.HI R11, RZ, R3, R0 ;  /* 0x00000003ff0b1219 */ /* 0x004fe20000011600 */
[----:B-1----:R-:W-:-:S03]  /*9ba0*/  @!P0 IMAD R0, R32, R8, RZ ;  /* 0x0000000820008224 */ /* 0x002fc600078e02ff */
[--C-:B------:R-:W-:Y:S01]  /*9bb0*/  @!P0 SHF.R.S32.HI R3, RZ, 0x1f, R11.reuse ;  /* 0x0000001fff038819 */ /* 0x100fe2000001140b */
[----:B------:R-:W-:Y:S02]  /*9bc0*/  @!P0 IMAD.MOV.U32 R2, RZ, RZ, R11 ;  /* 0x000000ffff028224 */ /* 0x000fe400078e000b */
[C---:B------:R-:W-:Y:S02]  /*9bd0*/  @!P0 IMAD R9, R30.reuse, R9, R0 ;  /* 0x000000091e098224 */ /* 0x040fe400078e0200 */
[----:B------:R-:W-:-:S05]  /*9be0*/  @!P0 IMAD.WIDE.U32 R2, R30, R8, R2 ;  /* 0x000000081e028225 */ /* 0x000fca00078e0002 */
[----:B------:R-:W-:Y:S02]  /*9bf0*/  @!P0 IADD3 R0, R9, R3, RZ ;  /* 0x0000000309008210 */ /* 0x000fe40007ffe0ff */
[----:B0-----:R-:W-:-:S04]  /*9c00*/  @!P0 LEA R4, P1, R2, R4, 0x2 ;  /* 0x0000000402048211 */ /* 0x001fc800078210ff */
[----:B------:R-:W-:Y:S01]  /*9c10*/  @!P0 LEA.HI.X R5, R2, R5, R0, 0x2, P1 ;  /* 0x0000000502058211 */ /* 0x000fe200008f1400 */
[----:B------:R-:W-:Y:S01]  /*9c20*/  IMAD.MOV.U32 R0, RZ, RZ, RZ ;  /* 0x000000ffff007224 */ /* 0x000fe200078e00ff */
[----:B------:R-:W-:-:S05]  /*9c30*/  IADD3 R3, -R11, RZ, RZ ;  /* 0x000000ff0b037210 */ /* 0x000fca0007ffe1ff */
[----:B------:R0:W5:Y:S01]  /*9c40*/  @!P0 LDG.E R0, desc[UR36][R4.64] ;  /* 0x0000002404008981 */ /* 0x000162000c1e1900 */
[----:B------:R-:W-:Y:S01]  /*9c50*/  ISETP.NE.AND P0, PT, R22, 0x2, PT ;  /* 0x000000021600780c */ /* 0x000fe20003f05270 */
[----:B------:R-:W-:-:S03]  /*9c60*/  IMAD.MOV.U32 R20, RZ, RZ, R6 ;  /* 0x000000ffff147224 */ /* 0x000fc600078e0006 */
[----:B------:R-:W-:Y:S02]  /*9c70*/  SEL R2, RZ, 0x1, P0 ;  /* 0x00000001ff027807 */ /* 0x000fe40000000000 */
[----:B------:R-:W-:Y:S02]  /*9c80*/  SEL R22, R22, RZ, P0 ;  /* 0x000000ff16167207 */ /* 0x000fe40000000000 */
[----:B------:R-:W-:Y:S01]  /*9c90*/  LOP3.LUT R25, R21, R2, RZ, 0x3c, !PT ;  /* 0x0000000215197212 */ /* 0x000fe200078e3cff */
[----:B0-----:R-:W-:Y:S01]  /*9ca0*/  IMAD R4, R3, UR4, R10 ;  /* 0x0000000403047c24 */ /* 0x001fe2000f8e020a */
[----:B------:R-:W-:Y:S06]  /*9cb0*/  @!P2 BRA `(.L_x_56) ;  /* 0x000000000004a947 */ /* 0x000fec0003800000 */
[----:B------:R-:W-:Y:S01]  /*9cc0*/  BPT.TRAP 0x1 ;  /* 0x000000040000795c */ /* 0x000fe20000300000 */
.L_x_56:
[----:B------:R-:W-:Y:S01]  /*9cd0*/  LEA R6, R22, UR39, 0x3 ;  /* 0x0000002716067c11 */ /* 0x000fe2000f8e18ff */
[----:B------:R-:W-:Y:S01]  /*9ce0*/  BSSY B1, `(.L_x_57) ;  /* 0x0000004000017945 */ /* 0x000fe20003800000 */
[----:B------:R-:W-:-:S04]  /*9cf0*/  SHF.L.U32 R3, R25, 0x1f, RZ ;  /* 0x0000001f19037819 */ /* 0x000fc800000006ff */
[----:B------:R-:W0:Y:S02]  /*9d00*/  SYNCS.PHASECHK.TRANS64.TRYWAIT P0, [R6+URZ+0x2a840], R3 ;  /* 0x02a84003060075a7 */ /* 0x000e24000800017f */
[----:B0-----:R-:W-:Y:S05]  /*9d10*/  @!P0 BRA `(.L_x_58) ;  /* 0x0000002800cc8947 */ /* 0x001fea0003800000 */
.L_x_126:
[----:B------:R-:W-:Y:S05]  /*9d20*/  BSYNC B1 ;  /* 0x0000000000017941 */ /* 0x000fea0003800000 */
.L_x_57:
[----:B------:R-:W-:Y:S01]  /*9d30*/  SHF.R.S32.HI R23, RZ, 0x1f, R4 ;  /* 0x0000001fff177819 */ /* 0x000fe20000011404 */
[----:B------:R-:W-:Y:S01]  /*9d40*/  ULDC.64 UR4, c[0x0][0x300] ;  /* 0x0000c00000047ab9 */ /* 0x000fe20000000a00 */
[----:B-----5:R-:W-:Y:S01]  /*9d50*/  SHF.R.S32.HI R24, RZ, 0x1f, R0 ;  /* 0x0000001fff187819 */ /* 0x020fe20000011400 */
[----:B------:R-:W-:Y:S01]  /*9d60*/  IMAD R9, R22, 0x4800, R27 ;  /* 0x0000480016097824 */ /* 0x000fe200078e021b */
[C---:B------:R-:W-:Y:S01]  /*9d70*/  LOP3.LUT P3, RZ, R16.reuse, 0x10, RZ, 0xc0, !PT ;  /* 0x0000001010ff7812 */ /* 0x040fe2000786c0ff */
[----:B0-----:R-:W-:Y:S01]  /*9d80*/  IMAD R3, R23, UR4, RZ ;  /* 0x0000000417037c24 */ /* 0x001fe2000f8e02ff */
[C---:B------:R-:W-:Y:S02]  /*9d90*/  LOP3.LUT P2, RZ, R16.reuse, 0x8, RZ, 0xc0, !PT ;  /* 0x0000000810ff7812 */ /* 0x040fe4000784c0ff */
[----:B------:R-:W-:Y:S01]  /*9da0*/  LOP3.LUT P1, RZ, R16, 0x4, RZ, 0xc0, !PT ;  /* 0x0000000410ff7812 */ /* 0x000fe2000782c0ff */
[C---:B------:R-:W-:Y:S02]  /*9db0*/  IMAD R5, R4.reuse, UR5, R3 ;  /* 0x0000000504057c24 */ /* 0x040fe4000f8e0203 */
[----:B------:R-:W-:Y:S01]  /*9dc0*/  IMAD.WIDE.U32 R2, R4, UR4, RZ ;  /* 0x0000000404027c25 */ /* 0x000fe2000f8e00ff */
[----:B------:R-:W-:-:S03]  /*9dd0*/  ULDC.64 UR4, c[0x0][0x310] ;  /* 0x0000c40000047ab9 */ /* 0x000fc60000000a00 */
[----:B------:R-:W-:Y:S02]  /*9de0*/  IMAD.IADD R3, R3, 0x1, R5 ;  /* 0x0000000103037824 */ /* 0x000fe400078e0205 */
[----:B------:R-:W-:Y:S02]  /*9df0*/  IMAD R5, R24, UR4, RZ ;  /* 0x0000000418057c24 */ /* 0x000fe4000f8e02ff */
[----:B------:R-:W-:-:S04]  /*9e00*/  IMAD.WIDE.U32 R2, R0, UR4, R2 ;  /* 0x0000000400027c25 */ /* 0x000fc8000f8e0002 */
[----:B------:R-:W-:Y:S01]  /*9e10*/  IMAD R5, R0, UR5, R5 ;  /* 0x0000000500057c24 */ /* 0x000fe2000f8e0205 */
[----:B------:R-:W-:Y:S02]  /*9e20*/  ULDC.64 UR4, c[0x0][0x308] ;  /* 0x0000c20000047ab9 */ /* 0x000fe40000000a00 */
[----:B------:R-:W-:Y:S02]  /*9e30*/  IMAD R8, R29, UR4, RZ ;  /* 0x000000041d087c24 */ /* 0x000fe4000f8e02ff */
[----:B------:R-:W-:Y:S02]  /*9e40*/  IADD3 R3, R3, R5, RZ ;  /* 0x0000000503037210 */ /* 0x000fe40007ffe0ff */
        /* <DEDUP_REMOVED lines=9> */
[----:B------:R-:W-:Y:S01]  /*9ee0*/  IMAD.SHL.U32 R5, R37, 0x2, RZ ;  /* 0x0000000225057824 */ /* 0x000fe200078e00ff */
[----:B------:R-:W-:Y:S02]  /*9ef0*/  LEA R9, R9, UR39, 0x1 ;  /* 0x0000002709097c11 */ /* 0x000fe4000f8e08ff */
[----:B------:R-:W1:Y:S04]  /*9f00*/  SHFL.IDX PT, R3, R10, RZ, 0x181f ;  /* 0x00181fff0a037589 */ /* 0x000e6800000e0000 */
[----:B------:R-:W-:Y:S01]  /*9f10*/  SHFL.IDX PT, R35, R10, 0x2, 0x181f ;  /* 0x00581f000a237f89 */ /* 0x000fe200000e0000 */
[----:B0-----:R-:W-:-:S03]  /*9f20*/  IADD3 R2, P0, R14, R5, RZ ;  /* 0x000000050e027210 */ /* 0x001fc60007f1e0ff */
[----:B------:R-:W0:Y:S01]  /*9f30*/  SHFL.IDX PT, R14, R8, 0x1, 0x181f ;  /* 0x00381f00080e7f89 */ /* 0x000e2200000e0000 */
[----:B-1----:R-:W-:-:S05]  /*9f40*/  IADD3.X R3, RZ, R3, RZ, P0, !PT ;  /* 0x00000003ff037210 */ /* 0x002fca00007fe4ff */
[----:B------:R-:W-:Y:S04]  /*9f50*/  LDGSTS.E.BYPASS.LTC128B.128 [R9+0x18400], desc[UR36][R2.64], !P3 ;  /* 0x1840000002097fae */ /* 0x000fe8000d901d64 */
[----:B------:R-:W-:Y:S04]  /*9f60*/  LDGSTS.E.BYPASS.LTC128B.128 [R9+0x1b400], desc[UR36][R2.64+0x80], !P2 ;  /* 0x1b40008002097fae */ /* 0x000fe8000d101d64 */
[----:B------:R1:W-:Y:S04]  /*9f70*/  LDGSTS.E.BYPASS.LTC128B.128 [R9+0x1e400], desc[UR36][R2.64+0x100], !P1 ;  /* 0x1e40010002097fae */ /* 0x0003e8000c901d64 */
[----:B-1----:R-:W1:Y:S01]  /*9f80*/  SHFL.IDX PT, R3, R10, 0x1, 0x181f ;  /* 0x00381f000a037f89 */ /* 0x002e6200000e0000 */
[----:B0-----:R-:W-:-:S03]  /*9f90*/  IADD3 R2, P0, R14, R5, RZ ;  /* 0x000000050e027210 */ /* 0x001fc60007f1e0ff */
[----:B------:R-:W0:Y:S02]  /*9fa0*/  SHFL.IDX PT, R14, R8, 0x2, 0x181f ;  /* 0x00581f00080e7f89 */ /* 0x000e2400000e0000 */
[----:B-1----:R-:W-:-:S05]  /*9fb0*/  IMAD.X R3, RZ, RZ, R3, P0 ;  /* 0x000000ffff037224 */ /* 0x002fca00000e0603 */
[----:B------:R-:W-:Y:S04]  /*9fc0*/  LDGSTS.E.BYPASS.LTC128B.128 [R9+0x18c00], desc[UR36][R2.64], !P3 ;  /* 0x18c0000002097fae */ /* 0x000fe8000d901d64 */
[----:B------:R-:W-:Y:S04]  /*9fd0*/  LDGSTS.E.BYPASS.LTC128B.128 [R9+0x1bc00], desc[UR36][R2.64+0x80], !P2 ;  /* 0x1bc0008002097fae */ /* 0x000fe8000d101d64 */
[----:B------:R0:W-:Y:S02]  /*9fe0*/  LDGSTS.E.BYPASS.LTC128B.128 [R9+0x1ec00], desc[UR36][R2.64+0x100], !P1 ;  /* 0x1ec0010002097fae */ /* 0x0001e4000c901d64 */
[----:B0-----:R-:W-:-:S02]  /*9ff0*/  IADD3 R2, P0, R14, R5, RZ ;  /* 0x000000050e027210 */ /* 0x001fc40007f1e0ff */
[----:B------:R-:W0:Y:S03]  /*a000*/  SHFL.IDX PT, R14, R8, 0x3, 0x181f ;  /* 0x00781f00080e7f89 */ /* 0x000e2600000e0000 */
[----:B------:R-:W-:Y:S02]  /*a010*/  IMAD.X R3, RZ, RZ, R35, P0 ;  /* 0x000000ffff037224 */ /* 0x000fe400000e0623 */
[----:B------:R-:W1:Y:S04]  /*a020*/  SHFL.IDX PT, R35, R10, 0x3, 0x181f ;  /* 0x00781f000a237f89 */ /* 0x000e6800000e0000 */
[----:B------:R-:W-:Y:S04]  /*a030*/  LDGSTS.E.BYPASS.LTC128B.128 [R9+0x19400], desc[UR36][R2.64], !P3 ;  /* 0x1940000002097fae */ /* 0x000fe8000d901d64 */
[----:B------:R-:W-:Y:S04]  /*a040*/  LDGSTS.E.BYPASS.LTC128B.128 [R9+0x1c400], desc[UR36][R2.64+0x80], !P2 ;  /* 0x1c40008002097fae */ /* 0x000fe8000d101d64 */
[----:B------:R0:W-:Y:S02]  /*a050*/  LDGSTS.E.BYPASS.LTC128B.128 [R9+0x1f400], desc[UR36][R2.64+0x100], !P1 ;  /* 0x1f40010002097fae */ /* 0x0001e4000c901d64 */
[----:B0-----:R-:W-:-:S02]  /*a060*/  IADD3 R2, P0, R14, R5, RZ ;  /* 0x000000050e027210 */ /* 0x001fc40007f1e0ff */
[----:B------:R-:W0:Y:S02]  /*a070*/  SHFL.IDX PT, R14, R8, 0x4, 0x181f ;  /* 0x00981f00080e7f89 */ /* 0x000e2400000e0000 */
[----:B-1----:R-:W-:Y:S02]  /*a080*/  IADD3.X R3, RZ, R35, RZ, P0, !PT ;  /* 0x00000023ff037210 */ /* 0x002fe400007fe4ff */
[----:B------:R-:W1:Y:S04]  /*a090*/  SHFL.IDX PT, R35, R10, 0x4, 0x181f ;  /* 0x00981f000a237f89 */ /* 0x000e6800000e0000 */
[----:B------:R-:W-:Y:S04]  /*a0a0*/  LDGSTS.E.BYPASS.LTC128B.128 [R9+0x19c00], desc[UR36][R2.64], !P3 ;  /* 0x19c0000002097fae */ /* 0x000fe8000d901d64 */
[----:B------:R-:W-:Y:S04]  /*a0b0*/  LDGSTS.E.BYPASS.LTC128B.128 [R9+0x1cc00], desc[UR36][R2.64+0x80], !P2 ;  /* 0x1cc0008002097fae */ /* 0x000fe8000d101d64 */
[----:B------:R0:W-:Y:S02]  /*a0c0*/  LDGSTS.E.BYPASS.LTC128B.128 [R9+0x1fc00], desc[UR36][R2.64+0x100], !P1 ;  /* 0x1fc0010002097fae */ /* 0x0001e4000c901d64 */
[----:B0-----:R-:W-:-:S02]  /*a0d0*/  IADD3 R2, P0, R14, R5, RZ ;  /* 0x000000050e027210 */ /* 0x001fc40007f1e0ff */
[----:B------:R0:W2:Y:S03]  /*a0e0*/  SHFL.IDX PT, R14, R8, 0x5, 0x181f ;  /* 0x00b81f00080e7f89 */ /* 0x0000a600000e0000 */
[----:B-1----:R-:W-:Y:S02]  /*a0f0*/  IMAD.X R3, RZ, RZ, R35, P0 ;  /* 0x000000ffff037224 */ /* 0x002fe400000e0623 */
[----:B------:R0:W1:Y:S04]  /*a100*/  SHFL.IDX PT, R35, R10, 0x5, 0x181f ;  /* 0x00b81f000a237f89 */ /* 0x00006800000e0000 */
[----:B------:R0:W-:Y:S04]  /*a110*/  LDGSTS.E.BYPASS.LTC128B.128 [R9+0x1a400], desc[UR36][R2.64], !P3 ;  /* 0x1a40000002097fae */ /* 0x0001e8000d901d64 */
[----:B------:R0:W-:Y:S04]  /*a120*/  LDGSTS.E.BYPASS.LTC128B.128 [R9+0x1d400], desc[UR36][R2.64+0x80], !P2 ;  /* 0x1d40008002097fae */ /* 0x0001e8000d101d64 */
[----:B------:R0:W-:Y:S02]  /*a130*/  LDGSTS.E.BYPASS.LTC128B.128 [R9+0x20400], desc[UR36][R2.64+0x100], !P1 ;  /* 0x2040010002097fae */ /* 0x0001e4000c901d64 */
.L_x_140:
[----:B0-2---:R-:W-:-:S05]  /*a140*/  IADD3 R2, P0, R14, R5, RZ ;  /* 0x000000050e027210 */ /* 0x005fca0007f1e0ff */
[----:B-1----:R-:W-:Y:S01]  /*a150*/  IMAD.X R3, RZ, RZ, R35, P0 ;  /* 0x000000ffff037224 */ /* 0x002fe200000e0623 */
[----:B------:R-:W-:-:S04]  /*a160*/  PLOP3.LUT P0, PT, PT, PT, PT, 0x80, 0x0 ;  /* 0x000000000000781c */ /* 0x000fc80003f0f070 */
[----:B------:R-:W-:Y:S01]  /*a170*/  @!PT LDS RZ, [RZ] ;  /* 0x00000000fffff984 */ /* 0x000fe20000000800 */
[----:B------:R-:W-:Y:S01]  /*a180*/  @!PT LDS RZ, [RZ] ;  /* 0x00000000fffff984 */ /* 0x000fe20000000800 */
[----:B------:R-:W-:Y:S01]  /*a190*/  @!PT LDS RZ, [RZ] ;  /* 0x00000000fffff984 */ /* 0x000fe20000000800 */
[----:B------:R0:W-:Y:S04]  /*a1a0*/  LDGSTS.E.BYPASS.LTC128B.128 [R9+0x1ac00], desc[UR36][R2.64], !P3 ;  /* 0x1ac0000002097fae */ /* 0x0001e8000d901d64 */
[----:B------:R0:W-:Y:S04]  /*a1b0*/  LDGSTS.E.BYPASS.LTC128B.128 [R9+0x1dc00], desc[UR36][R2.64+0x80], !P2 ;  /* 0x1dc0008002097fae */ /* 0x0001e8000d101d64 */
[----:B------:R0:W-:Y:S01]  /*a1c0*/  LDGSTS.E.BYPASS.LTC128B.128 [R9+0x20c00], desc[UR36][R2.64+0x100], !P1 ;  /* 0x20c0010002097fae */ /* 0x0001e2000c901d64 */
[----:B------:R-:W-:Y:S01]  /*a1d0*/  NOP ;  /* 0x0000000000007918 */ /* 0x000fe20000000000 */
.L_x_60:
        /* <DEDUP_REMOVED lines=10> */
.L_x_61:
[----:B------:R1:W-:Y:S01]  /*a280*/  SYNCS.ARRIVE.TRANS64.A1T0 RZ, [R6+URZ+0x2a830], RZ ;  /* 0x02a830ff06ff79a7 */ /* 0x0003e2000810003f */
[----:B------:R-:W-:Y:S05]  /*a290*/  @!P2 BRA `(.L_x_62) ;  /* 0x000000000004a947 */ /* 0x000fea0003800000 */
[----:B------:R-:W-:Y:S01]  /*a2a0*/  BPT.TRAP 0x1 ;  /* 0x000000040000795c */ /* 0x000fe20000300000 */
.L_x_62:
[----:B0-----:R-:W-:Y:S01]  /*a2b0*/  SHF.L.U32 R9, R21, 0x1f, RZ ;  /* 0x0000001f15097819 */ /* 0x001fe200000006ff */
[----:B------:R-:W-:Y:S01]  /*a2c0*/  BSSY B1, `(.L_x_63) ;  /* 0x0000006000017945 */ /* 0x000fe20003800000 */
[----:B-1----:R-:W-:Y:S02]  /*a2d0*/  LEA R6, R7, UR39, 0x3 ;  /* 0x0000002707067c11 */ /* 0x002fe4000f8e18ff */
[----:B------:R-:W-:Y:S02]  /*a2e0*/  MOV R3, 0xffffffa0 ;  /* 0xffffffa000037802 */ /* 0x000fe40000000f00 */
[----:B------:R-:W0:Y:S03]  /*a2f0*/  SYNCS.PHASECHK.TRANS64.TRYWAIT P0, [R6+URZ+0x2a860], R9 ;  /* 0x02a86009060075a7 */ /* 0x000e26000800017f */
[----:B------:R-:W-:Y:S01]  /*a300*/  IMAD R3, R28, R3, UR38 ;  /* 0x000000261c037e24 */ /* 0x000fe2000f8e0203 */
[----:B0-----:R-:W-:Y:S06]  /*a310*/  @!P0 BRA `(.L_x_64) ;  /* 0x0000002c00188947 */ /* 0x001fec0003800000 */
.L_x_141:
[----:B------:R-:W-:Y:S05]  /*a320*/  BSYNC B1 ;  /* 0x0000000000017941 */ /* 0x000fea0003800000 */
.L_x_63:
[----:B------:R-:W-:Y:S01]  /*a330*/  UMOV UR4, 0xffffffff ;  /* 0xffffffff00047882 */ /* 0x000fe20000000000 */
[C---:B------:R-:W-:Y:S01]  /*a340*/  LOP3.LUT P2, RZ, R16.reuse, 0x2, RZ, 0xc0, !PT ;  /* 0x0000000210ff7812 */ /* 0x040fe2000784c0ff */
[----:B------:R-:W-:Y:S01]  /*a350*/  IMAD R7, R7, 0x3000, R27 ;  /* 0x0000300007077824 */ /* 0x000fe200078e021b */
[----:B------:R-:W-:Y:S01]  /*a360*/  LOP3.LUT P1, RZ, R16, 0x1, RZ, 0xc0, !PT ;  /* 0x0000000110ff7812 */ /* 0x000fe2000782c0ff */
[----:B------:R-:W-:Y:S01]  /*a370*/  IMAD.IADD R8, R3, 0x1, -R34 ;  /* 0x0000000103087824 */ /* 0x000fe200078e0a22 */
[----:B------:R-:W-:Y:S11]  /*a380*/  BRA.DIV UR4, `(.L_x_65) ;  /* 0x0000002e04107947 */ /* 0x000ff6000b800000 */
[----:B------:R-:W1:Y:S01]  /*a390*/  SHFL.IDX PT, R14, R17, RZ, 0x181f ;  /* 0x00181fff110e7589 */ /* 0x000e6200000e0000 */
[----:B------:R-:W-:-:S03]  /*a3a0*/  LEA R7, R7, UR39, 0x1 ;  /* 0x0000002707077c11 */ /* 0x000fc6000f8e08ff */
[----:B------:R-:W2:Y:S01]  /*a3b0*/  SHFL.IDX PT, R3, R18, RZ, 0x181f ;  /* 0x00181fff12037589 */ /* 0x000ea200000e0000 */
[----:B-1----:R-:W-:-:S03]  /*a3c0*/  IADD3 R2, P0, R14, R5, RZ ;  /* 0x000000050e027210 */ /* 0x002fc60007f1e0ff */
[----:B------:R-:W1:Y:S02]  /*a3d0*/  SHFL.IDX PT, R14, R17, 0x1, 0x181f ;  /* 0x00381f00110e7f89 */ /* 0x000e6400000e0000 */
[----:B--2---:R-:W-:Y:S01]  /*a3e0*/  IMAD.X R3, RZ, RZ, R3, P0 ;  /* 0x000000ffff037224 */ /* 0x004fe200000e0603 */
[----:B------:R-:W-:-:S13]  /*a3f0*/  ISETP.LT.OR P0, PT, R8, 0x1, P2 ;  /* 0x000000010800780c */ /* 0x000fda0001701670 */
[----:B------:R-:W-:Y:S01]  /*a400*/  LDGSTS.E.BYPASS.LTC128B.128 [R7+0x400], desc[UR36][R2.64], !P0 ;  /* 0x0040000002077fae */ /* 0x000fe2000c101d64 */
[----:B------:R-:W-:-:S13]  /*a410*/  ISETP.LT.OR P0, PT, R8, 0x1, P1 ;  /* 0x000000010800780c */ /* 0x000fda0000f01670 */
[----:B------:R2:W-:Y:S04]  /*a420*/  LDGSTS.E.BYPASS.LTC128B.128 [R7+0x3400], desc[UR36][R2.64+0x80], !P0 ;  /* 0x0340008002077fae */ /* 0x0005e8000c101d64 */
[----:B--2---:R-:W2:Y:S01]  /*a430*/  SHFL.IDX PT, R3, R18, 0x1, 0x181f ;  /* 0x00381f0012037f89 */ /* 0x004ea200000e0000 */
[----:B-1----:R-:W-:-:S03]  /*a440*/  IADD3 R2, P0, R14, R5, RZ ;  /* 0x000000050e027210 */ /* 0x002fc60007f1e0ff */
[----:B------:R-:W1:Y:S01]  /*a450*/  SHFL.IDX PT, R14, R17, 0x2, 0x181f ;  /* 0x00581f00110e7f89 */ /* 0x000e6200000e0000 */
[----:B--2---:R-:W-:Y:S02]  /*a460*/  IADD3.X R3, RZ, R3, RZ, P0, !PT ;  /* 0x00000003ff037210 */ /* 0x004fe400007fe4ff */
[----:B------:R-:W-:-:S13]  /*a470*/  ISETP.LT.OR P0, PT, R8, 0x11, P2 ;  /* 0x000000110800780c */ /* 0x000fda0001701670 */
[----:B------:R-:W-:Y:S01]  /*a480*/  LDGSTS.E.BYPASS.LTC128B.128 [R7+0xc00], desc[UR36][R2.64], !P0 ;  /* 0x00c0000002077fae */ /* 0x000fe2000c101d64 */
[----:B------:R-:W-:-:S13]  /*a490*/  ISETP.LT.OR P0, PT, R8, 0x11, P1 ;  /* 0x000000110800780c */ /* 0x000fda0000f01670 */
[----:B------:R2:W-:Y:S04]  /*a4a0*/  LDGSTS.E.BYPASS.LTC128B.128 [R7+0x3c00], desc[UR36][R2.64+0x80], !P0 ;  /* 0x03c0008002077fae */ /* 0x0005e8000c101d64 */
[----:B--2---:R-:W2:Y:S01]  /*a4b0*/  SHFL.IDX PT, R3, R18, 0x2, 0x181f ;  /* 0x00581f0012037f89 */ /* 0x004ea200000e0000 */
        /* <DEDUP_REMOVED lines=17> */
[----:B------:R-:W1:Y:S04]  /*a5d0*/  SHFL.IDX PT, R18, R18, 0x5, 0x181f ;  /* 0x00b81f0012127f89 */ /* 0x000e6800000e0000 */
[----:B------:R3:W4:Y:S01]  /*a5e0*/  SHFL.IDX PT, R14, R17, 0x5, 0x181f ;  /* 0x00b81f00110e7f89 */ /* 0x00072200000e0000 */
[----:B--2---:R-:W-:Y:S02]  /*a5f0*/  IADD3.X R3, RZ, R3, RZ, P0, !PT ;  /* 0x00000003ff037210 */ /* 0x004fe400007fe4ff */
[----:B------:R-:W-:-:S13]  /*a600*/  ISETP.LT.OR P0, PT, R8, 0x41, P2 ;  /* 0x000000410800780c */ /* 0x000fda0001701670 */
[----:B------:R3:W-:Y:S01]  /*a610*/  LDGSTS.E.BYPASS.LTC128B.128 [R7+0x2400], desc[UR36][R2.64], !P0 ;  /* 0x0240000002077fae */ /* 0x0007e2000c101d64 */
[----:B------:R-:W-:-:S13]  /*a620*/  ISETP.LT.OR P0, PT, R8, 0x41, P1 ;  /* 0x000000410800780c */ /* 0x000fda0000f01670 */
[----:B-1--4-:R3:W-:Y:S02]  /*a630*/  LDGSTS.E.BYPASS.LTC128B.128 [R7+0x5400], desc[UR36][R2.64+0x80], !P0 ;  /* 0x0540008002077fae */ /* 0x0127e4000c101d64 */
.L_x_155:
[----:B0--3--:R-:W-:Y:S01]  /*a640*/  IADD3 R2, P0, R14, R5, RZ ;  /* 0x000000050e027210 */ /* 0x009fe20007f1e0ff */
[----:B------:R-:W-:Y:S02]  /*a650*/  ULDC.64 UR4, c[0x0][0x328] ;  /* 0x0000ca0000047ab9 */ /* 0x000fe40000000a00 */
[----:B------:R-:W-:Y:S02]  /*a660*/  IMAD R23, R23, UR4, RZ ;  /* 0x0000000417177c24 */ /* 0x000fe4000f8e02ff */
[----:B------:R-:W-:Y:S01]  /*a670*/  IMAD.X R3, RZ, RZ, R18, P0 ;  /* 0x000000ffff037224 */ /* 0x000fe200000e0612 */
[----:B------:R-:W-:Y:S01]  /*a680*/  ISETP.LT.OR P0, PT, R8, 0x51, P2 ;  /* 0x000000510800780c */ /* 0x000fe20001701670 */
[----:B------:R-:W-:-:S12]  /*a690*/  IMAD R23, R4, UR5, R23 ;  /* 0x0000000504177c24 */ /* 0x000fd8000f8e0217 */
[----:B------:R-:W-:Y:S01]  /*a6a0*/  @!PT LDS RZ, [RZ] ;  /* 0x00000000fffff984 */ /* 0x000fe20000000800 */
[----:B------:R-:W-:Y:S01]  /*a6b0*/  @!PT LDS RZ, [RZ] ;  /* 0x00000000fffff984 */ /* 0x000fe20000000800 */
[----:B------:R-:W-:Y:S01]  /*a6c0*/  @!PT LDS RZ, [RZ] ;  /* 0x00000000fffff984 */ /* 0x000fe20000000800 */
[----:B------:R-:W-:Y:S01]  /*a6d0*/  LDGSTS.E.BYPASS.LTC128B.128 [R7+0x2c00], desc[UR36][R2.64], !P0 ;  /* 0x02c0000002077fae */ /* 0x000fe2000c101d64 */
[----:B------:R-:W-:-:S13]  /*a6e0*/  ISETP.LT.OR P0, PT, R8, 0x51, P1 ;  /* 0x000000510800780c */ /* 0x000fda0000f01670 */
[----:B------:R0:W-:Y:S01]  /*a6f0*/  LDGSTS.E.BYPASS.LTC128B.128 [R7+0x5c00], desc[UR36][R2.64+0x80], !P0 ;  /* 0x05c0008002077fae */ /* 0x0001e2000c101d64 */
[----:B------:R-:W-:Y:S01]  /*a700*/  PLOP3.LUT P0, PT, PT, PT, PT, 0x80, 0x0 ;  /* 0x000000000000781c */ /* 0x000fe20003f0f070 */
[----:B------:R-:W-:Y:S01]  /*a710*/  NOP ;  /* 0x0000000000007918 */ /* 0x000fe20000000000 */
[----:B0-----:R-:W-:Y:S01]  /*a720*/  IMAD.WIDE.U32 R2, R4, UR4, RZ ;  /* 0x0000000404027c25 */ /* 0x001fe2000f8e00ff */
[----:B------:R-:W-:-:S03]  /*a730*/  ULDC.64 UR4, c[0x0][0x338] ;  /* 0x0000ce0000047ab9 */ /* 0x000fc60000000a00 */
[----:B------:R-:W-:Y:S02]  /*a740*/  IMAD.IADD R3, R3, 0x1, R23 ;  /* 0x0000000103037824 */ /* 0x000fe400078e0217 */
[----:B------:R-:W-:Y:S02]  /*a750*/  IMAD R5, R24, UR4, RZ ;  /* 0x0000000418057c24 */ /* 0x000fe4000f8e02ff */
[----:B------:R-:W-:-:S04]  /*a760*/  IMAD.WIDE.U32 R2, R0, UR4, R2 ;  /* 0x0000000400027c25 */ /* 0x000fc8000f8e0002 */
[----:B------:R-:W-:-:S05]  /*a770*/  IMAD R5, R0, UR5, R5 ;  /* 0x0000000500057c24 */ /* 0x000fca000f8e0205 */
[----:B------:R-:W-:-:S07]  /*a780*/  IADD3 R5, R3, R5, RZ ;  /* 0x0000000503057210 */ /* 0x000fce0007ffe0ff */
.L_x_66:
        /* <DEDUP_REMOVED lines=10> */
.L_x_67:
[----:B------:R-:W-:Y:S01]  /*a830*/  ULDC.64 UR4, c[0x0][0x330] ;  /* 0x0000cc0000047ab9 */ /* 0x000fe20000000a00 */
[----:B------:R-:W-:Y:S01]  /*a840*/  IMAD.MOV.U32 R3, RZ, RZ, R5 ;  /* 0x000000ffff037224 */ /* 0x000fe200078e0005 */
[----:B------:R0:W-:Y:S01]  /*a850*/  SYNCS.ARRIVE.TRANS64.A1T0 RZ, [R6+URZ+0x2a850], RZ ;  /* 0x02a850ff06ff79a7 */ /* 0x0001e2000810003f */
[----:B------:R-:W-:Y:S01]  /*a860*/  IMAD R0, R29, UR4, RZ ;  /* 0x000000041d007c24 */ /* 0x000fe2000f8e02ff */
[----:B------:R-:W-:Y:S01]  /*a870*/  MOV R28, R20 ;  /* 0x00000014001c7202 */ /* 0x000fe20000000f00 */
[----:B------:R-:W-:-:S04]  /*a880*/  IMAD.WIDE.U32 R2, R19, UR4, R2 ;  /* 0x0000000413027c25 */ /* 0x000fc8000f8e0002 */
[----:B------:R-:W-:Y:S01]  /*a890*/  IMAD R5, R19, UR5, R0 ;  /* 0x0000000513057c24 */ /* 0x000fe2000f8e0200 */
[----:B------:R-:W-:Y:S01]  /*a8a0*/  ULDC.64 UR4, c[0x0][0x318] ;  /* 0x0000c60000047ab9 */ /* 0x000fe20000000a00 */
[----:B0-----:R-:W-:Y:S01]  /*a8b0*/  IADD3 R6, R20, -0x1, RZ ;  /* 0xffffffff14067810 */ /* 0x001fe20007ffe0ff */
[----:B------:R-:W-:Y:S01]  /*a8c0*/  IMAD.MOV.U32 R21, RZ, RZ, R25 ;  /* 0x000000ffff157224 */ /* 0x000fe200078e0019 */
[----:B------:R-:W-:Y:S01]  /*a8d0*/  LEA R17, P0, R2, UR4, 0x1 ;  /* 0x0000000402117c11 */ /* 0x000fe2000f8008ff */
[----:B------:R-:W-:Y:S02]  /*a8e0*/  IMAD.IADD R3, R5, 0x1, R3 ;  /* 0x0000000105037824 */ /* 0x000fe400078e0203 */
[----:B------:R-:W-:-:S03]  /*a8f0*/  IMAD.MOV.U32 R7, RZ, RZ, R22 ;  /* 0x000000ffff077224 */ /* 0x000fc600078e0016 */
[----:B------:R-:W-:Y:S02]  /*a900*/  LEA.HI.X R18, R2, UR5, R3, 0x1, P0 ;  /* 0x0000000502127c11 */ /* 0x000fe400080f0c03 */
[----:B------:R-:W-:-:S13]  /*a910*/  ISETP.GT.AND P0, PT, R20, RZ, PT ;  /* 0x000000ff1400720c */ /* 0x000fda0003f04270 */
[----:B------:R-:W-:Y:S05]  /*a920*/  @P0 BRA `(.L_x_68) ;  /* 0xfffffff000600947 */ /* 0x000fea000383ffff */
[----:B------:R-:W-:Y:S05]  /*a930*/  BSYNC B0 ;  /* 0x0000000000007941 */ /* 0x000fea0003800000 */
.L_x_55:
[----:B------:R-:W-:-:S13]  /*a940*/  LOP3.LUT P0, RZ, R16, 0x20, RZ, 0xc0, !PT ;  /* 0x0000002010ff7812 */ /* 0x000fda000780c0ff */
[----:B------:R-:W-:Y:S05]  /*a950*/  @!P0 BRA `(.L_x_69) ;  /* 0x0000000000048947 */ /* 0x000fea0003800000 */
[----:B------:R-:W-:Y:S01]  /*a960*/  BPT.TRAP 0x1 ;  /* 0x000000040000795c */ /* 0x000fe20000300000 */
.L_x_69:
[----:B------:R-:W-:Y:S01]  /*a970*/  LEA R4, R22, UR39, 0x3 ;  /* 0x0000002716047c11 */ /* 0x000fe2000f8e18ff */
[----:B------:R-:W-:Y:S01]  /*a980*/  IMAD.MOV.U32 R5, RZ, RZ, -0x60 ;  /* 0xffffffa0ff057424 */ /* 0x000fe200078e00ff */
[----:B0-----:R-:W-:Y:S01]  /*a990*/  SHF.L.U32 R3, R25, 0x1f, RZ ;  /* 0x0000001f19037819 */ /* 0x001fe200000006ff */
[----:B------:R-:W-:Y:S02]  /*a9a0*/  BSSY B0, `(.L_x_70) ;  /* 0x0000004000007945 */ /* 0x000fe40003800000 */
[----:B------:R-:W-:Y:S01]  /*a9b0*/  IMAD R5, R20, R5, UR38 ;  /* 0x0000002614057e24 */ /* 0x000fe2000f8e0205 */
[----:B------:R-:W0:Y:S02]  /*a9c0*/  SYNCS.PHASECHK.TRANS64.TRYWAIT P0, [R4+URZ+0x2a860], R3 ;  /* 0x02a86003040075a7 */ /* 0x000e24000800017f */
[----:B0-----:R-:W-:Y:S05]  /*a9d0*/  @!P0 BRA `(.L_x_71) ;  /* 0x0000002c00508947 */ /* 0x001fea0003800000 */
.L_x_156:
[----:B------:R-:W-:Y:S05]  /*a9e0*/  BSYNC B0 ;  /* 0x0000000000007941 */ /* 0x000fea0003800000 */
.L_x_70:
[----:B------:R-:W-:Y:S01]  /*a9f0*/  UMOV UR4, 0xffffffff ;  /* 0xffffffff00047882 */ /* 0x000fe20000000000 */
[----:B------:R-:W-:Y:S01]  /*aa00*/  LOP3.LUT P2, RZ, R16, 0x2, RZ, 0xc0, !PT ;  /* 0x0000000210ff7812 */ /* 0x000fe2000784c0ff */
[----:B------:R-:W-:Y:S01]  /*aa10*/  IMAD R7, R22, 0x3000, R27 ;  /* 0x0000300016077824 */ /* 0x000fe200078e021b */
[----:B------:R-:W-:Y:S01]  /*aa20*/  LOP3.LUT P1, RZ, R16, 0x1, RZ, 0xc0, !PT ;  /* 0x0000000110ff7812 */ /* 0x000fe2000782c0ff */
[----:B------:R-:W-:Y:S01]  /*aa30*/  IMAD.IADD R5, R5, 0x1, -R34 ;  /* 0x0000000105057824 */ /* 0x000fe200078e0a22 */
[----:B------:R-:W-:Y:S11]  /*aa40*/  BRA.DIV UR4, `(.L_x_72) ;  /* 0x0000002e04487947 */ /* 0x000ff6000b800000 */
[----:B------:R-:W1:Y:S01]  /*aa50*/  SHFL.IDX PT, R14, R17, RZ, 0x181f ;  /* 0x00181fff110e7589 */ /* 0x000e6200000e0000 */
[----:B------:R-:W-:-:S03]  /*aa60*/  SHF.L.U32 R6, R37, 0x1, RZ ;  /* 0x0000000125067819 */ /* 0x000fc600000006ff */
[----:B------:R-:W0:Y:S01]  /*aa70*/  SHFL.IDX PT, R0, R18, RZ, 0x181f ;  /* 0x00181fff12007589 */ /* 0x000e2200000e0000 */
[----:B-1----:R-:W-:-:S03]  /*aa80*/  IADD3 R2, P0, R14, R6, RZ ;  /* 0x000000060e027210 */ /* 0x002fc60007f1e0ff */
[----:B------:R-:W1:Y:S02]  /*aa90*/  SHFL.IDX PT, R14, R17, 0x1, 0x181f ;  /* 0x00381f00110e7f89 */ /* 0x000e6400000e0000 */
[----:B0-----:R-:W-:Y:S01]  /*aaa0*/  IMAD.X R3, RZ, RZ, R0, P0 ;  /* 0x000000ffff037224 */ /* 0x001fe200000e0600 */
[----:B------:R-:W-:Y:S02]  /*aab0*/  ISETP.LT.OR P0, PT, R5, 0x1, P2 ;  /* 0x000000010500780c */ /* 0x000fe40001701670 */
[----:B------:R-:W-:Y:S02]  /*aac0*/  LEA R0, R7, UR39, 0x1 ;  /* 0x0000002707007c11 */ /* 0x000fe4000f8e08ff */
[----:B------:R-:W0:Y:S09]  /*aad0*/  SHFL.IDX PT, R7, R18, 0x1, 0x181f ;  /* 0x00381f0012077f89 */ /* 0x000e3200000e0000 */
[----:B------:R-:W-:Y:S01]  /*aae0*/  LDGSTS.E.BYPASS.LTC128B.128 [R0+0x400], desc[UR36][R2.64], !P0 ;  /* 0x0040000002007fae */ /* 0x000fe2000c101d64 */
[----:B------:R-:W-:-:S13]  /*aaf0*/  ISETP.LT.OR P0, PT, R5, 0x1, P1 ;  /* 0x000000010500780c */ /* 0x000fda0000f01670 */
[----:B------:R1:W-:Y:S02]  /*ab00*/  LDGSTS.E.BYPASS.LTC128B.128 [R0+0x3400], desc[UR36][R2.64+0x80], !P0 ;  /* 0x0340008002007fae */ /* 0x0003e4000c101d64 */
[----:B-1----:R-:W-:Y:S02]  /*ab10*/  IADD3 R2, P0, R14, R6, RZ ;  /* 0x000000060e027210 */ /* 0x002fe40007f1e0ff */
[----:B------:R-:W1:Y:S03]  /*ab20*/  SHFL.IDX PT, R14, R17, 0x2, 0x181f ;  /* 0x00581f00110e7f89 */ /* 0x000e6600000e0000 */
[----:B0-----:R-:W-:Y:S01]  /*ab30*/  IMAD.X R3, RZ, RZ, R7, P0 ;  /* 0x000000ffff037224 */ /* 0x001fe200000e0607 */
[----:B------:R-:W-:Y:S01]  /*ab40*/  ISETP.LT.OR P0, PT, R5, 0x11, P2 ;  /* 0x000000110500780c */ /* 0x000fe20001701670 */
[----:B------:R-:W0:-:S12]  /*ab50*/  SHFL.IDX PT, R7, R18, 0x2, 0x181f ;  /* 0x00581f0012077f89 */ /* 0x000e1800000e0000 */
[----:B------:R-:W-:Y:S01]  /*ab60*/  LDGSTS.E.BYPASS.LTC128B.128 [R0+0xc00], desc[UR36][R2.64], !P0 ;  /* 0x00c0000002007fae */ /* 0x000fe2000c101d64 */
[----:B------:R-:W-:-:S13]  /*ab70*/  ISETP.LT.OR P0, PT, R5, 0x11, P1 ;  /* 0x000000110500780c */ /* 0x000fda0000f01670 */
[----:B------:R1:W-:Y:S02]  /*ab80*/  LDGSTS.E.BYPASS.LTC128B.128 [R0+0x3c00], desc[UR36][R2.64+0x80], !P0 ;  /* 0x03c0008002007fae */ /* 0x0003e4000c101d64 */
[----:B-1----:R-:W-:Y:S02]  /*ab90*/  IADD3 R2, P0, R14, R6, RZ ;  /* 0x000000060e027210 */ /* 0x002fe40007f1e0ff */
[----:B------:R-:W1:Y:S02]  /*aba0*/  SHFL.IDX PT, R14, R17, 0x3, 0x181f ;  /* 0x00781f00110e7f89 */ /* 0x000e6400000e0000 */
[----:B0-----:R-:W-:Y:S02]  /*abb0*/  IADD3.X R3, RZ, R7, RZ, P0, !PT ;  /* 0x00000007ff037210 */ /* 0x001fe400007fe4ff */
[----:B------:R-:W-:Y:S01]  /*abc0*/  ISETP.LT.OR P0, PT, R5, 0x21, P2 ;  /* 0x000000210500780c */ /* 0x000fe20001701670 */
[----:B------:R-:W0:-:S12]  /*abd0*/  SHFL.IDX PT, R7, R18, 0x3, 0x181f ;  /* 0x00781f0012077f89 */ /* 0x000e1800000e0000 */
        /* <DEDUP_REMOVED lines=12> */
[----:B------:R1:W2:Y:S03]  /*aca0*/  SHFL.IDX PT, R14, R17, 0x5, 0x181f ;  /* 0x00b81f00110e7f89 */ /* 0x0002a600000e0000 */
[----:B0-----:R-:W-:Y:S01]  /*acb0*/  IMAD.X R3, RZ, RZ, R7, P0 ;  /* 0x000000ffff037224 */ /* 0x001fe200000e0607 */
[----:B------:R-:W-:Y:S01]  /*acc0*/  ISETP.LT.OR P0, PT, R5, 0x41, P2 ;  /* 0x000000410500780c */ /* 0x000fe20001701670 */
[----:B------:R1:W3:-:S12]  /*acd0*/  SHFL.IDX PT, R7, R18, 0x5, 0x181f ;  /* 0x00b81f0012077f89 */ /* 0x0002d800000e0000 */
[----:B------:R1:W-:Y:S01]  /*ace0*/  LDGSTS.E.BYPASS.LTC128B.128 [R0+0x2400], desc[UR36][R2.64], !P0 ;  /* 0x0240000002007fae */ /* 0x0003e2000c101d64 */
[----:B------:R-:W-:-:S13]  /*acf0*/  ISETP.LT.OR P0, PT, R5, 0x41, P1 ;  /* 0x000000410500780c */ /* 0x000fda0000f01670 */
[----:B--23--:R1:W-:Y:S02]  /*ad00*/  LDGSTS.E.BYPASS.LTC128B.128 [R0+0x5400], desc[UR36][R2.64+0x80], !P0 ;  /* 0x0540008002007fae */ /* 0x00c3e4000c101d64 */
.L_x_170:
[----:B01----:R-:W-:-:S04]  /*ad10*/  IADD3 R2, P0, R14, R6, RZ ;  /* 0x000000060e027210 */ /* 0x003fc80007f1e0ff */
[----:B------:R-:W-:Y:S02]  /*ad20*/  IADD3.X R3, RZ, R7, RZ, P0, !PT ;  /* 0x00000007ff037210 */ /* 0x000fe400007fe4ff */
[----:B------:R-:W-:-:S13]  /*ad30*/  ISETP.LT.OR P0, PT, R5, 0x51, P2 ;  /* 0x000000510500780c */ /* 0x000fda0001701670 */
[----:B------:R-:W-:Y:S01]  /*ad40*/  @!PT LDS RZ, [RZ] ;  /* 0x00000000fffff984 */ /* 0x000fe20000000800 */
[----:B------:R-:W-:Y:S01]  /*ad50*/  @!PT LDS RZ, [RZ] ;  /* 0x00000000fffff984 */ /* 0x000fe20000000800 */
[----:B------:R-:W-:Y:S01]  /*ad60*/  @!PT LDS RZ, [RZ] ;  /* 0x00000000fffff984 */ /* 0x000fe20000000800 */
[----:B------:R0:W-:Y:S01]  /*ad70*/  LDGSTS.E.BYPASS.LTC128B.128 [R0+0x2c00], desc[UR36][R2.64], !P0 ;  /* 0x02c0000002007fae */ /* 0x0001e2000c101d64 */
[----:B------:R-:W-:-:S13]  /*ad80*/  ISETP.LT.OR P0, PT, R5, 0x51, P1 ;  /* 0x000000510500780c */ /* 0x000fda0000f01670 */
[----:B------:R0:W-:Y:S01]  /*ad90*/  LDGSTS.E.BYPASS.LTC128B.128 [R0+0x5c00], desc[UR36][R2.64+0x80], !P0 ;  /* 0x05c0008002007fae */ /* 0x0001e2000c101d64 */
[----:B------:R-:W-:Y:S01]  /*ada0*/  PLOP3.LUT P0, PT, PT, PT, PT, 0x80, 0x0 ;  /* 0x000000000000781c */ /* 0x000fe20003f0f070 */
[----:B------:R-:W-:-:S12]  /*adb0*/  NOP ;  /* 0x0000000000007918 */ /* 0x000fd80000000000 */
.L_x_73:
        /* <DEDUP_REMOVED lines=10> */
.L_x_74:
[----:B0-----:R-:W2:Y:S01]  /*ae60*/  LDL.LU R2, [R1] ;  /* 0x0000000001027983 */ /* 0x001ea20000300800 */
[----:B------:R-:W-:Y:S01]  /*ae70*/  VIADD R22, R22, 0x1 ;  /* 0x0000000116167836 */ /* 0x000fe20000000000 */
[----:B------:R-:W-:Y:S01]  /*ae80*/  ULDC UR4, c[0x0][0xc34] ;  /* 0x00030d0000047ab9 */ /* 0x000fe20000000800 */
[----:B------:R-:W-:Y:S01]  /*ae90*/  VIADD R36, R36, UR44 ;  /* 0x0000002c24247c36 */ /* 0x000fe20008000000 */
[----:B------:R0:W-:Y:S02]  /*aea0*/  SYNCS.ARRIVE.TRANS64.A1T0 RZ, [R4+URZ+0x2a850], RZ ;  /* 0x02a850ff04ff79a7 */ /* 0x0001e4000810003f */
[----:B------:R-:W-:-:S04]  /*aeb0*/  ISETP.NE.AND P0, PT, R22, 0x2, PT ;  /* 0x000000021600780c */ /* 0x000fc80003f05270 */
[----:B------:R-:W-:Y:S02]  /*aec0*/  SEL R22, R22, RZ, P0 ;  /* 0x000000ff16167207 */ /* 0x000fe40000000000 */
[----:B------:R-:W-:Y:S02]  /*aed0*/  SEL R0, RZ, 0x1, P0 ;  /* 0x00000001ff007807 */ /* 0x000fe40000000000 */
[----:B------:R-:W-:Y:S02]  /*aee0*/  ISETP.GE.AND P0, PT, R36, UR4, PT ;  /* 0x0000000424007c0c */ /* 0x000fe4000bf06270 */
[----:B------:R-:W-:Y:S02]  /*aef0*/  LOP3.LUT R25, R25, R0, RZ, 0x3c, !PT ;  /* 0x0000000019197212 */ /* 0x000fe400078e3cff */
[----:B--2---:R-:W-:-:S05]  /*af00*/  IADD3 R2, R2, 0x1, RZ ;  /* 0x0000000102027810 */ /* 0x004fca0007ffe0ff */
[----:B------:R0:W-:Y:S04]  /*af10*/  STL [R1], R2 ;  /* 0x0000000201007387 */ /* 0x0001e80000100800 */
[----:B------:R-:W-:Y:S05]  /*af20*/  @!P0 BRA `(.L_x_75) ;  /* 0xffffffd0002c8947 */ /* 0x000fea000383ffff */
[----:B------:R-:W-:-:S07]  /*af30*/  LOP3.LUT R0, R2, 0x1, RZ, 0xc, !PT ;  /* 0x0000000102007812 */ /* 0x000fce00078e0cff */
.L_x_40:
[----:B------:R-:W1:Y:S01]  /*af40*/  S2R R3, SR_CgaCtaId ;  /* 0x0000000000037919 */ /* 0x000e620000008800 */
[----:B0-----:R-:W-:Y:S01]  /*af50*/  MOV R2, 0x400 ;  /* 0x0000040000027802 */ /* 0x001fe20000000f00 */
[----:B------:R-:W-:Y:S01]  /*af60*/  BSSY B0, `(.L_x_76) ;  /* 0x0000005000007945 */ /* 0x000fe20003800000 */
[----:B------:R-:W-:Y:S02]  /*af70*/  SHF.L.U32 R0, R0, 0x1f, RZ ;  /* 0x0000001f00007819 */ /* 0x000fe400000006ff */
[----:B-1----:R-:W-:-:S04]  /*af80*/  LEA R5, R3, R2, 0x18 ;  /* 0x0000000203057211 */ /* 0x002fc800078ec0ff */
[----:B------:R-:W0:Y:S02]  /*af90*/  SYNCS.PHASECHK.TRANS64.TRYWAIT P0, [R5+URZ+0x2a820], R0 ;  /* 0x02a82000050075a7 */ /* 0x000e24000800017f */
[----:B0-----:R-:W-:Y:S05]  /*afa0*/  @!P0 BRA `(.L_x_77) ;  /* 0x0000002c00f88947 */ /* 0x001fea0003800000 */
.L_x_171:
[----:B------:R-:W-:Y:S05]  /*afb0*/  BSYNC B0 ;  /* 0x0000000000007941 */ /* 0x000fea0003800000 */
.L_x_76:
[----:B------:R-:W-:-:S03]  /*afc0*/  UMOV UR4, 0xffffffff ;  /* 0xffffffff00047882 */ /* 0x000fc60000000000 */
[----:B------:R-:W-:Y:S05]  /*afd0*/  BRA.DIV UR4, `(.L_x_78) ;  /* 0x0000003204007947 */ /* 0x000fea000b800000 */
[----:B0-----:R-:W0:Y:S02]  /*afe0*/  S2R R0, SR_TID.X ;  /* 0x0000000000007919 */ /* 0x001e240000002100 */
[----:B0-----:R-:W-:-:S04]  /*aff0*/  SHF.R.U32.HI R0, RZ, 0x5, R0 ;  /* 0x00000005ff007819 */ /* 0x001fc80000011600 */
[----:B------:R-:W-:-:S05]  /*b000*/  LOP3.LUT R0, R0, 0x3, RZ, 0xc0, !PT ;  /* 0x0000000300007812 */ /* 0x000fca00078ec0ff */
[----:B------:R0:W1:Y:S02]  /*b010*/  SHFL.IDX PT, R14, R0, RZ, 0x1f ;  /* 0x00001fff000e7589 */ /* 0x00006400000e0000 */
.L_x_174:
[----:B-1----:R-:W-:Y:S01]  /*b020*/  ISETP.NE.AND P0, PT, R14, RZ, PT ;  /* 0x000000ff0e00720c */ /* 0x002fe20003f05270 */
[----:B------:R-:W-:-:S12]  /*b030*/  BSSY B0, `(.L_x_79) ;  /* 0x0000026000007945 */ /* 0x000fd80003800000 */
[----:B------:R-:W-:Y:S05]  /*b040*/  @P0 BRA `(.L_x_80) ;  /* 0x0000000000900947 */ /* 0x000fea0003800000 */
[----:B------:R-:W-:-:S03]  /*b050*/  UMOV UR4, 0xffffffff ;  /* 0xffffffff00047882 */ /* 0x000fc60000000000 */
[----:B------:R-:W-:Y:S05]  /*b060*/  BRA.DIV UR4, `(.L_x_81) ;  /* 0x0000003204107947 */ /* 0x000fea000b800000 */
[----:B------:R-:W-:-:S13]  /*b070*/  ELECT P6, URZ, PT ;  /* 0x00000000003f782f */ /* 0x000fda00038c0000 */
.L_x_177:
[----:B------:R-:W-:Y:S05]  /*b080*/  @!P6 BRA `(.L_x_80) ;  /* 0x000000000080e947 */ /* 0x000fea0003800000 */
[----:B0-----:R-:W2:Y:S02]  /*b090*/  LDL R0, [R1+0x4] ;  /* 0x0000040001007983 */ /* 0x001ea40000100800 */
[----:B--2---:R-:W-:-:S13]  /*b0a0*/  R2UR UR4, R0 ;  /* 0x00000000000472ca */ /* 0x004fda00000e0000 */
[----:B------:R-:W-:-:S06]  /*b0b0*/  ULOP3.LUT UR4, UR4, 0x2, URZ, 0xfc, !UPT ;  /* 0x0000000204047892 */ /* 0x000fcc000f8efc3f */
[----:B------:R-:W-:-:S05]  /*b0c0*/  IMAD.U32 R0, RZ, RZ, UR4 ;  /* 0x00000004ff007e24 */ /* 0x000fca000f8e00ff */
[----:B------:R-:W-:-:S13]  /*b0d0*/  ISETP.NE.AND P0, PT, R0, 0x3, PT ;  /* 0x000000030000780c */ /* 0x000fda0003f05270 */
[----:B------:R-:W-:Y:S05]  /*b0e0*/  @!P0 BRA `(.L_x_82) ;  /* 0x0000000000048947 */ /* 0x000fea0003800000 */
[----:B------:R-:W-:Y:S01]  /*b0f0*/  BPT.TRAP 0x1 ;  /* 0x000000040000795c */ /* 0x000fe20000300000 */
.L_x_82:
[C---:B------:R-:W-:Y:S01]  /*b100*/  IMAD R3, R22.reuse, 0x8, R5 ;  /* 0x0000000816037824 */ /* 0x040fe200078e0205 */
[----:B------:R-:W-:Y:S02]  /*b110*/  SHF.L.U32 R2, R25, 0x1f, RZ ;  /* 0x0000001f19027819 */ /* 0x000fe400000006ff */
[----:B------:R-:W-:Y:S02]  /*b120*/  IADD3 R22, R22, 0x1, RZ ;  /* 0x0000000116167810 */ /* 0x000fe40007ffe0ff */
[----:B------:R-:W0:Y:S02]  /*b130*/  SYNCS.PHASECHK.TRANS64.TRYWAIT P1, [R3+URZ+0x2a840], R2 ;  /* 0x02a84002030075a7 */ /* 0x000e24000802017f */
[----:B------:R-:W-:-:S04]  /*b140*/  ISETP.NE.AND P2, PT, R22, 0x2, PT ;  /* 0x000000021600780c */ /* 0x000fc80003f45270 */
[----:B------:R-:W-:Y:S01]  /*b150*/  SEL R0, RZ, 0x1, P2 ;  /* 0x00000001ff007807 */ /* 0x000fe20001000000 */
[----:B0-----:R-:W-:Y:S08]  /*b160*/  @!P1 BRA `(.L_x_83) ;  /* 0x0000002c00f09947 */ /* 0x001ff00003800000 */
.L_x_178:
[----:B------:R-:W-:Y:S02]  /*b170*/  SEL R22, R22, RZ, P2 ;  /* 0x000000ff16167207 */ /* 0x000fe40001000000 */
[----:B------:R-:W-:Y:S01]  /*b180*/  LOP3.LUT R0, R25, R0, RZ, 0x3c, !PT ;  /* 0x0000000019007212 */ /* 0x000fe200078e3cff */
[----:B------:R-:W-:Y:S06]  /*b190*/  @!P0 BRA `(.L_x_84) ;  /* 0x0000000000048947 */ /* 0x000fec0003800000 */
[----:B------:R-:W-:Y:S01]  /*b1a0*/  BPT.TRAP 0x1 ;  /* 0x000000040000795c */ /* 0x000fe20000300000 */
.L_x_84:
[----:B------:R-:W-:Y:S01]  /*b1b0*/  IMAD R5, R22, 0x8, R5 ;  /* 0x0000000816057824 */ /* 0x000fe200078e0205 */
[----:B------:R-:W-:-:S04]  /*b1c0*/  SHF.L.U32 R0, R0, 0x1f, RZ ;  /* 0x0000001f00007819 */ /* 0x000fc800000006ff */
[----:B------:R-:W1:Y:S02]  /*b1d0*/  SYNCS.PHASECHK.TRANS64.TRYWAIT P1, [R5+URZ+0x2a840], R0 ;  /* 0x02a84000050075a7 */ /* 0x000e64000802017f */
[----:B-1----:R-:W-:Y:S05]  /*b1e0*/  @!P1 BRA `(.L_x_85) ;  /* 0x0000002c00e49947 */ /* 0x002fea0003800000 */
.L_x_179:
[----:B------:R-:W-:Y:S05]  /*b1f0*/  @!P0 BRA `(.L_x_86) ;  /* 0x0000000000048947 */ /* 0x000fea0003800000 */
[----:B------:R-:W-:Y:S01]  /*b200*/  BPT.TRAP 0x1 ;  /* 0x000000040000795c */ /* 0x000fe20000300000 */
.L_x_86:
[----:B------:R-:W2:Y:S02]  /*b210*/  SYNCS.PHASECHK.TRANS64.TRYWAIT P1, [R3+URZ+0x2a860], R2 ;  /* 0x02a86002030075a7 */ /* 0x000ea4000802017f */
[----:B--2---:R-:W-:Y:S05]  /*b220*/  @!P1 BRA `(.L_x_87) ;  /* 0x0000002c00e89947 */ /* 0x004fea0003800000 */
.L_x_180:
[----:B------:R-:W-:Y:S05]  /*b230*/  @!P0 BRA `(.L_x_88) ;  /* 0x0000000000048947 */ /* 0x000fea0003800000 */
[----:B------:R-:W-:Y:S01]  /*b240*/  BPT.TRAP 0x1 ;  /* 0x000000040000795c */ /* 0x000fe20000300000 */
.L_x_88:
[----:B---3--:R3:W4:Y:S02]  /*b250*/  SYNCS.PHASECHK.TRANS64.TRYWAIT P0, [R5+URZ+0x2a860], R0 ;  /* 0x02a86000050075a7 */ /* 0x008724000800017f */
[----:B----4-:R-:W-:Y:S05]  /*b260*/  @!P0 NANOSLEEP.SYNCS 0x989680 ;  /* 0x009896800000895d */ /* 0x010fea0003900000 */
[----:B------:R-:W4:Y:S02]  /*b270*/  @!P0 SYNCS.PHASECHK.TRANS64 P0, [R5+URZ+0x2a860], R0 ;  /* 0x02a86000050085a7 */ /* 0x000f24000800007f */
[----:B----4-:R-:W-:Y:S05]  /*b280*/  @!P0 BRA `(.L_x_88) ;  /* 0xfffffffc00f08947 */ /* 0x010fea000383ffff */
.L_x_80:
[----:B------:R-:W-:Y:S05]  /*b290*/  BSYNC B0 ;  /* 0x0000000000007941 */ /* 0x000fea0003800000 */
.L_x_79:
[----:B------:R-:W-:Y:S05]  /*b2a0*/  EXIT ;  /* 0x000000000000794d */ /* 0x000fea0003800000 */
.L_x_8:
[----:B0-----:R-:W-:-:S04]  /*b2b0*/  IMAD.U32 R3, RZ, RZ, UR41 ;  /* 0x00000029ff037e24 */ /* 0x001fc8000f8e00ff */
[----:B------:R0:W1:Y:S03]  /*b2c0*/  SYNCS.PHASECHK.TRANS64.TRYWAIT P1, [R3+URZ+0x2a800], R0 ;  /* 0x02a80000030075a7 */ /* 0x000066000802017f */
[----:B-1----:R-:W-:Y:S05]  /*b2d0*/  @!P1 NANOSLEEP.SYNCS 0x989680 ;  /* 0x009896800000995d */ /* 0x002fea0003900000 */
[----:B------:R-:W1:Y:S02]  /*b2e0*/  @!P1 SYNCS.PHASECHK.TRANS64 P1, [R3+URZ+0x2a800], R0 ;  /* 0x02a80000030095a7 */ /* 0x000e64000802007f */
[----:B-1----:R-:W-:Y:S05]  /*b2f0*/  @!P1 BRA `(.L_x_8) ;  /* 0xfffffffc00ec9947 */ /* 0x002fea000383ffff */
[----:B------:R-:W-:Y:S05]  /*b300*/  BRA `(.L_x_89) ;  /* 0xffffff5c00707947 */ /* 0x000fea000383ffff */
.L_x_12:
[----:B-1----:R1:W2:Y:S02]  /*b310*/  SYNCS.PHASECHK.TRANS64.TRYWAIT P1, [R0+URZ+0x2a830], R3 ;  /* 0x02a83003000075a7 */ /* 0x0022a4000802017f */
[----:B--2---:R-:W-:Y:S05]  /*b320*/  @!P1 NANOSLEEP.SYNCS 0x989680 ;  /* 0x009896800000995d */ /* 0x004fea0003900000 */
[----:B------:R-:W2:Y:S02]  /*b330*/  @!P1 SYNCS.PHASECHK.TRANS64 P1, [R0+URZ+0x2a830], R3 ;  /* 0x02a83003000095a7 */ /* 0x000ea4000802007f */
[----:B--2---:R-:W-:Y:S05]  /*b340*/  @!P1 BRA `(.L_x_12) ;  /* 0xfffffffc00f09947 */ /* 0x004fea000383ffff */
[----:B------:R-:W-:Y:S05]  /*b350*/  BRA `(.L_x_11) ;  /* 0xffffff5c00907947 */ /* 0x000fea000383ffff */
.L_x_18:
[----:B-1----:R-:W-:-:S04]  /*b360*/  MOV R7, UR8 ;  /* 0x0000000800077c02 */ /* 0x002fc80008000f00 */
[----:B------:R1:W2:Y:S03]  /*b370*/  SYNCS.PHASECHK.TRANS64.TRYWAIT P1, [R7+URZ+0x2a830], R6 ;  /* 0x02a83006070075a7 */ /* 0x0002a6000802017f */
[----:B--2---:R-:W-:Y:S05]  /*b380*/  @!P1 NANOSLEEP.SYNCS 0x989680 ;  /* 0x009896800000995d */ /* 0x004fea0003900000 */
[----:B------:R-:W2:Y:S02]  /*b390*/  @!P1 SYNCS.PHASECHK.TRANS64 P1, [R7+URZ+0x2a830], R6 ;  /* 0x02a83006070095a7 */ /* 0x000ea4000802007f */
[----:B--2---:R-:W-:Y:S05]  /*b3a0*/  @!P1 BRA `(.L_x_18) ;  /* 0xfffffffc00ec9947 */ /* 0x004fea000383ffff */
[----:B------:R-:W-:Y:S05]  /*b3b0*/  BRA `(.L_x_17) ;  /* 0xffffff8400507947 */ /* 0x000fea000383ffff */
.L_x_22:
[----:B---3--:R-:W-:-:S04]  /*b3c0*/  IMAD.U32 R5, RZ, RZ, UR9 ;  /* 0x00000009ff057e24 */ /* 0x008fc8000f8e00ff */
[----:B------:R3:W4:Y:S03]  /*b3d0*/  SYNCS.PHASECHK.TRANS64.TRYWAIT P1, [R5+URZ+0x2a850], R4 ;  /* 0x02a85004050075a7 */ /* 0x000726000802017f */
[----:B----4-:R-:W-:Y:S05]  /*b3e0*/  @!P1 NANOSLEEP.SYNCS 0x989680 ;  /* 0x009896800000995d */ /* 0x010fea0003900000 */
[----:B------:R-:W4:Y:S02]  /*b3f0*/  @!P1 SYNCS.PHASECHK.TRANS64 P1, [R5+URZ+0x2a850], R4 ;  /* 0x02a85004050095a7 */ /* 0x000f24000802007f */
[----:B----4-:R-:W-:Y:S05]  /*b400*/  @!P1 BRA `(.L_x_22) ;  /* 0xfffffffc00ec9947 */ /* 0x010fea000383ffff */
[----:B------:R-:W-:Y:S05]  /*b410*/  BRA `(.L_x_21) ;  /* 0xffffff8c00887947 */ /* 0x000fea000383ffff */
.L_x_29:
[----:B-1----:R-:W-:-:S04]  /*b420*/  IMAD.U32 R5, RZ, RZ, UR10 ;  /* 0x0000000aff057e24 */ /* 0x002fc8000f8e00ff */
[----:B------:R1:W2:Y:S03]  /*b430*/  SYNCS.PHASECHK.TRANS64.TRYWAIT P1, [R5+URZ+0x2a850], R4 ;  /* 0x02a85004050075a7 */ /* 0x0002a6000802017f */
[----:B--2---:R-:W-:Y:S05]  /*b440*/  @!P1 NANOSLEEP.SYNCS 0x989680 ;  /* 0x009896800000995d */ /* 0x004fea0003900000 */
[----:B------:R-:W2:Y:S02]  /*b450*/  @!P1 SYNCS.PHASECHK.TRANS64 P1, [R5+URZ+0x2a850], R4 ;  /* 0x02a85004050095a7 */ /* 0x000ea4000802007f */
[----:B--2---:R-:W-:Y:S05]  /*b460*/  @!P1 BRA `(.L_x_29) ;  /* 0xfffffffc00ec9947 */ /* 0x004fea000383ffff */
[----:B------:R-:W-:Y:S05]  /*b470*/  BRA `(.L_x_28) ;  /* 0xffffffa800a07947 */ /* 0x000fea000383ffff */
.L_x_44:
[----:B------:R-:W0:Y:S01]  /*b480*/  S2R R17, SR_TID.X ;  /* 0x0000000000117919 */ /* 0x000e220000002100 */
[----:B------:R-:W-:Y:S01]  /*b490*/  BSSY B0, `(.L_x_90) ;  /* 0x000000a000007945 */ /* 0x000fe20003800000 */
[----:B------:R-:W-:Y:S01]  /*b4a0*/  IMAD.MOV.U32 R12, RZ, RZ, RZ ;  /* 0x000000ffff0c7224 */ /* 0x000fe200078e00ff */
[----:B------:R-:W-:Y:S01]  /*b4b0*/  MOV R15, 0xffffffff ;  /* 0xffffffff000f7802 */ /* 0x000fe20000000f00 */
[----:B------:R-:W-:Y:S01]  /*b4c0*/  IMAD.MOV.U32 R11, RZ, RZ, 0x1f ;  /* 0x0000001fff0b7424 */ /* 0x000fe200078e00ff */
[----:B0-----:R-:W-:-:S04]  /*b4d0*/  SHF.R.U32.HI R17, RZ, 0x5, R17 ;  /* 0x00000005ff117819 */ /* 0x001fc80000011611 */
[----:B------:R-:W-:-:S04]  /*b4e0*/  LOP3.LUT R17, R17, 0x3, RZ, 0xc0, !PT ;  /* 0x0000000311117812 */ /* 0x000fc800078ec0ff */
[----:B------:R-:W-:-:S07]  /*b4f0*/  MOV R13, R17 ;  /* 0x00000011000d7202 */ /* 0x000fce0000000f00 */
[----:B-1---5:R-:W-:Y:S05]  /*b500*/  WARPSYNC.COLLECTIVE R15, `(.L_x_91) ;  /* 0x000000000f087348 */ /* 0x022fea0003c00000 */
[----:B------:R0:W2:Y:S02]  /*b510*/  SHFL.IDX P6, R14, R13, R12, R11 ;  /* 0x0000000c0d0e7389 */ /* 0x0000a400000c000b */
[----:B012--5:R-:W-:Y:S01]  /*b520*/  ENDCOLLECTIVE ;  /* 0x000000000000791b */ /* 0x027fe20003800000 */
.L_x_91:
[----:B------:R-:W-:Y:S05]  /*b530*/  BSYNC B0 ;  /* 0x0000000000007941 */ /* 0x000fea0003800000 */
.L_x_90:
[----:B------:R-:W-:Y:S05]  /*b540*/  BRA `(.L_x_92) ;  /* 0xffffffd000087947 */ /* 0x000fea000383ffff */
.L_x_47:
[----:B0-----:R0:W1:Y:S02]  /*b550*/  SYNCS.PHASECHK.TRANS64.TRYWAIT P0, [R0+URZ+0x2a840], R3 ;  /* 0x02a84003000075a7 */ /* 0x001064000800017f */
[----:B-1----:R-:W-:Y:S05]  /*b560*/  @!P0 NANOSLEEP.SYNCS 0x989680 ;  /* 0x009896800000895d */ /* 0x002fea0003900000 */
[----:B------:R-:W1:Y:S02]  /*b570*/  @!P0 SYNCS.PHASECHK.TRANS64 P0, [R0+URZ+0x2a840], R3 ;  /* 0x02a84003000085a7 */ /* 0x000e64000800007f */
[----:B-1----:R-:W-:Y:S05]  /*b580*/  @!P0 BRA `(.L_x_47) ;  /* 0xfffffffc00f08947 */ /* 0x002fea000383ffff */
[----:B------:R-:W-:Y:S05]  /*b590*/  BRA `(.L_x_93) ;  /* 0xffffffd000e07947 */ /* 0x000fea000383ffff */
.L_x_48:
[----:B------:R-:W-:Y:S01]  /*b5a0*/  BSSY B0, `(.L_x_94) ;  /* 0x0000008000007945 */ /* 0x000fe20003800000 */
[----:B------:R-:W-:Y:S01]  /*b5b0*/  IMAD.MOV.U32 R13, RZ, RZ, R6 ;  /* 0x000000ffff0d7224 */ /* 0x000fe200078e0006 */
[----:B------:R-:W-:Y:S01]  /*b5c0*/  MOV R11, 0x181f ;  /* 0x0000181f000b7802 */ /* 0x000fe20000000f00 */
[----:B------:R-:W-:Y:S02]  /*b5d0*/  IMAD.MOV.U32 R12, RZ, RZ, RZ ;  /* 0x000000ffff0c7224 */ /* 0x000fe400078e00ff */
[----:B------:R-:W-:-:S07]  /*b5e0*/  IMAD.MOV.U32 R15, RZ, RZ, -0x1 ;  /* 0xffffffffff0f7424 */ /* 0x000fce00078e00ff */
[----:B------:R-:W-:Y:S05]  /*b5f0*/  WARPSYNC.COLLECTIVE R15, `(.L_x_95) ;  /* 0x000000000f087348 */ /* 0x000fea0003c00000 */
[----:B------:R0:W1:Y:S02]  /*b600*/  SHFL.IDX P6, R14, R13, R12, R11 ;  /* 0x0000000c0d0e7389 */ /* 0x00006400000c000b */
[----:B01----:R-:W-:Y:S01]  /*b610*/  ENDCOLLECTIVE ;  /* 0x000000000000791b */ /* 0x003fe20003800000 */
.L_x_95:
[----:B------:R-:W-:Y:S05]  /*b620*/  BSYNC B0 ;  /* 0x0000000000007941 */ /* 0x000fea0003800000 */
.L_x_94:
[----:B------:R-:W-:Y:S01]  /*b630*/  MOV R13, R4 ;  /* 0x00000004000d7202 */ /* 0x000fe20000000f00 */
[----:B------:R-:W-:Y:S01]  /*b640*/  IMAD.MOV.U32 R12, RZ, RZ, RZ ;  /* 0x000000ffff0c7224 */ /* 0x000fe200078e00ff */
[----:B------:R-:W-:Y:S01]  /*b650*/  MOV R15, 0xffffffff ;  /* 0xffffffff000f7802 */ /* 0x000fe20000000f00 */
[----:B------:R-:W-:Y:S01]  /*b660*/  IMAD.MOV.U32 R11, RZ, RZ, 0x181f ;  /* 0x0000181fff0b7424 */ /* 0x000fe200078e00ff */
[----:B------:R-:W-:Y:S01]  /*b670*/  ISETP.GE.AND P0, PT, R33, 0x1, PT ;  /* 0x000000012100780c */ /* 0x000fe20003f06270 */
[----:B------:R-:W-:-:S12]  /*b680*/  IMAD.MOV.U32 R2, RZ, RZ, R14 ;  /* 0x000000ffff027224 */ /* 0x000fd800078e000e */
[----:B------:R-:W-:Y:S05]  /*b690*/  WARPSYNC.COLLECTIVE R15, `(.L_x_96) ;  /* 0x000000000f087348 */ /* 0x000fea0003c00000 */
[----:B------:R0:W1:Y:S02]  /*b6a0*/  SHFL.IDX P6, R14, R13, R12, R11 ;  /* 0x0000000c0d0e7389 */ /* 0x00006400000c000b */
[----:B01----:R-:W-:Y:S01]  /*b6b0*/  ENDCOLLECTIVE ;  /* 0x000000000000791b */ /* 0x003fe20003800000 */
.L_x_96:
[----:B------:R-:W-:Y:S02]  /*b6c0*/  @P0 LEA R7, R5, UR39, 0x1 ;  /* 0x0000002705070c11 */ /* 0x000fe4000f8e08ff */
[----:B------:R-:W-:Y:S01]  /*b6d0*/  MOV R13, R6 ;  /* 0x00000006000d7202 */ /* 0x000fe20000000f00 */
[----:B------:R-:W-:Y:S01]  /*b6e0*/  IMAD.MOV.U32 R12, RZ, RZ, 0x1 ;  /* 0x00000001ff0c7424 */ /* 0x000fe200078e00ff */
[----:B------:R-:W-:-:S05]  /*b6f0*/  @P0 LEA R14, P1, R37, R14, 0x1 ;  /* 0x0000000e250e0211 */ /* 0x000fca00078208ff */
[----:B------:R-:W-:Y:S02]  /*b700*/  @P0 IMAD.X R3, RZ, RZ, R2, P1 ;  /* 0x000000ffff030224 */ /* 0x000fe400008e0602 */
[----:B------:R-:W-:-:S07]  /*b710*/  @P0 IMAD.MOV.U32 R2, RZ, RZ, R14 ;  /* 0x000000ffff020224 */ /* 0x000fce00078e000e */
[----:B------:R-:W-:Y:S05]  /*b720*/  WARPSYNC.COLLECTIVE R15, `(.L_x_97) ;  /* 0x000000000f087348 */ /* 0x000fea0003c00000 */
[----:B------:R0:W1:Y:S02]  /*b730*/  SHFL.IDX P6, R14, R13, R12, R11 ;  /* 0x0000000c0d0e7389 */ /* 0x00006400000c000b */
[----:B01----:R-:W-:Y:S01]  /*b740*/  ENDCOLLECTIVE ;  /* 0x000000000000791b */ /* 0x003fe20003800000 */
.L_x_97:
[----:B------:R-:W-:Y:S01]  /*b750*/  @!PT LDS RZ, [RZ] ;  /* 0x00000000fffff984 */ /* 0x000fe20000000800 */
[----:B------:R-:W-:Y:S01]  /*b760*/  @!PT LDS RZ, [RZ] ;  /* 0x00000000fffff984 */ /* 0x000fe20000000800 */
[----:B------:R-:W-:Y:S01]  /*b770*/  @!PT LDS RZ, [RZ] ;  /* 0x00000000fffff984 */ /* 0x000fe20000000800 */
[----:B------:R0:W-:Y:S04]  /*b780*/  @P0 LDGSTS.E.BYPASS.LTC128B.128 [R7+0x18400], desc[UR36][R2.64], !P4 ;  /* 0x1840000002070fae */ /* 0x0001e8000e101d64 */
[----:B------:R0:W-:Y:S04]  /*b790*/  @P0 LDGSTS.E.BYPASS.LTC128B.128 [R7+0x1b400], desc[UR36][R2.64+0x80], !P3 ;  /* 0x1b40008002070fae */ /* 0x0001e8000d901d64 */
[----:B------:R0:W-:Y:S01]  /*b7a0*/  @P0 LDGSTS.E.BYPASS.LTC128B.128 [R7+0x1e400], desc[UR36][R2.64+0x100], !P2 ;  /* 0x1e40010002070fae */ /* 0x0001e2000d101d64 */
[----:B------:R-:W-:Y:S02]  /*b7b0*/  ISETP.GE.AND P0, PT, R33, 0x11, PT ;  /* 0x000000112100780c */ /* 0x000fe40003f06270 */
[----:B------:R-:W-:Y:S01]  /*b7c0*/  MOV R13, R4 ;  /* 0x00000004000d7202 */ /* 0x000fe20000000f00 */
[----:B------:R-:W-:-:S10]  /*b7d0*/  IMAD.MOV.U32 R8, RZ, RZ, R14 ;  /* 0x000000ffff087224 */ /* 0x000fd400078e000e */
[----:B0-----:R-:W-:Y:S05]  /*b7e0*/  WARPSYNC.COLLECTIVE R15, `(.L_x_98) ;  /* 0x000000000f087348 */ /* 0x001fea0003c00000 */
[----:B------:R1:W2:Y:S02]  /*b7f0*/  SHFL.IDX P6, R14, R13, R12, R11 ;  /* 0x0000000c0d0e7389 */ /* 0x0002a400000c000b */
[----:B012---:R-:W-:Y:S01]  /*b800*/  ENDCOLLECTIVE ;  /* 0x000000000000791b */ /* 0x007fe20003800000 */
.L_x_98:
[----:B------:R-:W-:Y:S01]  /*b810*/  @P0 LEA R21, R5, UR39, 0x1 ;  /* 0x0000002705150c11 */ /* 0x000fe2000f8e08ff */
[----:B------:R-:W-:Y:S02]  /*b820*/  IMAD.MOV.U32 R13, RZ, RZ, R6 ;  /* 0x000000ffff0d7224 */ /* 0x000fe400078e0006 */
[----:B------:R-:W-:Y:S01]  /*b830*/  IMAD.MOV.U32 R12, RZ, RZ, 0x2 ;  /* 0x00000002ff0c7424 */ /* 0x000fe200078e00ff */
[----:B------:R-:W-:-:S05]  /*b840*/  @P0 LEA R14, P1, R37, R14, 0x1 ;  /* 0x0000000e250e0211 */ /* 0x000fca00078208ff */
[----:B------:R-:W-:-:S08]  /*b850*/  @P0 IMAD.MOV.U32 R2, RZ, RZ, R14 ;  /* 0x000000ffff020224 */ /* 0x000fd000078e000e */
[----:B------:R-:W-:Y:S05]  /*b860*/  WARPSYNC.COLLECTIVE R15, `(.L_x_99) ;  /* 0x000000000f087348 */ /* 0x000fea0003c00000 */
[----:B------:R0:W1:Y:S02]  /*b870*/  SHFL.IDX P6, R14, R13, R12, R11 ;  /* 0x0000000c0d0e7389 */ /* 0x00006400000c000b */
[----:B01----:R-:W-:Y:S01]  /*b880*/  ENDCOLLECTIVE ;  /* 0x000000000000791b */ /* 0x003fe20003800000 */
.L_x_99:
[----:B------:R-:W-:-:S05]  /*b890*/  @P0 IMAD.X R9, RZ, RZ, R8, P1 ;  /* 0x000000ffff090224 */ /* 0x000fca00008e0608 */
[----:B------:R-:W-:-:S05]  /*b8a0*/  @P0 MOV R3, R9 ;  /* 0x0000000900030202 */ /* 0x000fca0000000f00 */
[----:B------:R-:W-:Y:S01]  /*b8b0*/  @!PT LDS RZ, [RZ] ;  /* 0x00000000fffff984 */ /* 0x000fe20000000800 */
[----:B------:R-:W-:Y:S01]  /*b8c0*/  @!PT LDS RZ, [RZ] ;  /* 0x00000000fffff984 */ /* 0x000fe20000000800 */
[----:B------:R-:W-:Y:S01]  /*b8d0*/  @!PT LDS RZ, [RZ] ;  /* 0x00000000fffff984 */ /* 0x000fe20000000800 */
[----:B------:R0:W-:Y:S01]  /*b8e0*/  @P0 LDGSTS.E.BYPASS.LTC128B.128 [R21+0x18c00], desc[UR36][R2.64], !P4 ;  /* 0x18c0000002150fae */ /* 0x0001e2000e101d64 */
[----:B------:R-:W-:-:S03]  /*b8f0*/  IMAD.MOV.U32 R13, RZ, RZ, R4 ;  /* 0x000000ffff0d7224 */ /* 0x000fc600078e0004 */
[----:B------:R0:W-:Y:S04]  /*b900*/  @P0 LDGSTS.E.BYPASS.LTC128B.128 [R21+0x1bc00], desc[UR36][R2.64+0x80], !P3 ;  /* 0x1bc0008002150fae */ /* 0x0001e8000d901d64 */
[----:B------:R0:W-:Y:S01]  /*b910*/  @P0 LDGSTS.E.BYPASS.LTC128B.128 [R21+0x1ec00], desc[UR36][R2.64+0x100], !P2 ;  /* 0x1ec0010002150fae */ /* 0x0001e2000d101d64 */
[----:B------:R-:W-:Y:S02]  /*b920*/  ISETP.GE.AND P0, PT, R33, 0x21, PT ;  /* 0x000000212100780c */ /* 0x000fe40003f06270 */
[----:B------:R-:W-:-:S11]  /*b930*/  MOV R7, R14 ;  /* 0x0000000e00077202 */ /* 0x000fd60000000f00 */
[----:B0-----:R-:W-:Y:S05]  /*b940*/  WARPSYNC.COLLECTIVE R15, `(.L_x_100) ;  /* 0x000000000f087348 */ /* 0x001fea0003c00000 */
[----:B------:R1:W2:Y:S02]  /*b950*/  SHFL.IDX P6, R14, R13, R12, R11 ;  /* 0x0000000c0d0e7389 */ /* 0x0002a400000c000b */
[----:B012---:R-:W-:Y:S01]  /*b960*/  ENDCOLLECTIVE ;  /* 0x000000000000791b */ /* 0x007fe20003800000 */
.L_x_100:
[----:B------:R-:W-:Y:S01]  /*b970*/  @P0 LEA R9, R5, UR39, 0x1 ;  /* 0x0000002705090c11 */ /* 0x000fe2000f8e08ff */
[----:B------:R-:W-:Y:S01]  /*b980*/  IMAD.MOV.U32 R13, RZ, RZ, R6 ;  /* 0x000000ffff0d7224 */ /* 0x000fe200078e0006 */
[----:B------:R-:W-:Y:S02]  /*b990*/  MOV R12, 0x3 ;  /* 0x00000003000c7802 */ /* 0x000fe40000000f00 */
[----:B------:R-:W-:-:S04]  /*b9a0*/  @P0 LEA R14, P1, R37, R14, 0x1 ;  /* 0x0000000e250e0211 */ /* 0x000fc800078208ff */
[----:B------:R-:W-:Y:S01]  /*b9b0*/  @P0 MOV R2, R14 ;  /* 0x0000000e00020202 */ /* 0x000fe20000000f00 */
[----:B------:R-:W-:-:S08]  /*b9c0*/  @P0 IMAD.X R7, RZ, RZ, R7, P1 ;  /* 0x000000ffff070224 */ /* 0x000fd000008e0607 */
[----:B------:R-:W-:Y:S05]  /*b9d0*/  WARPSYNC.COLLECTIVE R15, `(.L_x_101) ;  /* 0x000000000f087348 */ /* 0x000fea0003c00000 */
[----:B------:R0:W1:Y:S02]  /*b9e0*/  SHFL.IDX P6, R14, R13, R12, R11 ;  /* 0x0000000c0d0e7389 */ /* 0x00006400000c000b */
[----:B01----:R-:W-:Y:S01]  /*b9f0*/  ENDCOLLECTIVE ;  /* 0x000000000000791b */ /* 0x003fe20003800000 */
.L_x_101:
[----:B------:R-:W-:-:S05]  /*ba00*/  @P0 IMAD.MOV.U32 R3, RZ, RZ, R7 ;  /* 0x000000ffff030224 */ /* 0x000fca00078e0007 */
[----:B------:R-:W-:Y:S01]  /*ba10*/  @!PT LDS RZ, [RZ] ;  /* 0x00000000fffff984 */ /* 0x000fe20000000800 */
[----:B------:R-:W-:Y:S01]  /*ba20*/  @!PT LDS RZ, [RZ] ;  /* 0x00000000fffff984 */ /* 0x000fe20000000800 */
[----:B------:R-:W-:Y:S01]  /*ba30*/  @!PT LDS RZ, [RZ] ;  /* 0x00000000fffff984 */ /* 0x000fe20000000800 */
[----:B------:R0:W-:Y:S04]  /*ba40*/  @P0 LDGSTS.E.BYPASS.LTC128B.128 [R9+0x19400], desc[UR36][R2.64], !P4 ;  /* 0x1940000002090fae */ /* 0x0001e8000e101d64 */
[----:B------:R0:W-:Y:S01]  /*ba50*/  @P0 LDGSTS.E.BYPASS.LTC128B.128 [R9+0x1c400], desc[UR36][R2.64+0x80], !P3 ;  /* 0x1c40008002090fae */ /* 0x0001e2000d901d64 */
[----:B------:R-:W-:-:S03]  /*ba60*/  IMAD.MOV.U32 R13, RZ, RZ, R4 ;  /* 0x000000ffff0d7224 */ /* 0x000fc600078e0004 */
[----:B------:R0:W-:Y:S01]  /*ba70*/  @P0 LDGSTS.E.BYPASS.LTC128B.128 [R9+0x1f400], desc[UR36][R2.64+0x100], !P2 ;  /* 0x1f40010002090fae */ /* 0x0001e2000d101d64 */
[----:B------:R-:W-:Y:S01]  /*ba80*/  ISETP.GE.AND P0, PT, R33, 0x31, PT ;  /* 0x000000312100780c */ /* 0x000fe20003f06270 */
[----:B------:R-:W-:-:S12]  /*ba90*/  IMAD.MOV.U32 R7, RZ, RZ, R14 ;  /* 0x000000ffff077224 */ /* 0x000fd800078e000e */
[----:B0-----:R-:W-:Y:S05]  /*baa0*/  WARPSYNC.COLLECTIVE R15, `(.L_x_102) ;  /* 0x000000000f087348 */ /* 0x001fea0003c00000 */
[----:B------:R1:W2:Y:S02]  /*bab0*/  SHFL.IDX P6, R14, R13, R12, R11 ;  /* 0x0000000c0d0e7389 */ /* 0x0002a400000c000b */
[----:B012---:R-:W-:Y:S01]  /*bac0*/  ENDCOLLECTIVE ;  /* 0x000000000000791b */ /* 0x007fe20003800000 */
.L_x_102:
[----:B------:R-:W-:Y:S02]  /*bad0*/  @P0 LEA R21, R5, UR39, 0x1 ;  /* 0x0000002705150c11 */ /* 0x000fe4000f8e08ff */
[----:B------:R-:W-:Y:S01]  /*bae0*/  MOV R13, R6 ;  /* 0x00000006000d7202 */ /* 0x000fe20000000f00 */
[----:B------:R-:W-:Y:S01]  /*baf0*/  IMAD.MOV.U32 R12, RZ, RZ, 0x4 ;  /* 0x00000004ff0c7424 */ /* 0x000fe200078e00ff */
[----:B------:R-:W-:-:S04]  /*bb00*/  @P0 LEA R14, P1, R37, R14, 0x1 ;  /* 0x0000000e250e0211 */ /* 0x000fc800078208ff */
[----:B------:R-:W-:Y:S01]  /*bb10*/  @P0 IADD3.X R7, RZ, R7, RZ, P1, !PT ;  /* 0x00000007ff070210 */ /* 0x000fe20000ffe4ff */
[----:B------:R-:W-:-:S08]  /*bb20*/  @P0 IMAD.MOV.U32 R2, RZ, RZ, R14 ;  /* 0x000000ffff020224 */ /* 0x000fd000078e000e */
[----:B------:R-:W-:Y:S05]  /*bb30*/  WARPSYNC.COLLECTIVE R15, `(.L_x_103) ;  /* 0x000000000f087348 */ /* 0x000fea0003c00000 */
[----:B------:R0:W1:Y:S02]  /*bb40*/  SHFL.IDX P6, R14, R13, R12, R11 ;  /* 0x0000000c0d0e7389 */ /* 0x00006400000c000b */
[----:B01----:R-:W-:Y:S01]  /*bb50*/  ENDCOLLECTIVE ;  /* 0x000000000000791b */ /* 0x003fe20003800000 */
.L_x_103:
[----:B------:R-:W-:-:S05]  /*bb60*/  @P0 IMAD.MOV.U32 R3, RZ, RZ, R7 ;  /* 0x000000ffff030224 */ /* 0x000fca00078e0007 */
[----:B------:R-:W-:Y:S01]  /*bb70*/  @!PT LDS RZ, [RZ] ;  /* 0x00000000fffff984 */ /* 0x000fe20000000800 */
[----:B------:R-:W-:Y:S01]  /*bb80*/  @!PT LDS RZ, [RZ] ;  /* 0x00000000fffff984 */ /* 0x000fe20000000800 */
[----:B------:R-:W-:Y:S01]  /*bb90*/  @!PT LDS RZ, [RZ] ;  /* 0x00000000fffff984 */ /* 0x000fe20000000800 */
[----:B------:R0:W-:Y:S04]  /*bba0*/  @P0 LDGSTS.E.BYPASS.LTC128B.128 [R21+0x19c00], desc[UR36][R2.64], !P4 ;  /* 0x19c0000002150fae */ /* 0x0001e8000e101d64 */
[----:B------:R0:W-:Y:S01]  /*bbb0*/  @P0 LDGSTS.E.BYPASS.LTC128B.128 [R21+0x1cc00], desc[UR36][R2.64+0x80], !P3 ;  /* 0x1cc0008002150fae */ /* 0x0001e2000d901d64 */
[----:B------:R-:W-:-:S03]  /*bbc0*/  MOV R13, R4 ;  /* 0x00000004000d7202 */ /* 0x000fc60000000f00 */
[----:B------:R0:W-:Y:S01]  /*bbd0*/  @P0 LDGSTS.E.BYPASS.LTC128B.128 [R21+0x1fc00], desc[UR36][R2.64+0x100], !P2 ;  /* 0x1fc0010002150fae */ /* 0x0001e2000d101d64 */
[----:B------:R-:W-:Y:S01]  /*bbe0*/  ISETP.GE.AND P0, PT, R33, 0x41, PT ;  /* 0x000000412100780c */ /* 0x000fe20003f06270 */
[----:B------:R-:W-:-:S12]  /*bbf0*/  IMAD.MOV.U32 R7, RZ, RZ, R14 ;  /* 0x000000ffff077224 */ /* 0x000fd800078e000e */
[----:B0-----:R-:W-:Y:S05]  /*bc00*/  WARPSYNC.COLLECTIVE R15, `(.L_x_104) ;  /* 0x000000000f087348 */ /* 0x001fea0003c00000 */
[----:B------:R1:W2:Y:S02]  /*bc10*/  SHFL.IDX P6, R14, R13, R12, R11 ;  /* 0x0000000c0d0e7389 */ /* 0x0002a400000c000b */
[----:B012---:R-:W-:Y:S01]  /*bc20*/  ENDCOLLECTIVE ;  /* 0x000000000000791b */ /* 0x007fe20003800000 */
.L_x_104:
        /* <DEDUP_REMOVED lines=8> */
.L_x_105:
        /* <DEDUP_REMOVED lines=9> */
[----:B------:R-:W-:-:S07]  /*bd40*/  MOV R7, R14 ;  /* 0x0000000e00077202 */ /* 0x000fce0000000f00 */
[----:B0-----:R-:W-:Y:S05]  /*bd50*/  WARPSYNC.COLLECTIVE R15, `(.L_x_106) ;  /* 0x000000000f087348 */ /* 0x001fea0003c00000 */
[----:B------:R1:W2:Y:S02]  /*bd60*/  SHFL.IDX P6, R14, R13, R12, R11 ;  /* 0x0000000c0d0e7389 */ /* 0x0002a400000c000b */
[----:B012---:R-:W-:Y:S01]  /*bd70*/  ENDCOLLECTIVE ;  /* 0x000000000000791b */ /* 0x007fe20003800000 */
.L_x_106:
[----:B------:R-:W-:Y:S05]  /*bd80*/  BRA `(.L_x_107) ;  /* 0xffffffd000287947 */ /* 0x000fea000383ffff */
.L_x_52:
[----:B------:R-:W-:Y:S01]  /*bd90*/  IMAD.MOV.U32 R13, RZ, RZ, R5 ;  /* 0x000000ffff0d7224 */ /* 0x000fe200078e0005 */
[----:B------:R-:W-:Y:S01]  /*bda0*/  MOV R12, RZ ;  /* 0x000000ff000c7202 */ /* 0x000fe20000000f00 */
[----:B------:R-:W-:Y:S02]  /*bdb0*/  IMAD.MOV.U32 R11, RZ, RZ, 0x181f ;  /* 0x0000181fff0b7424 */ /* 0x000fe400078e00ff */
[----:B------:R-:W-:Y:S02]  /*bdc0*/  IMAD.MOV.U32 R15, RZ, RZ, -0x1 ;  /* 0xffffffffff0f7424 */ /* 0x000fe400078e00ff */
[----:B------:R-:W-:-:S07]  /*bdd0*/  IMAD.IADD R4, R34, 0x1, R4 ;  /* 0x0000000122047824 */ /* 0x000fce00078e0204 */
[----:B------:R-:W-:Y:S05]  /*bde0*/  WARPSYNC.COLLECTIVE R15, `(.L_x_108) ;  /* 0x000000000f087348 */ /* 0x000fea0003c00000 */
[----:B------:R0:W1:Y:S02]  /*bdf0*/  SHFL.IDX P6, R14, R13, R12, R11 ;  /* 0x0000000c0d0e7389 */ /* 0x00006400000c000b */
[----:B01----:R-:W-:Y:S01]  /*be00*/  ENDCOLLECTIVE ;  /* 0x000000000000791b */ /* 0x003fe20003800000 */
.L_x_108:
[C---:B------:R-:W-:Y:S01]  /*be10*/  VIADD R6, R4.reuse, 0x10 ;  /* 0x0000001004067836 */ /* 0x040fe20000000000 */
[----:B------:R-:W-:Y:S01]  /*be20*/  ISETP.GE.AND P0, PT, R4, UR40, PT ;  /* 0x0000002804007c0c */ /* 0x000fe2000bf06270 */
[----:B------:R-:W-:Y:S01]  /*be30*/  IMAD.MOV.U32 R13, RZ, RZ, R0 ;  /* 0x000000ffff0d7224 */ /* 0x000fe200078e0000 */
[----:B------:R-:W-:-:S11]  /*be40*/  MOV R2, R14 ;  /* 0x0000000e00027202 */ /* 0x000fd60000000f00 */
[----:B------:R-:W-:Y:S05]  /*be50*/  WARPSYNC.COLLECTIVE R15, `(.L_x_109) ;  /* 0x000000000f087348 */ /* 0x000fea0003c00000 */
[----:B------:R0:W1:Y:S02]  /*be60*/  SHFL.IDX P6, R14, R13, R12, R11 ;  /* 0x0000000c0d0e7389 */ /* 0x00006400000c000b */
[----:B01----:R-:W-:Y:S01]  /*be70*/  ENDCOLLECTIVE ;  /* 0x000000000000791b */ /* 0x003fe20003800000 */
.L_x_109:
[----:B------:R-:W-:Y:S01]  /*be80*/  MOV R13, R5 ;  /* 0x00000005000d7202 */ /* 0x000fe20000000f00 */
[----:B------:R-:W-:Y:S01]  /*be90*/  IMAD.MOV.U32 R12, RZ, RZ, 0x1 ;  /* 0x00000001ff0c7424 */ /* 0x000fe200078e00ff */
[----:B------:R-:W-:-:S04]  /*bea0*/  @!P0 LEA R14, P1, R37, R14, 0x1 ;  /* 0x0000000e250e8211 */ /* 0x000fc800078208ff */
[----:B------:R-:W-:Y:S01]  /*beb0*/  @!P0 IADD3.X R3, RZ, R2, RZ, P1, !PT ;  /* 0x00000002ff038210 */ /* 0x000fe20000ffe4ff */
[----:B------:R-:W-:-:S08]  /*bec0*/  @!P0 IMAD.MOV.U32 R2, RZ, RZ, R14 ;  /* 0x000000ffff028224 */ /* 0x000fd000078e000e */
[----:B------:R-:W-:Y:S05]  /*bed0*/  WARPSYNC.COLLECTIVE R15, `(.L_x_110) ;  /* 0x000000000f087348 */ /* 0x000fea0003c00000 */
[----:B------:R0:W1:Y:S02]  /*bee0*/  SHFL.IDX P6, R14, R13, R12, R11 ;  /* 0x0000000c0d0e7389 */ /* 0x00006400000c000b */
[----:B01----:R-:W-:Y:S01]  /*bef0*/  ENDCOLLECTIVE ;  /* 0x000000000000791b */ /* 0x003fe20003800000 */
.L_x_110:
[----:B------:R-:W-:Y:S01]  /*bf00*/  @!PT LDS RZ, [RZ] ;  /* 0x00000000fffff984 */ /* 0x000fe20000000800 */
[----:B------:R-:W-:Y:S01]  /*bf10*/  @!PT LDS RZ, [RZ] ;  /* 0x00000000fffff984 */ /* 0x000fe20000000800 */
[----:B------:R-:W-:Y:S01]  /*bf20*/  @!PT LDS RZ, [RZ] ;  /* 0x00000000fffff984 */ /* 0x000fe20000000800 */
[----:B------:R0:W-:Y:S04]  /*bf30*/  @!P0 LDGSTS.E.BYPASS.LTC128B.128 [R20+0xc400], desc[UR36][R2.64], !P3 ;  /* 0x0c40000002148fae */ /* 0x0001e8000d901d64 */
[----:B------:R0:W-:Y:S04]  /*bf40*/  @!P0 LDGSTS.E.BYPASS.LTC128B.128 [R20+0x10400], desc[UR36][R2.64+0x80], !P4 ;  /* 0x1040008002148fae */ /* 0x0001e8000e101d64 */
[----:B------:R0:W-:Y:S01]  /*bf50*/  @!P0 LDGSTS.E.BYPASS.LTC128B.128 [R20+0x14400], desc[UR36][R2.64+0x100], !P5 ;  /* 0x1440010002148fae */ /* 0x0001e2000e901d64 */
[----:B------:R-:W-:Y:S02]  /*bf60*/  ISETP.GE.AND P0, PT, R6, UR40, PT ;  /* 0x0000002806007c0c */ /* 0x000fe4000bf06270 */
[----:B------:R-:W-:Y:S01]  /*bf70*/  MOV R13, R0 ;  /* 0x00000000000d7202 */ /* 0x000fe20000000f00 */
[----:B------:R-:W-:-:S10]  /*bf80*/  IMAD.MOV.U32 R6, RZ, RZ, R14 ;  /* 0x000000ffff067224 */ /* 0x000fd400078e000e */
[----:B0-----:R-:W-:Y:S05]  /*bf90*/  WARPSYNC.COLLECTIVE R15, `(.L_x_111) ;  /* 0x000000000f087348 */ /* 0x001fea0003c00000 */
[----:B------:R1:W2:Y:S02]  /*bfa0*/  SHFL.IDX P6, R14, R13, R12, R11 ;  /* 0x0000000c0d0e7389 */ /* 0x0002a400000c000b */
[----:B012---:R-:W-:Y:S01]  /*bfb0*/  ENDCOLLECTIVE ;  /* 0x000000000000791b */ /* 0x007fe20003800000 */
.L_x_111:
[----:B------:R-:W-:Y:S01]  /*bfc0*/  IMAD.MOV.U32 R13, RZ, RZ, R5 ;  /* 0x000000ffff0d7224 */ /* 0x000fe200078e0005 */
[----:B------:R-:W-:Y:S02]  /*bfd0*/  MOV R12, 0x2 ;  /* 0x00000002000c7802 */ /* 0x000fe40000000f00 */
[----:B------:R-:W-:-:S05]  /*bfe0*/  @!P0 LEA R14, P1, R37, R14, 0x1 ;  /* 0x0000000e250e8211 */ /* 0x000fca00078208ff */
[----:B------:R-:W-:-:S08]  /*bff0*/  @!P0 IMAD.MOV.U32 R2, RZ, RZ, R14 ;  /* 0x000000ffff028224 */ /* 0x000fd000078e000e */
[----:B------:R-:W-:Y:S05]  /*c000*/  WARPSYNC.COLLECTIVE R15, `(.L_x_112) ;  /* 0x000000000f087348 */ /* 0x000fea0003c00000 */
[----:B------:R0:W1:Y:S02]  /*c010*/  SHFL.IDX P6, R14, R13, R12, R11 ;  /* 0x0000000c0d0e7389 */ /* 0x00006400000c000b */
[----:B01----:R-:W-:Y:S01]  /*c020*/  ENDCOLLECTIVE ;  /* 0x000000000000791b */ /* 0x003fe20003800000 */
.L_x_112:
[----:B------:R-:W-:Y:S02]  /*c030*/  @!P0 IMAD.X R7, RZ, RZ, R6, P1 ;  /* 0x000000ffff078224 */ /* 0x000fe400008e0606 */
[----:B------:R-:W-:-:S03]  /*c040*/  VIADD R6, R4, 0x20 ;  /* 0x0000002004067836 */ /* 0x000fc60000000000 */
[----:B------:R-:W-:-:S05]  /*c050*/  @!P0 MOV R3, R7 ;  /* 0x0000000700038202 */ /* 0x000fca0000000f00 */
[----:B------:R-:W-:Y:S01]  /*c060*/  @!PT LDS RZ, [RZ] ;  /* 0x00000000fffff984 */ /* 0x000fe20000000800 */
[----:B------:R-:W-:Y:S01]  /*c070*/  @!PT LDS RZ, [RZ] ;  /* 0x00000000fffff984 */ /* 0x000fe20000000800 */
[----:B------:R-:W-:Y:S01]  /*c080*/  @!PT LDS RZ, [RZ] ;  /* 0x00000000fffff984 */ /* 0x000fe20000000800 */
[----:B------:R0:W-:Y:S01]  /*c090*/  @!P0 LDGSTS.E.BYPASS.LTC128B.128 [R20+0xcc00], desc[UR36][R2.64], !P3 ;  /* 0x0cc0000002148fae */ /* 0x0001e2000d901d64 */
[----:B------:R-:W-:-:S03]  /*c0a0*/  IMAD.MOV.U32 R13, RZ, RZ, R0 ;  /* 0x000000ffff0d7224 */ /* 0x000fc600078e0000 */
[----:B------:R0:W-:Y:S04]  /*c0b0*/  @!P0 LDGSTS.E.BYPASS.LTC128B.128 [R20+0x10c00], desc[UR36][R2.64+0x80], !P4 ;  /* 0x10c0008002148fae */ /* 0x0001e8000e101d64 */
[----:B------:R0:W-:Y:S01]  /*c0c0*/  @!P0 LDGSTS.E.BYPASS.LTC128B.128 [R20+0x14c00], desc[UR36][R2.64+0x100], !P5 ;  /* 0x14c0010002148fae */ /* 0x0001e2000e901d64 */
[----:B------:R-:W-:Y:S01]  /*c0d0*/  ISETP.GE.AND P0, PT, R6, UR40, PT ;  /* 0x0000002806007c0c */ /* 0x000fe2000bf06270 */
[----:B------:R-:W-:-:S12]  /*c0e0*/  IMAD.MOV.U32 R6, RZ, RZ, R14 ;  /* 0x000000ffff067224 */ /* 0x000fd800078e000e */
[----:B0-----:R-:W-:Y:S05]  /*c0f0*/  WARPSYNC.COLLECTIVE R15, `(.L_x_113) ;  /* 0x000000000f087348 */ /* 0x001fea0003c00000 */
[----:B------:R1:W2:Y:S02]  /*c100*/  SHFL.IDX P6, R14, R13, R12, R11 ;  /* 0x0000000c0d0e7389 */ /* 0x0002a400000c000b */
[----:B012---:R-:W-:Y:S01]  /*c110*/  ENDCOLLECTIVE ;  /* 0x000000000000791b */ /* 0x007fe20003800000 */
.L_x_113:
[----:B------:R-:W-:Y:S02]  /*c120*/  IMAD.MOV.U32 R13, RZ, RZ, R5 ;  /* 0x000000ffff0d7224 */ /* 0x000fe400078e0005 */
[----:B------:R-:W-:Y:S01]  /*c130*/  IMAD.MOV.U32 R12, RZ, RZ, 0x3 ;  /* 0x00000003ff0c7424 */ /* 0x000fe200078e00ff */
[----:B------:R-:W-:-:S04]  /*c140*/  @!P0 LEA R14, P1, R37, R14, 0x1 ;  /* 0x0000000e250e8211 */ /* 0x000fc800078208ff */
[----:B------:R-:W-:Y:S01]  /*c150*/  @!P0 IADD3.X R7, RZ, R6, RZ, P1, !PT ;  /* 0x00000006ff078210 */ /* 0x000fe20000ffe4ff */
[----:B------:R-:W-:Y:S01]  /*c160*/  @!P0 IMAD.MOV.U32 R2, RZ, RZ, R14 ;  /* 0x000000ffff028224 */ /* 0x000fe200078e000e */
[----:B------:R-:W-:-:S07]  /*c170*/  IADD3 R6, R4, 0x30, RZ ;  /* 0x0000003004067810 */ /* 0x000fce0007ffe0ff */
[----:B------:R-:W-:Y:S05]  /*c180*/  WARPSYNC.COLLECTIVE R15, `(.L_x_114) ;  /* 0x000000000f087348 */ /* 0x000fea0003c00000 */
[----:B------:R0:W1:Y:S02]  /*c190*/  SHFL.IDX P6, R14, R13, R12, R11 ;  /* 0x0000000c0d0e7389 */ /* 0x00006400000c000b */
[----:B01----:R-:W-:Y:S01]  /*c1a0*/  ENDCOLLECTIVE ;  /* 0x000000000000791b */ /* 0x003fe20003800000 */
.L_x_114:
[----:B------:R-:W-:-:S05]  /*c1b0*/  @!P0 IMAD.MOV.U32 R3, RZ, RZ, R7 ;  /* 0x000000ffff038224 */ /* 0x000fca00078e0007 */
[----:B------:R-:W-:Y:S01]  /*c1c0*/  @!PT LDS RZ, [RZ] ;  /* 0x00000000fffff984 */ /* 0x000fe20000000800 */
[----:B------:R-:W-:Y:S01]  /*c1d0*/  @!PT LDS RZ, [RZ] ;  /* 0x00000000fffff984 */ /* 0x000fe20000000800 */
[----:B------:R-:W-:Y:S01]  /*c1e0*/  @!PT LDS RZ, [RZ] ;  /* 0x00000000fffff984 */ /* 0x000fe20000000800 */
[----:B------:R0:W-:Y:S04]  /*c1f0*/  @!P0 LDGSTS.E.BYPASS.LTC128B.128 [R20+0xd400], desc[UR36][R2.64], !P3 ;  /* 0x0d40000002148fae */ /* 0x0001e8000d901d64 */
[----:B------:R0:W-:Y:S01]  /*c200*/  @!P0 LDGSTS.E.BYPASS.LTC128B.128 [R20+0x11400], desc[UR36][R2.64+0x80], !P4 ;  /* 0x1140008002148fae */ /* 0x0001e2000e101d64 */
[----:B------:R-:W-:-:S03]  /*c210*/  IMAD.MOV.U32 R13, RZ, RZ, R0 ;  /* 0x000000ffff0d7224 */ /* 0x000fc600078e0000 */
[----:B------:R0:W-:Y:S01]  /*c220*/  @!P0 LDGSTS.E.BYPASS.LTC128B.128 [R20+0x15400], desc[UR36][R2.64+0x100], !P5 ;  /* 0x1540010002148fae */ /* 0x0001e2000e901d64 */
[----:B------:R-:W-:Y:S02]  /*c230*/  ISETP.GE.AND P0, PT, R6, UR40, PT ;  /* 0x0000002806007c0c */ /* 0x000fe4000bf06270 */
[----:B------:R-:W-:-:S11]  /*c240*/  MOV R6, R14 ;  /* 0x0000000e00067202 */ /* 0x000fd60000000f00 */
[----:B0-----:R-:W-:Y:S05]  /*c250*/  WARPSYNC.COLLECTIVE R15, `(.L_x_115) ;  /* 0x000000000f087348 */ /* 0x001fea0003c00000 */
[----:B------:R1:W2:Y:S02]  /*c260*/  SHFL.IDX P6, R14, R13, R12, R11 ;  /* 0x0000000c0d0e7389 */ /* 0x0002a400000c000b */
[----:B012---:R-:W-:Y:S01]  /*c270*/  ENDCOLLECTIVE ;  /* 0x000000000000791b */ /* 0x007fe20003800000 */
.L_x_115:
[----:B------:R-:W-:Y:S01]  /*c280*/  MOV R13, R5 ;  /* 0x00000005000d7202 */ /* 0x000fe20000000f00 */
[----:B------:R-:W-:Y:S01]  /*c290*/  IMAD.MOV.U32 R12, RZ, RZ, 0x4 ;  /* 0x00000004ff0c7424 */ /* 0x000fe200078e00ff */
[----:B------:R-:W-:-:S04]  /*c2a0*/  @!P0 LEA R14, P1, R37, R14, 0x1 ;  /* 0x0000000e250e8211 */ /* 0x000fc800078208ff */
[----:B------:R-:W-:Y:S01]  /*c2b0*/  @!P0 MOV R2, R14 ;  /* 0x0000000e00028202 */ /* 0x000fe20000000f00 */
[----:B------:R-:W-:-:S08]  /*c2c0*/  @!P0 IMAD.X R7, RZ, RZ, R6, P1 ;  /* 0x000000ffff078224 */ /* 0x000fd000008e0606 */
[----:B------:R-:W-:Y:S05]  /*c2d0*/  WARPSYNC.COLLECTIVE R15, `(.L_x_116) ;  /* 0x000000000f087348 */ /* 0x000fea0003c00000 */
[----:B------:R0:W1:Y:S02]  /*c2e0*/  SHFL.IDX P6, R14, R13, R12, R11 ;  /* 0x0000000c0d0e7389 */ /* 0x00006400000c000b */
[----:B01----:R-:W-:Y:S01]  /*c2f0*/  ENDCOLLECTIVE ;  /* 0x000000000000791b */ /* 0x003fe20003800000 */
.L_x_116:
[----:B------:R-:W-:Y:S02]  /*c300*/  VIADD R6, R4, 0x40 ;  /* 0x0000004004067836 */ /* 0x000fe40000000000 */
[----:B------:R-:W-:-:S05]  /*c310*/  @!P0 IMAD.MOV.U32 R3, RZ, RZ, R7 ;  /* 0x000000ffff038224 */ /* 0x000fca00078e0007 */
[----:B------:R-:W-:Y:S01]  /*c320*/  @!PT LDS RZ, [RZ] ;  /* 0x00000000fffff984 */ /* 0x000fe20000000800 */
[----:B------:R-:W-:Y:S01]  /*c330*/  @!PT LDS RZ, [RZ] ;  /* 0x00000000fffff984 */ /* 0x000fe20000000800 */
[----:B------:R-:W-:Y:S01]  /*c340*/  @!PT LDS RZ, [RZ] ;  /* 0x00000000fffff984 */ /* 0x000fe20000000800 */
[----:B------:R0:W-:Y:S04]  /*c350*/  @!P0 LDGSTS.E.BYPASS.LTC128B.128 [R20+0xdc00], desc[UR36][R2.64], !P3 ;  /* 0x0dc0000002148fae */ /* 0x0001e8000d901d64 */
[----:B------:R0:W-:Y:S01]  /*c360*/  @!P0 LDGSTS.E.BYPASS.LTC128B.128 [R20+0x11c00], desc[UR36][R2.64+0x80], !P4 ;  /* 0x11c0008002148fae */ /* 0x0001e2000e101d64 */
[----:B------:R-:W-:-:S03]  /*c370*/  MOV R13, R0 ;  /* 0x00000000000d7202 */ /* 0x000fc60000000f00 */
[----:B------:R0:W-:Y:S01]  /*c380*/  @!P0 LDGSTS.E.BYPASS.LTC128B.128 [R20+0x15c00], desc[UR36][R2.64+0x100], !P5 ;  /* 0x15c0010002148fae */ /* 0x0001e2000e901d64 */
[----:B------:R-:W-:Y:S01]  /*c390*/  ISETP.GE.AND P0, PT, R6, UR40, PT ;  /* 0x0000002806007c0c */ /* 0x000fe2000bf06270 */
[----:B------:R-:W-:-:S12]  /*c3a0*/  IMAD.MOV.U32 R6, RZ, RZ, R14 ;  /* 0x000000ffff067224 */ /* 0x000fd800078e000e */
[----:B0-----:R-:W-:Y:S05]  /*c3b0*/  WARPSYNC.COLLECTIVE R15, `(.L_x_117) ;  /* 0x000000000f087348 */ /* 0x001fea0003c00000 */
[----:B------:R1:W2:Y:S02]  /*c3c0*/  SHFL.IDX P6, R14, R13, R12, R11 ;  /* 0x0000000c0d0e7389 */ /* 0x0002a400000c000b */
[----:B012---:R-:W-:Y:S01]  /*c3d0*/  ENDCOLLECTIVE ;  /* 0x000000000000791b */ /* 0x007fe20003800000 */
.L_x_117:
[----:B------:R-:W-:Y:S01]  /*c3e0*/  IMAD.MOV.U32 R13, RZ, RZ, R5 ;  /* 0x000000ffff0d7224 */ /* 0x000fe200078e0005 */
[----:B------:R-:W-:Y:S02]  /*c3f0*/  MOV R12, 0x5 ;  /* 0x00000005000c7802 */ /* 0x000fe40000000f00 */
[----:B------:R-:W-:-:S05]  /*c400*/  @!P0 LEA R14, P1, R37, R14, 0x1 ;  /* 0x0000000e250e8211 */ /* 0x000fca00078208ff */
[----:B------:R-:W-:-:S08]  /*c410*/  @!P0 IMAD.MOV.U32 R2, RZ, RZ, R14 ;  /* 0x000000ffff028224 */ /* 0x000fd000078e000e */
[----:B------:R-:W-:Y:S05]  /*c420*/  WARPSYNC.COLLECTIVE R15, `(.L_x_118) ;  /* 0x000000000f087348 */ /* 0x000fea0003c00000 */
[----:B------:R0:W1:Y:S02]  /*c430*/  SHFL.IDX P6, R14, R13, R12, R11 ;  /* 0x0000000c0d0e7389 */ /* 0x00006400000c000b */
[----:B01----:R-:W-:Y:S01]  /*c440*/  ENDCOLLECTIVE ;  /* 0x000000000000791b */ /* 0x003fe20003800000 */
.L_x_118:
        /* <DEDUP_REMOVED lines=15> */
.L_x_119:
        /* <DEDUP_REMOVED lines=9> */
.L_x_120:
        /* <DEDUP_REMOVED lines=13> */
.L_x_121:
[----:B------:R-:W-:Y:S01]  /*c6a0*/  IMAD.MOV.U32 R13, RZ, RZ, R5 ;  /* 0x000000ffff0d7224 */ /* 0x000fe200078e0005 */
[----:B------:R-:W-:Y:S02]  /*c6b0*/  MOV R12, 0x7 ;  /* 0x00000007000c7802 */ /* 0x000fe40000000f00 */
[----:B------:R-:W-:-:S04]  /*c6c0*/  @!P0 LEA R14, P1, R37, R14, 0x1 ;  /* 0x0000000e250e8211 */ /* 0x000fc800078208ff */
[----:B------:R-:W-:Y:S01]  /*c6d0*/  @!P0 MOV R2, R14 ;  /* 0x0000000e00028202 */ /* 0x000fe20000000f00 */
[----:B------:R-:W-:-:S08]  /*c6e0*/  @!P0 IMAD.X R7, RZ, RZ, R6, P1 ;  /* 0x000000ffff078224 */ /* 0x000fd000008e0606 */
[----:B------:R-:W-:Y:S05]  /*c6f0*/  WARPSYNC.COLLECTIVE R15, `(.L_x_122) ;  /* 0x000000000f087348 */ /* 0x000fea0003c00000 */
[----:B------:R0:W1:Y:S02]  /*c700*/  SHFL.IDX P6, R14, R13, R12, R11 ;  /* 0x0000000c0d0e7389 */ /* 0x00006400000c000b */
[----:B01----:R-:W-:Y:S01]  /*c710*/  ENDCOLLECTIVE ;  /* 0x000000000000791b */ /* 0x003fe20003800000 */
.L_x_122:
        /* <DEDUP_REMOVED lines=8> */
[----:B------:R-:W-:-:S07]  /*c7a0*/  IMAD.MOV.U32 R6, RZ, RZ, R14 ;  /* 0x000000ffff067224 */ /* 0x000fce00078e000e */
[----:B0-----:R-:W-:Y:S05]  /*c7b0*/  WARPSYNC.COLLECTIVE R15, `(.L_x_123) ;  /* 0x000000000f087348 */ /* 0x001fea0003c00000 */
[----:B------:R1:W2:Y:S02]  /*c7c0*/  SHFL.IDX P6, R14, R13, R12, R11 ;  /* 0x0000000c0d0e7389 */ /* 0x0002a400000c000b */
[----:B012---:R-:W-:Y:S01]  /*c7d0*/  ENDCOLLECTIVE ;  /* 0x000000000000791b */ /* 0x007fe20003800000 */
.L_x_123:
[----:B------:R-:W-:Y:S05]  /*c7e0*/  BRA `(.L_x_124) ;  /* 0xffffffd000347947 */ /* 0x000fea000383ffff */
.L_x_54:
[----:B0-----:R-:W-:-:S04]  /*c7f0*/  MOV R3, UR39 ;  /* 0x0000002700037c02 */ /* 0x001fc80008000f00 */
[----:B------:R0:W1:Y:S03]  /*c800*/  SYNCS.PHASECHK.TRANS64.TRYWAIT P0, [R3+URZ+0x2a820], R0 ;  /* 0x02a82000030075a7 */ /* 0x000066000800017f */
[----:B-1----:R-:W-:Y:S05]  /*c810*/  @!P0 NANOSLEEP.SYNCS 0x989680 ;  /* 0x009896800000895d */ /* 0x002fea0003900000 */
[----:B------:R-:W1:Y:S02]  /*c820*/  @!P0 SYNCS.PHASECHK.TRANS64 P0, [R3+URZ+0x2a820], R0 ;  /* 0x02a82000030085a7 */ /* 0x000e64000800007f */
[----:B-1----:R-:W-:Y:S05]  /*c830*/  @!P0 BRA `(.L_x_54) ;  /* 0xfffffffc00ec8947 */ /* 0x002fea000383ffff */
[----:B------:R-:W-:Y:S05]  /*c840*/  BRA `(.L_x_125) ;  /* 0xffffffd000707947 */ /* 0x000fea000383ffff */
.L_x_58:
[----:B0-----:R0:W1:Y:S02]  /*c850*/  SYNCS.PHASECHK.TRANS64.TRYWAIT P0, [R6+URZ+0x2a840], R3 ;  /* 0x02a84003060075a7 */ /* 0x001064000800017f */
[----:B-1----:R-:W-:Y:S05]  /*c860*/  @!P0 NANOSLEEP.SYNCS 0x989680 ;  /* 0x009896800000895d */ /* 0x002fea0003900000 */
[----:B------:R-:W1:Y:S02]  /*c870*/  @!P0 SYNCS.PHASECHK.TRANS64 P0, [R6+URZ+0x2a840], R3 ;  /* 0x02a84003060085a7 */ /* 0x000e64000800007f */
[----:B-1----:R-:W-:Y:S05]  /*c880*/  @!P0 BRA `(.L_x_58) ;  /* 0xfffffffc00f08947 */ /* 0x002fea000383ffff */
[----:B------:R-:W-:Y:S05]  /*c890*/  BRA `(.L_x_126) ;  /* 0xffffffd400207947 */ /* 0x000fea000383ffff */
.L_x_59:
        /* <DEDUP_REMOVED lines=8> */
.L_x_128:
[----:B------:R-:W-:Y:S05]  /*c920*/  BSYNC B1 ;  /* 0x0000000000017941 */ /* 0x000fea0003800000 */
.L_x_127:
[----:B------:R-:W-:Y:S01]  /*c930*/  MOV R13, R8 ;  /* 0x00000008000d7202 */ /* 0x000fe20000000f00 */
[----:B------:R-:W-:Y:S01]  /*c940*/  IMAD.MOV.U32 R12, RZ, RZ, RZ ;  /* 0x000000ffff0c7224 */ /* 0x000fe200078e00ff */
[----:B------:R-:W-:Y:S01]  /*c950*/  MOV R15, 0xffffffff ;  /* 0xffffffff000f7802 */ /* 0x000fe20000000f00 */
[----:B------:R-:W-:Y:S01]  /*c960*/  IMAD.MOV.U32 R11, RZ, RZ, 0x181f ;  /* 0x0000181fff0b7424 */ /* 0x000fe200078e00ff */
[----:B------:R-:W-:Y:S01]  /*c970*/  LEA R9, R9, UR39, 0x1 ;  /* 0x0000002709097c11 */ /* 0x000fe2000f8e08ff */
[----:B------:R-:W-:Y:S02]  /*c980*/  IMAD.MOV.U32 R3, RZ, RZ, R14 ;  /* 0x000000ffff037224 */ /* 0x000fe400078e000e */
[----:B------:R-:W-:-:S07]  /*c990*/  IMAD.SHL.U32 R5, R37, 0x2, RZ ;  /* 0x0000000225057824 */ /* 0x000fce00078e00ff */
[----:B------:R-:W-:Y:S05]  /*c9a0*/  WARPSYNC.COLLECTIVE R15, `(.L_x_129) ;  /* 0x000000000f087348 */ /* 0x000fea0003c00000 */
[----:B------:R0:W1:Y:S02]  /*c9b0*/  SHFL.IDX P6, R14, R13, R12, R11 ;  /* 0x0000000c0d0e7389 */ /* 0x00006400000c000b */
[----:B01----:R-:W-:Y:S01]  /*c9c0*/  ENDCOLLECTIVE ;  /* 0x000000000000791b */ /* 0x003fe20003800000 */
.L_x_129:
[----:B------:R-:W-:Y:S01]  /*c9d0*/  MOV R13, R10 ;  /* 0x0000000a000d7202 */ /* 0x000fe20000000f00 */
[----:B------:R-:W-:Y:S01]  /*c9e0*/  IMAD.MOV.U32 R12, RZ, RZ, 0x1 ;  /* 0x00000001ff0c7424 */ /* 0x000fe200078e00ff */
[----:B------:R-:W-:-:S13]  /*c9f0*/  IADD3 R2, P0, R14, R5, RZ ;  /* 0x000000050e027210 */ /* 0x000fda0007f1e0ff */
[----:B------:R-:W-:Y:S05]  /*ca00*/  WARPSYNC.COLLECTIVE R15, `(.L_x_130) ;  /* 0x000000000f087348 */ /* 0x000fea0003c00000 */
[----:B------:R0:W1:Y:S02]  /*ca10*/  SHFL.IDX P6, R14, R13, R12, R11 ;  /* 0x0000000c0d0e7389 */ /* 0x00006400000c000b */
[----:B01----:R-:W-:Y:S01]  /*ca20*/  ENDCOLLECTIVE ;  /* 0x000000000000791b */ /* 0x003fe20003800000 */
.L_x_130:
[----:B------:R-:W-:-:S05]  /*ca30*/  IMAD.X R3, RZ, RZ, R3, P0 ;  /* 0x000000ffff037224 */ /* 0x000fca00000e0603 */
[----:B------:R-:W-:Y:S01]  /*ca40*/  @!PT LDS RZ, [RZ] ;  /* 0x00000000fffff984 */ /* 0x000fe20000000800 */
[----:B------:R-:W-:Y:S01]  /*ca50*/  @!PT LDS RZ, [RZ] ;  /* 0x00000000fffff984 */ /* 0x000fe20000000800 */
[----:B------:R-:W-:Y:S01]  /*ca60*/  @!PT LDS RZ, [RZ] ;  /* 0x00000000fffff984 */ /* 0x000fe20000000800 */
[----:B------:R-:W-:Y:S04]  /*ca70*/  LDGSTS.E.BYPASS.LTC128B.128 [R9+0x18400], desc[UR36][R2.64], !P3 ;  /* 0x1840000002097fae */ /* 0x000fe8000d901d64 */
[----:B------:R-:W-:Y:S01]  /*ca80*/  LDGSTS.E.BYPASS.LTC128B.128 [R9+0x1b400], desc[UR36][R2.64+0x80], !P2 ;  /* 0x1b40008002097fae */ /* 0x000fe2000d101d64 */
[----:B------:R-:W-:-:S03]  /*ca90*/  MOV R13, R8 ;  /* 0x00000008000d7202 */ /* 0x000fc60000000f00 */
[----:B------:R0:W-:Y:S02]  /*caa0*/  LDGSTS.E.BYPASS.LTC128B.128 [R9+0x1e400], desc[UR36][R2.64+0x100], !P1 ;  /* 0x1e40010002097fae */ /* 0x0001e4000c901d64 */
[----:B0-----:R-:W-:-:S07]  /*cab0*/  IMAD.MOV.U32 R3, RZ, RZ, R14 ;  /* 0x000000ffff037224 */ /* 0x001fce00078e000e */
[----:B------:R-:W-:Y:S05]  /*cac0*/  WARPSYNC.COLLECTIVE R15, `(.L_x_131) ;  /* 0x000000000f087348 */ /* 0x000fea0003c00000 */
[----:B------:R0:W1:Y:S02]  /*cad0*/  SHFL.IDX P6, R14, R13, R12, R11 ;  /* 0x0000000c0d0e7389 */ /* 0x00006400000c000b */
[----:B01----:R-:W-:Y:S01]  /*cae0*/  ENDCOLLECTIVE ;  /* 0x000000000000791b */ /* 0x003fe20003800000 */
.L_x_131:
[----:B------:R-:W-:Y:S01]  /*caf0*/  IMAD.MOV.U32 R13, RZ, RZ, R10 ;  /* 0x000000ffff0d7224 */ /* 0x000fe200078e000a */
[----:B------:R-:W-:Y:S02]  /*cb00*/  MOV R12, 0x2 ;  /* 0x00000002000c7802 */ /* 0x000fe40000000f00 */
[----:B------:R-:W-:-:S13]  /*cb10*/  IADD3 R2, P0, R14, R5, RZ ;  /* 0x000000050e027210 */ /* 0x000fda0007f1e0ff */
[----:B------:R-:W-:Y:S05]  /*cb20*/  WARPSYNC.COLLECTIVE R15, `(.L_x_132) ;  /* 0x000000000f087348 */ /* 0x000fea0003c00000 */
[----:B------:R0:W1:Y:S02]  /*cb30*/  SHFL.IDX P6, R14, R13, R12, R11 ;  /* 0x0000000c0d0e7389 */ /* 0x00006400000c000b */
[----:B01----:R-:W-:Y:S01]  /*cb40*/  ENDCOLLECTIVE ;  /* 0x000000000000791b */ /* 0x003fe20003800000 */
.L_x_132:
[----:B------:R-:W-:-:S05]  /*cb50*/  IMAD.X R3, RZ, RZ, R3, P0 ;  /* 0x000000ffff037224 */ /* 0x000fca00000e0603 */
[----:B------:R-:W-:Y:S01]  /*cb60*/  @!PT LDS RZ, [RZ] ;  /* 0x00000000fffff984 */ /* 0x000fe20000000800 */
[----:B------:R-:W-:Y:S01]  /*cb70*/  @!PT LDS RZ, [RZ] ;  /* 0x00000000fffff984 */ /* 0x000fe20000000800 */
[----:B------:R-:W-:Y:S01]  /*cb80*/  @!PT LDS RZ, [RZ] ;  /* 0x00000000fffff984 */ /* 0x000fe20000000800 */
[----:B------:R0:W-:Y:S04]  /*cb90*/  LDGSTS.E.BYPASS.LTC128B.128 [R9+0x18c00], desc[UR36][R2.64], !P3 ;  /* 0x18c0000002097fae */ /* 0x0001e8000d901d64 */
[----:B------:R0:W-:Y:S01]  /*cba0*/  LDGSTS.E.BYPASS.LTC128B.128 [R9+0x1bc00], desc[UR36][R2.64+0x80], !P2 ;  /* 0x1bc0008002097fae */ /* 0x0001e2000d101d64 */
[----:B------:R-:W-:-:S03]  /*cbb0*/  IMAD.MOV.U32 R13, RZ, RZ, R8 ;  /* 0x000000ffff0d7224 */ /* 0x000fc600078e0008 */
[----:B------:R0:W-:Y:S01]  /*cbc0*/  LDGSTS.E.BYPASS.LTC128B.128 [R9+0x1ec00], desc[UR36][R2.64+0x100], !P1 ;  /* 0x1ec0010002097fae */ /* 0x0001e2000c901d64 */
[----:B------:R-:W-:-:S07]  /*cbd0*/  IMAD.MOV.U32 R35, RZ, RZ, R14 ;  /* 0x000000ffff237224 */ /* 0x000fce00078e000e */
[----:B0-----:R-:W-:Y:S05]  /*cbe0*/  WARPSYNC.COLLECTIVE R15, `(.L_x_133) ;  /* 0x000000000f087348 */ /* 0x001fea0003c00000 */
[----:B------:R1:W2:Y:S02]  /*cbf0*/  SHFL.IDX P6, R14, R13, R12, R11 ;  /* 0x0000000c0d0e7389 */ /* 0x0002a400000c000b */
[----:B012---:R-:W-:Y:S01]  /*cc00*/  ENDCOLLECTIVE ;  /* 0x000000000000791b */ /* 0x007fe20003800000 */
.L_x_133:
[----:B------:R-:W-:Y:S02]  /*cc10*/  IMAD.MOV.U32 R13, RZ, RZ, R10 ;  /* 0x000000ffff0d7224 */ /* 0x000fe400078e000a */
[----:B------:R-:W-:Y:S01]  /*cc20*/  IMAD.MOV.U32 R12, RZ, RZ, 0x3 ;  /* 0x00000003ff0c7424 */ /* 0x000fe200078e00ff */
[----:B------:R-:W-:-:S13]  /*cc30*/  IADD3 R2, P0, R14, R5, RZ ;  /* 0x000000050e027210 */ /* 0x000fda0007f1e0ff */
[----:B------:R-:W-:Y:S05]  /*cc40*/  WARPSYNC.COLLECTIVE R15, `(.L_x_134) ;  /* 0x000000000f087348 */ /* 0x000fea0003c00000 */
[----:B------:R0:W1:Y:S02]  /*cc50*/  SHFL.IDX P6, R14, R13, R12, R11 ;  /* 0x0000000c0d0e7389 */ /* 0x00006400000c000b */
[----:B01----:R-:W-:Y:S01]  /*cc60*/  ENDCOLLECTIVE ;  /* 0x000000000000791b */ /* 0x003fe20003800000 */
.L_x_134:
[----:B------:R-:W-:-:S05]  /*cc70*/  IADD3.X R3, RZ, R35, RZ, P0, !PT ;  /* 0x00000023ff037210 */ /* 0x000fca00007fe4ff */
[----:B------:R-:W-:Y:S01]  /*cc80*/  @!PT LDS RZ, [RZ] ;  /* 0x00000000fffff984 */ /* 0x000fe20000000800 */
[----:B------:R-:W-:Y:S01]  /*cc90*/  @!PT LDS RZ, [RZ] ;  /* 0x00000000fffff984 */ /* 0x000fe20000000800 */
[----:B------:R-:W-:Y:S01]  /*cca0*/  @!PT LDS RZ, [RZ] ;  /* 0x00000000fffff984 */ /* 0x000fe20000000800 */
[----:B------:R0:W-:Y:S04]  /*ccb0*/  LDGSTS.E.BYPASS.LTC128B.128 [R9+0x19400], desc[UR36][R2.64], !P3 ;  /* 0x1940000002097fae */ /* 0x0001e8000d901d64 */
[----:B------:R0:W-:Y:S01]  /*ccc0*/  LDGSTS.E.BYPASS.LTC128B.128 [R9+0x1c400], desc[UR36][R2.64+0x80], !P2 ;  /* 0x1c40008002097fae */ /* 0x0001e2000d101d64 */
[----:B------:R-:W-:-:S03]  /*ccd0*/  IMAD.MOV.U32 R13, RZ, RZ, R8 ;  /* 0x000000ffff0d7224 */ /* 0x000fc600078e0008 */
[----:B------:R0:W-:Y:S01]  /*cce0*/  LDGSTS.E.BYPASS.LTC128B.128 [R9+0x1f400], desc[UR36][R2.64+0x100], !P1 ;  /* 0x1f40010002097fae */ /* 0x0001e2000c901d64 */
[----:B------:R-:W-:-:S07]  /*ccf0*/  MOV R35, R14 ;  /* 0x0000000e00237202 */ /* 0x000fce0000000f00 */
[----:B0-----:R-:W-:Y:S05]  /*cd00*/  WARPSYNC.COLLECTIVE R15, `(.L_x_135) ;  /* 0x000000000f087348 */ /* 0x001fea0003c00000 */
[----:B------:R1:W2:Y:S02]  /*cd10*/  SHFL.IDX P6, R14, R13, R12, R11 ;  /* 0x0000000c0d0e7389 */ /* 0x0002a400000c000b */
[----:B012---:R-:W-:Y:S01]  /*cd20*/  ENDCOLLECTIVE ;  /* 0x000000000000791b */ /* 0x007fe20003800000 */
.L_x_135:
[----:B------:R-:W-:Y:S01]  /*cd30*/  MOV R13, R10 ;  /* 0x0000000a000d7202 */ /* 0x000fe20000000f00 */
[----:B------:R-:W-:Y:S01]  /*cd40*/  IMAD.MOV.U32 R12, RZ, RZ, 0x4 ;  /* 0x00000004ff0c7424 */ /* 0x000fe200078e00ff */
[----:B------:R-:W-:-:S13]  /*cd50*/  IADD3 R2, P0, R14, R5, RZ ;  /* 0x000000050e027210 */ /* 0x000fda0007f1e0ff */
[----:B------:R-:W-:Y:S05]  /*cd60*/  WARPSYNC.COLLECTIVE R15, `(.L_x_136) ;  /* 0x000000000f087348 */ /* 0x000fea0003c00000 */
[----:B------:R0:W1:Y:S02]  /*cd70*/  SHFL.IDX P6, R14, R13, R12, R11 ;  /* 0x0000000c0d0e7389 */ /* 0x00006400000c000b */
[----:B01----:R-:W-:Y:S01]  /*cd80*/  ENDCOLLECTIVE ;  /* 0x000000000000791b */ /* 0x003fe20003800000 */
.L_x_136:
[----:B------:R-:W-:-:S05]  /*cd90*/  IMAD.X R3, RZ, RZ, R35, P0 ;  /* 0x000000ffff037224 */ /* 0x000fca00000e0623 */
[----:B------:R-:W-:Y:S01]  /*cda0*/  @!PT LDS RZ, [RZ] ;  /* 0x00000000fffff984 */ /* 0x000fe20000000800 */
[----:B------:R-:W-:Y:S01]  /*cdb0*/  @!PT LDS RZ, [RZ] ;  /* 0x00000000fffff984 */ /* 0x000fe20000000800 */
[----:B------:R-:W-:Y:S01]  /*cdc0*/  @!PT LDS RZ, [RZ] ;  /* 0x00000000fffff984 */ /* 0x000fe20000000800 */
[----:B------:R0:W-:Y:S04]  /*cdd0*/  LDGSTS.E.BYPASS.LTC128B.128 [R9+0x19c00], desc[UR36][R2.64], !P3 ;  /* 0x19c0000002097fae */ /* 0x0001e8000d901d64 */
[----:B------:R0:W-:Y:S01]  /*cde0*/  LDGSTS.E.BYPASS.LTC128B.128 [R9+0x1cc00], desc[UR36][R2.64+0x80], !P2 ;  /* 0x1cc0008002097fae */ /* 0x0001e2000d101d64 */
[----:B------:R-:W-:-:S03]  /*cdf0*/  MOV R13, R8 ;  /* 0x00000008000d7202 */ /* 0x000fc60000000f00 */
[----:B------:R0:W-:Y:S01]  /*ce00*/  LDGSTS.E.BYPASS.LTC128B.128 [R9+0x1fc00], desc[UR36][R2.64+0x100], !P1 ;  /* 0x1fc0010002097fae */ /* 0x0001e2000c901d64 */
[----:B------:R-:W-:-:S07]  /*ce10*/  IMAD.MOV.U32 R35, RZ, RZ, R14 ;  /* 0x000000ffff237224 */ /* 0x000fce00078e000e */
[----:B0-----:R-:W-:Y:S05]  /*ce20*/  WARPSYNC.COLLECTIVE R15, `(.L_x_137) ;  /* 0x000000000f087348 */ /* 0x001fea0003c00000 */
[----:B------:R1:W2:Y:S02]  /*ce30*/  SHFL.IDX P6, R14, R13, R12, R11 ;  /* 0x0000000c0d0e7389 */ /* 0x0002a400000c000b */
[----:B012---:R-:W-:Y:S01]  /*ce40*/  ENDCOLLECTIVE ;  /* 0x000000000000791b */ /* 0x007fe20003800000 */
.L_x_137:
[----:B------:R-:W-:Y:S01]  /*ce50*/  IMAD.MOV.U32 R13, RZ, RZ, R10 ;  /* 0x000000ffff0d7224 */ /* 0x000fe200078e000a */
[----:B------:R-:W-:Y:S02]  /*ce60*/  MOV R12, 0x5 ;  /* 0x00000005000c7802 */ /* 0x000fe40000000f00 */
[----:B------:R-:W-:-:S13]  /*ce70*/  IADD3 R2, P0, R14, R5, RZ ;  /* 0x000000050e027210 */ /* 0x000fda0007f1e0ff */
[----:B------:R-:W-:Y:S05]  /*ce80*/  WARPSYNC.COLLECTIVE R15, `(.L_x_138) ;  /* 0x000000000f087348 */ /* 0x000fea0003c00000 */
[----:B------:R0:W1:Y:S02]  /*ce90*/  SHFL.IDX P6, R14, R13, R12, R11 ;  /* 0x0000000c0d0e7389 */ /* 0x00006400000c000b */
[----:B01----:R-:W-:Y:S01]  /*cea0*/  ENDCOLLECTIVE ;  /* 0x000000000000791b */ /* 0x003fe20003800000 */
.L_x_138:
        /* <DEDUP_REMOVED lines=12> */
.L_x_139:
[----:B------:R-:W-:Y:S05]  /*cf70*/  BRA `(.L_x_140) ;  /* 0xffffffd000707947 */ /* 0x000fea000383ffff */
.L_x_64:
[----:B0-----:R0:W1:Y:S02]  /*cf80*/  SYNCS.PHASECHK.TRANS64.TRYWAIT P0, [R6+URZ+0x2a860], R9 ;  /* 0x02a86009060075a7 */ /* 0x001064000800017f */
[----:B-1----:R-:W-:Y:S05]  /*cf90*/  @!P0 NANOSLEEP.SYNCS 0x989680 ;  /* 0x009896800000895d */ /* 0x002fea0003900000 */
[----:B------:R-:W1:Y:S02]  /*cfa0*/  @!P0 SYNCS.PHASECHK.TRANS64 P0, [R6+URZ+0x2a860], R9 ;  /* 0x02a86009060085a7 */ /* 0x000e64000800007f */
[----:B-1----:R-:W-:Y:S05]  /*cfb0*/  @!P0 BRA `(.L_x_64) ;  /* 0xfffffffc00f08947 */ /* 0x002fea000383ffff */
[----:B------:R-:W-:Y:S05]  /*cfc0*/  BRA `(.L_x_141) ;  /* 0xffffffd000d47947 */ /* 0x000fea000383ffff */
.L_x_65:
[----:B------:R-:W-:Y:S01]  /*cfd0*/  BSSY B1, `(.L_x_142) ;  /* 0x0000008000017945 */ /* 0x000fe20003800000 */
[----:B------:R-:W-:Y:S01]  /*cfe0*/  MOV R13, R18 ;  /* 0x00000012000d7202 */ /* 0x000fe20000000f00 */
[----:B------:R-:W-:Y:S01]  /*cff0*/  IMAD.MOV.U32 R12, RZ, RZ, RZ ;  /* 0x000000ffff0c7224 */ /* 0x000fe200078e00ff */
[----:B------:R-:W-:Y:S01]  /*d000*/  MOV R15, 0xffffffff ;  /* 0xffffffff000f7802 */ /* 0x000fe20000000f00 */
[----:B------:R-:W-:-:S07]  /*d010*/  IMAD.MOV.U32 R11, RZ, RZ, 0x181f ;  /* 0x0000181fff0b7424 */ /* 0x000fce00078e00ff */
[----:B0-----:R-:W-:Y:S05]  /*d020*/  WARPSYNC.COLLECTIVE R15, `(.L_x_143) ;  /* 0x000000000f087348 */ /* 0x001fea0003c00000 */
[----:B------:R1:W2:Y:S02]  /*d030*/  SHFL.IDX P6, R14, R13, R12, R11 ;  /* 0x0000000c0d0e7389 */ /* 0x0002a400000c000b */
[----:B012---:R-:W-:Y:S01]  /*d040*/  ENDCOLLECTIVE ;  /* 0x000000000000791b */ /* 0x007fe20003800000 */
.L_x_143:
[----:B------:R-:W-:Y:S05]  /*d050*/  BSYNC B1 ;  /* 0x0000000000017941 */ /* 0x000fea0003800000 */
.L_x_142:
[----:B------:R-:W-:Y:S01]  /*d060*/  IMAD.MOV.U32 R13, RZ, RZ, R17 ;  /* 0x000000ffff0d7224 */ /* 0x000fe200078e0011 */
[----:B------:R-:W-:Y:S01]  /*d070*/  MOV R12, RZ ;  /* 0x000000ff000c7202 */ /* 0x000fe20000000f00 */
[----:B------:R-:W-:Y:S01]  /*d080*/  IMAD.MOV.U32 R11, RZ, RZ, 0x181f ;  /* 0x0000181fff0b7424 */ /* 0x000fe200078e00ff */
[----:B------:R-:W-:Y:S01]  /*d090*/  LEA R7, R7, UR39, 0x1 ;  /* 0x0000002707077c11 */ /* 0x000fe2000f8e08ff */
[----:B------:R-:W-:Y:S02]  /*d0a0*/  IMAD.MOV.U32 R15, RZ, RZ, -0x1 ;  /* 0xffffffffff0f7424 */ /* 0x000fe400078e00ff */
[----:B------:R-:W-:-:S07]  /*d0b0*/  IMAD.MOV.U32 R3, RZ, RZ, R14 ;  /* 0x000000ffff037224 */ /* 0x000fce00078e000e */
[----:B------:R-:W-:Y:S05]  /*d0c0*/  WARPSYNC.COLLECTIVE R15, `(.L_x_144) ;  /* 0x000000000f087348 */ /* 0x000fea0003c00000 */
[----:B------:R0:W1:Y:S02]  /*d0d0*/  SHFL.IDX P6, R14, R13, R12, R11 ;  /* 0x0000000c0d0e7389 */ /* 0x00006400000c000b */
[----:B01----:R-:W-:Y:S01]  /*d0e0*/  ENDCOLLECTIVE ;  /* 0x000000000000791b */ /* 0x003fe20003800000 */
.L_x_144:
[----:B------:R-:W-:Y:S02]  /*d0f0*/  IMAD.MOV.U32 R13, RZ, RZ, R18 ;  /* 0x000000ffff0d7224 */ /* 0x000fe400078e0012 */
[----:B------:R-:W-:Y:S01]  /*d100*/  IMAD.MOV.U32 R12, RZ, RZ, 0x1 ;  /* 0x00000001ff0c7424 */ /* 0x000fe200078e00ff */
[----:B------:R-:W-:-:S13]  /*d110*/  IADD3 R2, P0, R14, R5, RZ ;  /* 0x000000050e027210 */ /* 0x000fda0007f1e0ff */
[----:B------:R-:W-:Y:S05]  /*d120*/  WARPSYNC.COLLECTIVE R15, `(.L_x_145) ;  /* 0x000000000f087348 */ /* 0x000fea0003c00000 */
[----:B------:R0:W1:Y:S02]  /*d130*/  SHFL.IDX P6, R14, R13, R12, R11 ;  /* 0x0000000c0d0e7389 */ /* 0x00006400000c000b */
[----:B01----:R-:W-:Y:S01]  /*d140*/  ENDCOLLECTIVE ;  /* 0x000000000000791b */ /* 0x003fe20003800000 */
.L_x_145:
[----:B------:R-:W-:Y:S02]  /*d150*/  IADD3.X R3, RZ, R3, RZ, P0, !PT ;  /* 0x00000003ff037210 */ /* 0x000fe400007fe4ff */
[----:B------:R-:W-:Y:S01]  /*d160*/  ISETP.LT.OR P0, PT, R8, 0x1, P2 ;  /* 0x000000010800780c */ /* 0x000fe20001701670 */
[----:B------:R-:W-:-:S12]  /*d170*/  IMAD.MOV.U32 R13, RZ, RZ, R17 ;  /* 0x000000ffff0d7224 */ /* 0x000fd800078e0011 */
[----:B------:R-:W-:Y:S01]  /*d180*/  @!PT LDS RZ, [RZ] ;  /* 0x00000000fffff984 */ /* 0x000fe20000000800 */
[----:B------:R-:W-:Y:S01]  /*d190*/  @!PT LDS RZ, [RZ] ;  /* 0x00000000fffff984 */ /* 0x000fe20000000800 */
[----:B------:R-:W-:Y:S01]  /*d1a0*/  @!PT LDS RZ, [RZ] ;  /* 0x00000000fffff984 */ /* 0x000fe20000000800 */
[----:B------:R-:W-:Y:S01]  /*d1b0*/  LDGSTS.E.BYPASS.LTC128B.128 [R7+0x400], desc[UR36][R2.64], !P0 ;  /* 0x0040000002077fae */ /* 0x000fe2000c101d64 */
[----:B------:R-:W-:-:S13]  /*d1c0*/  ISETP.LT.OR P0, PT, R8, 0x1, P1 ;  /* 0x000000010800780c */ /* 0x000fda0000f01670 */
[----:B------:R0:W-:Y:S02]  /*d1d0*/  LDGSTS.E.BYPASS.LTC128B.128 [R7+0x3400], desc[UR36][R2.64+0x80], !P0 ;  /* 0x0340008002077fae */ /* 0x0001e4000c101d64 */
[----:B0-----:R-:W-:-:S07]  /*d1e0*/  MOV R3, R14 ;  /* 0x0000000e00037202 */ /* 0x001fce0000000f00 */
[----:B------:R-:W-:Y:S05]  /*d1f0*/  WARPSYNC.COLLECTIVE R15, `(.L_x_146) ;  /* 0x000000000f087348 */ /* 0x000fea0003c00000 */
[----:B------:R0:W1:Y:S02]  /*d200*/  SHFL.IDX P6, R14, R13, R12, R11 ;  /* 0x0000000c0d0e7389 */ /* 0x00006400000c000b */
[----:B01----:R-:W-:Y:S01]  /*d210*/  ENDCOLLECTIVE ;  /* 0x000000000000791b */ /* 0x003fe20003800000 */
.L_x_146:
[----:B------:R-:W-:Y:S01]  /*d220*/  MOV R13, R18 ;  /* 0x00000012000d7202 */ /* 0x000fe20000000f00 */
[----:B------:R-:W-:Y:S01]  /*d230*/  IMAD.MOV.U32 R12, RZ, RZ, 0x2 ;  /* 0x00000002ff0c7424 */ /* 0x000fe200078e00ff */
[----:B------:R-:W-:-:S13]  /*d240*/  IADD3 R2, P0, R14, R5, RZ ;  /* 0x000000050e027210 */ /* 0x000fda0007f1e0ff */
[----:B------:R-:W-:Y:S05]  /*d250*/  WARPSYNC.COLLECTIVE R15, `(.L_x_147) ;  /* 0x000000000f087348 */ /* 0x000fea0003c00000 */
[----:B------:R0:W1:Y:S02]  /*d260*/  SHFL.IDX P6, R14, R13, R12, R11 ;  /* 0x0000000c0d0e7389 */ /* 0x00006400000c000b */
[----:B01----:R-:W-:Y:S01]  /*d270*/  ENDCOLLECTIVE ;  /* 0x000000000000791b */ /* 0x003fe20003800000 */
.L_x_147:
[----:B------:R-:W-:Y:S01]  /*d280*/  IMAD.X R3, RZ, RZ, R3, P0 ;  /* 0x000000ffff037224 */ /* 0x000fe200000e0603 */
[----:B------:R-:W-:Y:S02]  /*d290*/  ISETP.LT.OR P0, PT, R8, 0x11, P2 ;  /* 0x000000110800780c */ /* 0x000fe40001701670 */
[----:B------:R-:W-:-:S11]  /*d2a0*/  MOV R13, R17 ;  /* 0x00000011000d7202 */ /* 0x000fd60000000f00 */
[----:B------:R-:W-:Y:S01]  /*d2b0*/  @!PT LDS RZ, [RZ] ;  /* 0x00000000fffff984 */ /* 0x000fe20000000800 */
[----:B------:R-:W-:Y:S01]  /*d2c0*/  @!PT LDS RZ, [RZ] ;  /* 0x00000000fffff984 */ /* 0x000fe20000000800 */
[----:B------:R-:W-:Y:S01]  /*d2d0*/  @!PT LDS RZ, [RZ] ;  /* 0x00000000fffff984 */ /* 0x000fe20000000800 */
[----:B------:R-:W-:Y:S01]  /*d2e0*/  LDGSTS.E.BYPASS.LTC128B.128 [R7+0xc00], desc[UR36][R2.64], !P0 ;  /* 0x00c0000002077fae */ /* 0x000fe2000c101d64 */
[----:B------:R-:W-:-:S13]  /*d2f0*/  ISETP.LT.OR P0, PT, R8, 0x11, P1 ;  /* 0x000000110800780c */ /* 0x000fda0000f01670 */
[----:B------:R0:W-:Y:S02]  /*d300*/  LDGSTS.E.BYPASS.LTC128B.128 [R7+0x3c00], desc[UR36][R2.64+0x80], !P0 ;  /* 0x03c0008002077fae */ /* 0x0001e4000c101d64 */
[----:B0-----:R-:W-:-:S07]  /*d310*/  IMAD.MOV.U32 R3, RZ, RZ, R14 ;  /* 0x000000ffff037224 */ /* 0x001fce00078e000e */
[----:B------:R-:W-:Y:S05]  /*d320*/  WARPSYNC.COLLECTIVE R15, `(.L_x_148) ;  /* 0x000000000f087348 */ /* 0x000fea0003c00000 */
[----:B------:R0:W1:Y:S02]  /*d330*/  SHFL.IDX P6, R14, R13, R12, R11 ;  /* 0x0000000c0d0e7389 */ /* 0x00006400000c000b */
[----:B01----:R-:W-:Y:S01]  /*d340*/  ENDCOLLECTIVE ;  /* 0x000000000000791b */ /* 0x003fe20003800000 */
.L_x_148:
[----:B------:R-:W-:Y:S01]  /*d350*/  IMAD.MOV.U32 R13, RZ, RZ, R18 ;  /* 0x000000ffff0d7224 */ /* 0x000fe200078e0012 */
[----:B------:R-:W-:Y:S02]  /*d360*/  MOV R12, 0x3 ;  /* 0x00000003000c7802 */ /* 0x000fe40000000f00 */
[----:B------:R-:W-:-:S13]  /*d370*/  IADD3 R2, P0, R14, R5, RZ ;  /* 0x000000050e027210 */ /* 0x000fda0007f1e0ff */
[----:B------:R-:W-:Y:S05]  /*d380*/  WARPSYNC.COLLECTIVE R15, `(.L_x_149) ;  /* 0x000000000f087348 */ /* 0x000fea0003c00000 */
[----:B------:R0:W1:Y:S02]  /*d390*/  SHFL.IDX P6, R14, R13, R12, R11 ;  /* 0x0000000c0d0e7389 */ /* 0x00006400000c000b */
[----:B01----:R-:W-:Y:S01]  /*d3a0*/  ENDCOLLECTIVE ;  /* 0x000000000000791b */ /* 0x003fe20003800000 */
.L_x_149:
[----:B------:R-:W-:Y:S01]  /*d3b0*/  IMAD.X R3, RZ, RZ, R3, P0 ;  /* 0x000000ffff037224 */ /* 0x000fe200000e0603 */
        /* <DEDUP_REMOVED lines=12> */
.L_x_150:
[----:B------:R-:W-:Y:S02]  /*d480*/  IMAD.MOV.U32 R13, RZ, RZ, R18 ;  /* 0x000000ffff0d7224 */ /* 0x000fe400078e0012 */
[----:B------:R-:W-:Y:S01]  /*d490*/  IMAD.MOV.U32 R12, RZ, RZ, 0x4 ;  /* 0x00000004ff0c7424 */ /* 0x000fe200078e00ff */
[----:B------:R-:W-:-:S13]  /*d4a0*/  IADD3 R2, P0, R14, R5, RZ ;  /* 0x000000050e027210 */ /* 0x000fda0007f1e0ff */
[----:B------:R-:W-:Y:S05]  /*d4b0*/  WARPSYNC.COLLECTIVE R15, `(.L_x_151) ;  /* 0x000000000f087348 */ /* 0x000fea0003c00000 */
[----:B------:R0:W1:Y:S02]  /*d4c0*/  SHFL.IDX P6, R14, R13, R12, R11 ;  /* 0x0000000c0d0e7389 */ /* 0x00006400000c000b */
[----:B01----:R-:W-:Y:S01]  /*d4d0*/  ENDCOLLECTIVE ;  /* 0x000000000000791b */ /* 0x003fe20003800000 */
.L_x_151:
        /* <DEDUP_REMOVED lines=13> */
.L_x_152:
[----:B------:R-:W-:Y:S01]  /*d5b0*/  MOV R13, R18 ;  /* 0x00000012000d7202 */ /* 0x000fe20000000f00 */
[----:B------:R-:W-:Y:S01]  /*d5c0*/  IMAD.MOV.U32 R12, RZ, RZ, 0x5 ;  /* 0x00000005ff0c7424 */ /* 0x000fe200078e00ff */
[----:B------:R-:W-:-:S13]  /*d5d0*/  IADD3 R2, P0, R14, R5, RZ ;  /* 0x000000050e027210 */ /* 0x000fda0007f1e0ff */
[----:B------:R-:W-:Y:S05]  /*d5e0*/  WARPSYNC.COLLECTIVE R15, `(.L_x_153) ;  /* 0x000000000f087348 */ /* 0x000fea0003c00000 */
[----:B------:R0:W1:Y:S02]  /*d5f0*/  SHFL.IDX P6, R14, R13, R12, R11 ;  /* 0x0000000c0d0e7389 */ /* 0x00006400000c000b */
[----:B01----:R-:W-:Y:S01]  /*d600*/  ENDCOLLECTIVE ;  /* 0x000000000000791b */ /* 0x003fe20003800000 */
.L_x_153:
[----:B------:R-:W-:Y:S01]  /*d610*/  IMAD.X R3, RZ, RZ, R3, P0 ;  /* 0x000000ffff037224 */ /* 0x000fe200000e0603 */
[----:B------:R-:W-:Y:S02]  /*d620*/  ISETP.LT.OR P0, PT, R8, 0x41, P2 ;  /* 0x000000410800780c */ /* 0x000fe40001701670 */
[----:B------:R-:W-:-:S11]  /*d630*/  MOV R13, R17 ;  /* 0x00000011000d7202 */ /* 0x000fd60000000f00 */
[----:B------:R-:W-:Y:S01]  /*d640*/  @!PT LDS RZ, [RZ] ;  /* 0x00000000fffff984 */ /* 0x000fe20000000800 */
[----:B------:R-:W-:Y:S01]  /*d650*/  @!PT LDS RZ, [RZ] ;  /* 0x00000000fffff984 */ /* 0x000fe20000000800 */
[----:B------:R-:W-:Y:S01]  /*d660*/  @!PT LDS RZ, [RZ] ;  /* 0x00000000fffff984 */ /* 0x000fe20000000800 */
[----:B------:R0:W-:Y:S01]  /*d670*/  LDGSTS.E.BYPASS.LTC128B.128 [R7+0x2400], desc[UR36][R2.64], !P0 ;  /* 0x0240000002077fae */ /* 0x0001e2000c101d64 */
[----:B------:R-:W-:Y:S01]  /*d680*/  ISETP.LT.OR P0, PT, R8, 0x41, P1 ;  /* 0x000000410800780c */ /* 0x000fe20000f01670 */
[----:B------:R-:W-:-:S12]  /*d690*/  IMAD.MOV.U32 R18, RZ, RZ, R14 ;  /* 0x000000ffff127224 */ /* 0x000fd800078e000e */
[----:B0-----:R-:W-:Y:S05]  /*d6a0*/  WARPSYNC.COLLECTIVE R15, `(.L_x_154) ;  /* 0x000000000f087348 */ /* 0x001fea0003c00000 */
[----:B------:R1:W2:Y:S02]  /*d6b0*/  SHFL.IDX P6, R14, R13, R12, R11 ;  /* 0x0000000c0d0e7389 */ /* 0x0002a400000c000b */
[----:B012---:R-:W-:Y:S01]  /*d6c0*/  ENDCOLLECTIVE ;  /* 0x000000000000791b */ /* 0x007fe20003800000 */
.L_x_154:
[----:B------:R-:W-:Y:S01]  /*d6d0*/  @!PT LDS RZ, [RZ] ;  /* 0x00000000fffff984 */ /* 0x000fe20000000800 */
[----:B------:R-:W-:Y:S01]  /*d6e0*/  @!PT LDS RZ, [RZ] ;  /* 0x00000000fffff984 */ /* 0x000fe20000000800 */
[----:B------:R-:W-:Y:S01]  /*d6f0*/  @!PT LDS RZ, [RZ] ;  /* 0x00000000fffff984 */ /* 0x000fe20000000800 */
[----:B------:R0:W-:Y:S01]  /*d700*/  LDGSTS.E.BYPASS.LTC128B.128 [R7+0x5400], desc[UR36][R2.64+0x80], !P0 ;  /* 0x0540008002077fae */ /* 0x0001e2000c101d64 */
[----:B------:R-:W-:Y:S05]  /*d710*/  BRA `(.L_x_155) ;  /* 0xffffffcc00c87947 */ /* 0x000fea000383ffff */
.L_x_71:
[----:B0-----:R0:W1:Y:S02]  /*d720*/  SYNCS.PHASECHK.TRANS64.TRYWAIT P0, [R4+URZ+0x2a860], R3 ;  /* 0x02a86003040075a7 */ /* 0x001064000800017f */
[----:B-1----:R-:W-:Y:S05]  /*d730*/  @!P0 NANOSLEEP.SYNCS 0x989680 ;  /* 0x009896800000895d */ /* 0x002fea0003900000 */
[----:B------:R-:W1:Y:S02]  /*d740*/  @!P0 SYNCS.PHASECHK.TRANS64 P0, [R4+URZ+0x2a860], R3 ;  /* 0x02a86003040085a7 */ /* 0x000e64000800007f */
[----:B-1----:R-:W-:Y:S05]  /*d750*/  @!P0 BRA `(.L_x_71) ;  /* 0xfffffffc00f08947 */ /* 0x002fea000383ffff */
[----:B------:R-:W-:Y:S05]  /*d760*/  BRA `(.L_x_156) ;  /* 0xffffffd0009c7947 */ /* 0x000fea000383ffff */
.L_x_72:
[----:B------:R-:W-:Y:S01]  /*d770*/  BSSY B0, `(.L_x_157) ;  /* 0x0000008000007945 */ /* 0x000fe20003800000 */
[----:B------:R-:W-:Y:S01]  /*d780*/  IMAD.MOV.U32 R13, RZ, RZ, R18 ;  /* 0x000000ffff0d7224 */ /* 0x000fe200078e0012 */
[----:B------:R-:W-:Y:S01]  /*d790*/  MOV R11, 0x181f ;  /* 0x0000181f000b7802 */ /* 0x000fe20000000f00 */
[----:B------:R-:W-:Y:S02]  /*d7a0*/  IMAD.MOV.U32 R12, RZ, RZ, RZ ;  /* 0x000000ffff0c7224 */ /* 0x000fe400078e00ff */
[----:B------:R-:W-:-:S07]  /*d7b0*/  IMAD.MOV.U32 R15, RZ, RZ, -0x1 ;  /* 0xffffffffff0f7424 */ /* 0x000fce00078e00ff */
[----:B0-----:R-:W-:Y:S05]  /*d7c0*/  WARPSYNC.COLLECTIVE R15, `(.L_x_158) ;  /* 0x000000000f087348 */ /* 0x001fea0003c00000 */
[----:B------:R1:W2:Y:S02]  /*d7d0*/  SHFL.IDX P6, R14, R13, R12, R11 ;  /* 0x0000000c0d0e7389 */ /* 0x0002a400000c000b */
[----:B012---:R-:W-:Y:S01]  /*d7e0*/  ENDCOLLECTIVE ;  /* 0x000000000000791b */ /* 0x007fe20003800000 */
.L_x_158:
[----:B------:R-:W-:Y:S05]  /*d7f0*/  BSYNC B0 ;  /* 0x0000000000007941 */ /* 0x000fea0003800000 */
.L_x_157:
[----:B------:R-:W-:Y:S01]  /*d800*/  MOV R13, R17 ;  /* 0x00000011000d7202 */ /* 0x000fe20000000f00 */
[----:B------:R-:W-:Y:S01]  /*d810*/  IMAD.MOV.U32 R12, RZ, RZ, RZ ;  /* 0x000000ffff0c7224 */ /* 0x000fe200078e00ff */
[----:B------:R-:W-:Y:S01]  /*d820*/  MOV R15, 0xffffffff ;  /* 0xffffffff000f7802 */ /* 0x000fe20000000f00 */
[----:B------:R-:W-:Y:S02]  /*d830*/  IMAD.MOV.U32 R11, RZ, RZ, 0x181f ;  /* 0x0000181fff0b7424 */ /* 0x000fe400078e00ff */
[----:B------:R-:W-:Y:S02]  /*d840*/  IMAD.MOV.U32 R0, RZ, RZ, R14 ;  /* 0x000000ffff007224 */ /* 0x000fe400078e000e */
[----:B------:R-:W-:-:S07]  /*d850*/  IMAD.SHL.U32 R6, R37, 0x2, RZ ;  /* 0x0000000225067824 */ /* 0x000fce00078e00ff */
[----:B------:R-:W-:Y:S05]  /*d860*/  WARPSYNC.COLLECTIVE R15, `(.L_x_159) ;  /* 0x000000000f087348 */ /* 0x000fea0003c00000 */
[----:B------:R0:W1:Y:S02]  /*d870*/  SHFL.IDX P6, R14, R13, R12, R11 ;  /* 0x0000000c0d0e7389 */ /* 0x00006400000c000b */
[----:B01----:R-:W-:Y:S01]  /*d880*/  ENDCOLLECTIVE ;  /* 0x000000000000791b */ /* 0x003fe20003800000 */
.L_x_159:
[----:B------:R-:W-:Y:S01]  /*d890*/  MOV R13, R18 ;  /* 0x00000012000d7202 */ /* 0x000fe20000000f00 */
[----:B------:R-:W-:Y:S01]  /*d8a0*/  IMAD.MOV.U32 R12, RZ, RZ, 0x1 ;  /* 0x00000001ff0c7424 */ /* 0x000fe200078e00ff */
[----:B------:R-:W-:-:S13]  /*d8b0*/  IADD3 R2, P0, R14, R6, RZ ;  /* 0x000000060e027210 */ /* 0x000fda0007f1e0ff */
[----:B------:R-:W-:Y:S05]  /*d8c0*/  WARPSYNC.COLLECTIVE R15, `(.L_x_160) ;  /* 0x000000000f087348 */ /* 0x000fea0003c00000 */
[----:B------:R0:W1:Y:S02]  /*d8d0*/  SHFL.IDX P6, R14, R13, R12, R11 ;  /* 0x0000000c0d0e7389 */ /* 0x00006400000c000b */
[----:B01----:R-:W-:Y:S01]  /*d8e0*/  ENDCOLLECTIVE ;  /* 0x000000000000791b */ /* 0x003fe20003800000 */
.L_x_160:
[----:B------:R-:W-:Y:S01]  /*d8f0*/  IMAD.X R3, RZ, RZ, R0, P0 ;  /* 0x000000ffff037224 */ /* 0x000fe200000e0600 */
[----:B------:R-:W-:Y:S02]  /*d900*/  ISETP.LT.OR P0, PT, R5, 0x1, P2 ;  /* 0x000000010500780c */ /* 0x000fe40001701670 */
[----:B------:R-:W-:Y:S02]  /*d910*/  LEA R0, R7, UR39, 0x1 ;  /* 0x0000002707007c11 */ /* 0x000fe4000f8e08ff */
[----:B------:R-:W-:-:S09]  /*d920*/  MOV R13, R17 ;  /* 0x00000011000d7202 */ /* 0x000fd20000000f00 */
        /* <DEDUP_REMOVED lines=9> */
.L_x_161:
[----:B------:R-:W-:Y:S01]  /*d9c0*/  @!PT LDS RZ, [RZ] ;  /* 0x00000000fffff984 */ /* 0x000fe20000000800 */
[----:B------:R-:W-:Y:S01]  /*d9d0*/  @!PT LDS RZ, [RZ] ;  /* 0x00000000fffff984 */ /* 0x000fe20000000800 */
[----:B------:R-:W-:Y:S01]  /*d9e0*/  @!PT LDS RZ, [RZ] ;  /* 0x00000000fffff984 */ /* 0x000fe20000000800 */
[----:B------:R0:W-:Y:S01]  /*d9f0*/  LDGSTS.E.BYPASS.LTC128B.128 [R0+0x3400], desc[UR36][R2.64+0x80], !P0 ;  /* 0x0340008002007fae */ /* 0x0001e2000c101d64 */
[----:B------:R-:W-:Y:S01]  /*da00*/  IMAD.MOV.U32 R13, RZ, RZ, R18 ;  /* 0x000000ffff0d7224 */ /* 0x000fe200078e0012 */
[----:B------:R-:W-:Y:S02]  /*da10*/  MOV R12, 0x2 ;  /* 0x00000002000c7802 */ /* 0x000fe40000000f00 */
[----:B0-----:R-:W-:-:S13]  /*da20*/  IADD3 R2, P0, R14, R6, RZ ;  /* 0x000000060e027210 */ /* 0x001fda0007f1e0ff */
[----:B------:R-:W-:Y:S05]  /*da30*/  WARPSYNC.COLLECTIVE R15, `(.L_x_162) ;  /* 0x000000000f087348 */ /* 0x000fea0003c00000 */
[----:B------:R0:W1:Y:S02]  /*da40*/  SHFL.IDX P6, R14, R13, R12, R11 ;  /* 0x0000000c0d0e7389 */ /* 0x00006400000c000b */
[----:B01----:R-:W-:Y:S01]  /*da50*/  ENDCOLLECTIVE ;  /* 0x000000000000791b */ /* 0x003fe20003800000 */
.L_x_162:
[----:B------:R-:W-:Y:S01]  /*da60*/  IMAD.X R3, RZ, RZ, R7, P0 ;  /* 0x000000ffff037224 */ /* 0x000fe200000e0607 */
[----:B------:R-:W-:Y:S01]  /*da70*/  ISETP.LT.OR P0, PT, R5, 0x11, P2 ;  /* 0x000000110500780c */ /* 0x000fe20001701670 */
[----:B------:R-:W-:-:S12]  /*da80*/  IMAD.MOV.U32 R13, RZ, RZ, R17 ;  /* 0x000000ffff0d7224 */ /* 0x000fd800078e0011 */
        /* <DEDUP_REMOVED lines=9> */
.L_x_163:
[----:B------:R-:W-:Y:S01]  /*db20*/  @!PT LDS RZ, [RZ] ;  /* 0x00000000fffff984 */ /* 0x000fe20000000800 */
[----:B------:R-:W-:Y:S01]  /*db30*/  @!PT LDS RZ, [RZ] ;  /* 0x00000000fffff984 */ /* 0x000fe20000000800 */
[----:B------:R-:W-:Y:S01]  /*db40*/  @!PT LDS RZ, [RZ] ;  /* 0x00000000fffff984 */ /* 0x000fe20000000800 */
[----:B------:R0:W-:Y:S01]  /*db50*/  LDGSTS.E.BYPASS.LTC128B.128 [R0+0x3c00], desc[UR36][R2.64+0x80], !P0 ;  /* 0x03c0008002007fae */ /* 0x0001e2000c101d64 */
[----:B------:R-:W-:Y:S02]  /*db60*/  IMAD.MOV.U32 R13, RZ, RZ, R18 ;  /* 0x000000ffff0d7224 */ /* 0x000fe400078e0012 */
[----:B------:R-:W-:Y:S01]  /*db70*/  IMAD.MOV.U32 R12, RZ, RZ, 0x3 ;  /* 0x00000003ff0c7424 */ /* 0x000fe200078e00ff */
[----:B0-----:R-:W-:-:S13]  /*db80*/  IADD3 R2, P0, R14, R6, RZ ;  /* 0x000000060e027210 */ /* 0x001fda0007f1e0ff */
[----:B------:R-:W-:Y:S05]  /*db90*/  WARPSYNC.COLLECTIVE R15, `(.L_x_164) ;  /* 0x000000000f087348 */ /* 0x000fea0003c00000 */
[----:B------:R0:W1:Y:S02]  /*dba0*/  SHFL.IDX P6, R14, R13, R12, R11 ;  /* 0x0000000c0d0e7389 */ /* 0x00006400000c000b */
[----:B01----:R-:W-:Y:S01]  /*dbb0*/  ENDCOLLECTIVE ;  /* 0x000000000000791b */ /* 0x003fe20003800000 */
.L_x_164:
[----:B------:R-:W-:Y:S02]  /*dbc0*/  IADD3.X R3, RZ, R7, RZ, P0, !PT ;  /* 0x00000007ff037210 */ /* 0x000fe400007fe4ff */
[----:B------:R-:W-:Y:S01]  /*dbd0*/  ISETP.LT.OR P0, PT, R5, 0x21, P2 ;  /* 0x000000210500780c */ /* 0x000fe20001701670 */
[----:B------:R-:W-:-:S12]  /*dbe0*/  IMAD.MOV.U32 R13, RZ, RZ, R17 ;  /* 0x000000ffff0d7224 */ /* 0x000fd800078e0011 */
[----:B------:R-:W-:Y:S01]  /*dbf0*/  @!PT LDS RZ, [RZ] ;  /* 0x00000000fffff984 */ /* 0x000fe20000000800 */
[----:B------:R-:W-:Y:S01]  /*dc00*/  @!PT LDS RZ, [RZ] ;  /* 0x00000000fffff984 */ /* 0x000fe20000000800 */
[----:B------:R-:W-:Y:S01]  /*dc10*/  @!PT LDS RZ, [RZ] ;  /* 0x00000000fffff984 */ /* 0x000fe20000000800 */
[----:B------:R0:W-:Y:S01]  /*dc20*/  LDGSTS.E.BYPASS.LTC128B.128 [R0+0x1400], desc[UR36][R2.64], !P0 ;  /* 0x0140000002007fae */ /* 0x0001e2000c101d64 */
[----:B------:R-:W-:Y:S02]  /*dc30*/  ISETP.LT.OR P0, PT, R5, 0x21, P1 ;  /* 0x000000210500780c */ /* 0x000fe40000f01670 */
[----:B------:R-:W-:-:S11]  /*dc40*/  MOV R7, R14 ;  /* 0x0000000e00077202 */ /* 0x000fd60000000f00 */
[----:B0-----:R-:W-:Y:S05]  /*dc50*/  WARPSYNC.COLLECTIVE R15, `(.L_x_165) ;  /* 0x000000000f087348 */ /* 0x001fea0003c00000 */
[----:B------:R1:W2:Y:S02]  /*dc60*/  SHFL.IDX P6, R14, R13, R12, R11 ;  /* 0x0000000c0d0e7389 */ /* 0x0002a400000c000b */
[----:B012---:R-:W-:Y:S01]  /*dc70*/  ENDCOLLECTIVE ;  /* 0x000000000000791b */ /* 0x007fe20003800000 */
.L_x_165:
[----:B------:R-:W-:Y:S01]  /*dc80*/  @!PT LDS RZ, [RZ] ;  /* 0x00000000fffff984 */ /* 0x000fe20000000800 */
[----:B------:R-:W-:Y:S01]  /*dc90*/  @!PT LDS RZ, [RZ] ;  /* 0x00000000fffff984 */ /* 0x000fe20000000800 */
[----:B------:R-:W-:Y:S01]  /*dca0*/  @!PT LDS RZ, [RZ] ;  /* 0x00000000fffff984 */ /* 0x000fe20000000800 */
[----:B------:R0:W-:Y:S01]  /*dcb0*/  LDGSTS.E.BYPASS.LTC128B.128 [R0+0x4400], desc[UR36][R2.64+0x80], !P0 ;  /* 0x0440008002007fae */ /* 0x0001e2000c101d64 */
[----:B------:R-:W-:Y:S01]  /*dcc0*/  MOV R13, R18 ;  /* 0x00000012000d7202 */ /* 0x000fe20000000f00 */
[----:B------:R-:W-:Y:S01]  /*dcd0*/  IMAD.MOV.U32 R12, RZ, RZ, 0x4 ;  /* 0x00000004ff0c7424 */ /* 0x000fe200078e00ff */
[----:B0-----:R-:W-:-:S13]  /*dce0*/  IADD3 R2, P0, R14, R6, RZ ;  /* 0x000000060e027210 */ /* 0x001fda0007f1e0ff */
[----:B------:R-:W-:Y:S05]  /*dcf0*/  WARPSYNC.COLLECTIVE R15, `(.L_x_166) ;  /* 0x000000000f087348 */ /* 0x000fea0003c00000 */
[----:B------:R0:W1:Y:S02]  /*dd00*/  SHFL.IDX P6, R14, R13, R12, R11 ;  /* 0x0000000c0d0e7389 */ /* 0x00006400000c000b */
[----:B01----:R-:W-:Y:S01]  /*dd10*/  ENDCOLLECTIVE ;  /* 0x000000000000791b */ /* 0x003fe20003800000 */
.L_x_166:
        /* <DEDUP_REMOVED lines=12> */
.L_x_167:
        /* <DEDUP_REMOVED lines=10> */
.L_x_168:
        /* <DEDUP_REMOVED lines=12> */
.L_x_169:
[----:B------:R-:W-:Y:S01]  /*df40*/  @!PT LDS RZ, [RZ] ;  /* 0x00000000fffff984 */ /* 0x000fe20000000800 */
[----:B------:R-:W-:Y:S01]  /*df50*/  @!PT LDS RZ, [RZ] ;  /* 0x00000000fffff984 */ /* 0x000fe20000000800 */
[----:B------:R-:W-:Y:S01]  /*df60*/  @!PT LDS RZ, [RZ] ;  /* 0x00000000fffff984 */ /* 0x000fe20000000800 */
[----:B------:R0:W-:Y:S01]  /*df70*/  LDGSTS.E.BYPASS.LTC128B.128 [R0+0x5400], desc[UR36][R2.64+0x80], !P0 ;  /* 0x0540008002007fae */ /* 0x0001e2000c101d64 */
[----:B------:R-:W-:Y:S05]  /*df80*/  BRA `(.L_x_170) ;  /* 0xffffffcc00607947 */ /* 0x000fea000383ffff */
.L_x_77:
[----:B0-----:R0:W1:Y:S02]  /*df90*/  SYNCS.PHASECHK.TRANS64.TRYWAIT P0, [R5+URZ+0x2a820], R0 ;  /* 0x02a82000050075a7 */ /* 0x001064000800017f */
[----:B-1----:R-:W-:Y:S05]  /*dfa0*/  @!P0 NANOSLEEP.SYNCS 0x989680 ;  /* 0x009896800000895d */ /* 0x002fea0003900000 */
[----:B------:R-:W1:Y:S02]  /*dfb0*/  @!P0 SYNCS.PHASECHK.TRANS64 P0, [R5+URZ+0x2a820], R0 ;  /* 0x02a82000050085a7 */ /* 0x000e64000800007f */
[----:B-1----:R-:W-:Y:S05]  /*dfc0*/  @!P0 BRA `(.L_x_77) ;  /* 0xfffffffc00f08947 */ /* 0x002fea000383ffff */
[----:B------:R-:W-:Y:S05]  /*dfd0*/  BRA `(.L_x_171) ;  /* 0xffffffcc00f47947 */ /* 0x000fea000383ffff */
.L_x_78:
[----:B------:R-:W1:Y:S01]  /*dfe0*/  S2R R2, SR_TID.X ;  /* 0x0000000000027919 */ /* 0x000e620000002100 */
[----:B------:R-:W-:Y:S01]  /*dff0*/  BSSY B0, `(.L_x_172) ;  /* 0x000000a000007945 */ /* 0x000fe20003800000 */
[----:B------:R-:W-:Y:S01]  /*e000*/  IMAD.MOV.U32 R12, RZ, RZ, RZ ;  /* 0x000000ffff0c7224 */ /* 0x000fe200078e00ff */
[----:B------:R-:W-:Y:S01]  /*e010*/  MOV R15, 0xffffffff ;  /* 0xffffffff000f7802 */ /* 0x000fe20000000f00 */
[----:B------:R-:W-:Y:S01]  /*e020*/  IMAD.MOV.U32 R11, RZ, RZ, 0x1f ;  /* 0x0000001fff0b7424 */ /* 0x000fe200078e00ff */
[----:B-1----:R-:W-:-:S04]  /*e030*/  SHF.R.U32.HI R2, RZ, 0x5, R2 ;  /* 0x00000005ff027819 */ /* 0x002fc80000011602 */
[----:B------:R-:W-:-:S04]  /*e040*/  LOP3.LUT R2, R2, 0x3, RZ, 0xc0, !PT ;  /* 0x0000000302027812 */ /* 0x000fc800078ec0ff */
[----:B------:R-:W-:-:S07]  /*e050*/  MOV R13, R2 ;  /* 0x00000002000d7202 */ /* 0x000fce0000000f00 */
[----:B0-----:R-:W-:Y:S05]  /*e060*/  WARPSYNC.COLLECTIVE R15, `(.L_x_173) ;  /* 0x000000000f087348 */ /* 0x001fea0003c00000 */
[----:B------:R1:W2:Y:S02]  /*e070*/  SHFL.IDX P6, R14, R13, R12, R11 ;  /* 0x0000000c0d0e7389 */ /* 0x0002a400000c000b */
[----:B012---:R-:W-:Y:S01]  /*e080*/  ENDCOLLECTIVE ;  /* 0x000000000000791b */ /* 0x007fe20003800000 */
.L_x_173:
[----:B------:R-:W-:Y:S05]  /*e090*/  BSYNC B0 ;  /* 0x0000000000007941 */ /* 0x000fea0003800000 */
.L_x_172:
[----:B------:R-:W-:Y:S05]  /*e0a0*/  BRA `(.L_x_174) ;  /* 0xffffffcc00dc7947 */ /* 0x000fea000383ffff */
.L_x_81:
[----:B------:R-:W-:Y:S01]  /*e0b0*/  BSSY B1, `(.L_x_175) ;  /* 0x0000006000017945 */ /* 0x000fe20003800000 */
[----:B------:R-:W-:-:S07]  /*e0c0*/  IMAD.MOV.U32 R15, RZ, RZ, -0x1 ;  /* 0xffffffffff0f7424 */ /* 0x000fce00078e00ff */
[----:B0-----:R-:W-:Y:S05]  /*e0d0*/  WARPSYNC.COLLECTIVE R15, `(.L_x_176) ;  /* 0x000000000f0c7348 */ /* 0x001fea0003c00000 */
[----:B------:R-:W-:Y:S02]  /*e0e0*/  ELECT P6, UR62, PT ;  /* 0x00000000003e782f */ /* 0x000fe400038c0000 */
[----:B------:R-:W-:Y:S01]  /*e0f0*/  MOV R14, UR62 ;  /* 0x0000003e000e7c02 */ /* 0x000fe20008000f00 */
[----:B0-----:R-:W-:Y:S10]  /*e100*/  ENDCOLLECTIVE ;  /* 0x000000000000791b */ /* 0x001ff40003800000 */
.L_x_176:
[----:B------:R-:W-:Y:S05]  /*e110*/  BSYNC B1 ;  /* 0x0000000000017941 */ /* 0x000fea0003800000 */
.L_x_175:
[----:B------:R-:W-:Y:S05]  /*e120*/  BRA `(.L_x_177) ;  /* 0xffffffcc00d47947 */ /* 0x000fea000383ffff */
.L_x_83:
[----:B0-----:R0:W1:Y:S02]  /*e130*/  SYNCS.PHASECHK.TRANS64.TRYWAIT P1, [R3+URZ+0x2a840], R2 ;  /* 0x02a84002030075a7 */ /* 0x001064000802017f */
[----:B-1----:R-:W-:Y:S05]  /*e140*/  @!P1 NANOSLEEP.SYNCS 0x989680 ;  /* 0x009896800000995d */ /* 0x002fea0003900000 */
[----:B------:R-:W1:Y:S02]  /*e150*/  @!P1 SYNCS.PHASECHK.TRANS64 P1, [R3+URZ+0x2a840], R2 ;  /* 0x02a84002030095a7 */ /* 0x000e64000802007f */
[----:B-1----:R-:W-:Y:S05]  /*e160*/  @!P1 BRA `(.L_x_83) ;  /* 0xfffffffc00f09947 */ /* 0x002fea000383ffff */
[----:B------:R-:W-:Y:S05]  /*e170*/  BRA `(.L_x_178) ;  /* 0xffffffcc00fc7947 */ /* 0x000fea000383ffff */
.L_x_85:
[----:B-1----:R1:W2:Y:S02]  /*e180*/  SYNCS.PHASECHK.TRANS64.TRYWAIT P1, [R5+URZ+0x2a840], R0 ;  /* 0x02a84000050075a7 */ /* 0x0022a4000802017f */
[----:B--2---:R-:W-:Y:S05]  /*e190*/  @!P1 NANOSLEEP.SYNCS 0x989680 ;  /* 0x009896800000995d */ /* 0x004fea0003900000 */
[----:B------:R-:W2:Y:S02]  /*e1a0*/  @!P1 SYNCS.PHASECHK.TRANS64 P1, [R5+URZ+0x2a840], R0 ;  /* 0x02a84000050095a7 */ /* 0x000ea4000802007f */
[----:B--2---:R-:W-:Y:S05]  /*e1b0*/  @!P1 BRA `(.L_x_85) ;  /* 0xfffffffc00f09947 */ /* 0x004fea000383ffff */
[----:B------:R-:W-:Y:S05]  /*e1c0*/  BRA `(.L_x_179) ;  /* 0xffffffd000087947 */ /* 0x000fea000383ffff */
.L_x_87:
[----:B--2---:R2:W3:Y:S02]  /*e1d0*/  SYNCS.PHASECHK.TRANS64.TRYWAIT P1, [R3+URZ+0x2a860], R2 ;  /* 0x02a86002030075a7 */ /* 0x0044e4000802017f */
[----:B---3--:R-:W-:Y:S05]  /*e1e0*/  @!P1 NANOSLEEP.SYNCS 0x989680 ;  /* 0x009896800000995d */ /* 0x008fea0003900000 */
[----:B------:R-:W3:Y:S02]  /*e1f0*/  @!P1 SYNCS.PHASECHK.TRANS64 P1, [R3+URZ+0x2a860], R2 ;  /* 0x02a86002030095a7 */ /* 0x000ee4000802007f */
[----:B---3--:R-:W-:Y:S05]  /*e200*/  @!P1 BRA `(.L_x_87) ;  /* 0xfffffffc00f09947 */ /* 0x008fea000383ffff */
[----:B------:R-:W-:Y:S05]  /*e210*/  BRA `(.L_x_180) ;  /* 0xffffffd000047947 */ /* 0x000fea000383ffff */
.L_x_181:
[----:B------:R-:W-:-:S00]  /*e220*/  BRA `(.L_x_181) ;  /* 0xfffffffc00fc7947 */ /* 0x000fc0000383ffff */
[----:B------:R-:W-:-:S00]  /*e230*/  NOP ;  /* 0x0000000000007918 */ /* 0x000fc00000000000 */
        /* <DEDUP_REMOVED lines=12> */
.L_x_3226:


//--------------------- .text._ZN7cutlass13device_kernelIN5flash11enable_sm90INS1_16FlashAttnFwdSm90INS1_25CollectiveMainloopFwdSm90ILi2EN4cute5tupleIJNS5_1CILi1EEES8_S8_EEENS6_IJNS7_ILi128EEENS7_ILi96EEENS7_ILi192EEEEEELi128ENS_10bfloat16_tEfNS_4arch4Sm90ELb0ELb0ELb1ELb1ELb1ELb0ELb0ELb1ELb1ELb1ELb0ELb0EEENS1_21CollectiveEpilogueFwdINS6_IJSA_SA_SB_EEES9_SE_SG_Li256ELb1ELb1ELb0ELb0EEENS1_36VarlenDynamicPersistentTileSchedulerILi128ELi96ELi256ELi128ELb0ELb1ELb1ELb0ELb1ELb1EEEEEEEEEvNT_6ParamsE --------------------------
	.section	.text._ZN7cutlass13device_kernelIN5flash11enable_sm90INS1_16FlashAttnFwdSm90INS1_25CollectiveMainloopFwdSm90ILi2EN4cute5tupleIJNS5_1CILi1EEES8_S8_EEENS6_IJNS7_ILi128EEENS7_ILi96EEENS7_ILi192EEEEEELi128ENS_10bfloat16_tEfNS_4arch4Sm90ELb0ELb0ELb1ELb1ELb1ELb0ELb0ELb1ELb1ELb1ELb0ELb0EEENS1_21CollectiveEpilogueFwdINS6_IJSA_SA_SB_EEES9_SE_SG_Li256ELb1ELb1ELb0ELb0EEENS1_36VarlenDynamicPersistentTileSchedulerILi128ELi96ELi256ELi128ELb0ELb1ELb1ELb0ELb1ELb1EEEEEEEEEvNT_6ParamsE,"ax",@progbits
	.align	128
.text._ZN7cutlass13device_kernelIN5flash11enable_sm90INS1_16FlashAttnFwdSm90INS1_25CollectiveMainloopFwdSm90ILi2EN4cute5tupleIJNS5_1CILi1EEES8_S8_EEENS6_IJNS7_ILi128EEENS7_ILi96EEENS7_ILi192EEEEEELi128ENS_10bfloat16_tEfNS_4arch4Sm90ELb0ELb0ELb1ELb1ELb1ELb0ELb0ELb1ELb1ELb1ELb0ELb0EEENS1_21CollectiveEpilogueFwdINS6_IJSA_SA_SB_EEES9_SE_SG_Li256ELb1ELb1ELb0ELb0EEENS1_36VarlenDynamicPersistentTileSchedulerILi128ELi96ELi256ELi128ELb0ELb1ELb1ELb0ELb1ELb1EEEEEEEEEvNT_6ParamsE:
        .type           _ZN7cutlass13device_kernelIN5flash11enable_sm90INS1_16FlashAttnFwdSm90INS1_25CollectiveMainloopFwdSm90ILi2EN4cute5tupleIJNS5_1CILi1EEES8_S8_EEENS6_IJNS7_ILi128EEENS7_ILi96EEENS7_ILi192EEEEEELi128ENS_10bfloat16_tEfNS_4arch4Sm90ELb0ELb0ELb1ELb1ELb1ELb0ELb0ELb1ELb1ELb1ELb0ELb0EEENS1_21CollectiveEpilogueFwdINS6_IJSA_SA_SB_EEES9_SE_SG_Li256ELb1ELb1ELb0ELb0EEENS1_36VarlenDynamicPersistentTileSchedulerILi128ELi96ELi256ELi128ELb0ELb1ELb1ELb0ELb1ELb1EEEEEEEEEvNT_6ParamsE,@function
        .size           _ZN7cutlass13device_kernelIN5flash11enable_sm90INS1_16FlashAttnFwdSm90INS1_25CollectiveMainloopFwdSm90ILi2EN4cute5tupleIJNS5_1CILi1EEES8_S8_EEENS6_IJNS7_ILi128EEENS7_ILi96EEENS7_ILi192EEEEEELi128ENS_10bfloat16_tEfNS_4arch4Sm90ELb0ELb0ELb1ELb1ELb1ELb0ELb0ELb1ELb1ELb1ELb0ELb0EEENS1_21CollectiveEpilogueFwdINS6_IJSA_SA_SB_EEES9_SE_SG_Li256ELb1ELb1ELb0ELb0EEENS1_36VarlenDynamicPersistentTileSchedulerILi128ELi96ELi256ELi128ELb0ELb1ELb1ELb0ELb1ELb1EEEEEEEEEvNT_6ParamsE,(.L_x_3227 - _ZN7cutlass13device_kernelIN5flash11enable_sm90INS1_16FlashAttnFwdSm90INS1_25CollectiveMainloopFwdSm90ILi2EN4cute5tupleIJNS5_1CILi1EEES8_S8_EEENS6_IJNS7_ILi128EEENS7_ILi96EEENS7_ILi192EEEEEELi128ENS_10bfloat16_tEfNS_4arch4Sm90ELb0ELb0ELb1ELb1ELb1ELb0ELb0ELb1ELb1ELb1ELb0ELb0EEENS1_21CollectiveEpilogueFwdINS6_IJSA_SA_SB_EEES9_SE_SG_Li256ELb1ELb1ELb0ELb0EEENS1_36VarlenDynamicPersistentTileSchedulerILi128ELi96ELi256ELi128ELb0ELb1ELb1ELb0ELb1ELb1EEEEEEEEEvNT_6ParamsE)
        .other          _ZN7cutlass13device_kernelIN5flash11enable_sm90INS1_16FlashAttnFwdSm90INS1_25CollectiveMainloopFwdSm90ILi2EN4cute5tupleIJNS5_1CILi1EEES8_S8_EEENS6_IJNS7_ILi128EEENS7_ILi96EEENS7_ILi192EEEEEELi128ENS_10bfloat16_tEfNS_4arch4Sm90ELb0ELb0ELb1ELb1ELb1ELb0ELb0ELb1ELb1ELb1ELb0ELb0EEENS1_21CollectiveEpilogueFwdINS6_IJSA_SA_SB_EEES9_SE_SG_Li256ELb1ELb1ELb0ELb0EEENS1_36VarlenDynamicPersistentTileSchedulerILi128ELi96ELi256ELi128ELb0ELb1ELb1ELb0ELb1ELb1EEEEEEEEEvNT_6ParamsE,@"STO_CUDA_ENTRY STV_DEFAULT"
_ZN7cutlass13device_kernelIN5flash11enable_sm90INS1_16FlashAttnFwdSm90INS1_25CollectiveMainloopFwdSm90ILi2EN4cute5tupleIJNS5_1CILi1EEES8_S8_EEENS6_IJNS7_ILi128EEENS7_ILi96EEENS7_ILi192EEEEEELi128ENS_10bfloat16_tEfNS_4arch4Sm90ELb0ELb0ELb1ELb1ELb1ELb0ELb0ELb1ELb1ELb1ELb0ELb0EEENS1_21CollectiveEpilogueFwdINS6_IJSA_SA_SB_EEES9_SE_SG_Li256ELb1ELb1ELb0ELb0EEENS1_36VarlenDynamicPersistentTileSchedulerILi128ELi96ELi256ELi128ELb0ELb1ELb1ELb0ELb1ELb1EEEEEEEEEvNT_6ParamsE:
        /* <DEDUP_REMOVED lines=45> */
.L_x_182:
        /* <DEDUP_REMOVED lines=22> */
.L_x_183:
        /* <DEDUP_REMOVED lines=18> */
.L_x_184:
        /* <DEDUP_REMOVED lines=22> */
.L_x_185:
        /* <DEDUP_REMOVED lines=22> */
.L_x_186:
[----:B------:R-:W-:Y:S01]  /*0810*/  ISETP.NE.AND P0, PT, R2, RZ, PT ;  /* 0x000000ff0200720c */ /* 0x000fe20003f05270 */
[----:B------:R-:W-:Y:S01]  /*0820*/  IMAD.MOV.U32 R2, RZ, RZ, 0x1 ;  /* 0x00000001ff027424 */ /* 0x000fe200078e00ff */
[----:B------:R-:W-:Y:S01]  /*0830*/  NOP ;  /* 0x0000000000007918 */ /* 0x000fe20000000000 */
[----:B------:R-:W-:-:S03]  /*0840*/  ULDC.64 UR36, c[0x0][0x208] ;  /* 0x0000820000247ab9 */ /* 0x000fc60000000a00 */
[----:B------:R-:W-:-:S05]  /*0850*/  SEL R2, R2, 0x2, !P0 ;  /* 0x0000000202027807 */ /* 0x000fca0004000000 */
[----:B------:R0:W-:Y:S02]  /*0860*/  STL [R1+0x4], R2 ;  /* 0x0000040201007387 */ /* 0x0001e40000100800 */
[----:B01234-:R-:W-:Y:S06]  /*0870*/  BAR.SYNC.DEFER_BLOCKING 0x0 ;  /* 0x0000000000007b1d */ /* 0x01ffec0000010000 */
[----:B------:R-:W-:Y:S05]  /*0880*/  @!P0 BRA `(.L_x_187) ;  /* 0x0000008000ac8947 */ /* 0x000fea0003800000 */
.L_x_188:
[----:B------:R-:W-:-:S08]  /*0890*/  NOP ;  /* 0x0000000000007918 */ /* 0x000fd00000000000 */
[----:B------:R-:W0:Y:S02]  /*08a0*/  USETMAXREG.TRY_ALLOC.CTAPOOL UP0, 0xe8 ;  /* 0x000000e8000079c8 */ /* 0x000e240008000600 */
[----:B0-----:R-:W-:-:S13]  /*08b0*/  PLOP3.LUT P0, PT, PT, PT, UP0, 0x80, 0x0 ;  /* 0x000000000000781c */ /* 0x001fda0003f0f008 */
[----:B------:R-:W-:Y:S05]  /*08c0*/  @!P0 BRA `(.L_x_188) ;  /* 0xfffffffc00f08947 */ /* 0x000fea000383ffff */
[----:B------:R-:W0:Y:S08]  /*08d0*/  S2UR UR5, SR_CgaCtaId ;  /* 0x00000000000579c3 */ /* 0x000e300000008800 */
[----:B------:R-:W-:Y:S06]  /*08e0*/  BAR.ARV 0x8, 0x180 ;  /* 0x0206000000007b1d */ /* 0x000fec0000002000 */
[----:B------:R-:W-:-:S02]  /*08f0*/  UMOV UR4, 0x400 ;  /* 0x0000040000047882 */ /* 0x000fc40000000000 */
[----:B------:R-:W-:Y:S01]  /*0900*/  BAR.SYNC.DEFER_BLOCKING 0x5, 0x180 ;  /* 0x0146000000007b1d */ /* 0x000fe20000010000 */
[----:B0-----:R-:W-:-:S09]  /*0910*/  ULEA UR4, UR5, UR4, 0x18 ;  /* 0x0000000405047291 */ /* 0x001fd2000f8ec03f */
[----:B------:R-:W0:Y:S01]  /*0920*/  LDS.128 R48, [UR4+0x2a8d0] ;  /* 0x02a8d004ff307984 */ /* 0x000e220008000c00 */
[----:B------:R-:W-:Y:S01]  /*0930*/  ULDC UR4, c[0x0][0xc3c] ;  /* 0x00030f0000047ab9 */ /* 0x000fe20000000800 */
[----:B------:R-:W-:Y:S06]  /*0940*/  BAR.ARV 0x4, 0x180 ;  /* 0x0106000000007b1d */ /* 0x000fec0000002000 */
[----:B0-----:R-:W-:-:S13]  /*0950*/  ISETP.GE.AND P0, PT, R51, UR4, PT ;  /* 0x0000000433007c0c */ /* 0x001fda000bf06270 */
[----:B------:R-:W-:Y:S05]  /*0960*/  @P0 EXIT ;  /* 0x000000000000094d */ /* 0x000fea0003800000 */
[----:B------:R-:W2:Y:S01]  /*0970*/  LDL.LU R10, [R1+0x4] ;  /* 0x00000400010a7983 */ /* 0x000ea20000300800 */
[----:B------:R-:W0:Y:S02]  /*0980*/  S2R R0, SR_TID.X ;  /* 0x0000000000007919 */ /* 0x000e240000002100 */
[----:B0-----:R-:W-:-:S05]  /*0990*/  VIADD R171, R0, 0xffffff80 ;  /* 0xffffff8000ab7836 */ /* 0x001fca0000000000 */
[----:B------:R-:W-:-:S04]  /*09a0*/  SHF.R.S32.HI R0, RZ, 0x1f, R171 ;  /* 0x0000001fff007819 */ /* 0x000fc800000114ab */
[----:B------:R-:W-:-:S04]  /*09b0*/  LEA.HI R3, R0, R171, RZ, 0x7 ;  /* 0x000000ab00037211 */ /* 0x000fc800078f38ff */
[----:B------:R-:W-:Y:S02]  /*09c0*/  LOP3.LUT R2, R3, 0xffffff80, RZ, 0xc0, !PT ;  /* 0xffffff8003027812 */ /* 0x000fe400078ec0ff */
[----:B------:R-:W-:-:S03]  /*09d0*/  LEA.HI R4, R0, R171, RZ, 0x5 ;  /* 0x000000ab00047211 */ /* 0x000fc600078f28ff */
[C---:B------:R-:W-:Y:S01]  /*09e0*/  IMAD.IADD R163, R171.reuse, 0x1, -R2 ;  /* 0x00000001aba37824 */ /* 0x040fe200078e0a02 */
[----:B------:R-:W-:Y:S02]  /*09f0*/  LEA.HI R2, R0, R171, RZ, 0x4 ;  /* 0x000000ab00027211 */ /* 0x000fe400078f20ff */
[----:B------:R-:W-:Y:S02]  /*0a00*/  SHF.L.U32 R6, R4, 0x5, RZ ;  /* 0x0000000504067819 */ /* 0x000fe400000006ff */
[----:B------:R-:W-:Y:S02]  /*0a10*/  LOP3.LUT R4, R2, 0x3fffff0, RZ, 0xc0, !PT ;  /* 0x03fffff002047812 */ /* 0x000fe400078ec0ff */
[----:B------:R-:W-:Y:S02]  /*0a20*/  SHF.R.S32.HI R5, RZ, 0x4, R2 ;  /* 0x00000004ff057819 */ /* 0x000fe40000011402 */
[----:B------:R-:W-:Y:S01]  /*0a30*/  SHF.R.S32.HI R8, RZ, 0x1f, R163 ;  /* 0x0000001fff087819 */ /* 0x000fe200000114a3 */
[----:B------:R-:W-:Y:S01]  /*0a40*/  IMAD.IADD R4, R171, 0x1, -R4 ;  /* 0x00000001ab047824 */ /* 0x000fe200078e0a04 */
[----:B------:R-:W-:-:S02]  /*0a50*/  LOP3.LUT R7, R6, 0xfffffc00, RZ, 0xc0, !PT ;  /* 0xfffffc0006077812 */ /* 0x000fc400078ec0ff */
[----:B------:R-:W-:Y:S02]  /*0a60*/  LEA.HI R2, R2, R5, RZ, 0x1 ;  /* 0x0000000502027211 */ /* 0x000fe400078f08ff */
[----:B------:R-:W-:Y:S01]  /*0a70*/  LEA.HI R9, R8, R163, RZ, 0x2 ;  /* 0x000000a308097211 */ /* 0x000fe200078f10ff */
[----:B------:R-:W-:Y:S01]  /*0a80*/  IMAD R7, R4, 0x40, R7 ;  /* 0x0000004004077824 */ /* 0x000fe200078e0207 */
[----:B------:R-:W-:Y:S02]  /*0a90*/  LOP3.LUT R2, R2, 0x1ffffffe, RZ, 0xc0, !PT ;  /* 0x1ffffffe02027812 */ /* 0x000fe400078ec0ff */
[----:B------:R-:W-:Y:S02]  /*0aa0*/  LEA.HI R4, R0, R171, RZ, 0x2 ;  /* 0x000000ab00047211 */ /* 0x000fe400078f10ff */
[--C-:B------:R-:W-:Y:S02]  /*0ab0*/  SHF.R.S32.HI R6, RZ, 0x2, R9.reuse ;  /* 0x00000002ff067819 */ /* 0x100fe40000011409 */
[----:B------:R-:W-:Y:S01]  /*0ac0*/  SHF.R.S32.HI R11, RZ, 0x1f, R9 ;  /* 0x0000001fff0b7819 */ /* 0x000fe20000011409 */
[----:B------:R-:W-:Y:S01]  /*0ad0*/  IMAD.IADD R2, R5, 0x1, -R2 ;  /* 0x0000000105027824 */ /* 0x000fe200078e0a02 */
[----:B------:R-:W-:-:S02]  /*0ae0*/  LOP3.LUT R4, R4, 0xfffffffc, RZ, 0xc0, !PT ;  /* 0xfffffffc04047812 */ /* 0x000fc400078ec0ff */
[----:B------:R-:W-:Y:S02]  /*0af0*/  LEA.HI R0, R0, R171, RZ, 0x3 ;  /* 0x000000ab00007211 */ /* 0x000fe400078f18ff */
[----:B------:R-:W-:Y:S02]  /*0b00*/  LEA.HI R11, R11, R6, RZ, 0x3 ;  /* 0x000000060b0b7211 */ /* 0x000fe400078f18ff */
[----:B------:R-:W-:Y:S01]  /*0b10*/  SHF.R.S32.HI R164, RZ, 0x7, R3 ;  /* 0x00000007ffa47819 */ /* 0x000fe20000011403 */
[----:B------:R-:W-:Y:S01]  /*0b20*/  IMAD R168, R2, 0x8, R7 ;  /* 0x0000000802a87824 */ /* 0x000fe200078e0207 */
[----:B------:R-:W-:Y:S01]  /*0b30*/  LOP3.LUT R2, R0, 0xfffffff8, RZ, 0xc0, !PT ;  /* 0xfffffff800027812 */ /* 0x000fe200078ec0ff */
[----:B------:R-:W-:Y:S01]  /*0b40*/  IMAD.IADD R4, R171, 0x1, -R4 ;  /* 0x00000001ab047824 */ /* 0x000fe200078e0a04 */
[----:B------:R-:W-:Y:S02]  /*0b50*/  LOP3.LUT R11, R11, 0xfffffff8, RZ, 0xc0, !PT ;  /* 0xfffffff80b0b7812 */ /* 0x000fe400078ec0ff */
[----:B------:R-:W-:-:S02]  /*0b60*/  LEA.HI R8, R8, R163, RZ, 0x5 ;  /* 0x000000a308087211 */ /* 0x000fc400078f28ff */
[----:B------:R-:W-:Y:S01]  /*0b70*/  LEA.HI R3, R3, R164, RZ, 0x1 ;  /* 0x000000a403037211 */ /* 0x000fe200078f08ff */
[----:B------:R-:W-:Y:S01]  /*0b80*/  IMAD.IADD R19, R171, 0x1, -R2 ;  /* 0x00000001ab137824 */ /* 0x000fe200078e0a02 */
[----:B------:R-:W-:Y:S02]  /*0b90*/  IADD3 R11, R6, -R11, RZ ;  /* 0x8000000b060b7210 */ /* 0x000fe40007ffe0ff */
[----:B------:R-:W-:Y:S02]  /*0ba0*/  LEA.HI R5, R4, R4, RZ, 0x1 ;  /* 0x0000000404057211 */ /* 0x000fe400078f08ff */
[----:B------:R-:W-:Y:S02]  /*0bb0*/  SHF.R.S32.HI R8, RZ, 0x5, R8 ;  /* 0x00000005ff087819 */ /* 0x000fe40000011408 */
[----:B------:R-:W-:Y:S01]  /*0bc0*/  LOP3.LUT R3, R3, 0x3fffffe, RZ, 0xc0, !PT ;  /* 0x03fffffe03037812 */ /* 0x000fe200078ec0ff */
[----:B------:R-:W-:Y:S01]  /*0bd0*/  IMAD.SHL.U32 R2, R19, 0x8, RZ ;  /* 0x0000000813027824 */ /* 0x000fe200078e00ff */
[----:B------:R-:W-:Y:S01]  /*0be0*/  LOP3.LUT R6, R9, 0x7ffffffc, RZ, 0xc0, !PT ;  /* 0x7ffffffc09067812 */ /* 0x000fe200078ec0ff */
[----:B------:R-:W-:Y:S01]  /*0bf0*/  IMAD R8, R8, 0x10, R11 ;  /* 0x0000001008087824 */ /* 0x000fe200078e020b */
[----:B------:R-:W-:-:S02]  /*0c00*/  LOP3.LUT R5, R5, 0x1ffffffe, RZ, 0xc0, !PT ;  /* 0x1ffffffe05057812 */ /* 0x000fc400078ec0ff */
[----:B------:R-:W-:Y:S01]  /*0c10*/  IADD3 R3, R164, -R3, RZ ;  /* 0x80000003a4037210 */ /* 0x000fe20007ffe0ff */
[----:B------:R-:W-:Y:S01]  /*0c20*/  IMAD.MOV.U32 R167, RZ, RZ, -0x2 ;  /* 0xfffffffeffa77424 */ /* 0x000fe200078e00ff */
[----:B------:R-:W-:Y:S01]  /*0c30*/  IADD3 R17, R2, 0x40, RZ ;  /* 0x0000004002117810 */ /* 0x000fe20007ffe0ff */
[----:B------:R-:W-:Y:S02]  /*0c40*/  IMAD.IADD R6, R163, 0x1, -R6 ;  /* 0x00000001a3067824 */ /* 0x000fe400078e0a06 */
[----:B------:R-:W-:Y:S02]  /*0c50*/  IMAD.IADD R166, R4, 0x1, -R5 ;  /* 0x0000000104a67824 */ /* 0x000fe400078e0a05 */
[----:B------:R-:W-:Y:S01]  /*0c60*/  IMAD R165, R3, 0x40, R8 ;  /* 0x0000004003a57824 */ /* 0x000fe200078e0208 */
[----:B------:R-:W-:Y:S01]  /*0c70*/  SHF.R.S32.HI R161, RZ, 0x3, R0 ;  /* 0x00000003ffa17819 */ /* 0x000fe20000011400 */
[----:B------:R-:W-:Y:S01]  /*0c80*/  IMAD R167, R6, R167, 0x60 ;  /* 0x0000006006a77424 */ /* 0x000fe200078e02a7 */
[----:B------:R-:W-:Y:S01]  /*0c90*/  SHF.R.S32.HI R170, RZ, 0x1f, R2 ;  /* 0x0000001fffaa7819 */ /* 0x000fe20000011402 */
[----:B------:R-:W-:Y:S01]  /*0ca0*/  IMAD.MOV.U32 R162, RZ, RZ, RZ ;  /* 0x000000ffffa27224 */ /* 0x000fe200078e00ff */
[----:B------:R-:W-:Y:S01]  /*0cb0*/  SHF.R.S32.HI R169, RZ, 0x1f, R17 ;  /* 0x0000001fffa97819 */ /* 0x000fe20000011411 */
[----:B------:R-:W-:Y:S01]  /*0cc0*/  IMAD R166, R166, 0x8, R165 ;  /* 0x00000008a6a67824 */ /* 0x000fe200078e02a5 */
[----:B------:R-:W-:Y:S01]  /*0cd0*/  UMOV UR39, URZ ;  /* 0x0000003f00277c82 */ /* 0x000fe20008000000 */
[----:B------:R-:W-:Y:S01]  /*0ce0*/  UMOV UR38, URZ ;  /* 0x0000003f00267c82 */ /* 0x000fe20008000000 */
[----:B--2---:R-:W-:-:S07]  /*0cf0*/  LOP3.LUT R16, R10, 0x1, RZ, 0xfc, !PT ;  /* 0x000000010a107812 */ /* 0x004fce00078efcff */
.L_x_234:
[----:B0-2-4-:R-:W0:Y:S01]  /*0d00*/  LDC.64 R4, c[0x0][0xc88] ;  /* 0x00032200ff047b82 */ /* 0x015e220000000a00 */
[----:B------:R-:W-:Y:S01]  /*0d10*/  ULDC.64 UR4, c[0x0][0xa28] ;  /* 0x00028a0000047ab9 */ /* 0x000fe20000000a00 */
[----:B------:R-:W-:Y:S01]  /*0d20*/  IMAD.MOV.U32 R3, RZ, RZ, RZ ;  /* 0x000000ffff037224 */ /* 0x000fe200078e00ff */
[----:B------:R-:W-:Y:S01]  /*0d30*/  ULDC.64 UR6, c[0x0][0xa20] ;  /* 0x0002880000067ab9 */ /* 0x000fe20000000a00 */
[----:B0-----:R-:W-:-:S05]  /*0d40*/  IMAD.WIDE R4, R51, 0x4, R4 ;  /* 0x0000000433047825 */ /* 0x001fca00078e0204 */
[----:B------:R-:W2:Y:S01]  /*0d50*/  LDG.E R18, desc[UR36][R4.64] ;  /* 0x0000002404127981 */ /* 0x000ea2000c1e1900 */
[----:B------:R-:W-:-:S04]  /*0d60*/  ISETP.NE.U32.AND P0, PT, RZ, UR4, PT ;  /* 0x00000004ff007c0c */ /* 0x000fc8000bf05070 */
[----:B------:R-:W-:Y:S02]  /*0d70*/  ISETP.NE.AND.EX P0, PT, RZ, UR5, PT, P0 ;  /* 0x00000005ff007c0c */ /* 0x000fe4000bf05300 */
[----:B--2---:R-:W-:-:S11]  /*0d80*/  SHF.R.S32.HI R160, RZ, 0x1f, R18 ;  /* 0x0000001fffa07819 */ /* 0x004fd60000011412 */
[----:B---3--:R-:W-:-:S04]  /*0d90*/  @P0 LEA R6, P1, R18, UR4, 0x2 ;  /* 0x0000000412060c11 */ /* 0x008fc8000f8210ff */
[----:B------:R-:W-:Y:S01]  /*0da0*/  @P0 LEA.HI.X R7, R18, UR5, R160, 0x2, P1 ;  /* 0x0000000512070c11 */ /* 0x000fe200088f14a0 */
[----:B------:R-:W-:-:S04]  /*0db0*/  ULDC.64 UR4, c[0x0][0x418] ;  /* 0x0001060000047ab9 */ /* 0x000fc80000000a00 */
[----:B------:R0:W5:Y:S01]  /*0dc0*/  @P0 LDG.E R3, desc[UR36][R6.64] ;  /* 0x0000002406030981 */ /* 0x000162000c1e1900 */
[----:B------:R-:W-:Y:S01]  /*0dd0*/  ISETP.NE.U32.AND P0, PT, RZ, UR6, PT ;  /* 0x00000006ff007c0c */ /* 0x000fe2000bf05070 */
[----:B------:R-:W-:-:S03]  /*0de0*/  UISETP.NE.U32.AND UP0, UPT, UR4, URZ, UPT ;  /* 0x0000003f0400728c */ /* 0x000fc6000bf05070 */
[----:B------:R-:W-:Y:S01]  /*0df0*/  ISETP.NE.AND.EX P0, PT, RZ, UR7, PT, P0 ;  /* 0x00000007ff007c0c */ /* 0x000fe2000bf05300 */
[----:B------:R-:W-:Y:S01]  /*0e00*/  UISETP.NE.AND.EX UP0, UPT, UR5, URZ, UPT, UP0 ;  /* 0x0000003f0500728c */ /* 0x000fe2000bf05300 */
[----:B------:R-:W-:Y:S02]  /*0e10*/  ULDC UR4, c[0x0][0x424] ;  /* 0x0001090000047ab9 */ /* 0x000fe40000000800 */
[----:B------:R-:W-:Y:S01]  /*0e20*/  ULDC UR5, c[0x0][0x2f0] ;  /* 0x0000bc0000057ab9 */ /* 0x000fe20000000800 */
[----:B------:R-:W-:-:S04]  /*0e30*/  USEL UR4, UR4, 0x1, UP0 ;  /* 0x0000000104047887 */ /* 0x000fc80008000000 */
[----:B------:R-:W-:-:S04]  /*0e40*/  UIMAD UR4, UR4, UR5, URZ ;  /* 0x00000005040472a4 */ /* 0x000fc8000f8e023f */
[C---:B------:R-:W-:Y:S02]  /*0e50*/  @P0 LEA R4, P1, R18.reuse, UR6, 0x2 ;  /* 0x0000000612040c11 */ /* 0x040fe4000f8210ff */
[----:B------:R-:W-:Y:S02]  /*0e60*/  IMAD.U32 R72, RZ, RZ, UR4 ;  /* 0x00000004ff487e24 */ /* 0x000fe4000f8e00ff */
[----:B------:R-:W-:-:S05]  /*0e70*/  @P0 LEA.HI.X R5, R18, UR7, R160, 0x2, P1 ;  /* 0x0000000712050c11 */ /* 0x000fca00088f14a0 */
[----:B------:R0:W5:Y:S01]  /*0e80*/  @P0 LDG.E R72, desc[UR36][R4.64] ;  /* 0x0000002404480981 */ /* 0x000162000c1e1900 */
[----:B------:R-:W-:Y:S05]  /*0e90*/  @P0 BRA `(.L_x_189) ;  /* 0x0000000000240947 */ /* 0x000fea0003800000 */
[----:B------:R-:W-:Y:S02]  /*0ea0*/  ULDC.64 UR4, c[0x0][0xa08] ;  /* 0x0002820000047ab9 */ /* 0x000fe40000000a00 */
[----:B------:R-:W-:-:S04]  /*0eb0*/  ISETP.NE.U32.AND P0, PT, RZ, UR4, PT ;  /* 0x00000004ff007c0c */ /* 0x000fc8000bf05070 */
[----:B------:R-:W-:-:S13]  /*0ec0*/  ISETP.NE.AND.EX P0, PT, RZ, UR5, PT, P0 ;  /* 0x00000005ff007c0c */ /* 0x000fda000bf05300 */
[----:B------:R-:W-:Y:S05]  /*0ed0*/  @!P0 BRA `(.L_x_189) ;  /* 0x0000000000148947 */ /* 0x000fea0003800000 */
[----:B0-----:R-:W0:Y:S02]  /*0ee0*/  LDC.64 R4, c[0x0][0xa08] ;  /* 0x00028200ff047b82 */ /* 0x001e240000000a00 */
[----:B0-----:R-:W-:-:S05]  /*0ef0*/  IMAD.WIDE R4, R18, 0x4, R4 ;  /* 0x0000000412047825 */ /* 0x001fca00078e0204 */
[----:B-----5:R-:W2:Y:S04]  /*0f00*/  LDG.E R72, desc[UR36][R4.64] ;  /* 0x0000002404487981 */ /* 0x020ea8000c1e1900 */
[----:B------:R-:W2:Y:S02]  /*0f10*/  LDG.E R7, desc[UR36][R4.64+0x4] ;  /* 0x0000042404077981 */ /* 0x000ea4000c1e1900 */
[----:B--2---:R-:W-:-:S07]  /*0f20*/  IADD3 R72, -R72, R7, RZ ;  /* 0x0000000748487210 */ /* 0x004fce0007ffe1ff */
.L_x_189:
[----:B-----5:R-:W-:Y:S01]  /*0f30*/  IMAD.IADD R72, R72, 0x1, -R3 ;  /* 0x0000000148487824 */ /* 0x020fe200078e0a03 */
[----:B------:R-:W-:Y:S01]  /*0f40*/  PLOP3.LUT P0, PT, PT, PT, PT, 0x80, 0x0 ;  /* 0x000000000000781c */ /* 0x000fe20003f0f070 */
[----:B------:R-:W-:Y:S01]  /*0f50*/  IMAD.MOV.U32 R23, RZ, RZ, R49 ;  /* 0x000000ffff177224 */ /* 0x000fe200078e0031 */
[----:B------:R-:W-:Y:S01]  /*0f60*/  CS2R R86, SRZ ;  /* 0x0000000000567805 */ /* 0x000fe2000001ff00 */
[C---:B------:R-:W-:Y:S01]  /*0f70*/  VIADD R0, R72.reuse, 0x5f ;  /* 0x0000005f48007836 */ /* 0x040fe20000000000 */
[----:B------:R-:W-:Y:S01]  /*0f80*/  ISETP.GE.AND P1, PT, R72, 0x1, PT ;  /* 0x000000014800780c */ /* 0x000fe20003f26270 */
[----:B------:R-:W-:Y:S01]  /*0f90*/  IMAD.MOV.U32 R22, RZ, RZ, R50 ;  /* 0x000000ffff167224 */ /* 0x000fe200078e0032 */
[----:B------:R-:W-:Y:S01]  /*0fa0*/  CS2R R84, SRZ ;  /* 0x0000000000547805 */ /* 0x000fe2000001ff00 */
[----:B------:R-:W-:Y:S01]  /*0fb0*/  IMAD.HI R0, R0, 0x2aaaaaab, RZ ;  /* 0x2aaaaaab00007827 */ /* 0x000fe200078e02ff */
[----:B------:R-:W-:Y:S02]  /*0fc0*/  CS2R R82, SRZ ;  /* 0x0000000000527805 */ /* 0x000fe4000001ff00 */
[----:B------:R-:W-:-:S02]  /*0fd0*/  CS2R R80, SRZ ;  /* 0x0000000000507805 */ /* 0x000fc4000001ff00 */
[----:B------:R-:W-:Y:S02]  /*0fe0*/  CS2R R78, SRZ ;  /* 0x00000000004e7805 */ /* 0x000fe4000001ff00 */
[----:B------:R-:W-:Y:S02]  /*0ff0*/  CS2R R76, SRZ ;  /* 0x00000000004c7805 */ /* 0x000fe4000001ff00 */
[----:B------:R-:W-:Y:S02]  /*1000*/  SHF.R.U32.HI R3, RZ, 0x1f, R0 ;  /* 0x0000001fff037819 */ /* 0x000fe40000011600 */
[----:B------:R-:W-:Y:S01]  /*1010*/  CS2R R74, SRZ ;  /* 0x00000000004a7805 */ /* 0x000fe2000001ff00 */
[----:B------:R-:W-:Y:S01]  /*1020*/  IMAD.MOV.U32 R73, RZ, RZ, RZ ;  /* 0x000000ffff497224 */ /* 0x000fe200078e00ff */
[----:B------:R-:W-:Y:S02]  /*1030*/  CS2R R36, SRZ ;  /* 0x0000000000247805 */ /* 0x000fe4000001ff00 */
[----:B------:R-:W-:Y:S01]  /*1040*/  LEA.HI.SX32 R88, R0, R3, 0x1c ;  /* 0x0000000300587211 */ /* 0x000fe200078fe2ff */
[----:B------:R-:W-:Y:S01]  /*1050*/  IMAD.MOV.U32 R0, RZ, RZ, RZ ;  /* 0x000000ffff007224 */ /* 0x000fe200078e00ff */
[----:B------:R-:W-:-:S02]  /*1060*/  MOV R3, RZ ;  /* 0x000000ff00037202 */ /* 0x000fc40000000f00 */
[----:B------:R-:W-:Y:S01]  /*1070*/  CS2R R34, SRZ ;  /* 0x0000000000227805 */ /* 0x000fe2000001ff00 */
[----:B------:R-:W-:Y:S01]  /*1080*/  IMAD.MOV.U32 R70, RZ, RZ, RZ ;  /* 0x000000ffff467224 */ /* 0x000fe200078e00ff */
[----:B------:R-:W-:Y:S02]  /*1090*/  CS2R R68, SRZ ;  /* 0x0000000000447805 */ /* 0x000fe4000001ff00 */
[----:B------:R-:W-:Y:S01]  /*10a0*/  CS2R R32, SRZ ;  /* 0x0000000000207805 */ /* 0x000fe2000001ff00 */
[----:B------:R-:W-:Y:S01]  /*10b0*/  IMAD.MOV.U32 R66, RZ, RZ, RZ ;  /* 0x000000ffff427224 */ /* 0x000fe200078e00ff */
[----:B------:R-:W-:Y:S02]  /*10c0*/  MOV R29, RZ ;  /* 0x000000ff001d7202 */ /* 0x000fe40000000f00 */
        /* <DEDUP_REMOVED lines=9> */
[----:B------:R-:W-:Y:S01]  /*1160*/  CS2R R42, SRZ ;  /* 0x00000000002a7805 */ /* 0x000fe2000001ff00 */
[----:B------:R-:W-:Y:S01]  /*1170*/  IMAD.MOV.U32 R89, RZ, RZ, RZ ;  /* 0x000000ffff597224 */ /* 0x000fe200078e00ff */
[----:B------:R-:W-:Y:S02]  /*1180*/  CS2R R90, SRZ ;  /* 0x00000000005a7805 */ /* 0x000fe4000001ff00 */
[----:B------:R-:W-:Y:S02]  /*1190*/  CS2R R38, SRZ ;  /* 0x0000000000267805 */ /* 0x000fe4000001ff00 */
[----:B------:R-:W-:Y:S02]  /*11a0*/  CS2R R92, SRZ ;  /* 0x00000000005c7805 */ /* 0x000fe4000001ff00 */
[----:B------:R-:W-:-:S02]  /*11b0*/  CS2R R64, SRZ ;  /* 0x0000000000407805 */ /* 0x000fc4000001ff00 */
[----:B------:R-:W-:Y:S02]  /*11c0*/  CS2R R94, SRZ ;  /* 0x00000000005e7805 */ /* 0x000fe4000001ff00 */
[----:B0-----:R-:W-:Y:S01]  /*11d0*/  CS2R R6, SRZ ;  /* 0x0000000000067805 */ /* 0x001fe2000001ff00 */
[----:B------:R-:W-:Y:S01]  /*11e0*/  IMAD.MOV.U32 R30, RZ, RZ, RZ ;  /* 0x000000ffff1e7224 */ /* 0x000fe200078e00ff */
[----:B------:R-:W-:Y:S01]  /*11f0*/  MOV R10, RZ ;  /* 0x000000ff000a7202 */ /* 0x000fe20000000f00 */
[----:B------:R-:W-:Y:S02]  /*1200*/  IMAD.MOV.U32 R8, RZ, RZ, RZ ;  /* 0x000000ffff087224 */ /* 0x000fe400078e00ff */
[----:B------:R-:W-:Y:S02]  /*1210*/  IMAD.MOV.U32 R97, RZ, RZ, RZ ;  /* 0x000000ffff617224 */ /* 0x000fe400078e00ff */
[----:B------:R-:W-:Y:S01]  /*1220*/  IMAD.MOV.U32 R99, RZ, RZ, RZ ;  /* 0x000000ffff637224 */ /* 0x000fe200078e00ff */
[----:B------:R-:W-:Y:S06]  /*1230*/  @!P1 BRA `(.L_x_190) ;  /* 0x0000005800589947 */ /* 0x000fec0003800000 */
[----:B------:R-:W0:Y:S01]  /*1240*/  SHFL.IDX PT, R0, R164, RZ, 0x1f ;  /* 0x00001fffa4007589 */ /* 0x000e2200000e0000 */
[----:B------:R-:W1:Y:S01]  /*1250*/  S2UR UR40, SR_CgaCtaId ;  /* 0x00000000002879c3 */ /* 0x000e620000008800 */
[----:B------:R-:W-:Y:S01]  /*1260*/  UMOV UR6, 0x400 ;  /* 0x0000040000067882 */ /* 0x000fe20000000000 */
[----:B0-----:R-:W-:Y:S01]  /*1270*/  R2UR UR4, R0 ;  /* 0x00000000000472ca */ /* 0x001fe200000e0000 */
[----:B-1----:R-:W-:-:S04]  /*1280*/  ULEA UR42, UR40, UR6, 0x18 ;  /* 0x00000006282a7291 */ /* 0x002fc8000f8ec03f */
[----:B------:R-:W-:-:S04]  /*1290*/  UIADD3 UR6, UR42, 0xc400, URZ ;  /* 0x0000c4002a067890 */ /* 0x000fc8000fffe03f */
[----:B------:R-:W-:-:S04]  /*12a0*/  ULOP3.LUT UP0, URZ, UR6, 0x1bf, URZ, 0xc0, !UPT ;  /* 0x000001bf063f7892 */ /* 0x000fc8000f80c03f */
[----:B------:R-:W-:Y:S02]  /*12b0*/  ULEA.HI UR5, UR4, UR4, URZ, 0x1 ;  /* 0x0000000404057291 */ /* 0x000fe4000f8f083f */
[----:B------:R-:W-:Y:S02]  /*12c0*/  PLOP3.LUT P0, PT, PT, PT, UP0, 0x80, 0x0 ;  /* 0x000000000000781c */ /* 0x000fe40003f0f008 */
[----:B------:R-:W-:-:S04]  /*12d0*/  ULOP3.LUT UR5, UR5, 0x1e, URZ, 0xc0, !UPT ;  /* 0x0000001e05057892 */ /* 0x000fc8000f8ec03f */
[----:B------:R-:W-:-:S04]  /*12e0*/  UIADD3 UR5, UR4, -UR5, URZ ;  /* 0x8000000504057290 */ /* 0x000fc8000fffe03f */
[----:B------:R-:W-:-:S04]  /*12f0*/  ULEA UR5, UR5, UR6, 0xd ;  /* 0x0000000605057291 */ /* 0x000fc8000f8e683f */
[----:B------:R-:W-:-:S04]  /*1300*/  USHF.R.U32.HI UR5, URZ, 0x4, UR5 ;  /* 0x000000043f057899 */ /* 0x000fc80008011605 */
[----:B------:R-:W-:Y:S01]  /*1310*/  ULOP3.LUT UR41, UR5, 0x3fff, URZ, 0xc0, !UPT ;  /* 0x00003fff05297892 */ /* 0x000fe2000f8ec03f */
[----:B------:R-:W-:Y:S11]  /*1320*/  @!P0 BRA `(.L_x_191) ;  /* 0x0000000000408947 */ /* 0x000ff60003800000 */
        /* <DEDUP_REMOVED lines=10> */
[----:B------:R-:W-:Y:S01]  /*13d0*/  MOV R13, RZ ;  /* 0x000000ff000d7202 */ /* 0x000fe20000000f00 */
[----:B------:R-:W-:-:S02]  /*13e0*/  IMAD.U32 R11, RZ, RZ, UR7 ;  /* 0x00000007ff0b7e24 */ /* 0x000fc4000f8e00ff */
[----:B------:R-:W-:Y:S02]  /*13f0*/  IMAD.MOV.U32 R8, RZ, RZ, 0x70 ;  /* 0x00000070ff087424 */ /* 0x000fe400078e00ff */
[----:B0-----:R-:W-:-:S07]  /*1400*/  IMAD.MOV.U32 R12, RZ, RZ, 0x1 ;  /* 0x00000001ff0c7424 */ /* 0x001fce00078e00ff */
[----:B------:R-:W-:-:S07]  /*1410*/  LEPC R20, `(.L_x_191) ;  /* 0x000000001014794e */ /* 0x000fce0000000000 */
[----:B-1----:R-:W-:Y:S05]  /*1420*/  CALL.ABS.NOINC R14 ;  /* 0x000000000e007343 */ /* 0x002fea0003c00000 */
.L_x_191:
[----:B------:R-:W-:Y:S02]  /*1430*/  LEA.HI R0, R162, R162, RZ, 0x1 ;  /* 0x000000a2a2007211 */ /* 0x000fe400078f08ff */
[----:B------:R-:W-:Y:S02]  /*1440*/  ISETP.NE.AND P0, PT, R16, 0x3, PT ;  /* 0x000000031000780c */ /* 0x000fe40003f05270 */
[----:B------:R-:W-:-:S05]  /*1450*/  LOP3.LUT R3, R0, 0xfffffffe, RZ, 0xc0, !PT ;  /* 0xfffffffe00037812 */ /* 0x000fca00078ec0ff */
[----:B------:R-:W-:-:S05]  /*1460*/  IMAD.IADD R0, R162, 0x1, -R3 ;  /* 0x00000001a2007824 */ /* 0x000fca00078e0a03 */
[----:B------:R-:W-:-:S04]  /*1470*/  SHF.L.U32 R0, R0, 0x1f, RZ ;  /* 0x0000001f00007819 */ /* 0x000fc800000006ff */
[----:B------:R-:W0:Y:S02]  /*1480*/  SYNCS.PHASECHK.TRANS64.TRYWAIT P1, [UR42+0x2a800], R0 ;  /* 0x02a80000ff0075a7 */ /* 0x000e24000802016a */
[----:B0-----:R-:W-:Y:S05]  /*1490*/  @!P1 BRA `(.L_x_192) ;  /* 0x000000c8009c9947 */ /* 0x001fea0003800000 */
.L_x_321:
[----:B------:R-:W-:Y:S05]  /*14a0*/  @!P0 BRA `(.L_x_193) ;  /* 0x0000000000048947 */ /* 0x000fea0003800000 */
[----:B------:R-:W-:Y:S01]  /*14b0*/  BPT.TRAP 0x1 ;  /* 0x000000040000795c */ /* 0x000fe20000300000 */
.L_x_193:
[----:B0-----:R-:W-:Y:S02]  /*14c0*/  IMAD.U32 R0, RZ, RZ, UR38 ;  /* 0x00000026ff007e24 */ /* 0x001fe4000f8e00ff */
[----:B------:R-:W-:-:S03]  /*14d0*/  IMAD.U32 R3, RZ, RZ, UR39 ;  /* 0x00000027ff037e24 */ /* 0x000fc6000f8e00ff */
[----:B------:R-:W-:Y:S02]  /*14e0*/  LEA R0, R0, UR42, 0x3 ;  /* 0x0000002a00007c11 */ /* 0x000fe4000f8e18ff */
[----:B------:R-:W-:-:S04]  /*14f0*/  SHF.L.U32 R3, R3, 0x1f, RZ ;  /* 0x0000001f03037819 */ /* 0x000fc800000006ff */
[----:B------:R0:W1:Y:S01]  /*1500*/  SYNCS.PHASECHK.TRANS64.TRYWAIT P1, [R0+URZ+0x2a830], R3 ;  /* 0x02a83003000075a7 */ /* 0x000062000802017f */
[----:B------:R-:W-:Y:S05]  /*1510*/  @!P0 BRA `(.L_x_194) ;  /* 0x0000000000048947 */ /* 0x000fea0003800000 */
[----:B------:R-:W-:Y:S01]  /*1520*/  BPT.TRAP 0x1 ;  /* 0x000000040000795c */ /* 0x000fe20000300000 */
.L_x_194:
[----:B------:R-:W-:Y:S01]  /*1530*/  IMAD.MOV.U32 R87, RZ, RZ, RZ ;  /* 0x000000ffff577224 */ /* 0x000fe200078e00ff */
[----:B-1----:R-:W-:Y:S06]  /*1540*/  @P1 BRA `(.L_x_195) ;  /* 0x0000000000081947 */ /* 0x002fec0003800000 */
[----:B------:R-:W1:Y:S02]  /*1550*/  SYNCS.PHASECHK.TRANS64.TRYWAIT P1, [R0+URZ+0x2a830], R3 ;  /* 0x02a83003000075a7 */ /* 0x000e64000802017f */
[----:B-1----:R-:W-:Y:S05]  /*1560*/  @!P1 BRA `(.L_x_196) ;  /* 0x000000c800809947 */ /* 0x002fea0003800000 */
.L_x_195:
        /* <DEDUP_REMOVED lines=8> */
[----:B------:R-:W-:Y:S01]  /*15f0*/  IMAD.U32 R7, RZ, RZ, UR13 ;  /* 0x0000000dff077e24 */ /* 0x000fe2000f8e00ff */
[----:B------:R-:W-:Y:S01]  /*1600*/  UMOV UR12, UR5 ;  /* 0x00000005000c7c82 */ /* 0x000fe20008000000 */
[----:B------:R-:W-:Y:S01]  /*1610*/  UIADD3 UR6, UR5, 0x2, URZ ;  /* 0x0000000205067890 */ /* 0x000fe2000fffe03f */
[----:B------:R-:W-:Y:S01]  /*1620*/  MOV R6, UR12 ;  /* 0x0000000c00067c02 */ /* 0x000fe20008000f00 */
        /* <DEDUP_REMOVED lines=87> */
.L_x_197:
[----:B------:R-:W-:Y:S01]  /*1ba0*/  ULDC UR4, c[0x0][0x9d8] ;  /* 0x0002760000047ab9 */ /* 0x000fe20000000800 */
[----:B------:R-:W-:Y:S02]  /*1bb0*/  IMAD.IADD R9, R167, 0x1, R72 ;  /* 0x00000001a7097824 */ /* 0x000fe400078e0248 */
        /* <DEDUP_REMOVED lines=15> */
[C---:B------:R-:W-:Y:S01]  /*1cb0*/  ISETP.GT.AND P4, PT, R9.reuse, 0x8, PT ;  /* 0x000000080900780c */ /* 0x040fe20003f84270 */
[----:B------:R-:W-:Y:S01]  /*1cc0*/  FMUL.FTZ R30, R30, UR4 ;  /* 0x000000041e1e7c20 */ /* 0x000fe20008410000 */
[----:B------:R-:W-:Y:S01]  /*1cd0*/  ISETP.GT.AND P3, PT, R9, 0x9, PT ;  /* 0x000000090900780c */ /* 0x000fe20003f64270 */
[----:B------:R-:W-:Y:S01]  /*1ce0*/  FMUL.FTZ R40, R40, UR4 ;  /* 0x0000000428287c20 */ /* 0x000fe20008410000 */
[----:B------:R-:W-:Y:S01]  /*1cf0*/  FMUL.FTZ R31, R31, UR4 ;  /* 0x000000041f1f7c20 */ /* 0x000fe20008410000 */
[----:B------:R-:W-:Y:S01]  /*1d00*/  FMUL.FTZ R34, R34, UR4 ;  /* 0x0000000422227c20 */ /* 0x000fe20008410000 */
[----:B------:R-:W-:Y:S01]  /*1d10*/  ISETP.GT.AND P2, PT, R9, 0x10, PT ;  /* 0x000000100900780c */ /* 0x000fe20003f44270 */
[----:B------:R-:W4:Y:S01]  /*1d20*/  MUFU.TANH R28, R28 ;  /* 0x0000001c001c7308 */ /* 0x000f220000002400 */
[----:B--2---:R-:W-:Y:S01]  /*1d30*/  FSEL R12, R24, -INF , P6 ;  /* 0xff800000180c7808 */ /* 0x004fe20003000000 */
[----:B------:R-:W-:Y:S01]  /*1d40*/  FMUL.FTZ R41, R41, UR4 ;  /* 0x0000000429297c20 */ /* 0x000fe20008410000 */
[----:B------:R-:W-:Y:S01]  /*1d50*/  ISETP.GT.AND P1, PT, R9, 0x11, PT ;  /* 0x000000110900780c */ /* 0x000fe20003f24270 */
[----:B------:R-:W-:Y:S01]  /*1d60*/  FMUL.FTZ R44, R44, UR4 ;  /* 0x000000042c2c7c20 */ /* 0x000fe20008410000 */
        /* <DEDUP_REMOVED lines=42> */
[----:B------:R-:W-:Y:S01]  /*2010*/  ULDC UR5, c[0x0][0x988] ;  /* 0x0002620000057ab9 */ /* 0x000fe20000000800 */
[----:B------:R-:W1:Y:S01]  /*2020*/  MUFU.TANH R36, R36 ;  /* 0x0000002400247308 */ /* 0x000e620000002400 */
[----:B--2---:R-:W-:Y:S01]  /*2030*/  FSEL R80, R33, -INF , P1 ;  /* 0xff80000021507808 */ /* 0x004fe20000800000 */
[----:B------:R-:W-:Y:S01]  /*2040*/  FMUL.FTZ R63, R63, UR4 ;  /* 0x000000043f3f7c20 */ /* 0x000fe20008410000 */
[----:B------:R-:W-:Y:S01]  /*2050*/  FMUL.FTZ R66, R66, UR4 ;  /* 0x0000000442427c20 */ /* 0x000fe20008410000 */
[----:B------:R-:W-:Y:S01]  /*2060*/  P2R R13, PR, RZ, 0x1 ;  /* 0x00000001ff0d7803 */ /* 0x000fe20000000000 */
[----:B------:R-:W-:Y:S01]  /*2070*/  FMUL.FTZ R67, R67, UR4 ;  /* 0x0000000443437c20 */ /* 0x000fe20008410000 */
[----:B------:R-:W-:Y:S01]  /*2080*/  FMNMX.FTZ R11, R80, R11, !PT ;  /* 0x0000000b500b7209 */ /* 0x000fe20007810000 */
[----:B------:R-:W-:Y:S01]  /*2090*/  FMUL.FTZ R70, R70, UR4 ;  /* 0x0000000446467c20 */ /* 0x000fe20008410000 */
[----:B------:R-:W2:Y:S01]  /*20a0*/  MUFU.TANH R14, R30 ;  /* 0x0000001e000e7308 */ /* 0x000ea20000002400 */
[----:B0-----:R-:W-:Y:S01]  /*20b0*/  FSEL R3, R3, -INF , P5 ;  /* 0xff80000003037808 */ /* 0x001fe20002800000 */
[----:B------:R-:W-:Y:S01]  /*20c0*/  FMUL.FTZ R71, R71, UR4 ;  /* 0x0000000447477c20 */ /* 0x000fe20008410000 */
[----:B------:R-:W-:Y:S01]  /*20d0*/  ISETP.GT.AND P5, PT, R9, 0x19, PT ;  /* 0x000000190900780c */ /* 0x000fe20003fa4270 */
[--C-:B------:R-:W-:Y:S01]  /*20e0*/  IMAD.MOV.U32 R85, RZ, RZ, R87.reuse ;  /* 0x000000ffff557224 */ /* 0x100fe200078e0057 */
[----:B------:R-:W-:Y:S01]  /*20f0*/  R2UR UR4, R0 ;  /* 0x00000000000472ca */ /* 0x000fe200000e0000 */
[--C-:B------:R-:W-:Y:S01]  /*2100*/  IMAD.MOV.U32 R83, RZ, RZ, R87.reuse ;  /* 0x000000ffff537224 */ /* 0x100fe200078e0057 */
[----:B------:R-:W-:Y:S01]  /*2110*/  MOV R79, R87 ;  /* 0x00000057004f7202 */ /* 0x000fe20000000f00 */
[----:B------:R-:W0:Y:S01]  /*2120*/  MUFU.TANH R37, R37 ;  /* 0x0000002500257308 */ /* 0x000e220000002400 */
[----:B-1----:R-:W-:Y:S01]  /*2130*/  FSEL R36, R36, -INF , P6 ;  /* 0xff80000024247808 */ /* 0x002fe20003000000 */
[----:B------:R-:W-:-:S02]  /*2140*/  IMAD.MOV.U32 R81, RZ, RZ, R87 ;  /* 0x000000ffff517224 */ /* 0x000fc400078e0057 */
[--C-:B------:R-:W-:Y:S01]  /*2150*/  IMAD.MOV.U32 R77, RZ, RZ, R87.reuse ;  /* 0x000000ffff4d7224 */ /* 0x100fe200078e0057 */
[----:B------:R-:W-:Y:S01]  /*2160*/  FMNMX.FTZ R11, R36, R11, !PT ;  /* 0x0000000b240b7209 */ /* 0x000fe20007810000 */
[--C-:B------:R-:W-:Y:S02]  /*2170*/  IMAD.MOV.U32 R75, RZ, RZ, R87.reuse ;  /* 0x000000ffff4b7224 */ /* 0x100fe400078e0057 */
[----:B------:R-:W1:Y:S01]  /*2180*/  MUFU.TANH R20, R31 ;  /* 0x0000001f00147308 */ /* 0x000e620000002400 */
[----:B--2---:R-:W-:Y:S01]  /*2190*/  FSEL R14, R14, -INF , P4 ;  /* 0xff8000000e0e7808 */ /* 0x004fe20002000000 */
[----:B------:R-:W-:Y:S01]  /*21a0*/  UIADD3 UR4, UR4, 0x2a840, URZ ;  /* 0x0002a84004047890 */ /* 0x000fe2000fffe03f */
[----:B------:R-:W-:Y:S01]  /*21b0*/  ISETP.GT.AND P4, PT, R9, 0x20, PT ;  /* 0x000000200900780c */ /* 0x000fe20003f84270 */
[----:B------:R-:W-:Y:S02]  /*21c0*/  IMAD.MOV.U32 R73, RZ, RZ, R87 ;  /* 0x000000ffff497224 */ /* 0x000fe400078e0057 */
[----:B------:R-:W-:-:S02]  /*21d0*/  UPRMT UR4, UR40, 0x654, UR4 ;  /* 0x0000065428047896 */ /* 0x000fc40008000004 */
[----:B------:R-:W2:Y:S01]  /*21e0*/  MUFU.TANH R40, R40 ;  /* 0x0000002800287308 */ /* 0x000ea20000002400 */
[----:B0-----:R-:W-:-:S04]  /*21f0*/  FSEL R82, R37, -INF , P5 ;  /* 0xff80000025527808 */ /* 0x001fc80002800000 */
[----:B------:R-:W-:Y:S02]  /*2200*/  FMNMX.FTZ R11, R82, R11, !PT ;  /* 0x0000000b520b7209 */ /* 0x000fe40007810000 */
[----:B------:R-:W-:Y:S01]  /*2210*/  SYNCS.ARRIVE.TRANS64.RED.A1T0 RZ, [UR4], RZ ;  /* 0x000000ffffff79a7 */ /* 0x000fe20008100404 */
        /* <DEDUP_REMOVED lines=22> */
[----:B--2---:R-:W-:Y:S01]  /*2380*/  FSEL R86, R45, -INF , P1 ;  /* 0xff8000002d567808 */ /* 0x004fe20000800000 */
[----:B------:R-:W-:-:S03]  /*2390*/  IMAD.MOV.U32 R45, RZ, RZ, R87 ;  /* 0x000000ffff2d7224 */ /* 0x000fc600078e0057 */
        /* <DEDUP_REMOVED lines=11> */
[----:B0-----:R-:W-:Y:S02]  /*2450*/  FSEL R92, R49, -INF , P5 ;  /* 0xff800000315c7808 */ /* 0x001fe40002800000 */
[----:B------:R-:W-:Y:S02]  /*2460*/  MOV R49, R87 ;  /* 0x0000005700317202 */ /* 0x000fe40000000f00 */
        /* <DEDUP_REMOVED lines=29> */
[----:B0-----:R-:W-:Y:S01]  /*2640*/  FSEL R52, R51, -INF , P5 ;  /* 0xff80000033347808 */ /* 0x001fe20002800000 */
[----:B------:R-:W-:Y:S01]  /*2650*/  IMAD.MOV.U32 R51, RZ, RZ, R87 ;  /* 0x000000ffff337224 */ /* 0x000fe200078e0057 */
        /* <DEDUP_REMOVED lines=26> */
[----:B--2---:R-:W-:Y:S02]  /*2800*/  FSEL R32, R59, -INF , P1 ;  /* 0xff8000003b207808 */ /* 0x004fe40000800000 */
[----:B------:R-:W-:Y:S02]  /*2810*/  ISETP.GT.AND P1, PT, R9, 0x59, PT ;  /* 0x000000590900780c */ /* 0x000fe40003f24270 */
[----:B------:R-:W-:-:S03]  /*2820*/  MOV R59, R87 ;  /* 0x00000057003b7202 */ /* 0x000fc60000000f00 */
[----:B------:R-:W2:Y:S01]  /*2830*/  MUFU.TANH R62, R62 ;  /* 0x0000003e003e7308 */ /* 0x000ea20000002400 */
[----:B0-----:R-:W-:-:S04]  /*2840*/  FSEL R68, R68, -INF , P2 ;  /* 0xff80000044447808 */ /* 0x001fc80001000000 */
[----:B------:R-:W-:-:S03]  /*2850*/  FMNMX.FTZ R11, R68, R11, !PT ;  /* 0x0000000b440b7209 */ /* 0x000fc60007810000 */
[----:B------:R-:W-:Y:S01]  /*2860*/  MUFU.TANH R63, R63 ;  /* 0x0000003f003f7308 */ /* 0x000fe20000002400 */
[----:B-1----:R-:W-:Y:S02]  /*2870*/  FSEL R104, R69, -INF , P1 ;  /* 0xff80000045687808 */ /* 0x002fe40000800000 */
[----:B------:R-:W-:Y:S02]  /*2880*/  MOV R69, R87 ;  /* 0x0000005700457202 */ /* 0x000fe40000000f00 */
[----:B------:R-:W-:Y:S02]  /*2890*/  FMNMX.FTZ R9, R104, R11, !PT ;  /* 0x0000000b68097209 */ /* 0x000fe40007810000 */
[----:B------:R-:W-:Y:S01]  /*28a0*/  MOV R11, UR5 ;  /* 0x00000005000b7c02 */ /* 0x000fe20008000f00 */
        /* <DEDUP_REMOVED lines=28> */
[--C-:B------:R-:W-:Y:S01]  /*2a70*/  FFMA.FTZ R13, R40, R11, -R21.reuse ;  /* 0x0000000b280d7223 */ /* 0x100fe20000010815 */
[----:B------:R-:W-:Y:S01]  /*2a80*/  FSEL R40, R67, -INF , P3 ;  /* 0xff80000043287808 */ /* 0x000fe20001800000 */
        /* <DEDUP_REMOVED lines=10> */
[-CC-:B-1----:R-:W-:Y:S01]  /*2b30*/  FFMA.FTZ R12, R36, R11.reuse, -R21.reuse ;  /* 0x0000000b240c7223 */ /* 0x182fe20000010815 */
[----:B------:R-:W-:Y:S01]  /*2b40*/  FSEL R36, R63, -INF , P5 ;  /* 0xff8000003f247808 */ /* 0x000fe20002800000 */
        /* <DEDUP_REMOVED lines=28> */
[----:B------:R0:W-:Y:S01]  /*2d10*/  MUFU.EX2 R15, R76 ;  /* 0x0000004c000f7308 */ /* 0x0001e20000000800 */
[----:B------:R-:W-:Y:S01]  /*2d20*/  FMNMX.FTZ R9, R74, R9, !PT ;  /* 0x000000094a097209 */ /* 0x000fe20007810000 */
[----:B------:R-:W-:-:S02]  /*2d30*/  IMAD.MOV.U32 R67, RZ, RZ, R87 ;  /* 0x000000ffff437224 */ /* 0x000fc400078e0057 */
[--C-:B------:R-:W-:Y:S02]  /*2d40*/  IMAD.MOV.U32 R63, RZ, RZ, R87.reuse ;  /* 0x000000ffff3f7224 */ /* 0x100fe400078e0057 */
[----:B-1----:R-:W1:Y:S02]  /*2d50*/  SHFL.BFLY PT, R12, R9, 0x2, 0x1f ;  /* 0x0c401f00090c7f89 */ /* 0x002e6400000e0000 */
[----:B------:R-:W-:Y:S01]  /*2d60*/  MUFU.EX2 R78, R78 ;  /* 0x0000004e004e7308 */ /* 0x000fe20000000800 */
[----:B0-----:R-:W-:-:S07]  /*2d70*/  IMAD.MOV.U32 R76, RZ, RZ, R87 ;  /* 0x000000ffff4c7224 */ /* 0x001fce00078e0057 */
[----:B------:R0:W2:Y:S08]  /*2d80*/  MUFU.EX2 R27, R80 ;  /* 0x00000050001b7308 */ /* 0x0000b00000000800 */
[----:B------:R3:W-:Y:S01]  /*2d90*/  MUFU.EX2 R29, R82 ;  /* 0x00000052001d7308 */ /* 0x0007e20000000800 */
[----:B0-----:R-:W-:Y:S01]  /*2da0*/  IMAD.MOV.U32 R80, RZ, RZ, R87 ;  /* 0x000000ffff507224 */ /* 0x001fe200078e0057 */
[----:B-1----:R-:W-:-:S06]  /*2db0*/  FMNMX.FTZ R13, R9, R12, !PT ;  /* 0x0000000c090d7209 */ /* 0x002fcc0007810000 */
[----:B------:R0:W-:Y:S01]  /*2dc0*/  MUFU.EX2 R31, R84 ;  /* 0x00000054001f7308 */ /* 0x0001e20000000800 */
[----:B--2---:R-:W-:Y:S01]  /*2dd0*/  F2FP.BF16.F32.PACK_AB R140, R27, R78 ;  /* 0x0000004e1b8c723e */ /* 0x004fe200000010ff */
[----:B---3--:R-:W-:Y:S01]  /*2de0*/  IMAD.MOV.U32 R82, RZ, RZ, R87 ;  /* 0x000000ffff527224 */ /* 0x008fe200078e0057 */
[----:B------:R-:W1:Y:S05]  /*2df0*/  SHFL.BFLY PT, R12, R13, 0x1, 0x1f ;  /* 0x0c201f000d0c7f89 */ /* 0x000e6a00000e0000 */
[----:B------:R-:W-:Y:S01]  /*2e00*/  MUFU.EX2 R44, R44 ;  /* 0x0000002c002c7308 */ /* 0x000fe20000000800 */
[----:B0-----:R-:W-:-:S07]  /*2e10*/  MOV R84, R87 ;  /* 0x0000005700547202 */ /* 0x001fce0000000f00 */
[----:B------:R0:W2:Y:S08]  /*2e20*/  MUFU.EX2 R33, R86 ;  /* 0x0000005600217308 */ /* 0x0000b00000000800 */
[----:B------:R-:W-:Y:S01]  /*2e30*/  MUFU.EX2 R90, R90 ;  /* 0x0000005a005a7308 */ /* 0x000fe20000000800 */
[----:B0-----:R-:W-:Y:S01]  /*2e40*/  IMAD.MOV.U32 R86, RZ, RZ, R87 ;  /* 0x000000ffff567224 */ /* 0x001fe200078e0057 */
[----:B-1----:R-:W-:-:S04]  /*2e50*/  FMNMX.FTZ R12, R13, R12, !PT ;  /* 0x0000000c0d0c7209 */ /* 0x002fc80007810000 */
[C---:B------:R-:W-:Y:S01]  /*2e60*/  FSETP.NEU.FTZ.AND P1, PT, R12.reuse, -INF , PT ;  /* 0xff8000000c00780b */ /* 0x040fe20003f3d000 */
[----:B------:R-:W-:Y:S01]  /*2e70*/  FMUL.FTZ R41, R12, R11 ;  /* 0x0000000b0c297220 */ /* 0x000fe20000410000 */
[----:B------:R-:W0:Y:S01]  /*2e80*/  MUFU.EX2 R35, R92 ;  /* 0x0000005c00237308 */ /* 0x000e220000000800 */
[----:B--2---:R-:W-:-:S03]  /*2e90*/  F2FP.BF16.F32.PACK_AB R146, R33, R44 ;  /* 0x0000002c2192723e */ /* 0x004fc600000010ff */
        /* <DEDUP_REMOVED lines=33> */
[----:B------:R-:W-:Y:S01]  /*30b0*/  IMAD.MOV.U32 R25, RZ, RZ, R87 ;  /* 0x000000ffff197224 */ /* 0x000fe200078e0057 */
[----:B0-----:R-:W-:Y:S01]  /*30c0*/  F2FP.BF16.F32.PACK_AB R148, R35, R90 ;  /* 0x0000005a2394723e */ /* 0x001fe200000010ff */
[----:B------:R0:W1:Y:S01]  /*30d0*/  MUFU.EX2 R139, R20 ;  /* 0x00000014008b7308 */ /* 0x0000620000000800 */
[----:B------:R-:W-:-:S07]  /*30e0*/  MOV R74, R87 ;  /* 0x00000057004a7202 */ /* 0x000fce0000000f00 */
        /* <DEDUP_REMOVED lines=8> */
[----:B------:R-:W-:Y:S02]  /*3170*/  IMAD.MOV.U32 R10, RZ, RZ, 0x3f800000 ;  /* 0x3f800000ff0a7424 */ /* 0x000fe400078e00ff */
[----:B------:R-:W-:Y:S01]  /*3180*/  FADD.FTZ R43, R27, R20 ;  /* 0x000000141b2b7221 */ /* 0x000fe20000010000 */
[----:B---3--:R-:W-:Y:S01]  /*3190*/  FADD.FTZ R20, R14, R3 ;  /* 0x000000030e147221 */ /* 0x008fe20000010000 */
[----:B------:R-:W-:Y:S01]  /*31a0*/  IMAD.MOV.U32 R78, RZ, RZ, R87 ;  /* 0x000000ffff4e7224 */ /* 0x000fe200078e0057 */
[----:B------:R-:W2:Y:S01]  /*31b0*/  MUFU.EX2 R28, R28 ;  /* 0x0000001c001c7308 */ /* 0x000ea20000000800 */
[----:B0-----:R-:W-:Y:S01]  /*31c0*/  FADD.FTZ R26, R142, R43 ;  /* 0x0000002b8e1a7221 */ /* 0x001fe20000010000 */
[----:B-1----:R-:W-:Y:S01]  /*31d0*/  FADD.FTZ R3, R139, R20 ;  /* 0x000000148b037221 */ /* 0x002fe20000010000 */
[----:B------:R-:W-:Y:S01]  /*31e0*/  F2FP.BF16.F32.PACK_AB R142, R29, R142 ;  /* 0x0000008e1d8e723e */ /* 0x000fe200000010ff */
[----:B------:R-:W-:-:S02]  /*31f0*/  IMAD.MOV.U32 R27, RZ, RZ, R87 ;  /* 0x000000ffff1b7224 */ /* 0x000fc400078e0057 */
[----:B------:R-:W-:Y:S01]  /*3200*/  FADD.FTZ R43, R29, R26 ;  /* 0x0000001a1d2b7221 */ /* 0x000fe20000010000 */
[----:B----4-:R-:W-:Y:S01]  /*3210*/  FADD.FTZ R20, R24, R3 ;  /* 0x0000000318147221 */ /* 0x010fe20000010000 */
[----:B------:R-:W-:Y:S01]  /*3220*/  F2FP.BF16.F32.PACK_AB R139, R139, R14 ;  /* 0x0000000e8b8b723e */ /* 0x000fe200000010ff */
[----:B------:R0:W1:Y:S01]  /*3230*/  MUFU.EX2 R143, R30 ;  /* 0x0000001e008f7308 */ /* 0x0000620000000800 */
[----:B------:R-:W-:Y:S01]  /*3240*/  FADD.FTZ R26, R144, R43 ;  /* 0x0000002b901a7221 */ /* 0x000fe20000010000 */
[----:B-----5:R-:W-:Y:S01]  /*3250*/  FADD.FTZ R3, R141, R20 ;  /* 0x000000148d037221 */ /* 0x020fe20000010000 */
[C---:B------:R-:W-:Y:S02]  /*3260*/  F2FP.BF16.F32.PACK_AB R144, R31.reuse, R144 ;  /* 0x000000901f90723e */ /* 0x040fe400000010ff */
[----:B------:R-:W-:Y:S01]  /*3270*/  FADD.FTZ R43, R31, R26 ;  /* 0x0000001a1f2b7221 */ /* 0x000fe20000010000 */
[----:B------:R-:W-:Y:S01]  /*3280*/  F2FP.BF16.F32.PACK_AB R141, R141, R24 ;  /* 0x000000188d8d723e */ /* 0x000fe200000010ff */
[----:B------:R-:W-:Y:S01]  /*3290*/  IMAD.MOV.U32 R31, RZ, RZ, R87 ;  /* 0x000000ffff1f7224 */ /* 0x000fe200078e0057 */
[----:B------:R-:W3:Y:S01]  /*32a0*/  MUFU.EX2 R42, R42 ;  /* 0x0000002a002a7308 */ /* 0x000ee20000000800 */
[----:B--2---:R-:W-:Y:S01]  /*32b0*/  FADD.FTZ R20, R28, R3 ;  /* 0x000000031c147221 */ /* 0x004fe20000010000 */
[----:B------:R-:W-:Y:S01]  /*32c0*/  FADD.FTZ R26, R44, R43 ;  /* 0x0000002b2c1a7221 */ /* 0x000fe20000010000 */
[-C--:B------:R-:W-:Y:S01]  /*32d0*/  MOV R44, R87.reuse ;  /* 0x00000057002c7202 */ /* 0x080fe20000000f00 */
[--C-:B0-----:R-:W-:Y:S01]  /*32e0*/  IMAD.MOV.U32 R30, RZ, RZ, R87.reuse ;  /* 0x000000ffff1e7224 */ /* 0x101fe200078e0057 */
[-C--:B------:R-:W-:Y:S01]  /*32f0*/  MOV R29, R87.reuse ;  /* 0x00000057001d7202 */ /* 0x080fe20000000f00 */
[----:B------:R-:W-:Y:S01]  /*3300*/  FADD.FTZ R43, R33, R26 ;  /* 0x0000001a212b7221 */ /* 0x000fe20000010000 */
[----:B------:R-:W-:Y:S01]  /*3310*/  IMAD.MOV.U32 R33, RZ, RZ, R87 ;  /* 0x000000ffff217224 */ /* 0x000fe200078e0057 */
[----:B------:R0:W2:Y:S01]  /*3320*/  MUFU.EX2 R145, R38 ;  /* 0x0000002600917308 */ /* 0x0000a20000000800 */
[C---:B-1----:R-:W-:Y:S01]  /*3330*/  FADD.FTZ R3, R143.reuse, R20 ;  /* 0x000000148f037221 */ /* 0x042fe20000010000 */
[----:B------:R-:W-:Y:S01]  /*3340*/  FADD.FTZ R20, R90, R43 ;  /* 0x0000002b5a147221 */ /* 0x000fe20000010000 */
[----:B------:R-:W-:Y:S01]  /*3350*/  F2FP.BF16.F32.PACK_AB R143, R143, R28 ;  /* 0x0000001c8f8f723e */ /* 0x000fe200000010ff */
[--C-:B------:R-:W-:Y:S01]  /*3360*/  IMAD.MOV.U32 R28, RZ, RZ, R87.reuse ;  /* 0x000000ffff1c7224 */ /* 0x100fe200078e0057 */
[----:B------:R-:W-:Y:S01]  /*3370*/  MOV R24, R87 ;  /* 0x0000005700187202 */ /* 0x000fe20000000f00 */
[----:B------:R-:W-:Y:S01]  /*3380*/  FADD.FTZ R43, R35, R20 ;  /* 0x00000014232b7221 */ /* 0x000fe20000010000 */
[----:B------:R-:W-:Y:S01]  /*3390*/  IMAD.MOV.U32 R35, RZ, RZ, R87 ;  /* 0x000000ffff237224 */ /* 0x000fe200078e0057 */
[----:B------:R-:W1:Y:S01]  /*33a0*/  MUFU.EX2 R46, R46 ;  /* 0x0000002e002e7308 */ /* 0x000e620000000800 */
[----:B---3--:R-:W-:Y:S01]  /*33b0*/  FADD.FTZ R0, R42, R3 ;  /* 0x000000032a007221 */ /* 0x008fe20000010000 */
[----:B------:R-:W-:Y:S01]  /*33c0*/  FADD.FTZ R20, R94, R43 ;  /* 0x0000002b5e147221 */ /* 0x000fe20000010000 */
[----:B0-----:R-:W-:-:S02]  /*33d0*/  IMAD.MOV.U32 R38, RZ, RZ, R87 ;  /* 0x000000ffff267224 */ /* 0x001fc400078e0057 */
[----:B------:R-:W-:-:S03]  /*33e0*/  IMAD.MOV.U32 R26, RZ, RZ, R87 ;  /* 0x000000ffff1a7224 */ /* 0x000fc600078e0057 */
[----:B------:R0:W3:Y:S01]  /*33f0*/  MUFU.EX2 R147, R48 ;  /* 0x0000003000937308 */ /* 0x0000e20000000800 */
[C---:B--2---:R-:W-:Y:S01]  /*3400*/  FADD.FTZ R3, R145.reuse, R0 ;  /* 0x0000000091037221 */ /* 0x044fe20000010000 */
[----:B------:R-:W-:Y:S01]  /*3410*/  F2FP.BF16.F32.PACK_AB R145, R145, R42 ;  /* 0x0000002a9191723e */ /* 0x000fe200000010ff */
[----:B------:R-:W-:-:S05]  /*3420*/  IMAD.MOV.U32 R42, RZ, RZ, R87 ;  /* 0x000000ffff2a7224 */ /* 0x000fca00078e0057 */
[----:B------:R-:W2:Y:S01]  /*3430*/  MUFU.EX2 R50, R50 ;  /* 0x0000003200327308 */ /* 0x000ea20000000800 */
[----:B-1----:R-:W-:Y:S01]  /*3440*/  FADD.FTZ R0, R46, R3 ;  /* 0x000000032e007221 */ /* 0x002fe20000010000 */
[----:B0-----:R-:W-:-:S06]  /*3450*/  IMAD.MOV.U32 R48, RZ, RZ, R87 ;  /* 0x000000ffff307224 */ /* 0x001fcc00078e0057 */
        /* <DEDUP_REMOVED lines=21> */
[----:B------:R-:W-:-:S05]  /*35b0*/  IMAD.MOV.U32 R37, RZ, RZ, R87 ;  /* 0x000000ffff257224 */ /* 0x000fca00078e0057 */
[----:B------:R1:W3:Y:S01]  /*35c0*/  MUFU.EX2 R153, R32 ;  /* 0x0000002000997308 */ /* 0x0002e20000000800 */
[----:B0-----:R-:W-:-:S07]  /*35d0*/  FADD.FTZ R0, R34, R3 ;  /* 0x0000000322007221 */ /* 0x001fce0000010000 */
[----:B------:R-:W0:Y:S01]  /*35e0*/  MUFU.EX2 R9, R100 ;  /* 0x0000006400097308 */ /* 0x000e220000000800 */
[----:B--2---:R-:W-:Y:S01]  /*35f0*/  FADD.FTZ R20, R98, R43 ;  /* 0x0000002b62147221 */ /* 0x004fe20000010000 */
[--C-:B------:R-:W-:Y:S02]  /*3600*/  IMAD.MOV.U32 R43, RZ, RZ, R87.reuse ;  /* 0x000000ffff2b7224 */ /* 0x100fe400078e0057 */
[----:B-1----:R-:W-:-:S04]  /*3610*/  IMAD.MOV.U32 R32, RZ, RZ, R87 ;  /* 0x000000ffff207224 */ /* 0x002fc800078e0057 */
[----:B------:R-:W1:Y:S01]  /*3620*/  MUFU.EX2 R62, R62 ;  /* 0x0000003e003e7308 */ /* 0x000e620000000800 */
[C---:B---3--:R-:W-:Y:S01]  /*3630*/  FADD.FTZ R3, R153.reuse, R0 ;  /* 0x0000000099037221 */ /* 0x048fe20000010000 */
[----:B------:R-:W-:Y:S02]  /*3640*/  F2FP.BF16.F32.PACK_AB R153, R153, R34 ;  /* 0x000000229999723e */ /* 0x000fe400000010ff */
[----:B------:R-:W-:-:S04]  /*3650*/  MOV R34, R87 ;  /* 0x0000005700227202 */ /* 0x000fc80000000f00 */
[----:B------:R-:W2:Y:S01]  /*3660*/  MUFU.EX2 R60, R60 ;  /* 0x0000003c003c7308 */ /* 0x000ea20000000800 */
[C---:B0-----:R-:W-:Y:S01]  /*3670*/  FADD.FTZ R15, R9.reuse, R20 ;  /* 0x00000014090f7221 */ /* 0x041fe20000010000 */
[----:B------:R-:W-:-:S06]  /*3680*/  F2FP.BF16.F32.PACK_AB R152, R9, R98 ;  /* 0x000000620998723e */ /* 0x000fcc00000010ff */
[----:B------:R0:W3:Y:S01]  /*3690*/  MUFU.EX2 R155, R36 ;  /* 0x00000024009b7308 */ /* 0x0000e20000000800 */
[----:B-1----:R-:W-:-:S07]  /*36a0*/  FADD.FTZ R0, R62, R3 ;  /* 0x000000033e007221 */ /* 0x002fce0000010000 */
[----:B------:R-:W1:Y:S01]  /*36b0*/  MUFU.EX2 R39, R102 ;  /* 0x0000006600277308 */ /* 0x000e620000000800 */
[----:B--2---:R-:W-:Y:S01]  /*36c0*/  FADD.FTZ R20, R60, R15 ;  /* 0x0000000f3c147221 */ /* 0x004fe20000010000 */
[----:B0-----:R-:W-:-:S06]  /*36d0*/  IMAD.MOV.U32 R36, RZ, RZ, R87 ;  /* 0x000000ffff247224 */ /* 0x001fcc00078e0057 */
[----:B------:R-:W0:Y:S01]  /*36e0*/  MUFU.EX2 R66, R66 ;  /* 0x0000004200427308 */ /* 0x000e220000000800 */
[C---:B---3--:R-:W-:Y:S01]  /*36f0*/  FADD.FTZ R9, R155.reuse, R0 ;  /* 0x000000009b097221 */ /* 0x048fe20000010000 */
[----:B------:R-:W-:Y:S01]  /*3700*/  F2FP.BF16.F32.PACK_AB R155, R155, R62 ;  /* 0x0000003e9b9b723e */ /* 0x000fe200000010ff */
[----:B------:R-:W-:-:S05]  /*3710*/  IMAD.MOV.U32 R62, RZ, RZ, R87 ;  /* 0x000000ffff3e7224 */ /* 0x000fca00078e0057 */
[----:B------:R-:W2:Y:S01]  /*3720*/  MUFU.EX2 R64, R64 ;  /* 0x0000004000407308 */ /* 0x000ea20000000800 */
[C---:B-1----:R-:W-:Y:S01]  /*3730*/  FADD.FTZ R15, R39.reuse, R20 ;  /* 0x00000014270f7221 */ /* 0x042fe20000010000 */
[----:B------:R-:W-:Y:S01]  /*3740*/  F2FP.BF16.F32.PACK_AB R154, R39, R60 ;  /* 0x0000003c279a723e */ /* 0x000fe200000010ff */
[----:B------:R-:W-:Y:S01]  /*3750*/  IMAD.MOV.U32 R60, RZ, RZ, R87 ;  /* 0x000000ffff3c7224 */ /* 0x000fe200078e0057 */
[----:B------:R-:W-:-:S04]  /*3760*/  MOV R39, R87 ;  /* 0x0000005700277202 */ /* 0x000fc80000000f00 */
[----:B------:R1:W3:Y:S01]  /*3770*/  MUFU.EX2 R157, R40 ;  /* 0x00000028009d7308 */ /* 0x0002e20000000800 */
[----:B0-----:R-:W-:-:S07]  /*3780*/  FADD.FTZ R0, R66, R9 ;  /* 0x0000000942007221 */ /* 0x001fce0000010000 */
[----:B------:R0:W4:Y:S01]  /*3790*/  MUFU.EX2 R13, R58 ;  /* 0x0000003a000d7308 */ /* 0x0001220000000800 */
[----:B--2---:R-:W-:Y:S01]  /*37a0*/  FADD.FTZ R20, R64, R15 ;  /* 0x0000000f40147221 */ /* 0x004fe20000010000 */
[----:B-1----:R-:W-:-:S06]  /*37b0*/  IMAD.MOV.U32 R40, RZ, RZ, R87 ;  /* 0x000000ffff287224 */ /* 0x002fcc00078e0057 */
[----:B------:R-:W1:Y:S01]  /*37c0*/  MUFU.EX2 R70, R70 ;  /* 0x0000004600467308 */ /* 0x000e620000000800 */
[C---:B---3--:R-:W-:Y:S01]  /*37d0*/  FADD.FTZ R9, R157.reuse, R0 ;  /* 0x000000009d097221 */ /* 0x048fe20000010000 */
[----:B------:R-:W-:Y:S01]  /*37e0*/  F2FP.BF16.F32.PACK_AB R157, R157, R66 ;  /* 0x000000429d9d723e */ /* 0x000fe200000010ff */
[--C-:B------:R-:W-:Y:S02]  /*37f0*/  IMAD.MOV.U32 R66, RZ, RZ, R87.reuse ;  /* 0x000000ffff427224 */ /* 0x100fe400078e0057 */
[----:B0-----:R-:W-:-:S03]  /*3800*/  IMAD.MOV.U32 R58, RZ, RZ, R87 ;  /* 0x000000ffff3a7224 */ /* 0x001fc600078e0057 */
[----:B------:R-:W0:Y:S01]  /*3810*/  MUFU.EX2 R68, R68 ;  /* 0x0000004400447308 */ /* 0x000e220000000800 */
[C---:B----4-:R-:W-:Y:S01]  /*3820*/  FADD.FTZ R15, R13.reuse, R20 ;  /* 0x000000140d0f7221 */ /* 0x050fe20000010000 */
[----:B------:R-:W-:Y:S02]  /*3830*/  F2FP.BF16.F32.PACK_AB R156, R13, R64 ;  /* 0x000000400d9c723e */ /* 0x000fe400000010ff */
[----:B------:R-:W-:-:S04]  /*3840*/  MOV R64, R87 ;  /* 0x0000005700407202 */ /* 0x000fc80000000f00 */
[----:B------:R-:W2:Y:S01]  /*3850*/  MUFU.EX2 R21, R21 ;  /* 0x0000001500157308 */ /* 0x000ea20000000800 */
[----:B-1----:R-:W-:Y:S01]  /*3860*/  FADD.FTZ R0, R70, R9 ;  /* 0x0000000946007221 */ /* 0x002fe20000010000 */
[----:B------:R-:W-:-:S06]  /*3870*/  IMAD.MOV.U32 R9, RZ, RZ, 0x3f800000 ;  /* 0x3f800000ff097424 */ /* 0x000fcc00078e00ff */
[----:B------:R-:W1:Y:S01]  /*3880*/  MUFU.EX2 R41, R41 ;  /* 0x0000002900297308 */ /* 0x000e620000000800 */
[----:B0-----:R-:W-:Y:S01]  /*3890*/  FADD.FTZ R20, R68, R15 ;  /* 0x0000000f44147221 */ /* 0x001fe20000010000 */
[----:B--2---:R-:W-:-:S03]  /*38a0*/  F2FP.BF16.F32.PACK_AB R158, R21, R68 ;  /* 0x00000044159e723e */ /* 0x004fc600000010ff */
[----:B------:R-:W-:Y:S01]  /*38b0*/  FADD.FTZ R3, R21, R20 ;  /* 0x0000001415037221 */ /* 0x000fe20000010000 */
[--C-:B------:R-:W-:Y:S02]  /*38c0*/  IMAD.MOV.U32 R68, RZ, RZ, R87.reuse ;  /* 0x000000ffff447224 */ /* 0x100fe400078e0057 */
[C---:B-1----:R-:W-:Y:S01]  /*38d0*/  FADD.FTZ R0, R41.reuse, R0 ;  /* 0x0000000029007221 */ /* 0x042fe20000010000 */
[----:B------:R-:W-:Y:S01]  /*38e0*/  F2FP.BF16.F32.PACK_AB R159, R41, R70 ;  /* 0x00000046299f723e */ /* 0x000fe200000010ff */
[--C-:B------:R-:W-:Y:S02]  /*38f0*/  IMAD.MOV.U32 R70, RZ, RZ, R87.reuse ;  /* 0x000000ffff467224 */ /* 0x100fe400078e0057 */
[----:B------:R-:W-:Y:S01]  /*3900*/  IMAD.MOV.U32 R41, RZ, RZ, R87 ;  /* 0x000000ffff297224 */ /* 0x000fe200078e0057 */
[----:B------:R-:W-:Y:S06]  /*3910*/  @!P1 BRA `(.L_x_198) ;  /* 0x0000002400349947 */ /* 0x000fec0003800000 */
[----:B------:R-:W-:Y:S01]  /*3920*/  VIADD R13, R88, 0xfffffffe ;  /* 0xfffffffe580d7836 */ /* 0x000fe20000000000 */
[----:B------:R-:W-:Y:S01]  /*3930*/  CS2R R86, SRZ ;  /* 0x0000000000567805 */ /* 0x000fe2000001ff00 */
[----:B------:R-:W-:Y:S01]  /*3940*/  IMAD.MOV.U32 R21, RZ, RZ, R12 ;  /* 0x000000ffff157224 */ /* 0x000fe200078e000c */
[----:B------:R-:W-:Y:S01]  /*3950*/  CS2R R82, SRZ ;  /* 0x0000000000527805 */ /* 0x000fe2000001ff00 */
[----:B------:R-:W-:Y:S01]  /*3960*/  IMAD.MOV.U32 R15, RZ, RZ, R8 ;  /* 0x000000ffff0f7224 */ /* 0x000fe200078e0008 */
[----:B------:R-:W-:Y:S01]  /*3970*/  CS2R R78, SRZ ;  /* 0x00000000004e7805 */ /* 0x000fe2000001ff00 */
[----:B------:R-:W-:Y:S01]  /*3980*/  IMAD.MOV.U32 R9, RZ, RZ, 0x3f800000 ;  /* 0x3f800000ff097424 */ /* 0x000fe200078e00ff */
        /* <DEDUP_REMOVED lines=29> */
[----:B------:R-:W-:Y:S01]  /*3b60*/  UMOV UR4, UR39 ;  /* 0x0000002700047c82 */ /* 0x000fe20008000000 */
[----:B------:R-:W-:Y:S01]  /*3b70*/  UMOV UR5, UR38 ;  /* 0x0000002600057c82 */ /* 0x000fe20008000000 */
[----:B------:R-:W-:-:S05]  /*3b80*/  ULDC UR6, c[0x0][0x9d8] ;  /* 0x0002760000067ab9 */ /* 0x000fca0000000800 */
.L_x_209:
[----:B------:R-:W-:-:S04]  /*3b90*/  UISETP.NE.AND UP0, UPT, UR5, 0x1, UPT ;  /* 0x000000010500788c */ /* 0x000fc8000bf05270 */
[----:B------:R-:W-:-:S04]  /*3ba0*/  USEL UR39, URZ, 0x1, UP0 ;  /* 0x000000013f277887 */ /* 0x000fc80008000000 */
[----:B------:R-:W-:Y:S01]  /*3bb0*/  ULOP3.LUT UR39, UR4, UR39, URZ, 0x3c, !UPT ;  /* 0x0000002704277292 */ /* 0x000fe2000f8e3c3f */
[----:B------:R-:W-:Y:S11]  /*3bc0*/  @!P0 BRA `(.L_x_199) ;  /* 0x0000000000048947 */ /* 0x000ff60003800000 */
[----:B------:R-:W-:Y:S01]  /*3bd0*/  BPT.TRAP 0x1 ;  /* 0x000000040000795c */ /* 0x000fe20000300000 */
.L_x_199:
[----:B------:R-:W0:Y:S01]  /*3be0*/  S2UR UR11, SR_CgaCtaId ;  /* 0x00000000000b79c3 */ /* 0x000e220000008800 */
[----:B------:R-:W-:Y:S01]  /*3bf0*/  UIADD3 UR38, UR5, 0x1, URZ ;  /* 0x0000000105267890 */ /* 0x000fe2000fffe03f */
[----:B------:R-:W-:Y:S01]  /*3c00*/  MOV R8, UR39 ;  /* 0x0000002700087c02 */ /* 0x000fe20008000f00 */
[----:B------:R-:W-:Y:S02]  /*3c10*/  UMOV UR7, 0x400 ;  /* 0x0000040000077882 */ /* 0x000fe40000000000 */
[----:B------:R-:W-:Y:S01]  /*3c20*/  UISETP.NE.AND UP0, UPT, UR38, 0x2, UPT ;  /* 0x000000022600788c */ /* 0x000fe2000bf05270 */
[----:B------:R-:W-:-:S03]  /*3c30*/  SHF.L.U32 R8, R8, 0x1f, RZ ;  /* 0x0000001f08087819 */ /* 0x000fc600000006ff */
[----:B------:R-:W-:Y:S02]  /*3c40*/  USEL UR38, UR38, URZ, UP0 ;  /* 0x0000003f26267287 */ /* 0x000fe40008000000 */
[----:B0-----:R-:W-:-:S04]  /*3c50*/  ULEA UR7, UR11, UR7, 0x18 ;  /* 0x000000070b077291 */ /* 0x001fc8000f8ec03f */
[----:B------:R-:W-:-:S09]  /*3c60*/  ULEA UR8, UR38, UR7, 0x3 ;  /* 0x0000000726087291 */ /* 0x000fd2000f8e183f */
[----:B------:R0:W1:Y:S01]  /*3c70*/  SYNCS.PHASECHK.TRANS64.TRYWAIT P1, [UR8+0x2a830], R8 ;  /* 0x02a83008ff0075a7 */ /* 0x0000620008020148 */
[----:B------:R-:W-:Y:S05]  /*3c80*/  @!P0 BRA `(.L_x_200) ;  /* 0x0000000000048947 */ /* 0x000fea0003800000 */
[----:B------:R-:W-:Y:S01]  /*3c90*/  BPT.TRAP 0x1 ;  /* 0x000000040000795c */ /* 0x000fe20000300000 */
.L_x_200:
[----:B-1----:R-:W-:Y:S05]  /*3ca0*/  @P1 BRA `(.L_x_201) ;  /* 0x0000000000081947 */ /* 0x002fea0003800000 */
[----:B------:R-:W1:Y:S02]  /*3cb0*/  SYNCS.PHASECHK.TRANS64.TRYWAIT P1, [UR8+0x2a830], R8 ;  /* 0x02a83008ff0075a7 */ /* 0x000e640008020148 */
[----:B-1----:R-:W-:Y:S05]  /*3cc0*/  @!P1 BRA `(.L_x_202) ;  /* 0x000000a000bc9947 */ /* 0x002fea0003800000 */
.L_x_201:
        /* <DEDUP_REMOVED lines=139> */
.L_x_203:
[----:B------:R-:W-:Y:S01]  /*4580*/  ULEA UR9, UR5, UR7, 0x3 ;  /* 0x0000000705097291 */ /* 0x000fe2000f8e183f */
[----:B01----:R-:W-:-:S05]  /*4590*/  IMAD.U32 R8, RZ, RZ, UR4 ;  /* 0x00000004ff087e24 */ /* 0x003fca000f8e00ff */
[----:B------:R-:W-:-:S04]  /*45a0*/  SHF.L.U32 R8, R8, 0x1f, RZ ;  /* 0x0000001f08087819 */ /* 0x000fc800000006ff */
[----:B------:R0:W1:Y:S01]  /*45b0*/  SYNCS.PHASECHK.TRANS64.TRYWAIT P1, [UR9+0x2a850], R8 ;  /* 0x02a85008ff0075a7 */ /* 0x0000620008020149 */
[----:B------:R-:W-:Y:S05]  /*45c0*/  @!P0 BRA `(.L_x_204) ;  /* 0x0000000000048947 */ /* 0x000fea0003800000 */
[----:B------:R-:W-:Y:S01]  /*45d0*/  BPT.TRAP 0x1 ;  /* 0x000000040000795c */ /* 0x000fe20000300000 */
.L_x_204:
[----:B-1----:R-:W-:Y:S05]  /*45e0*/  @P1 BRA `(.L_x_205) ;  /* 0x0000000000081947 */ /* 0x002fea0003800000 */
[----:B------:R-:W1:Y:S02]  /*45f0*/  SYNCS.PHASECHK.TRANS64.TRYWAIT P1, [UR9+0x2a850], R8 ;  /* 0x02a85008ff0075a7 */ /* 0x000e640008020149 */
[----:B-1----:R-:W-:Y:S05]  /*4600*/  @!P1 BRA `(.L_x_206) ;  /* 0x0000009800849947 */ /* 0x002fea0003800000 */
.L_x_205:
        /* <DEDUP_REMOVED lines=36> */
[----:B------:R-:W-:Y:S05]  /*4850*/  @!P0 BRA `(.L_x_207) ;  /* 0x0000000000048947 */ /* 0x000fea0003800000 */
[----:B------:R-:W-:Y:S01]  /*4860*/  BPT.TRAP 0x1 ;  /* 0x000000040000795c */ /* 0x000fe20000300000 */
.L_x_207:
        /* <DEDUP_REMOVED lines=14> */
[----:B------:R-:W2:Y:S01]  /*4950*/  MUFU.TANH R14, R14 ;  /* 0x0000000e000e7308 */ /* 0x000ea20000002400 */
[----:B------:R-:W-:Y:S01]  /*4960*/  FMUL.FTZ R96, R102, UR6 ;  /* 0x0000000666607c20 */ /* 0x000fe20008410000 */
        /* <DEDUP_REMOVED lines=15> */
[----:B--2---:R-:W-:Y:S01]  /*4a60*/  FMNMX.FTZ R11, R14, R21, !PT ;  /* 0x000000150e0b7209 */ /* 0x004fe20007810000 */
[----:B------:R-:W-:Y:S01]  /*4a70*/  FMUL.FTZ R174, R113, UR6 ;  /* 0x0000000671ae7c20 */ /* 0x000fe20008410000 */
[----:B------:R-:W-:Y:S01]  /*4a80*/  FMUL.FTZ R110, R115, UR6 ;  /* 0x00000006736e7c20 */ /* 0x000fe20008410000 */
[----:B------:R-:W-:Y:S01]  /*4a90*/  FMUL.FTZ R176, R116, UR6 ;  /* 0x0000000674b07c20 */ /* 0x000fe20008410000 */
[----:B------:R-:W-:Y:S01]  /*4aa0*/  FMUL.FTZ R112, R118, UR6 ;  /* 0x0000000676707c20 */ /* 0x000fe20008410000 */
[----:B------:R-:W-:Y:S01]  /*4ab0*/  FMUL.FTZ R178, R117, UR6 ;  /* 0x0000000675b27c20 */ /* 0x000fe20008410000 */
[----:B------:R-:W-:Y:S01]  /*4ac0*/  FMUL.FTZ R114, R119, UR6 ;  /* 0x0000000677727c20 */ /* 0x000fe20008410000 */
[----:B------:R-:W2:Y:S01]  /*4ad0*/  MUFU.TANH R140, R140 ;  /* 0x0000008c008c7308 */ /* 0x000ea20000002400 */
        /* <DEDUP_REMOVED lines=21> */
[----:B------:R-:W-:-:S02]  /*4c30*/  UIADD3 UR8, UR8, 0x2a840, URZ ;  /* 0x0002a84008087890 */ /* 0x000fc4000fffe03f */
[----:B------:R-:W2:Y:S01]  /*4c40*/  MUFU.TANH R90, R90 ;  /* 0x0000005a005a7308 */ /* 0x000ea20000002400 */
[----:B---3--:R-:W-:Y:S01]  /*4c50*/  FMNMX.FTZ R11, R88, R11, !PT ;  /* 0x0000000b580b7209 */ /* 0x008fe20007810000 */
[----:B------:R-:W-:-:S06]  /*4c60*/  UPRMT UR8, UR11, 0x654, UR8 ;  /* 0x000006540b087896 */ /* 0x000fcc0008000008 */
[----:B------:R-:W3:Y:S01]  /*4c70*/  MUFU.TANH R144, R144 ;  /* 0x0000009000907308 */ /* 0x000ee20000002400 */
[----:B-1----:R-:W-:Y:S02]  /*4c80*/  FMNMX.FTZ R9, R142, R9, !PT ;  /* 0x000000098e097209 */ /* 0x002fe40007810000 */
[----:B------:R-:W-:Y:S05]  /*4c90*/  SYNCS.ARRIVE.TRANS64.RED.A1T0 RZ, [UR8], RZ ;  /* 0x000000ffffff79a7 */ /* 0x000fea0008100408 */
        /* <DEDUP_REMOVED lines=77> */
[----:B-1----:R-:W-:Y:S02]  /*5170*/  FMNMX.FTZ R11, R134, R11, !PT ;  /* 0x0000000b860b7209 */ /* 0x002fe40007810000 */
[----:B--2---:R-:W-:-:S05]  /*5180*/  FMNMX.FTZ R9, R190, R9, !PT ;  /* 0x00000009be097209 */ /* 0x004fca0007810000 */
[----:B0-----:R-:W0:Y:S01]  /*5190*/  SHFL.BFLY PT, R8, R9, 0x2, 0x1f ;  /* 0x0c401f0009087f89 */ /* 0x001e2200000e0000 */
[----:B---3--:R-:W-:-:S05]  /*51a0*/  FMNMX.FTZ R10, R188, R11, !PT ;  /* 0x0000000bbc0a7209 */ /* 0x008fca0007810000 */
        /* <DEDUP_REMOVED lines=39> */
[----:B------:R-:W-:Y:S01]  /*5420*/  FFMA.FTZ R95, R158, R11, -R107 ;  /* 0x0000000b9e5f7223 */ /* 0x000fe2000001086b */
[----:B------:R-:W1:Y:S01]  /*5430*/  MUFU.EX2 R14, R14 ;  /* 0x0000000e000e7308 */ /* 0x000e620000000800 */
        /* <DEDUP_REMOVED lines=15> */
[----:B------:R-:W2:Y:S01]  /*5530*/  MUFU.EX2 R137, R137 ;  /* 0x0000008900897308 */ /* 0x000ea20000000800 */
        /* <DEDUP_REMOVED lines=8> */
[----:B0-----:R-:W-:Y:S01]  /*55c0*/  FADD.FTZ R3, R136, R3 ;  /* 0x0000000388037221 */ /* 0x001fe20000010000 */
[-C--:B------:R-:W-:Y:S01]  /*55d0*/  FFMA.FTZ R105, R186, R11.reuse, -R107 ;  /* 0x0000000bba697223 */ /* 0x080fe2000001086b */
[-C--:B------:R-:W-:Y:S01]  /*55e0*/  FFMA.FTZ R130, R130, R11.reuse, -R109 ;  /* 0x0000000b82827223 */ /* 0x080fe2000001086d */
[-C--:B------:R-:W-:Y:S01]  /*55f0*/  FFMA.FTZ R158, R132, R11.reuse, -R107 ;  /* 0x0000000b849e7223 */ /* 0x080fe2000001086b */
[-C--:B------:R-:W-:Y:S01]  /*5600*/  FFMA.FTZ R134, R134, R11.reuse, -R109 ;  /* 0x0000000b86867223 */ /* 0x080fe2000001086d */
[-C--:B------:R-:W-:Y:S01]  /*5610*/  FFMA.FTZ R107, R190, R11.reuse, -R107 ;  /* 0x0000000bbe6b7223 */ /* 0x080fe2000001086b */
[----:B------:R-:W-:Y:S01]  /*5620*/  FFMA.FTZ R109, R188, R11, -R109 ;  /* 0x0000000bbc6d7223 */ /* 0x000fe2000001086d */
[----:B------:R-:W0:Y:S01]  /*5630*/  MUFU.EX2 R139, R139 ;  /* 0x0000008b008b7308 */ /* 0x000e220000000800 */
[----:B--2---:R-:W-:-:S07]  /*5640*/  FADD.FTZ R0, R137, R0 ;  /* 0x0000000089007221 */ /* 0x004fce0000010000 */
[----:B------:R-:W2:Y:S01]  /*5650*/  MUFU.EX2 R21, R21 ;  /* 0x0000001500157308 */ /* 0x000ea20000000800 */
[----:B-1----:R-:W-:-:S07]  /*5660*/  FADD.FTZ R92, R138, R3 ;  /* 0x000000038a5c7221 */ /* 0x002fce0000010000 */
[----:B------:R-:W1:Y:S01]  /*5670*/  MUFU.EX2 R20, R20 ;  /* 0x0000001400147308 */ /* 0x000e620000000800 */
[----:B0-----:R-:W-:-:S07]  /*5680*/  FADD.FTZ R3, R139, R0 ;  /* 0x000000008b037221 */ /* 0x001fce0000010000 */
        /* <DEDUP_REMOVED lines=79> */
[----:B--2---:R-:W-:Y:S01]  /*5b80*/  FADD.FTZ R0, R159, R0 ;  /* 0x000000009f007221 */ /* 0x004fe20000010000 */
[----:B-1----:R-:W-:-:S03]  /*5b90*/  FADD.FTZ R3, R107, R92 ;  /* 0x0000005c6b037221 */ /* 0x002fc60000010000 */
[----:B0-----:R-:W-:Y:S01]  /*5ba0*/  FADD.FTZ R0, R109, R0 ;  /* 0x000000006d007221 */ /* 0x001fe20000010000 */
[----:B------:R-:W-:Y:S06]  /*5bb0*/  @!P0 BRA `(.L_x_208) ;  /* 0x0000000000048947 */ /* 0x000fec0003800000 */
[----:B------:R-:W-:Y:S01]  /*5bc0*/  BPT.TRAP 0x1 ;  /* 0x000000040000795c */ /* 0x000fe20000300000 */
.L_x_208:
        /* <DEDUP_REMOVED lines=9> */
[----:B------:R-:W-:Y:S01]  /*5c60*/  F2FP.BF16.F32.PACK_AB R137, R137, R14 ;  /* 0x0000000e8989723e */ /* 0x000fe200000010ff */
[----:B------:R-:W-:Y:S01]  /*5c70*/  IMAD.MOV.U32 R15, RZ, RZ, R8 ;  /* 0x000000ffff0f7224 */ /* 0x000fe200078e0008 */
        /* <DEDUP_REMOVED lines=21> */
[----:B------:R-:W-:Y:S01]  /*5dd0*/  F2FP.BF16.F32.PACK_AB R159, R109, R159 ;  /* 0x0000009f6d9f723e */ /* 0x000fe200000010ff */
[----:B------:R-:W-:Y:S06]  /*5de0*/  @P1 BRA `(.L_x_209) ;  /* 0xffffffdc00681947 */ /* 0x000fec000383ffff */
.L_x_198:
        /* <DEDUP_REMOVED lines=67> */
.L_x_210:
[----:B------:R-:W0:Y:S01]  /*6220*/  S2UR UR7, SR_CgaCtaId ;  /* 0x00000000000779c3 */ /* 0x000e220000008800 */
[----:B------:R-:W-:Y:S01]  /*6230*/  UMOV UR4, 0x400 ;  /* 0x0000040000047882 */ /* 0x000fe20000000000 */
[----:B------:R-:W-:-:S04]  /*6240*/  MOV R4, UR39 ;  /* 0x0000002700047c02 */ /* 0x000fc80008000f00 */
[----:B------:R-:W-:Y:S01]  /*6250*/  SHF.L.U32 R4, R4, 0x1f, RZ ;  /* 0x0000001f04047819 */ /* 0x000fe200000006ff */
[----:B0-----:R-:W-:-:S04]  /*6260*/  ULEA UR4, UR7, UR4, 0x18 ;  /* 0x0000000407047291 */ /* 0x001fc8000f8ec03f */
[----:B------:R-:W-:-:S09]  /*6270*/  ULEA UR5, UR38, UR4, 0x3 ;  /* 0x0000000426057291 */ /* 0x000fd2000f8e183f */
[----:B------:R0:W1:Y:S01]  /*6280*/  SYNCS.PHASECHK.TRANS64.TRYWAIT P1, [UR5+0x2a850], R4 ;  /* 0x02a85004ff0075a7 */ /* 0x0000620008020145 */
[----:B------:R-:W-:Y:S05]  /*6290*/  @!P0 BRA `(.L_x_211) ;  /* 0x0000000000048947 */ /* 0x000fea0003800000 */
[----:B------:R-:W-:Y:S01]  /*62a0*/  BPT.TRAP 0x1 ;  /* 0x000000040000795c */ /* 0x000fe20000300000 */
.L_x_211:
[----:B-1----:R-:W-:Y:S05]  /*62b0*/  @P1 BRA `(.L_x_212) ;  /* 0x0000000000081947 */ /* 0x002fea0003800000 */
[----:B------:R-:W1:Y:S02]  /*62c0*/  SYNCS.PHASECHK.TRANS64.TRYWAIT P1, [UR5+0x2a850], R4 ;  /* 0x02a85004ff0075a7 */ /* 0x000e640008020145 */
[----:B-1----:R-:W-:Y:S05]  /*62d0*/  @!P1 BRA `(.L_x_213) ;  /* 0x0000007c00689947 */ /* 0x002fea0003800000 */
.L_x_212:
[----:B------:R-:W-:Y:S01]  /*62e0*/  UIADD3 UR4, UR4, 0x400, URZ ;  /* 0x0000040004047890 */ /* 0x000fe2000fffe03f */
[----:B------:R-:W-:Y:S01]  /*62f0*/  WARPGROUP.ARRIVE ;  /* 0x00000000000079c5 */ /* 0x000fe20000000000 */
[----:B------:R-:W-:Y:S01]  /*6300*/  UMOV UR11, 0x40000040 ;  /* 0x40000040000b7882 */ /* 0x000fe20000000000 */
[----:B01----:R-:W0:Y:S01]  /*6310*/  SHFL.BFLY PT, R4, R3, 0x2, 0x1f ;  /* 0x0c401f0003047f89 */ /* 0x003e2200000e0000 */
[----:B------:R-:W-:Y:S01]  /*6320*/  USHF.R.U32.HI UR4, URZ, 0x4, UR4 ;  /* 0x000000043f047899 */ /* 0x000fe20008011604 */
[----:B------:R-:W-:Y:S02]  /*6330*/  IMAD.MOV.U32 R13, RZ, RZ, RZ ;  /* 0x000000ffff0d7224 */ /* 0x000fe400078e00ff */
[----:B------:R-:W1:Y:S01]  /*6340*/  SHFL.BFLY PT, R5, R0, 0x2, 0x1f ;  /* 0x0c401f0000057f89 */ /* 0x000e6200000e0000 */
[----:B------:R-:W-:-:S04]  /*6350*/  ULOP3.LUT UR4, UR4, 0x3fff, URZ, 0xc0, !UPT ;  /* 0x00003fff04047892 */ /* 0x000fc8000f8ec03f */
[----:B------:R-:W-:-:S04]  /*6360*/  ULOP3.LUT UR4, UR4, 0x3000000, URZ, 0xfc, !UPT ;  /* 0x0300000004047892 */ /* 0x000fc8000f8efc3f */
[----:B------:R-:W-:-:S04]  /*6370*/  UIMAD UR4, UR38, 0x600, UR4 ;  /* 0x00000600260478a4 */ /* 0x000fc8000f8e0204 */
[----:B------:R-:W-:-:S03]  /*6380*/  UIADD3 UR6, UR4, 0x80, URZ ;  /* 0x0000008004067890 */ /* 0x000fc6000fffe03f */
[----:B------:R-:W-:Y:S02]  /*6390*/  UMOV UR10, UR4 ;  /* 0x00000004000a7c82 */ /* 0x000fe40008000000 */
        /* <DEDUP_REMOVED lines=45> */
[----:B------:R-:W-:Y:S01]  /*6670*/  HGMMA.64x128x16.F32.BF16 R24, R152, gdesc[UR8].tnspB, R24, gsb0 ;  /* 0x41e0000898187df0 */ /* 0x000fe20008001818 */
[----:B------:R-:W-:Y:S01]  /*6680*/  UMOV UR10, UR4 ;  /* 0x00000004000a7c82 */ /* 0x000fe20008000000 */
[----:B------:R-:W-:Y:S01]  /*6690*/  UMOV UR11, 0x40000040 ;  /* 0x40000040000b7882 */ /* 0x000fe20000000000 */
[----:B------:R-:W-:Y:S02]  /*66a0*/  WARPGROUP.DEPBAR.LE gsb0, 0x0 ;  /* 0x00008000000079c5 */ /* 0x000fe40000010000 */
[----:B------:R-:W-:-:S07]  /*66b0*/  WARPGROUP.ARRIVE ;  /* 0x00000000000079c5 */ /* 0x000fce0000000000 */
[----:B------:R-:W-:Y:S03]  /*66c0*/  HGMMA.64x128x16.F32.BF16 R24, R156, gdesc[UR8].tnspB, R24, gsb0 ;  /* 0x41e000089c187df0 */ /* 0x000fe60008001818 */
[----:B------:R-:W-:Y:S02]  /*66d0*/  WARPGROUP.DEPBAR.LE gsb0, 0x0 ;  /* 0x00008000000079c5 */ /* 0x000fe40000010000 */
[----:B0-23--:R-:W-:Y:S05]  /*66e0*/  @!P0 BRA `(.L_x_214) ;  /* 0x0000000000048947 */ /* 0x00dfea0003800000 */
[----:B------:R-:W-:Y:S01]  /*66f0*/  BPT.TRAP 0x1 ;  /* 0x000000040000795c */ /* 0x000fe20000300000 */
.L_x_214:
[----:B------:R-:W-:Y:S01]  /*6700*/  UIADD3 UR4, UR5, 0x2a860, URZ ;  /* 0x0002a86005047890 */ /* 0x000fe2000fffe03f */
[-C--:B------:R-:W-:Y:S01]  /*6710*/  FMUL.FTZ R6, R29, R5.reuse ;  /* 0x000000051d067220 */ /* 0x080fe20000410000 */
[----:B------:R-:W-:Y:S01]  /*6720*/  UIADD3 UR38, UR38, 0x1, URZ ;  /* 0x0000000126267890 */ /* 0x000fe2000fffe03f */
[-C--:B------:R-:W-:Y:S01]  /*6730*/  FMUL.FTZ R94, R32, R5.reuse ;  /* 0x00000005205e7220 */ /* 0x080fe20000410000 */
[----:B------:R-:W-:Y:S01]  /*6740*/  UPRMT UR4, UR7, 0x654, UR4 ;  /* 0x0000065407047896 */ /* 0x000fe20008000004 */
[-C--:B------:R-:W-:Y:S01]  /*6750*/  FMUL.FTZ R29, R64, R5.reuse ;  /* 0x00000005401d7220 */ /* 0x080fe20000410000 */
[----:B------:R-:W-:Y:S01]  /*6760*/  UISETP.NE.AND UP0, UPT, UR38, 0x2, UPT ;  /* 0x000000022600788c */ /* 0x000fe2000bf05270 */
[-C--:B------:R-:W-:Y:S01]  /*6770*/  FMUL.FTZ R32, R65, R5.reuse ;  /* 0x0000000541207220 */ /* 0x080fe20000410000 */
[-C--:B------:R-:W-:Y:S01]  /*6780*/  FMUL.FTZ R93, R33, R5.reuse ;  /* 0x00000005215d7220 */ /* 0x080fe20000410000 */
[-C--:B------:R-:W-:Y:S01]  /*6790*/  FMUL.FTZ R92, R36, R5.reuse ;  /* 0x00000005245c7220 */ /* 0x080fe20000410000 */
[-C--:B------:R-:W-:Y:S01]  /*67a0*/  FMUL.FTZ R91, R37, R5.reuse ;  /* 0x00000005255b7220 */ /* 0x080fe20000410000 */
[-C--:B------:R-:W-:Y:S01]  /*67b0*/  FMUL.FTZ R90, R40, R5.reuse ;  /* 0x00000005285a7220 */ /* 0x080fe20000410000 */
[----:B------:R-:W-:Y:S01]  /*67c0*/  FMUL.FTZ R89, R41, R5 ;  /* 0x0000000529597220 */ /* 0x000fe20000410000 */
[----:B------:R-:W-:Y:S01]  /*67d0*/  SYNCS.ARRIVE.TRANS64.RED.A1T0 RZ, [UR4], RZ ;  /* 0x000000ffffff79a7 */ /* 0x000fe20008100404 */
[-C--:B------:R-:W-:Y:S01]  /*67e0*/  FMUL.FTZ R65, R34, R13.reuse ;  /* 0x0000000d22417220 */ /* 0x080fe20000410000 */
[----:B------:R-:W-:Y:S01]  /*67f0*/  FMUL.FTZ R64, R35, R13 ;  /* 0x0000000d23407220 */ /* 0x000fe20000410000 */
[----:B------:R-:W-:Y:S01]  /*6800*/  USEL UR4, URZ, 0x1, UP0 ;  /* 0x000000013f047887 */ /* 0x000fe20008000000 */
        /* <DEDUP_REMOVED lines=49> */
[----:B------:R-:W-:Y:S01]  /*6b20*/  PLOP3.LUT P0, PT, PT, PT, PT, 0x8, 0x0 ;  /* 0x000000000000781c */ /* 0x000fe20003f0e170 */
[-C--:B------:R-:W-:Y:S01]  /*6b30*/  FMUL.FTZ R82, R82, R13.reuse ;  /* 0x0000000d52527220 */ /* 0x080fe20000410000 */
[-C--:B------:R-:W-:Y:S01]  /*6b40*/  FMUL.FTZ R83, R83, R13.reuse ;  /* 0x0000000d53537220 */ /* 0x080fe20000410000 */
[-C--:B------:R-:W-:Y:S01]  /*6b50*/  FMUL.FTZ R86, R86, R13.reuse ;  /* 0x0000000d56567220 */ /* 0x080fe20000410000 */
[----:B------:R-:W-:Y:S01]  /*6b60*/  FMUL.FTZ R87, R87, R13 ;  /* 0x0000000d57577220 */ /* 0x000fe20000410000 */
[----:B------:R-:W-:Y:S01]  /*6b70*/  IADD3 R162, R162, 0x1, RZ ;  /* 0x00000001a2a27810 */ /* 0x000fe20007ffe0ff */
[----:B------:R-:W-:-:S02]  /*6b80*/  USEL UR38, UR38, URZ, UP0 ;  /* 0x0000003f26267287 */ /* 0x000fc40008000000 */
[----:B------:R-:W-:-:S12]  /*6b90*/  ULOP3.LUT UR39, UR39, UR4, URZ, 0x3c, !UPT ;  /* 0x0000000427277292 */ /* 0x000fd8000f8e3c3f */
.L_x_190:
[----:B------:R-:W0:Y:S01]  /*6ba0*/  S2R R5, SR_CgaCtaId ;  /* 0x0000000000057919 */ /* 0x000e220000008800 */
[----:B------:R-:W-:Y:S01]  /*6bb0*/  MOV R28, 0x400 ;  /* 0x00000400001c7802 */ /* 0x000fe20000000f00 */
[----:B------:R-:W-:Y:S01]  /*6bc0*/  BSSY B0, `(.L_x_215) ;  /* 0x00001f3000007945 */ /* 0x000fe20003800000 */
[----:B------:R-:W-:Y:S02]  /*6bd0*/  BAR.SYNC.DEFER_BLOCKING 0x5, 0x180 ;  /* 0x0146000000007b1d */ /* 0x000fe40000010000 */
[----:B0-----:R-:W-:-:S05]  /*6be0*/  LEA R28, R5, R28, 0x18 ;  /* 0x0000001c051c7211 */ /* 0x001fca00078ec0ff */
[----:B------:R0:W1:Y:S01]  /*6bf0*/  LDS.128 R48, [R28+0x2a8d0] ;  /* 0x02a8d0001c307984 */ /* 0x0000620000000c00 */
[----:B------:R-:W-:Y:S06]  /*6c00*/  BAR.ARV 0x4, 0x180 ;  /* 0x0106000000007b1d */ /* 0x000fec0000002000 */
[----:B------:R-:W-:Y:S05]  /*6c10*/  @P0 BRA `(.L_x_216) ;  /* 0x0000001400040947 */ /* 0x000fea0003800000 */
[----:B------:R-:W2:Y:S01]  /*6c20*/  S2R R5, SR_SWINHI ;  /* 0x0000000000057919 */ /* 0x000ea20000002f00 */
[----:B------:R-:W-:Y:S01]  /*6c30*/  F2FP.BF16.F32.PACK_AB R6, R6, R95 ;  /* 0x0000005f0606723e */ /* 0x000fe200000010ff */
[----:B------:R-:W-:Y:S01]  /*6c40*/  ULDC.64 UR4, c[0x0][0xc08] ;  /* 0x0003020000047ab9 */ /* 0x000fe20000000a00 */
        /* <DEDUP_REMOVED lines=9> */
[----:B------:R-:W-:Y:S02]  /*6ce0*/  MOV R20, R28 ;  /* 0x0000001c00147202 */ /* 0x000fe40000000f00 */
[----:B--2---:R-:W-:-:S03]  /*6cf0*/  MOV R21, R5 ;  /* 0x0000000500157202 */ /* 0x004fc60000000f00 */
[----:B------:R-:W-:-:S03]  /*6d00*/  IMAD.WIDE R4, R168, 0x2, R20 ;  /* 0x00000002a8047825 */ /* 0x000fc600078e0214 */
[C---:B------:R-:W-:Y:S02]  /*6d10*/  LOP3.LUT R9, R4.reuse, 0x380, RZ, 0xc0, !PT ;  /* 0x0000038004097812 */ /* 0x040fe400078ec0ff */
[C---:B------:R-:W-:Y:S02]  /*6d20*/  IADD3 R67, P6, R4.reuse, 0x20, RZ ;  /* 0x0000002004437810 */ /* 0x040fe40007fde0ff */
[C---:B------:R-:W-:Y:S02]  /*6d30*/  IADD3 R101, P4, R4.reuse, 0x60, RZ ;  /* 0x0000006004657810 */ /* 0x040fe40007f9e0ff */
[----:B------:R-:W-:Y:S01]  /*6d40*/  SHF.R.U64 R9, R9, 0x3, RZ ;  /* 0x0000000309097819 */ /* 0x000fe200000012ff */
[--C-:B------:R-:W-:Y:S01]  /*6d50*/  IMAD.X R27, RZ, RZ, R5.reuse, P6 ;  /* 0x000000ffff1b7224 */ /* 0x100fe200030e0605 */
[----:B------:R-:W-:Y:S01]  /*6d60*/  LOP3.LUT R12, R67, 0x380, RZ, 0xc0, !PT ;  /* 0x00000380430c7812 */ /* 0x000fe200078ec0ff */
[----:B------:R-:W-:Y:S01]  /*6d70*/  IMAD.X R13, RZ, RZ, R5, P4 ;  /* 0x000000ffff0d7224 */ /* 0x000fe200020e0605 */
[----:B-1----:R-:W-:Y:S01]  /*6d80*/  LOP3.LUT R48, R101, 0x380, RZ, 0xc0, !PT ;  /* 0x0000038065307812 */ /* 0x002fe200078ec0ff */
[----:B------:R-:W-:Y:S01]  /*6d90*/  BAR.SYNC.DEFER_BLOCKING 0x1, 0x100 ;  /* 0x0044000000007b1d */ /* 0x000fe20000010000 */
[----:B------:R-:W-:-:S02]  /*6da0*/  IADD3 R71, P5, R4, 0x40, RZ ;  /* 0x0000004004477810 */ /* 0x000fc40007fbe0ff */
[C---:B------:R-:W-:Y:S02]  /*6db0*/  IADD3 R103, P3, R4.reuse, 0x4000, RZ ;  /* 0x0000400004677810 */ /* 0x040fe40007f7e0ff */
[C---:B------:R-:W-:Y:S01]  /*6dc0*/  IADD3 R105, P2, R4.reuse, 0x4020, RZ ;  /* 0x0000402004697810 */ /* 0x040fe20007f5e0ff */
[--C-:B------:R-:W-:Y:S01]  /*6dd0*/  IMAD.X R25, RZ, RZ, R5.reuse, P5 ;  /* 0x000000ffff197224 */ /* 0x100fe200028e0605 */
[C---:B------:R-:W-:Y:S01]  /*6de0*/  IADD3 R107, P1, R4.reuse, 0x4040, RZ ;  /* 0x00004040046b7810 */ /* 0x040fe20007f3e0ff */
[--C-:B------:R-:W-:Y:S01]  /*6df0*/  IMAD.X R15, RZ, RZ, R5.reuse, P3 ;  /* 0x000000ffff0f7224 */ /* 0x100fe200018e0605 */
[----:B------:R-:W-:Y:S02]  /*6e00*/  IADD3 R88, P0, R4, 0x4060, RZ ;  /* 0x0000406004587810 */ /* 0x000fe40007f1e0ff */
[----:B------:R-:W-:Y:S01]  /*6e10*/  LOP3.LUT R4, R9, R4, RZ, 0x3c, !PT ;  /* 0x0000000409047212 */ /* 0x000fe200078e3cff */
[--C-:B------:R-:W-:Y:S01]  /*6e20*/  IMAD.X R9, RZ, RZ, R5.reuse, P1 ;  /* 0x000000ffff097224 */ /* 0x100fe200008e0605 */
[----:B------:R-:W-:Y:S01]  /*6e30*/  SHF.R.U64 R12, R12, 0x3, RZ ;  /* 0x000000030c0c7819 */ /* 0x000fe200000012ff */
[----:B------:R-:W-:Y:S01]  /*6e40*/  IMAD.X R31, RZ, RZ, R5, P0 ;  /* 0x000000ffff1f7224 */ /* 0x000fe200000e0605 */
[----:B------:R-:W-:-:S02]  /*6e50*/  SHF.R.U64 R48, R48, 0x3, RZ ;  /* 0x0000000330307819 */ /* 0x000fc400000012ff */
[-C--:B------:R-:W-:Y:S02]  /*6e60*/  IADD3.X R11, RZ, R5.reuse, RZ, P2, !PT ;  /* 0x00000005ff0b7210 */ /* 0x080fe400017fe4ff */
[----:B------:R-:W-:Y:S02]  /*6e70*/  MOV R96, R4 ;  /* 0x0000000400607202 */ /* 0x000fe40000000f00 */
[----:B------:R-:W-:Y:S02]  /*6e80*/  LOP3.LUT R26, R12, R67, RZ, 0x3c, !PT ;  /* 0x000000430c1a7212 */ /* 0x000fe400078e3cff */
[----:B------:R-:W-:Y:S02]  /*6e90*/  F2FP.BF16.F32.PACK_AB R5, R8, R97 ;  /* 0x000000610805723e */ /* 0x000fe400000010ff */
[----:B------:R-:W-:Y:S02]  /*6ea0*/  LOP3.LUT R12, R48, R101, RZ, 0x3c, !PT ;  /* 0x00000065300c7212 */ /* 0x000fe400078e3cff */
[----:B------:R-:W-:-:S02]  /*6eb0*/  LOP3.LUT R8, R105, 0x380, RZ, 0xc0, !PT ;  /* 0x0000038069087812 */ /* 0x000fc400078ec0ff */
[----:B------:R-:W-:Y:S02]  /*6ec0*/  LOP3.LUT R48, R107, 0x380, RZ, 0xc0, !PT ;  /* 0x000003806b307812 */ /* 0x000fe400078ec0ff */
[----:B------:R-:W-:Y:S02]  /*6ed0*/  LOP3.LUT R14, R71, 0x380, RZ, 0xc0, !PT ;  /* 0x00000380470e7812 */ /* 0x000fe400078ec0ff */
[----:B------:R-:W-:Y:S02]  /*6ee0*/  F2FP.BF16.F32.PACK_AB R4, R10, R99 ;  /* 0x000000630a04723e */ /* 0x000fe400000010ff */
[----:B------:R-:W-:Y:S02]  /*6ef0*/  LOP3.LUT R72, R103, 0x380, RZ, 0xc0, !PT ;  /* 0x0000038067487812 */ /* 0x000fe400078ec0ff */
[----:B------:R-:W-:Y:S01]  /*6f00*/  LOP3.LUT R67, R88, 0x380, RZ, 0xc0, !PT ;  /* 0x0000038058437812 */ /* 0x000fe200078ec0ff */
[----:B------:R1:W-:Y:S01]  /*6f10*/  STSM.16.M88.4 [R96], R4 ;  /* 0x0000000460007844 */ /* 0x0003e20000000200 */
[----:B------:R-:W-:-:S02]  /*6f20*/  SHF.R.U64 R8, R8, 0x3, RZ ;  /* 0x0000000308087819 */ /* 0x000fc400000012ff */
[----:B------:R-:W-:Y:S02]  /*6f30*/  SHF.R.U64 R48, R48, 0x3, RZ ;  /* 0x0000000330307819 */ /* 0x000fe400000012ff */
[----:B------:R-:W-:Y:S02]  /*6f40*/  SHF.R.U64 R14, R14, 0x3, RZ ;  /* 0x000000030e0e7819 */ /* 0x000fe400000012ff */
[----:B------:R-:W-:Y:S02]  /*6f50*/  SHF.R.U64 R72, R72, 0x3, RZ ;  /* 0x0000000348487819 */ /* 0x000fe400000012ff */
[----:B------:R-:W-:Y:S02]  /*6f60*/  SHF.R.U64 R67, R67, 0x3, RZ ;  /* 0x0000000343437819 */ /* 0x000fe400000012ff */
[----:B------:R-:W-:Y:S02]  /*6f70*/  LOP3.LUT R10, R8, R105, RZ, 0x3c, !PT ;  /* 0x00000069080a7212 */ /* 0x000fe400078e3cff */
[----:B------:R-:W-:-:S02]  /*6f80*/  LOP3.LUT R8, R48, R107, RZ, 0x3c, !PT ;  /* 0x0000006b30087212 */ /* 0x000fc400078e3cff */
[----:B------:R-:W-:Y:S02]  /*6f90*/  LOP3.LUT R24, R14, R71, RZ, 0x3c, !PT ;  /* 0x000000470e187212 */ /* 0x000fe400078e3cff */
[----:B-1----:R-:W-:Y:S02]  /*6fa0*/  F2FP.BF16.F32.PACK_AB R5, R43, R42 ;  /* 0x0000002a2b05723e */ /* 0x002fe400000010ff */
[----:B------:R-:W1:Y:S01]  /*6fb0*/  LDC.64 R42, c[0x0][0xc00] ;  /* 0x00030000ff2a7b82 */ /* 0x000e620000000a00 */
[----:B------:R-:W-:Y:S02]  /*6fc0*/  LOP3.LUT R14, R72, R103, RZ, 0x3c, !PT ;  /* 0x00000067480e7212 */ /* 0x000fe400078e3cff */
[----:B------:R-:W-:Y:S02]  /*6fd0*/  LOP3.LUT R30, R67, R88, RZ, 0x3c, !PT ;  /* 0x00000058431e7212 */ /* 0x000fe400078e3cff */
[----:B------:R-:W-:Y:S02]  /*6fe0*/  MOV R67, R10 ;  /* 0x0000000a00437202 */ /* 0x000fe40000000f00 */
[----:B------:R-:W-:-:S02]  /*6ff0*/  MOV R48, R8 ;  /* 0x0000000800307202 */ /* 0x000fc40000000f00 */
[----:B------:R-:W-:Y:S02]  /*7000*/  MOV R95, R26 ;  /* 0x0000001a005f7202 */ /* 0x000fe40000000f00 */
[----:B------:R-:W-:Y:S02]  /*7010*/  F2FP.BF16.F32.PACK_AB R8, R93, R94 ;  /* 0x0000005e5d08723e */ /* 0x000fe400000010ff */
[----:B------:R-:W-:Y:S02]  /*7020*/  F2FP.BF16.F32.PACK_AB R9, R64, R65 ;  /* 0x000000414009723e */ /* 0x000fe400000010ff */
[----:B------:R-:W-:Y:S02]  /*7030*/  F2FP.BF16.F32.PACK_AB R10, R91, R92 ;  /* 0x0000005c5b0a723e */ /* 0x000fe400000010ff */
[----:B------:R-:W-:Y:S02]  /*7040*/  F2FP.BF16.F32.PACK_AB R11, R39, R38 ;  /* 0x00000026270b723e */ /* 0x000fe400000010ff */
[----:B------:R-:W-:-:S02]  /*7050*/  MOV R88, R24 ;  /* 0x0000001800587202 */ /* 0x000fc40000000f00 */
[----:B------:R-:W-:Y:S01]  /*7060*/  MOV R72, R12 ;  /* 0x0000000c00487202 */ /* 0x000fe20000000f00 */
[----:B------:R-:W-:Y:S01]  /*7070*/  STSM.16.M88.4 [R95], R8 ;  /* 0x000000085f007844 */ /* 0x000fe20000000200 */
[----:B------:R-:W-:Y:S02]  /*7080*/  MOV R71, R14 ;  /* 0x0000000e00477202 */ /* 0x000fe40000000f00 */
[----:B------:R-:W-:Y:S02]  /*7090*/  F2FP.BF16.F32.PACK_AB R4, R89, R90 ;  /* 0x0000005a5904723e */ /* 0x000fe400000010ff */
[----:B------:R-:W-:Y:S02]  /*70a0*/  F2FP.BF16.F32.PACK_AB R6, R45, R44 ;  /* 0x0000002c2d06723e */ /* 0x000fe400000010ff */
[----:B------:R-:W-:Y:S02]  /*70b0*/  F2FP.BF16.F32.PACK_AB R7, R47, R46 ;  /* 0x0000002e2f07723e */ /* 0x000fe400000010ff */
[----:B------:R-:W-:-:S02]  /*70c0*/  F2FP.BF16.F32.PACK_AB R12, R40, R41 ;  /* 0x00000029280c723e */ /* 0x000fc400000010ff */
[----:B------:R-:W-:Y:S01]  /*70d0*/  F2FP.BF16.F32.PACK_AB R13, R34, R37 ;  /* 0x00000025220d723e */ /* 0x000fe200000010ff */
[----:B------:R2:W-:Y:S01]  /*70e0*/  STSM.16.M88.4 [R88], R4 ;  /* 0x0000000458007844 */ /* 0x0005e20000000200 */
[----:B------:R-:W-:Y:S02]  /*70f0*/  F2FP.BF16.F32.PACK_AB R14, R53, R52 ;  /* 0x00000034350e723e */ /* 0x000fe400000010ff */
[----:B------:R-:W-:Y:S02]  /*7100*/  F2FP.BF16.F32.PACK_AB R15, R55, R54 ;  /* 0x00000036370f723e */ /* 0x000fe400000010ff */
[----:B------:R-:W-:Y:S02]  /*7110*/  F2FP.BF16.F32.PACK_AB R24, R57, R56 ;  /* 0x000000383918723e */ /* 0x000fe400000010ff */
[----:B------:R-:W-:Y:S01]  /*7120*/  F2FP.BF16.F32.PACK_AB R25, R59, R58 ;  /* 0x0000003a3b19723e */ /* 0x000fe200000010ff */
[----:B------:R3:W-:Y:S01]  /*7130*/  STSM.16.M88.4 [R72], R12 ;  /* 0x0000000c48007844 */ /* 0x0007e20000000200 */
[----:B------:R-:W-:Y:S01]  /*7140*/  F2FP.BF16.F32.PACK_AB R26, R61, R60 ;  /* 0x0000003c3d1a723e */ /* 0x000fe200000010ff */
[----:B------:R-:W4:Y:S01]  /*7150*/  LDC R56, c[0x0][0xbe8] ;  /* 0x0002fa00ff387b82 */ /* 0x000f220000000800 */
[----:B------:R-:W-:-:S02]  /*7160*/  F2FP.BF16.F32.PACK_AB R27, R63, R62 ;  /* 0x0000003e3f1b723e */ /* 0x000fc400000010ff */
[----:B------:R-:W-:Y:S02]  /*7170*/  F2FP.BF16.F32.PACK_AB R34, R69, R68 ;  /* 0x000000444522723e */ /* 0x000fe400000010ff */
[----:B------:R-:W-:Y:S01]  /*7180*/  F2FP.BF16.F32.PACK_AB R37, R75, R74 ;  /* 0x0000004a4b25723e */ /* 0x000fe200000010ff */
[----:B------:R3:W-:Y:S01]  /*7190*/  STSM.16.M88.4 [R71], R24 ;  /* 0x0000001847007844 */ /* 0x0007e20000000200 */
[----:B------:R-:W-:Y:S01]  /*71a0*/  F2FP.BF16.F32.PACK_AB R38, R77, R76 ;  /* 0x0000004c4d26723e */ /* 0x000fe200000010ff */
[----:B--2---:R-:W-:Y:S01]  /*71b0*/  IMAD.SHL.U32 R5, R18, 0x4, RZ ;  /* 0x0000000412057824 */ /* 0x004fe200078e00ff */
[----:B------:R-:W-:Y:S01]  /*71c0*/  F2FP.BF16.F32.PACK_AB R39, R79, R78 ;  /* 0x0000004e4f27723e */ /* 0x000fe200000010ff */
[----:B------:R3:W-:Y:S01]  /*71d0*/  STSM.16.M88.4 [R67], R32 ;  /* 0x0000002043007844 */ /* 0x0007e20000000200 */
[----:B------:R-:W-:Y:S02]  /*71e0*/  MOV R31, R30 ;  /* 0x0000001e001f7202 */ /* 0x000fe40000000f00 */
[----:B------:R-:W-:Y:S01]  /*71f0*/  ISETP.NE.U32.AND P2, PT, RZ, UR4, PT ;  /* 0x00000004ff007c0c */ /* 0x000fe2000bf45070 */
[----:B------:R3:W-:Y:S01]  /*7200*/  STSM.16.M88.4 [R48], R36 ;  /* 0x0000002430007844 */ /* 0x0007e20000000200 */
[----:B-1----:R-:W-:-:S02]  /*7210*/  ISETP.NE.U32.AND P0, PT, R42, RZ, PT ;  /* 0x000000ff2a00720c */ /* 0x002fc40003f05070 */
[----:B------:R-:W-:Y:S01]  /*7220*/  SHF.L.U64.HI R10, R18, 0x2, R160 ;  /* 0x00000002120a7819 */ /* 0x000fe200000102a0 */
[----:B------:R3:W-:Y:S01]  /*7230*/  STSM.16.M88.4 [R31], R80 ;  /* 0x000000501f007844 */ /* 0x0007e20000000200 */
[----:B------:R-:W-:Y:S01]  /*7240*/  BAR.SYNC.DEFER_BLOCKING 0x1, 0x100 ;  /* 0x0044000000007b1d */ /* 0x000fe20000010000 */
[----:B------:R-:W-:Y:S02]  /*7250*/  ISETP.NE.AND.EX P2, PT, RZ, UR5, PT, P2 ;  /* 0x00000005ff007c0c */ /* 0x000fe4000bf45320 */
[----:B------:R-:W-:Y:S02]  /*7260*/  ISETP.NE.AND.EX P0, PT, R43, RZ, PT, P0 ;  /* 0x000000ff2b00720c */ /* 0x000fe40003f05300 */
[----:B------:R-:W-:Y:S02]  /*7270*/  IADD3 R6, P1, R5, R42, RZ ;  /* 0x0000002a05067210 */ /* 0x000fe40007f3e0ff */
[----:B------:R-:W-:-:S03]  /*7280*/  MOV R30, RZ ;  /* 0x000000ff001e7202 */ /* 0x000fc60000000f00 */
[----:B------:R-:W-:-:S04]  /*7290*/  IMAD.X R7, R10, 0x1, R43, P1 ;  /* 0x000000010a077824 */ /* 0x000fc800008e062b */
[----:B------:R-:W-:Y:S01]  /*72a0*/  @P2 IADD3 R4, P3, R5, UR4, RZ ;  /* 0x0000000405042c10 */ /* 0x000fe2000ff7e0ff */
[----:B------:R-:W-:Y:S02]  /*72b0*/  ULDC UR4, c[0x0][0xa88] ;  /* 0x0002a20000047ab9 */ /* 0x000fe40000000800 */
[----:B------:R-:W-:Y:S01]  /*72c0*/  IMAD.U32 R9, RZ, RZ, UR4 ;  /* 0x00000004ff097e24 */ /* 0x000fe2000f8e00ff */
[----:B------:R-:W-:Y:S01]  /*72d0*/  @P2 IADD3.X R5, R10, UR5, RZ, P3, !PT ;  /* 0x000000050a052c10 */ /* 0x000fe20009ffe4ff */
[----:B------:R3:W5:Y:S01]  /*72e0*/  @P0 LDG.E R30, desc[UR36][R6.64] ;  /* 0x00000024061e0981 */ /* 0x000762000c1e1900 */
[----:B----4-:R-:W-:-:S03]  /*72f0*/  ISETP.NE.AND P1, PT, R56, 0x1, PT ;  /* 0x000000013800780c */ /* 0x010fc60003f25270 */
[----:B------:R3:W5:Y:S10]  /*7300*/  @P2 LDG.E R9, desc[UR36][R4.64] ;  /* 0x0000002404092981 */ /* 0x000774000c1e1900 */
[----:B------:R-:W1:Y:S08]  /*7310*/  @P1 LDC R8, c[0x0][0xbec] ;  /* 0x0002fb00ff081b82 */ /* 0x000e700000000800 */
[----:B------:R-:W2:Y:S01]  /*7320*/  @P1 LDC R11, c[0x0][0xbf0] ;  /* 0x0002fc00ff0b1b82 */ /* 0x000ea20000000800 */
[----:B---3--:R-:W-:Y:S05]  /*7330*/  @P2 BRA `(.L_x_217) ;  /* 0x0000000000102947 */ /* 0x008fea0003800000 */
[----:B------:R-:W-:Y:S05]  /*7340*/  @!P0 BRA `(.L_x_217) ;  /* 0x00000000000c8947 */ /* 0x000fea0003800000 */
[----:B------:R-:W3:Y:S04]  /*7350*/  LDG.E R4, desc[UR36][R6.64] ;  /* 0x0000002406047981 */ /* 0x000ee8000c1e1900 */
[----:B-----5:R-:W3:Y:S02]  /*7360*/  LDG.E R9, desc[UR36][R6.64+0x4] ;  /* 0x0000042406097981 */ /* 0x020ee4000c1e1900 */
[----:B---3--:R-:W-:-:S07]  /*7370*/  IMAD.IADD R9, R9, 0x1, -R4 ;  /* 0x0000000109097824 */ /* 0x008fce00078e0a04 */
.L_x_217:
[----:B------:R-:W-:Y:S01]  /*7380*/  SHF.R.S32.HI R29, RZ, 0x1f, R22 ;  /* 0x0000001fff1d7819 */ /* 0x000fe20000011416 */
[----:B------:R-:W-:Y:S01]  /*7390*/  IMAD R15, R23, 0x80, R166 ;  /* 0x00000080170f7824 */ /* 0x000fe200078e02a6 */
[----:B------:R-:W-:Y:S01]  /*73a0*/  ULDC.64 UR4, c[0x0][0xb90] ;  /* 0x0002e40000047ab9 */ /* 0x000fe20000000a00 */
[----:B-----5:R-:W-:Y:S01]  /*73b0*/  SHF.R.S32.HI R31, RZ, 0x1f, R30 ;  /* 0x0000001fff1f7819 */ /* 0x020fe2000001141e */
[----:B------:R-:W-:Y:S01]  /*73c0*/  IMAD R59, R9, R56, RZ ;  /* 0x00000038093b7224 */ /* 0x000fe200078e02ff */
[----:B------:R-:W-:Y:S01]  /*73d0*/  SEL R160, R160, RZ, !P0 ;  /* 0x000000ffa0a07207 */ /* 0x000fe20004000000 */
[----:B------:R-:W-:Y:S01]  /*73e0*/  IMAD R5, R29, UR4, RZ ;  /* 0x000000041d057c24 */ /* 0x000fe2000f8e02ff */
[----:B------:R-:W-:Y:S01]  /*73f0*/  SEL R57, R18, RZ, !P0 ;  /* 0x000000ff12397207 */ /* 0x000fe20004000000 */
[----:B-1----:R-:W-:Y:S01]  /*7400*/  @P1 IMAD.HI.U32 R6, R15, R8, RZ ;  /* 0x000000080f061227 */ /* 0x002fe200078e00ff */
[----:B------:R-:W-:-:S03]  /*7410*/  LEA R18, R23, R165, 0x7 ;  /* 0x000000a517127211 */ /* 0x000fc600078e38ff */
[----:B------:R-:W-:Y:S01]  /*7420*/  IMAD.MOV.U32 R7, RZ, RZ, R15 ;  /* 0x000000ffff077224 */ /* 0x000fe200078e000f */
[----:B--2---:R-:W-:Y:S01]  /*7430*/  @P1 SHF.R.U32.HI R7, RZ, R11, R6 ;  /* 0x0000000bff071219 */ /* 0x004fe20000011606 */
[C---:B------:R-:W-:Y:S01]  /*7440*/  IMAD R13, R22.reuse, UR5, R5 ;  /* 0x00000005160d7c24 */ /* 0x040fe2000f8e0205 */
[----:B------:R-:W-:Y:S01]  /*7450*/  LEA R11, R161, R2, 0x6 ;  /* 0x00000002a10b7211 */ /* 0x000fe200078e30ff */
[----:B------:R-:W-:Y:S01]  /*7460*/  IMAD.WIDE.U32 R4, R22, UR4, R30 ;  /* 0x0000000416047c25 */ /* 0x000fe2000f8e001e */
[----:B------:R-:W-:-:S03]  /*7470*/  ULDC.64 UR4, c[0x0][0xb98] ;  /* 0x0002e60000047ab9 */ /* 0x000fc60000000a00 */
[----:B------:R-:W-:Y:S02]  /*7480*/  IMAD.IADD R5, R5, 0x1, R13 ;  /* 0x0000000105057824 */ /* 0x000fe400078e020d */
[----:B------:R-:W-:Y:S02]  /*7490*/  IMAD.MOV R13, RZ, RZ, -R7 ;  /* 0x000000ffff0d7224 */ /* 0x000fe400078e0a07 */
[----:B------:R-:W-:-:S04]  /*74a0*/  IMAD.WIDE R20, R11, 0x2, R20 ;  /* 0x000000020b147825 */ /* 0x000fc800078e0214 */
[----:B------:R-:W-:Y:S01]  /*74b0*/  IMAD R6, R160, UR4, RZ ;  /* 0x00000004a0067c24 */ /* 0x000fe2000f8e02ff */
[C---:B------:R-:W-:Y:S01]  /*74c0*/  IADD3 R25, P0, R20.reuse, 0x1000, RZ ;  /* 0x0000100014197810 */ /* 0x040fe20007f1e0ff */
[C---:B------:R-:W-:Y:S01]  /*74d0*/  IMAD.WIDE.U32 R4, R57.reuse, UR4, R4 ;  /* 0x0000000439047c25 */ /* 0x040fe2000f8e0004 */
[C---:B------:R-:W-:Y:S02]  /*74e0*/  IADD3 R45, P6, R20.reuse, 0x4000, RZ ;  /* 0x00004000142d7810 */ /* 0x040fe40007fde0ff */
[----:B------:R-:W-:Y:S01]  /*74f0*/  IADD3 R41, P5, R20, 0x5000, RZ ;  /* 0x0000500014297810 */ /* 0x000fe20007fbe0ff */
[----:B------:R-:W-:Y:S01]  /*7500*/  IMAD R11, R56, R13, R15 ;  /* 0x0000000d380b7224 */ /* 0x000fe200078e020f */
[----:B------:R-:W-:Y:S01]  /*7510*/  SHF.R.S32.HI R13, RZ, 0x1f, R7 ;  /* 0x0000001fff0d7819 */ /* 0x000fe20000011407 */
[----:B------:R-:W-:Y:S01]  /*7520*/  IMAD R8, R57, UR5, R6 ;  /* 0x0000000539087c24 */ /* 0x000fe2000f8e0206 */
[----:B------:R-:W-:Y:S01]  /*7530*/  IADD3 R4, P2, R7, R4, RZ ;  /* 0x0000000407047210 */ /* 0x000fe20007f5e0ff */
[----:B------:R-:W-:Y:S01]  /*7540*/  ULDC.64 UR4, c[0x0][0xb88] ;  /* 0x0002e20000047ab9 */ /* 0x000fe20000000a00 */
[----:B------:R-:W-:-:S02]  /*7550*/  SHF.R.S32.HI R6, RZ, 0x1f, R11 ;  /* 0x0000001fff067819 */ /* 0x000fc4000001140b */
[----:B------:R-:W-:Y:S02]  /*7560*/  IADD3.X R5, R13, R5, R8, P2, !PT ;  /* 0x000000050d057210 */ /* 0x000fe400017fe408 */
[----:B------:R-:W-:Y:S01]  /*7570*/  IADD3 R15, P3, R20, 0x2000, RZ ;  /* 0x00002000140f7810 */ /* 0x000fe20007f7e0ff */
[----:B------:R-:W-:Y:S01]  /*7580*/  IMAD R8, R6, UR4, RZ ;  /* 0x0000000406087c24 */ /* 0x000fe2000f8e02ff */
[----:B------:R-:W-:Y:S01]  /*7590*/  LOP3.LUT R12, R25, 0x380, RZ, 0xc0, !PT ;  /* 0x00000380190c7812 */ /* 0x000fe200078ec0ff */
[----:B------:R-:W-:Y:S01]  /*75a0*/  IMAD.WIDE.U32 R4, R11, UR4, R4 ;  /* 0x000000040b047c25 */ /* 0x000fe2000f8e0004 */
[----:B------:R-:W-:Y:S02]  /*75b0*/  LOP3.LUT R7, R15, 0x380, RZ, 0xc0, !PT ;  /* 0x000003800f077812 */ /* 0x000fe400078ec0ff */
[----:B------:R-:W-:Y:S01]  /*75c0*/  LOP3.LUT R44, R45, 0x380, RZ, 0xc0, !PT ;  /* 0x000003802d2c7812 */ /* 0x000fe200078ec0ff */
[----:B------:R-:W-:Y:S01]  /*75d0*/  IMAD R13, R11, UR5, R8 ;  /* 0x000000050b0d7c24 */ /* 0x000fe2000f8e0208 */
[----:B------:R-:W-:Y:S01]  /*75e0*/  ULDC.64 UR4, c[0x0][0xb50] ;  /* 0x0002d40000047ab9 */ /* 0x000fe20000000a00 */
[----:B------:R-:W-:-:S02]  /*75f0*/  SHF.R.U64 R6, R7, 0x3, RZ ;  /* 0x0000000307067819 */ /* 0x000fc400000012ff */
[----:B------:R-:W-:Y:S01]  /*7600*/  IMAD.IADD R5, R5, 0x1, R13 ;  /* 0x0000000105057824 */ /* 0x000fe200078e020d */
[----:B------:R-:W-:Y:S01]  /*7610*/  LEA R10, P4, R4, UR4, 0x2 ;  /* 0x00000004040a7c11 */ /* 0x000fe2000f8810ff */
[----:B------:R-:W-:Y:S01]  /*7620*/  IMAD.X R13, RZ, RZ, R21, P0 ;  /* 0x000000ffff0d7224 */ /* 0x000fe200000e0615 */
[----:B------:R-:W-:Y:S02]  /*7630*/  IADD3 R7, P2, R20, 0x3000, RZ ;  /* 0x0000300014077810 */ /* 0x000fe40007f5e0ff */
[----:B------:R-:W-:Y:S01]  /*7640*/  LEA.HI.X R14, R4, UR5, R5, 0x2, P4 ;  /* 0x00000005040e7c11 */ /* 0x000fe2000a0f1405 */
[----:B------:R-:W-:Y:S01]  /*7650*/  SHFL.IDX PT, R52, R10, RZ, 0x1c1f ;  /* 0x001c1fff0a347589 */ /* 0x000fe200000e0000 */
[----:B------:R-:W-:Y:S01]  /*7660*/  LOP3.LUT P0, RZ, R163, 0x3, RZ, 0xc0, !PT ;  /* 0x00000003a3ff7812 */ /* 0x000fe2000780c0ff */
[C---:B------:R-:W-:Y:S01]  /*7670*/  VIADD R4, R18.reuse, 0x8 ;  /* 0x0000000812047836 */ /* 0x040fe20000000000 */
[----:B------:R-:W-:Y:S01]  /*7680*/  IADD3.X R9, RZ, R21, RZ, P2, !PT ;  /* 0x00000015ff097210 */ /* 0x000fe200017fe4ff */
[----:B------:R-:W1:Y:S01]  /*7690*/  SHFL.IDX PT, R53, R14, RZ, 0x1c1f ;  /* 0x001c1fff0e357589 */ /* 0x000e6200000e0000 */
[-C--:B------:R-:W-:Y:S01]  /*76a0*/  ISETP.GE.OR P2, PT, R18, R59.reuse, P0 ;  /* 0x0000003b1200720c */ /* 0x080fe20000746670 */
[----:B------:R-:W-:Y:S01]  /*76b0*/  ULDC.64 UR4, c[0x0][0xaa0] ;  /* 0x0002a80000047ab9 */ /* 0x000fe20000000a00 */
[----:B------:R-:W-:Y:S01]  /*76c0*/  ISETP.GE.OR P0, PT, R4, R59, P0 ;  /* 0x0000003b0400720c */ /* 0x000fe20000706670 */
[----:B------:R-:W-:Y:S01]  /*76d0*/  SHFL.IDX PT, R54, R10, 0x1, 0x1c1f ;  /* 0x003c1f000a367f89 */ /* 0x000fe200000e0000 */
[----:B------:R-:W-:-:S02]  /*76e0*/  LOP3.LUT R8, R7, 0x380, RZ, 0xc0, !PT ;  /* 0x0000038007087812 */ /* 0x000fc400078ec0ff */
[C---:B------:R-:W-:Y:S01]  /*76f0*/  IADD3 R37, P4, R20.reuse, 0x6000, RZ ;  /* 0x0000600014257810 */ /* 0x040fe20007f9e0ff */
[----:B------:R-:W2:Y:S01]  /*7700*/  SHFL.IDX PT, R55, R14, 0x1, 0x1c1f ;  /* 0x003c1f000e377f89 */ /* 0x000ea200000e0000 */
[----:B------:R-:W-:Y:S02]  /*7710*/  LOP3.LUT R11, R20, 0x380, RZ, 0xc0, !PT ;  /* 0x00000380140b7812 */ /* 0x000fe400078ec0ff */
[----:B------:R-:W-:Y:S02]  /*7720*/  SHF.R.U64 R8, R8, 0x3, RZ ;  /* 0x0000000308087819 */ /* 0x000fe400000012ff */
[----:B------:R-:W-:Y:S02]  /*7730*/  LOP3.LUT R40, R41, 0x380, RZ, 0xc0, !PT ;  /* 0x0000038029287812 */ /* 0x000fe400078ec0ff */
[----:B------:R-:W-:Y:S02]  /*7740*/  LOP3.LUT R36, R37, 0x380, RZ, 0xc0, !PT ;  /* 0x0000038025247812 */ /* 0x000fe400078ec0ff */
[----:B------:R-:W-:-:S02]  /*7750*/  SHF.R.U64 R11, R11, 0x3, RZ ;  /* 0x000000030b0b7819 */ /* 0x000fc400000012ff */
[----:B------:R-:W-:Y:S01]  /*7760*/  LOP3.LUT R8, R8, R7, RZ, 0x3c, !PT ;  /* 0x0000000708087212 */ /* 0x000fe200078e3cff */
[----:B------:R-:W-:Y:S01]  /*7770*/  IMAD.X R7, RZ, RZ, R21, P3 ;  /* 0x000000ffff077224 */ /* 0x000fe200018e0615 */
[----:B------:R-:W-:Y:S02]  /*7780*/  IADD3 R5, P3, R20, 0x7000, RZ ;  /* 0x0000700014057810 */ /* 0x000fe40007f7e0ff */
[----:B------:R-:W-:Y:S01]  /*7790*/  SHF.R.U64 R12, R12, 0x3, RZ ;  /* 0x000000030c0c7819 */ /* 0x000fe200000012ff */
[----:B-1----:R1:W-:Y:S01]  /*77a0*/  @!P2 ST.E desc[UR36][R52.64], R0 ;  /* 0x000000003400a985 */ /* 0x0023e2000c101924 */
[----:B------:R-:W-:Y:S02]  /*77b0*/  SHF.R.U64 R44, R44, 0x3, RZ ;  /* 0x000000032c2c7819 */ /* 0x000fe400000012ff */
[----:B------:R-:W-:Y:S02]  /*77c0*/  SHF.R.U64 R40, R40, 0x3, RZ ;  /* 0x0000000328287819 */ /* 0x000fe400000012ff */
[----:B------:R-:W-:-:S02]  /*77d0*/  SHF.R.U64 R36, R36, 0x3, RZ ;  /* 0x0000000324247819 */ /* 0x000fc400000012ff */
[----:B------:R-:W-:Y:S01]  /*77e0*/  LOP3.LUT R20, R11, R20, RZ, 0x3c, !PT ;  /* 0x000000140b147212 */ /* 0x000fe200078e3cff */
[----:B--2---:R2:W-:Y:S01]  /*77f0*/  @!P0 ST.E desc[UR36][R54.64], R3 ;  /* 0x0000000336008985 */ /* 0x0045e2000c101924 */
[----:B------:R-:W-:Y:S02]  /*7800*/  LOP3.LUT R12, R12, R25, RZ, 0x3c, !PT ;  /* 0x000000190c0c7212 */ /* 0x000fe400078e3cff */
[----:B------:R-:W-:Y:S01]  /*7810*/  LOP3.LUT R44, R44, R45, RZ, 0x3c, !PT ;  /* 0x0000002d2c2c7212 */ /* 0x000fe200078e3cff */
[----:B-1----:R-:W1:Y:S01]  /*7820*/  @P1 LDC R53, c[0x0][0xbec] ;  /* 0x0002fb00ff351b82 */ /* 0x002e620000000800 */
[----:B------:R-:W-:Y:S01]  /*7830*/  LOP3.LUT R40, R40, R41, RZ, 0x3c, !PT ;  /* 0x0000002928287212 */ /* 0x000fe200078e3cff */
[--C-:B------:R-:W-:Y:S01]  /*7840*/  IMAD.X R45, RZ, RZ, R21.reuse, P6 ;  /* 0x000000ffff2d7224 */ /* 0x100fe200030e0615 */
[----:B------:R-:W-:Y:S01]  /*7850*/  LOP3.LUT R36, R36, R37, RZ, 0x3c, !PT ;  /* 0x0000002524247212 */ /* 0x000fe200078e3cff */
[--C-:B------:R-:W-:Y:S01]  /*7860*/  IMAD.X R41, RZ, RZ, R21.reuse, P5 ;  /* 0x000000ffff297224 */ /* 0x100fe200028e0615 */
[----:B------:R-:W-:Y:S01]  /*7870*/  IADD3.X R33, RZ, R21, RZ, P3, !PT ;  /* 0x00000015ff217210 */ /* 0x000fe20001ffe4ff */
[----:B------:R-:W-:Y:S01]  /*7880*/  IMAD.X R37, RZ, RZ, R21, P4 ;  /* 0x000000ffff257224 */ /* 0x000fe200020e0615 */
[----:B------:R3:W5:Y:S01]  /*7890*/  LD.E.128 R24, desc[UR36][R20.64] ;  /* 0x0000002414187980 */ /* 0x000762000c101d00 */
[----:B--2---:R-:W-:Y:S01]  /*78a0*/  IMAD R3, R31, UR4, RZ ;  /* 0x000000041f037c24 */ /* 0x004fe2000f8e02ff */
[----:B------:R-:W-:Y:S01]  /*78b0*/  LOP3.LUT R4, R5, 0x380, RZ, 0xc0, !PT ;  /* 0x0000038005047812 */ /* 0x000fe200078ec0ff */
[----:B------:R-:W2:Y:S01]  /*78c0*/  @P1 LDC R31, c[0x0][0xbf0] ;  /* 0x0002fc00ff1f1b82 */ /* 0x000ea20000000800 */
[----:B------:R-:W-:Y:S01]  /*78d0*/  IMAD R0, R19, 0x20, R161 ;  /* 0x0000002013007824 */ /* 0x000fe200078e02a1 */
[----:B------:R-:W-:Y:S01]  /*78e0*/  LOP3.LUT R6, R6, R15, RZ, 0x3c, !PT ;  /* 0x0000000f06067212 */ /* 0x000fe200078e3cff */
[----:B------:R-:W-:Y:S01]  /*78f0*/  IMAD R3, R30, UR5, R3 ;  /* 0x000000051e037c24 */ /* 0x000fe2000f8e0203 */
[----:B------:R-:W-:Y:S01]  /*7900*/  SHF.R.U64 R4, R4, 0x3, RZ ;  /* 0x0000000304047819 */ /* 0x000fe200000012ff */
[----:B------:R-:W5:Y:S01]  /*7910*/  LD.E.128 R12, desc[UR36][R12.64] ;  /* 0x000000240c0c7980 */ /* 0x000f62000c101d00 */
[----:B---3--:R-:W-:Y:S01]  /*7920*/  IMAD.WIDE.U32 R20, R30, UR4, RZ ;  /* 0x000000041e147c25 */ /* 0x008fe2000f8e00ff */
[----:B------:R-:W-:Y:S01]  /*7930*/  ULDC.64 UR4, c[0x0][0xae8] ;  /* 0x0002ba0000047ab9 */ /* 0x000fe20000000a00 */
[----:B------:R-:W-:Y:S01]  /*7940*/  LOP3.LUT R32, R4, R5, RZ, 0x3c, !PT ;  /* 0x0000000504207212 */ /* 0x000fe200078e3cff */
[----:B------:R-:W5:Y:S01]  /*7950*/  LD.E.128 R8, desc[UR36][R8.64] ;  /* 0x0000002408087980 */ /* 0x000f62000c101d00 */
[----:B------:R-:W-:-:S02]  /*7960*/  IMAD.IADD R21, R21, 0x1, R3 ;  /* 0x0000000115157824 */ /* 0x000fc400078e0203 */
[----:B------:R-:W-:Y:S01]  /*7970*/  IMAD R3, R29, UR4, RZ ;  /* 0x000000041d037c24 */ /* 0x000fe2000f8e02ff */
[----:B------:R-:W5:Y:S01]  /*7980*/  LD.E.128 R4, desc[UR36][R6.64] ;  /* 0x0000002406047980 */ /* 0x000f62000c101d00 */
[----:B------:R-:W-:Y:S02]  /*7990*/  IMAD R30, R23, 0x80, R0 ;  /* 0x00000080171e7824 */ /* 0x000fe400078e0200 */
[C---:B------:R-:W-:Y:S01]  /*79a0*/  IMAD R3, R22.reuse, UR5, R3 ;  /* 0x0000000516037c24 */ /* 0x040fe2000f8e0203 */
[----:B------:R-:W5:Y:S01]  /*79b0*/  LD.E.128 R44, desc[UR36][R44.64] ;  /* 0x000000242c2c7980 */ /* 0x000f62000c101d00 */
[----:B------:R-:W-:Y:S01]  /*79c0*/  IMAD.WIDE.U32 R20, R22, UR4, R20 ;  /* 0x0000000416147c25 */ /* 0x000fe2000f8e0014 */
[----:B------:R-:W-:Y:S02]  /*79d0*/  ULDC.64 UR4, c[0x0][0xaf0] ;  /* 0x0002bc0000047ab9 */ /* 0x000fe40000000a00 */
[----:B------:R-:W5:Y:S01]  /*79e0*/  LD.E.128 R40, desc[UR36][R40.64] ;  /* 0x0000002428287980 */ /* 0x000f62000c101d00 */
[----:B-1----:R-:W-:Y:S01]  /*79f0*/  @P1 IMAD.HI.U32 R0, R30, R53, RZ ;  /* 0x000000351e001227 */ /* 0x002fe200078e00ff */
[----:B------:R-:W-:-:S02]  /*7a00*/  IADD3 R21, R21, R3, RZ ;  /* 0x0000000315157210 */ /* 0x000fc40007ffe0ff */
[----:B------:R-:W5:Y:S01]  /*7a10*/  LD.E.128 R36, desc[UR36][R36.64] ;  /* 0x0000002424247980 */ /* 0x000f62000c101d00 */
[----:B------:R-:W-:Y:S01]  /*7a20*/  IMAD.MOV.U32 R3, RZ, RZ, R30 ;  /* 0x000000ffff037224 */ /* 0x000fe200078e001e */
[----:B--2---:R-:W-:Y:S01]  /*7a30*/  @P1 SHF.R.U32.HI R3, RZ, R31, R0 ;  /* 0x0000001fff031219 */ /* 0x004fe20000011600 */
[----:B------:R-:W-:Y:S01]  /*7a40*/  IMAD R18, R160, UR4, RZ ;  /* 0x00000004a0127c24 */ /* 0x000fe2000f8e02ff */
[----:B------:R-:W5:Y:S01]  /*7a50*/  LD.E.128 R32, desc[UR36][R32.64] ;  /* 0x0000002420207980 */ /* 0x000f62000c101d00 */
[C---:B------:R-:W-:Y:S01]  /*7a60*/  IMAD.WIDE.U32 R20, R57.reuse, UR4, R20 ;  /* 0x0000000439147c25 */ /* 0x040fe2000f8e0014 */
[--C-:B------:R-:W-:Y:S01]  /*7a70*/  SHF.R.S32.HI R0, RZ, 0x1f, R3.reuse ;  /* 0x0000001fff007819 */ /* 0x100fe20000011403 */
[----:B------:R-:W-:Y:S01]  /*7a80*/  @!PT LDS RZ, [RZ] ;  /* 0x00000000fffff984 */ /* 0x000fe20000000800 */
[----:B------:R-:W-:Y:S01]  /*7a90*/  @!PT LDS RZ, [RZ] ;  /* 0x00000000fffff984 */ /* 0x000fe20000000800 */
[----:B------:R-:W-:Y:S01]  /*7aa0*/  @!PT LDS RZ, [RZ] ;  /* 0x00000000fffff984 */ /* 0x000fe20000000800 */
[----:B------:R-:W-:Y:S01]  /*7ab0*/  @!PT LDS RZ, [RZ] ;  /* 0x00000000fffff984 */ /* 0x000fe20000000800 */
[----:B------:R1:W-:Y:S06]  /*7ac0*/  MEMBAR.ALL.CTA ;  /* 0x0000000000007992 */ /* 0x0003ec0000008000 */
[----:B-1----:R-:W1:Y:S01]  /*7ad0*/  FENCE.VIEW.ASYNC.S ;  /* 0x00000000000073c6 */ /* 0x002e620000000000 */
[----:B------:R-:W-:Y:S01]  /*7ae0*/  IMAD R29, R57, UR5, R18 ;  /* 0x00000005391d7c24 */ /* 0x000fe2000f8e0212 */
[----:B------:R-:W-:Y:S01]  /*7af0*/  ULDC.64 UR4, c[0x0][0xae0] ;  /* 0x0002b80000047ab9 */ /* 0x000fe20000000a00 */
[----:B------:R-:W-:-:S02]  /*7b00*/  IMAD.MOV R31, RZ, RZ, -R3 ;  /* 0x000000ffff1f7224 */ /* 0x000fc400078e0a03 */
[----:B------:R-:W-:Y:S02]  /*7b10*/  IMAD.IADD R21, R21, 0x1, R29 ;  /* 0x0000000115157824 */ /* 0x000fe400078e021d */
[----:B------:R-:W-:Y:S02]  /*7b20*/  IMAD R0, R0, UR4, RZ ;  /* 0x0000000400007c24 */ /* 0x000fe4000f8e02ff */
[----:B------:R-:W-:Y:S02]  /*7b30*/  IMAD R29, R56, R31, R30 ;  /* 0x0000001f381d7224 */ /* 0x000fe400078e021e */
[C---:B------:R-:W-:Y:S02]  /*7b40*/  IMAD R31, R3.reuse, UR5, R0 ;  /* 0x00000005031f7c24 */ /* 0x040fe4000f8e0200 */
[----:B------:R-:W-:Y:S01]  /*7b50*/  IMAD.WIDE.U32 R20, R3, UR4, R20 ;  /* 0x0000000403147c25 */ /* 0x000fe2000f8e0014 */
[----:B------:R-:W-:Y:S01]  /*7b60*/  SHF.R.S32.HI R0, RZ, 0x1f, R29 ;  /* 0x0000001fff007819 */ /* 0x000fe2000001141d */
[----:B------:R-:W-:Y:S01]  /*7b70*/  ULDC.64 UR4, c[0x0][0xad8] ;  /* 0x0002b60000047ab9 */ /* 0x000fe20000000a00 */
[----:B------:R-:W-:Y:S01]  /*7b80*/  LEA R30, R23, R161, 0x7 ;  /* 0x000000a1171e7211 */ /* 0x000fe200078e38ff */
[----:B------:R-:W-:-:S02]  /*7b90*/  IMAD.IADD R21, R21, 0x1, R31 ;  /* 0x0000000115157824 */ /* 0x000fc400078e021f */
[----:B------:R-:W-:Y:S02]  /*7ba0*/  IMAD R18, R0, UR4, RZ ;  /* 0x0000000400127c24 */ /* 0x000fe4000f8e02ff */
[----:B------:R-:W-:Y:S01]  /*7bb0*/  IMAD.WIDE.U32 R20, R29, UR4, R20 ;  /* 0x000000041d147c25 */ /* 0x000fe2000f8e0014 */
[----:B------:R-:W-:-:S03]  /*7bc0*/  ISETP.GE.AND P2, PT, R30, R59, PT ;  /* 0x0000003b1e00720c */ /* 0x000fc60003f46270 */
[----:B------:R-:W-:Y:S01]  /*7bd0*/  IMAD R3, R29, UR5, R18 ;  /* 0x000000051d037c24 */ /* 0x000fe2000f8e0212 */
[----:B------:R-:W-:Y:S01]  /*7be0*/  ULDC.64 UR4, c[0x0][0xa80] ;  /* 0x0002a00000047ab9 */ /* 0x000fe20000000a00 */
[----:B------:R-:W-:Y:S01]  /*7bf0*/  VIADD R0, R30, 0x20 ;  /* 0x000000201e007836 */ /* 0x000fe20000000000 */
[----:B------:R-:W-:Y:S01]  /*7c00*/  LEA R18, P3, R20, UR4, 0x1 ;  /* 0x0000000414127c11 */ /* 0x000fe2000f8608ff */
[----:B------:R-:W-:Y:S02]  /*7c10*/  IMAD.IADD R3, R21, 0x1, R3 ;  /* 0x0000000115037824 */ /* 0x000fe400078e0203 */
[----:B0-----:R-:W-:Y:S01]  /*7c20*/  VIADD R28, R28, 0x2a820 ;  /* 0x0002a8201c1c7836 */ /* 0x001fe20000000000 */
[----:B------:R-:W-:Y:S02]  /*7c30*/  ISETP.GE.AND P0, PT, R0, R59, PT ;  /* 0x0000003b0000720c */ /* 0x000fe40003f06270 */
[----:B------:R-:W-:Y:S02]  /*7c40*/  IADD3 R0, R30, 0x40, RZ ;  /* 0x000000401e007810 */ /* 0x000fe40007ffe0ff */
[----:B------:R-:W-:-:S02]  /*7c50*/  LEA.HI.X R3, R20, UR5, R3, 0x1, P3 ;  /* 0x0000000514037c11 */ /* 0x000fc400098f0c03 */
[----:B------:R-:W-:Y:S01]  /*7c60*/  PRMT R28, RZ, 0x654, R28 ;  /* 0x00000654ff1c7816 */ /* 0x000fe2000000001c */
[----:B-1----:R0:W1:Y:S01]  /*7c70*/  SHFL.IDX PT, R22, R18, RZ, 0x181f ;  /* 0x00181fff12167589 */ /* 0x00206200000e0000 */
[----:B------:R-:W-:Y:S01]  /*7c80*/  ISETP.GE.AND P1, PT, R0, R59, PT ;  /* 0x0000003b0000720c */ /* 0x000fe20003f26270 */
[----:B------:R-:W-:Y:S01]  /*7c90*/  BSSY B1, `(.L_x_218) ;  /* 0x000000d000017945 */ /* 0x000fe20003800000 */
[----:B------:R0:W-:Y:S01]  /*7ca0*/  SYNCS.ARRIVE.TRANS64.RED.A1T0 RZ, [R28+URZ], RZ ;  /* 0x000000ff1cff79a7 */ /* 0x0001e2000810043f */
[----:B------:R0:W2:Y:S02]  /*7cb0*/  SHFL.IDX PT, R0, R3, RZ, 0x181f ;  /* 0x00181fff03007589 */ /* 0x0000a400000e0000 */
[----:B------:R-:W-:Y:S08]  /*7cc0*/  @P2 BRA `(.L_x_219) ;  /* 0x0000000000242947 */ /* 0x000ff00003800000 */
[----:B------:R-:W-:Y:S02]  /*7cd0*/  ULDC UR4, c[0x0][0xac8] ;  /* 0x0002b20000047ab9 */ /* 0x000fe40000000800 */
[----:B------:R-:W-:Y:S02]  /*7ce0*/  ISETP.GE.AND P2, PT, R2, UR4, PT ;  /* 0x0000000402007c0c */ /* 0x000fe4000bf46270 */
[----:B------:R-:W-:-:S11]  /*7cf0*/  ISETP.GE.AND P3, PT, R17, UR4, PT ;  /* 0x0000000411007c0c */ /* 0x000fd6000bf66270 */
[CC--:B-1----:R-:W-:Y:S02]  /*7d00*/  @!P2 LEA R20, P4, R2.reuse, R22.reuse, 0x1 ;  /* 0x000000160214a211 */ /* 0x0c2fe400078808ff */
[C---:B------:R-:W-:Y:S02]  /*7d10*/  @!P3 LEA R22, P5, R17.reuse, R22, 0x1 ;  /* 0x000000161116b211 */ /* 0x040fe400078a08ff */
[-C--:B--2---:R-:W-:Y:S02]  /*7d20*/  @!P2 LEA.HI.X R21, R2, R0.reuse, R170, 0x1, P4 ;  /* 0x000000000215a211 */ /* 0x084fe400020f0caa */
[----:B------:R-:W-:-:S03]  /*7d30*/  @!P3 LEA.HI.X R23, R17, R0, R169, 0x1, P5 ;  /* 0x000000001117b211 */ /* 0x000fc600028f0ca9 */
[----:B-----5:R3:W-:Y:S04]  /*7d40*/  @!P2 ST.E.128 desc[UR36][R20.64], R24 ;  /* 0x000000181400a985 */ /* 0x0207e8000c101d24 */
[----:B------:R3:W-:Y:S02]  /*7d50*/  @!P3 ST.E.128 desc[UR36][R22.64], R44 ;  /* 0x0000002c1600b985 */ /* 0x0007e4000c101d24 */
.L_x_219:
[----:B------:R-:W-:Y:S05]  /*7d60*/  BSYNC B1 ;  /* 0x0000000000017941 */ /* 0x000fea0003800000 */
.L_x_218:
[----:B--2---:R2:W4:Y:S01]  /*7d70*/  SHFL.IDX PT, R0, R3, 0x1, 0x181f ;  /* 0x00381f0003007f89 */ /* 0x00452200000e0000 */
[----:B------:R-:W-:Y:S03]  /*7d80*/  BSSY B1, `(.L_x_220) ;  /* 0x000000c000017945 */ /* 0x000fe60003800000 */
[----:B-1-3--:R2:W1:Y:S01]  /*7d90*/  SHFL.IDX PT, R22, R18, 0x1, 0x181f ;  /* 0x00381f0012167f89 */ /* 0x00a46200000e0000 */
[----:B------:R-:W-:Y:S05]  /*7da0*/  @P0 BRA `(.L_x_221) ;  /* 0x0000000000240947 */ /* 0x000fea0003800000 */
[----:B------:R-:W-:Y:S02]  /*7db0*/  ULDC UR4, c[0x0][0xac8] ;  /* 0x0002b20000047ab9 */ /* 0x000fe40000000800 */
[----:B------:R-:W-:Y:S02]  /*7dc0*/  ISETP.GE.AND P3, PT, R2, UR4, PT ;  /* 0x0000000402007c0c */ /* 0x000fe4000bf66270 */
[----:B------:R-:W-:-:S11]  /*7dd0*/  ISETP.GE.AND P4, PT, R17, UR4, PT ;  /* 0x0000000411007c0c */ /* 0x000fd6000bf86270 */
[CC--:B-1----:R-:W-:Y:S02]  /*7de0*/  @!P3 LEA R20, P0, R2.reuse, R22.reuse, 0x1 ;  /* 0x000000160214b211 */ /* 0x0c2fe400078008ff */
[C---:B------:R-:W-:Y:S02]  /*7df0*/  @!P4 LEA R22, P2, R17.reuse, R22, 0x1 ;  /* 0x000000161116c211 */ /* 0x040fe400078408ff */
[-C--:B----4-:R-:W-:Y:S02]  /*7e00*/  @!P3 LEA.HI.X R21, R2, R0.reuse, R170, 0x1, P0 ;  /* 0x000000000215b211 */ /* 0x090fe400000f0caa */
[----:B------:R-:W-:-:S03]  /*7e10*/  @!P4 LEA.HI.X R23, R17, R0, R169, 0x1, P2 ;  /* 0x000000001117c211 */ /* 0x000fc600010f0ca9 */
[----:B-----5:R3:W-:Y:S04]  /*7e20*/  @!P3 ST.E.128 desc[UR36][R20.64], R12 ;  /* 0x0000000c1400b985 */ /* 0x0207e8000c101d24 */
[----:B------:R3:W-:Y:S02]  /*7e30*/  @!P4 ST.E.128 desc[UR36][R22.64], R40 ;  /* 0x000000281600c985 */ /* 0x0007e4000c101d24 */
.L_x_221:
[----:B------:R-:W-:Y:S05]  /*7e40*/  BSYNC B1 ;  /* 0x0000000000017941 */ /* 0x000fea0003800000 */
.L_x_220:
[----:B----4-:R4:W0:Y:S01]  /*7e50*/  SHFL.IDX PT, R0, R3, 0x2, 0x181f ;  /* 0x00581f0003007f89 */ /* 0x01082200000e0000 */
[----:B------:R-:W-:Y:S03]  /*7e60*/  BSSY B1, `(.L_x_222) ;  /* 0x000000c000017945 */ /* 0x000fe60003800000 */
[----:B---3-5:R4:W3:Y:S01]  /*7e70*/  SHFL.IDX PT, R14, R18, 0x2, 0x181f ;  /* 0x00581f00120e7f89 */ /* 0x0288e200000e0000 */
[----:B------:R-:W-:Y:S05]  /*7e80*/  @P1 BRA `(.L_x_223) ;  /* 0x0000000000241947 */ /* 0x000fea0003800000 */
[----:B------:R-:W-:Y:S02]  /*7e90*/  ULDC UR4, c[0x0][0xac8] ;  /* 0x0002b20000047ab9 */ /* 0x000fe40000000800 */
[----:B------:R-:W-:Y:S02]  /*7ea0*/  ISETP.GE.AND P2, PT, R2, UR4, PT ;  /* 0x0000000402007c0c */ /* 0x000fe4000bf46270 */
[----:B------:R-:W-:-:S11]  /*7eb0*/  ISETP.GE.AND P3, PT, R17, UR4, PT ;  /* 0x0000000411007c0c */ /* 0x000fd6000bf66270 */
[CC--:B---3--:R-:W-:Y:S02]  /*7ec0*/  @!P2 LEA R12, P0, R2.reuse, R14.reuse, 0x1 ;  /* 0x0000000e020ca211 */ /* 0x0c8fe400078008ff */
[C---:B------:R-:W-:Y:S02]  /*7ed0*/  @!P3 LEA R14, P1, R17.reuse, R14, 0x1 ;  /* 0x0000000e110eb211 */ /* 0x040fe400078208ff */
[-C--:B0-----:R-:W-:Y:S02]  /*7ee0*/  @!P2 LEA.HI.X R13, R2, R0.reuse, R170, 0x1, P0 ;  /* 0x00000000020da211 */ /* 0x081fe400000f0caa */
[----:B------:R-:W-:-:S03]  /*7ef0*/  @!P3 LEA.HI.X R15, R17, R0, R169, 0x1, P1 ;  /* 0x00000000110fb211 */ /* 0x000fc600008f0ca9 */
[----:B------:R0:W-:Y:S04]  /*7f00*/  @!P2 ST.E.128 desc[UR36][R12.64], R4 ;  /* 0x000000040c00a985 */ /* 0x0001e8000c101d24 */
[----:B------:R0:W-:Y:S02]  /*7f10*/  @!P3 ST.E.128 desc[UR36][R14.64], R36 ;  /* 0x000000240e00b985 */ /* 0x0001e4000c101d24 */
.L_x_223:
[----:B------:R-:W-:Y:S05]  /*7f20*/  BSYNC B1 ;  /* 0x0000000000017941 */ /* 0x000fea0003800000 */
.L_x_222:
[----:B0-----:R-:W-:Y:S01]  /*7f30*/  VIADD R0, R30, 0x60 ;  /* 0x000000601e007836 */ /* 0x001fe20000000000 */
[----:B--2-4-:R-:W0:Y:S04]  /*7f40*/  SHFL.IDX PT, R3, R3, 0x3, 0x181f ;  /* 0x00781f0003037f89 */ /* 0x014e2800000e0000 */
[----:B------:R-:W-:Y:S01]  /*7f50*/  ISETP.GE.AND P0, PT, R0, R59, PT ;  /* 0x0000003b0000720c */ /* 0x000fe20003f06270 */
[----:B------:R-:W2:-:S12]  /*7f60*/  SHFL.IDX PT, R18, R18, 0x3, 0x181f ;  /* 0x00781f0012127f89 */ /* 0x000e9800000e0000 */
[----:B------:R-:W-:Y:S05]  /*7f70*/  @P0 BRA `(.L_x_224) ;  /* 0x0000000800dc0947 */ /* 0x000fea0003800000 */
[----:B------:R-:W-:Y:S02]  /*7f80*/  ULDC UR4, c[0x0][0xac8] ;  /* 0x0002b20000047ab9 */ /* 0x000fe40000000800 */
[----:B------:R-:W-:-:S13]  /*7f90*/  ISETP.GE.AND P1, PT, R2, UR4, PT ;  /* 0x0000000402007c0c */ /* 0x000fda000bf26270 */
[----:B--2---:R-:W-:-:S04]  /*7fa0*/  @!P1 LEA R4, P0, R2, R18, 0x1 ;  /* 0x0000001202049211 */ /* 0x004fc800078008ff */
[----:B0-----:R-:W-:Y:S02]  /*7fb0*/  @!P1 LEA.HI.X R5, R2, R3, R170, 0x1, P0 ;  /* 0x0000000302059211 */ /* 0x001fe400000f0caa */
[----:B------:R-:W-:-:S03]  /*7fc0*/  ISETP.GE.AND P0, PT, R17, UR4, PT ;  /* 0x0000000411007c0c */ /* 0x000fc6000bf06270 */
[----:B------:R0:W-:Y:S10]  /*7fd0*/  @!P1 ST.E.128 desc[UR36][R4.64], R8 ;  /* 0x0000000804009985 */ /* 0x0001f4000c101d24 */
[----:B------:R-:W-:Y:S05]  /*7fe0*/  @P0 BRA `(.L_x_224) ;  /* 0x0000000800c00947 */ /* 0x000fea0003800000 */
[----:B0-----:R-:W-:-:S04]  /*7ff0*/  LEA R4, P0, R17, R18, 0x1 ;  /* 0x0000001211047211 */ /* 0x001fc800078008ff */
[----:B------:R-:W-:-:S05]  /*8000*/  LEA.HI.X R5, R17, R3, R169, 0x1, P0 ;  /* 0x0000000311057211 */ /* 0x000fca00000f0ca9 */
[----:B------:R0:W-:Y:S01]  /*8010*/  ST.E.128 desc[UR36][R4.64], R32 ;  /* 0x0000002004007985 */ /* 0x0001e2000c101d24 */
[----:B------:R-:W-:Y:S05]  /*8020*/  BRA `(.L_x_224) ;  /* 0x0000000800b07947 */ /* 0x000fea0003800000 */
.L_x_216:
[----:B------:R-:W2:Y:S01]  /*8030*/  LDC.64 R6, c[0x0][0xc00] ;  /* 0x00030000ff067b82 */ /* 0x000ea20000000a00 */
[----:B------:R-:W-:Y:S01]  /*8040*/  ULDC.64 UR4, c[0x0][0xc08] ;  /* 0x0003020000047ab9 */ /* 0x000fe20000000a00 */
[----:B------:R-:W-:-:S06]  /*8050*/  IMAD.MOV.U32 R3, RZ, RZ, RZ ;  /* 0x000000ffff037224 */ /* 0x000fcc00078e00ff */
[----:B------:R-:W3:Y:S01]  /*8060*/  LDC.64 R4, c[0x0][0xc00] ;  /* 0x00030000ff047b82 */ /* 0x000ee20000000a00 */
[----:B------:R-:W-:-:S04]  /*8070*/  ISETP.NE.U32.AND P1, PT, RZ, UR4, PT ;  /* 0x00000004ff007c0c */ /* 0x000fc8000bf25070 */
[----:B------:R-:W-:-:S03]  /*8080*/  ISETP.NE.AND.EX P1, PT, RZ, UR5, PT, P1 ;  /* 0x00000005ff007c0c */ /* 0x000fc6000bf25310 */
[----:B------:R-:W4:Y:S01]  /*8090*/  LDC R25, c[0x0][0xbe8] ;  /* 0x0002fa00ff197b82 */ /* 0x000f220000000800 */
[----:B--2---:R-:W-:-:S04]  /*80a0*/  ISETP.NE.U32.AND P0, PT, R6, RZ, PT ;  /* 0x000000ff0600720c */ /* 0x004fc80003f05070 */
[----:B------:R-:W-:Y:S01]  /*80b0*/  ISETP.NE.AND.EX P0, PT, R7, RZ, PT, P0 ;  /* 0x000000ff0700720c */ /* 0x000fe20003f05300 */
[----:B---3--:R-:W-:-:S04]  /*80c0*/  IMAD.WIDE R6, R18, 0x4, R4 ;  /* 0x0000000412067825 */ /* 0x008fc800078e0204 */
[----:B------:R-:W2:Y:S01]  /*80d0*/  @P1 LDC.64 R4, c[0x0][0xc08] ;  /* 0x00030200ff041b82 */ /* 0x000ea20000000a00 */
[----:B------:R-:W-:Y:S02]  /*80e0*/  ULDC UR4, c[0x0][0xa88] ;  /* 0x0002a20000047ab9 */ /* 0x000fe40000000800 */
[----:B------:R-:W-:-:S05]  /*80f0*/  MOV R0, UR4 ;  /* 0x0000000400007c02 */ /* 0x000fca0008000f00 */
[----:B------:R3:W5:Y:S01]  /*8100*/  @P0 LDG.E R3, desc[UR36][R6.64] ;  /* 0x0000002406030981 */ /* 0x000762000c1e1900 */
[----:B--2---:R-:W-:-:S05]  /*8110*/  @P1 IMAD.WIDE R4, R18, 0x4, R4 ;  /* 0x0000000412041825 */ /* 0x004fca00078e0204 */
[----:B------:R3:W5:Y:S01]  /*8120*/  @P1 LDG.E R0, desc[UR36][R4.64] ;  /* 0x0000002404001981 */ /* 0x000762000c1e1900 */
[----:B----4-:R-:W-:Y:S02]  /*8130*/  ISETP.NE.AND P2, PT, R25, 0x1, PT ;  /* 0x000000011900780c */ /* 0x010fe40003f45270 */
[----:B------:R-:W-:-:S11]  /*8140*/  ISETP.GE.AND P3, PT, R171, 0x80, PT ;  /* 0x00000080ab00780c */ /* 0x000fd60003f66270 */
[----:B------:R-:W2:Y:S08]  /*8150*/  @P2 LDC R14, c[0x0][0xbec] ;  /* 0x0002fb00ff0e2b82 */ /* 0x000eb00000000800 */
[----:B------:R-:W4:Y:S01]  /*8160*/  @P2 LDC R27, c[0x0][0xbf0] ;  /* 0x0002fc00ff1b2b82 */ /* 0x000f220000000800 */
[----:B---3--:R-:W-:Y:S05]  /*8170*/  @P1 BRA `(.L_x_225) ;  /* 0x0000000000101947 */ /* 0x008fea0003800000 */
[----:B------:R-:W-:Y:S05]  /*8180*/  @!P0 BRA `(.L_x_225) ;  /* 0x00000000000c8947 */ /* 0x000fea0003800000 */
[----:B------:R-:W3:Y:S04]  /*8190*/  LDG.E R5, desc[UR36][R6.64] ;  /* 0x0000002406057981 */ /* 0x000ee8000c1e1900 */
[----:B-----5:R-:W3:Y:S02]  /*81a0*/  LDG.E R0, desc[UR36][R6.64+0x4] ;  /* 0x0000042406007981 */ /* 0x020ee4000c1e1900 */
[----:B---3--:R-:W-:-:S07]  /*81b0*/  IMAD.IADD R0, R0, 0x1, -R5 ;  /* 0x0000000100007824 */ /* 0x008fce00078e0a05 */
.L_x_225:
[----:B------:R-:W-:Y:S01]  /*81c0*/  BSSY B1, `(.L_x_226) ;  /* 0x000002e000017945 */ /* 0x000fe20003800000 */
[----:B------:R-:W-:Y:S02]  /*81d0*/  SHF.R.S32.HI R12, RZ, 0x1f, R22 ;  /* 0x0000001fff0c7819 */ /* 0x000fe40000011416 */
[----:B------:R-:W-:Y:S02]  /*81e0*/  SEL R13, R18, RZ, !P0 ;  /* 0x000000ff120d7207 */ /* 0x000fe40004000000 */
[----:B------:R-:W-:Y:S02]  /*81f0*/  SEL R160, R160, RZ, !P0 ;  /* 0x000000ffa0a07207 */ /* 0x000fe40004000000 */
[----:B-----5:R-:W-:Y:S01]  /*8200*/  SHF.R.S32.HI R10, RZ, 0x1f, R3 ;  /* 0x0000001fff0a7819 */ /* 0x020fe20000011403 */
[----:B------:R-:W-:Y:S06]  /*8210*/  @P3 BRA `(.L_x_227) ;  /* 0x0000000000a03947 */ /* 0x000fec0003800000 */
[----:B------:R-:W3:Y:S01]  /*8220*/  S2R R4, SR_TID.X ;  /* 0x0000000000047919 */ /* 0x000ee20000002100 */
[----:B------:R-:W5:Y:S02]  /*8230*/  LDC R11, c[0x0][0xbe8] ;  /* 0x0002fa00ff0b7b82 */ /* 0x000f640000000800 */
[----:B-----5:R-:W-:Y:S02]  /*8240*/  IMAD R5, R0, R11, RZ ;  /* 0x0000000b00057224 */ /* 0x020fe400078e02ff */
[----:B---3--:R-:W-:-:S04]  /*8250*/  IMAD R4, R23, 0x80, R4 ;  /* 0x0000008017047824 */ /* 0x008fc800078e0204 */
[----:B------:R-:W-:-:S05]  /*8260*/  VIADD R8, R4, 0xffffff80 ;  /* 0xffffff8004087836 */ /* 0x000fca0000000000 */
[----:B------:R-:W-:-:S13]  /*8270*/  ISETP.GE.AND P0, PT, R8, R5, PT ;  /* 0x000000050800720c */ /* 0x000fda0003f06270 */
[----:B------:R-:W-:Y:S05]  /*8280*/  @P0 BRA `(.L_x_227) ;  /* 0x0000000000840947 */ /* 0x000fea0003800000 */
[----:B------:R-:W-:Y:S01]  /*8290*/  ISETP.NE.AND P0, PT, R11, 0x1, PT ;  /* 0x000000010b00780c */ /* 0x000fe20003f05270 */
[----:B------:R-:W-:Y:S01]  /*82a0*/  ULDC.64 UR4, c[0x0][0xb90] ;  /* 0x0002e40000047ab9 */ /* 0x000fe20000000a00 */
[----:B------:R-:W-:Y:S01]  /*82b0*/  IMAD.MOV.U32 R4, RZ, RZ, R3 ;  /* 0x000000ffff047224 */ /* 0x000fe200078e0003 */
[----:B------:R-:W-:Y:S01]  /*82c0*/  MOV R7, R8 ;  /* 0x0000000800077202 */ /* 0x000fe20000000f00 */
[----:B------:R-:W-:Y:S02]  /*82d0*/  IMAD R9, R12, UR4, RZ ;  /* 0x000000040c097c24 */ /* 0x000fe4000f8e02ff */
[----:B------:R-:W-:Y:S02]  /*82e0*/  IMAD.MOV.U32 R5, RZ, RZ, R10 ;  /* 0x000000ffff057224 */ /* 0x000fe400078e000a */
[C---:B------:R-:W-:Y:S02]  /*82f0*/  IMAD R9, R22.reuse, UR5, R9 ;  /* 0x0000000516097c24 */ /* 0x040fe4000f8e0209 */
[----:B------:R-:W-:Y:S01]  /*8300*/  IMAD.WIDE.U32 R4, R22, UR4, R4 ;  /* 0x0000000416047c25 */ /* 0x000fe2000f8e0004 */
[----:B------:R-:W-:-:S02]  /*8310*/  ULDC.64 UR4, c[0x0][0xb98] ;  /* 0x0002e60000047ab9 */ /* 0x000fc40000000a00 */
[----:B------:R-:W3:Y:S01]  /*8320*/  @P0 LDC R15, c[0x0][0xbec] ;  /* 0x0002fb00ff0f0b82 */ /* 0x000ee20000000800 */
[----:B------:R-:W-:Y:S02]  /*8330*/  IMAD.IADD R5, R5, 0x1, R9 ;  /* 0x0000000105057824 */ /* 0x000fe400078e0209 */
[----:B------:R-:W-:-:S05]  /*8340*/  IMAD.WIDE.U32 R4, R13, UR4, R4 ;  /* 0x000000040d047c25 */ /* 0x000fca000f8e0004 */
[----:B------:R-:W5:Y:S01]  /*8350*/  @P0 LDC R21, c[0x0][0xbf0] ;  /* 0x0002fc00ff150b82 */ /* 0x000f620000000800 */
[----:B---3--:R-:W-:-:S05]  /*8360*/  @P0 IMAD.HI.U32 R6, R8, R15, RZ ;  /* 0x0000000f08060227 */ /* 0x008fca00078e00ff */
[----:B-----5:R-:W-:Y:S01]  /*8370*/  @P0 SHF.R.U32.HI R7, RZ, R21, R6 ;  /* 0x00000015ff070219 */ /* 0x020fe20000011606 */
[----:B------:R-:W-:-:S03]  /*8380*/  IMAD R6, R160, UR4, RZ ;  /* 0x00000004a0067c24 */ /* 0x000fc6000f8e02ff */
[C---:B------:R-:W-:Y:S02]  /*8390*/  IADD3 R9, -R7.reuse, RZ, RZ ;  /* 0x000000ff07097210 */ /* 0x040fe40007ffe1ff */
[----:B------:R-:W-:-:S03]  /*83a0*/  IADD3 R4, P0, R7, R4, RZ ;  /* 0x0000000407047210 */ /* 0x000fc60007f1e0ff */
[----:B------:R-:W-:Y:S01]  /*83b0*/  IMAD R9, R11, R9, R8 ;  /* 0x000000090b097224 */ /* 0x000fe200078e0208 */
[----:B------:R-:W-:Y:S01]  /*83c0*/  SHF.R.S32.HI R11, RZ, 0x1f, R7 ;  /* 0x0000001fff0b7819 */ /* 0x000fe20000011407 */
[----:B------:R-:W-:Y:S01]  /*83d0*/  IMAD R8, R13, UR5, R6 ;  /* 0x000000050d087c24 */ /* 0x000fe2000f8e0206 */
[----:B------:R-:W-:Y:S02]  /*83e0*/  ULDC.64 UR4, c[0x0][0xb88] ;  /* 0x0002e20000047ab9 */ /* 0x000fe40000000a00 */
[----:B------:R-:W-:Y:S02]  /*83f0*/  SHF.R.S32.HI R6, RZ, 0x1f, R9 ;  /* 0x0000001fff067819 */ /* 0x000fe40000011409 */
[----:B------:R-:W-:-:S03]  /*8400*/  IADD3.X R5, R11, R5, R8, P0, !PT ;  /* 0x000000050b057210 */ /* 0x000fc600007fe408 */
[----:B------:R-:W-:Y:S02]  /*8410*/  IMAD R6, R6, UR4, RZ ;  /* 0x0000000406067c24 */ /* 0x000fe4000f8e02ff */
[----:B------:R-:W-:-:S04]  /*8420*/  IMAD.WIDE.U32 R4, R9, UR4, R4 ;  /* 0x0000000409047c25 */ /* 0x000fc8000f8e0004 */
[----:B------:R-:W-:Y:S01]  /*8430*/  IMAD R7, R9, UR5, R6 ;  /* 0x0000000509077c24 */ /* 0x000fe2000f8e0206 */
[----:B------:R-:W-:Y:S02]  /*8440*/  ULDC.64 UR4, c[0x0][0xb50] ;  /* 0x0002d40000047ab9 */ /* 0x000fe40000000a00 */
[----:B------:R-:W-:Y:S01]  /*8450*/  LEA R6, P0, R4, UR4, 0x2 ;  /* 0x0000000404067c11 */ /* 0x000fe2000f8010ff */
[----:B------:R-:W-:-:S05]  /*8460*/  IMAD.IADD R5, R5, 0x1, R7 ;  /* 0x0000000105057824 */ /* 0x000fca00078e0207 */
[----:B------:R-:W-:Y:S01]  /*8470*/  LEA.HI.X R7, R4, UR5, R5, 0x2, P0 ;  /* 0x0000000504077c11 */ /* 0x000fe200080f1405 */
[----:B------:R-:W-:-:S05]  /*8480*/  IMAD.MOV.U32 R5, RZ, RZ, -0x800000 ;  /* 0xff800000ff057424 */ /* 0x000fca00078e00ff */
[----:B------:R3:W-:Y:S02]  /*8490*/  STG.E desc[UR36][R6.64], R5 ;  /* 0x0000000506007986 */ /* 0x0007e4000c101924 */
.L_x_227:
[----:B------:R-:W-:Y:S05]  /*84a0*/  BSYNC B1 ;  /* 0x0000000000017941 */ /* 0x000fea0003800000 */
.L_x_226:
[----:B------:R-:W-:Y:S01]  /*84b0*/  ULDC.64 UR4, c[0x0][0xaa0] ;  /* 0x0002a80000047ab9 */ /* 0x000fe20000000a00 */
[----:B---3--:R-:W-:Y:S01]  /*84c0*/  IMAD R6, R19, 0x20, R161 ;  /* 0x0000002013067824 */ /* 0x008fe200078e02a1 */
[----:B------:R-:W-:Y:S01]  /*84d0*/  BSSY B1, `(.L_x_228) ;  /* 0x0000037000017945 */ /* 0x000fe20003800000 */
[----:B------:R-:W-:Y:S02]  /*84e0*/  IMAD R4, R10, UR4, RZ ;  /* 0x000000040a047c24 */ /* 0x000fe4000f8e02ff */
[----:B------:R-:W-:Y:S02]  /*84f0*/  IMAD R9, R23, 0x80, R6 ;  /* 0x0000008017097824 */ /* 0x000fe400078e0206 */
[C---:B------:R-:W-:Y:S02]  /*8500*/  IMAD R7, R3.reuse, UR5, R4 ;  /* 0x0000000503077c24 */ /* 0x040fe4000f8e0204 */
[----:B------:R-:W-:Y:S01]  /*8510*/  IMAD.WIDE.U32 R4, R3, UR4, RZ ;  /* 0x0000000403047c25 */ /* 0x000fe2000f8e00ff */
[----:B------:R-:W-:-:S03]  /*8520*/  ULDC.64 UR4, c[0x0][0xae8] ;  /* 0x0002ba0000047ab9 */ /* 0x000fc60000000a00 */
[----:B--2---:R-:W-:Y:S01]  /*8530*/  @P2 IMAD.HI.U32 R6, R9, R14, RZ ;  /* 0x0000000e09062227 */ /* 0x004fe200078e00ff */
[----:B------:R-:W-:-:S03]  /*8540*/  IADD3 R5, R5, R7, RZ ;  /* 0x0000000705057210 */ /* 0x000fc60007ffe0ff */
[----:B------:R-:W-:Y:S02]  /*8550*/  IMAD R7, R12, UR4, RZ ;  /* 0x000000040c077c24 */ /* 0x000fe4000f8e02ff */
[----:B------:R-:W-:-:S04]  /*8560*/  IMAD.WIDE.U32 R4, R22, UR4, R4 ;  /* 0x0000000416047c25 */ /* 0x000fc8000f8e0004 */
[----:B------:R-:W-:Y:S01]  /*8570*/  IMAD R7, R22, UR5, R7 ;  /* 0x0000000516077c24 */ /* 0x000fe2000f8e0207 */
[----:B------:R-:W-:Y:S01]  /*8580*/  ULDC.64 UR4, c[0x0][0xaf0] ;  /* 0x0002bc0000047ab9 */ /* 0x000fe20000000a00 */
[----:B------:R-:W-:Y:S01]  /*8590*/  IMAD.MOV.U32 R3, RZ, RZ, R9 ;  /* 0x000000ffff037224 */ /* 0x000fe200078e0009 */
[----:B----4-:R-:W-:Y:S01]  /*85a0*/  @P2 SHF.R.U32.HI R3, RZ, R27, R6 ;  /* 0x0000001bff032219 */ /* 0x010fe20000011606 */
[----:B------:R-:W-:Y:S02]  /*85b0*/  IMAD R8, R160, UR4, RZ ;  /* 0x00000004a0087c24 */ /* 0x000fe4000f8e02ff */
[----:B------:R-:W-:Y:S01]  /*85c0*/  IMAD.IADD R5, R5, 0x1, R7 ;  /* 0x0000000105057824 */ /* 0x000fe200078e0207 */
[----:B------:R-:W-:Y:S01]  /*85d0*/  SHF.R.S32.HI R6, RZ, 0x1f, R3 ;  /* 0x0000001fff067819 */ /* 0x000fe20000011403 */
[----:B------:R-:W-:Y:S01]  /*85e0*/  IMAD R7, R13, UR5, R8 ;  /* 0x000000050d077c24 */ /* 0x000fe2000f8e0208 */
[----:B------:R-:W-:Y:S01]  /*85f0*/  IADD3 R8, -R3, RZ, RZ ;  /* 0x000000ff03087210 */ /* 0x000fe20007ffe1ff */
[----:B------:R-:W-:Y:S01]  /*8600*/  IMAD.WIDE.U32 R4, R13, UR4, R4 ;  /* 0x000000040d047c25 */ /* 0x000fe2000f8e0004 */
[----:B------:R-:W-:-:S03]  /*8610*/  ULDC.64 UR4, c[0x0][0xae0] ;  /* 0x0002b80000047ab9 */ /* 0x000fc60000000a00 */
[----:B------:R-:W-:Y:S02]  /*8620*/  IMAD.IADD R5, R5, 0x1, R7 ;  /* 0x0000000105057824 */ /* 0x000fe400078e0207 */
[----:B------:R-:W-:Y:S02]  /*8630*/  IMAD R6, R6, UR4, RZ ;  /* 0x0000000406067c24 */ /* 0x000fe4000f8e02ff */
[----:B------:R-:W-:Y:S02]  /*8640*/  IMAD R7, R25, R8, R9 ;  /* 0x0000000819077224 */ /* 0x000fe400078e0209 */
[C---:B------:R-:W-:Y:S02]  /*8650*/  IMAD R9, R3.reuse, UR5, R6 ;  /* 0x0000000503097c24 */ /* 0x040fe4000f8e0206 */
[----:B------:R-:W-:Y:S01]  /*8660*/  IMAD.WIDE.U32 R4, R3, UR4, R4 ;  /* 0x0000000403047c25 */ /* 0x000fe2000f8e0004 */
[----:B------:R-:W-:Y:S01]  /*8670*/  SHF.R.S32.HI R3, RZ, 0x1f, R7 ;  /* 0x0000001fff037819 */ /* 0x000fe20000011407 */
[----:B------:R-:W-:-:S02]  /*8680*/  ULDC.64 UR4, c[0x0][0xad8] ;  /* 0x0002b60000047ab9 */ /* 0x000fc40000000a00 */
[----:B------:R-:W-:Y:S02]  /*8690*/  IMAD.IADD R5, R5, 0x1, R9 ;  /* 0x0000000105057824 */ /* 0x000fe400078e0209 */
[----:B------:R-:W-:Y:S02]  /*86a0*/  IMAD R6, R3, UR4, RZ ;  /* 0x0000000403067c24 */ /* 0x000fe4000f8e02ff */
[----:B------:R-:W-:Y:S02]  /*86b0*/  IMAD R8, R23, 0x80, R161 ;  /* 0x0000008017087824 */ /* 0x000fe400078e02a1 */
[----:B------:R-:W-:Y:S02]  /*86c0*/  IMAD R25, R0, R25, RZ ;  /* 0x0000001900197224 */ /* 0x000fe400078e02ff */
[C---:B------:R-:W-:Y:S01]  /*86d0*/  IMAD R3, R7.reuse, UR5, R6 ;  /* 0x0000000507037c24 */ /* 0x040fe2000f8e0206 */
[C---:B------:R-:W-:Y:S01]  /*86e0*/  IADD3 R0, R8.reuse, 0x20, RZ ;  /* 0x0000002008007810 */ /* 0x040fe20007ffe0ff */
[----:B------:R-:W-:Y:S01]  /*86f0*/  IMAD.WIDE.U32 R4, R7, UR4, R4 ;  /* 0x0000000407047c25 */ /* 0x000fe2000f8e0004 */
[-C--:B------:R-:W-:Y:S01]  /*8700*/  ISETP.GE.AND P2, PT, R8, R25.reuse, PT ;  /* 0x000000190800720c */ /* 0x080fe20003f46270 */
[----:B------:R-:W-:Y:S01]  /*8710*/  ULDC.64 UR4, c[0x0][0xa80] ;  /* 0x0002a00000047ab9 */ /* 0x000fe20000000a00 */
[----:B------:R-:W-:Y:S01]  /*8720*/  ISETP.GE.AND P1, PT, R0, R25, PT ;  /* 0x000000190000720c */ /* 0x000fe20003f26270 */
[----:B------:R-:W-:Y:S01]  /*8730*/  IMAD.IADD R3, R5, 0x1, R3 ;  /* 0x0000000105037824 */ /* 0x000fe200078e0203 */
[----:B------:R-:W-:Y:S01]  /*8740*/  LEA R6, P3, R4, UR4, 0x1 ;  /* 0x0000000404067c11 */ /* 0x000fe2000f8608ff */
[----:B------:R-:W-:-:S03]  /*8750*/  VIADD R0, R8, 0x40 ;  /* 0x0000004008007836 */ /* 0x000fc60000000000 */
[----:B------:R-:W-:Y:S02]  /*8760*/  LEA.HI.X R3, R4, UR5, R3, 0x1, P3 ;  /* 0x0000000504037c11 */ /* 0x000fe400098f0c03 */
[----:B------:R-:W-:Y:S01]  /*8770*/  ISETP.GE.AND P0, PT, R0, R25, PT ;  /* 0x000000190000720c */ /* 0x000fe20003f06270 */
[----:B------:R2:W3:Y:S04]  /*8780*/  SHFL.IDX PT, R4, R6, RZ, 0x181f ;  /* 0x00181fff06047589 */ /* 0x0004e800000e0000 */
[----:B------:R2:W4:Y:S01]  /*8790*/  SHFL.IDX PT, R0, R3, RZ, 0x181f ;  /* 0x00181fff03007589 */ /* 0x00052200000e0000 */
[----:B------:R-:W-:Y:S07]  /*87a0*/  @P2 BRA `(.L_x_229) ;  /* 0x0000000000242947 */ /* 0x000fee0003800000 */
[----:B------:R-:W-:Y:S02]  /*87b0*/  ULDC UR4, c[0x0][0xac8] ;  /* 0x0002b20000047ab9 */ /* 0x000fe40000000800 */
[----:B------:R-:W-:Y:S02]  /*87c0*/  ISETP.GE.AND P4, PT, R2, UR4, PT ;  /* 0x0000000402007c0c */ /* 0x000fe4000bf86270 */
[----:B------:R-:W-:-:S11]  /*87d0*/  ISETP.GE.AND P5, PT, R17, UR4, PT ;  /* 0x0000000411007c0c */ /* 0x000fd6000bfa6270 */
[CC--:B---3--:R-:W-:Y:S02]  /*87e0*/  @!P4 LEA R10, P2, R2.reuse, R4.reuse, 0x1 ;  /* 0x00000004020ac211 */ /* 0x0c8fe400078408ff */
[C---:B------:R-:W-:Y:S02]  /*87f0*/  @!P5 LEA R4, P3, R17.reuse, R4, 0x1 ;  /* 0x000000041104d211 */ /* 0x040fe400078608ff */
[-C--:B----4-:R-:W-:Y:S02]  /*8800*/  @!P4 LEA.HI.X R11, R2, R0.reuse, R170, 0x1, P2 ;  /* 0x00000000020bc211 */ /* 0x090fe400010f0caa */
[----:B------:R-:W-:-:S03]  /*8810*/  @!P5 LEA.HI.X R5, R17, R0, R169, 0x1, P3 ;  /* 0x000000001105d211 */ /* 0x000fc600018f0ca9 */
[----:B------:R3:W-:Y:S04]  /*8820*/  @!P4 ST.E.128 desc[UR36][R10.64], RZ ;  /* 0x000000ff0a00c985 */ /* 0x0007e8000c101d24 */
[----:B------:R3:W-:Y:S02]  /*8830*/  @!P5 ST.E.128 desc[UR36][R4.64], RZ ;  /* 0x000000ff0400d985 */ /* 0x0007e4000c101d24 */
.L_x_229:
[----:B------:R-:W-:Y:S05]  /*8840*/  BSYNC B1 ;  /* 0x0000000000017941 */ /* 0x000fea0003800000 */
.L_x_228:
[----:B----4-:R4:W0:Y:S01]  /*8850*/  SHFL.IDX PT, R0, R3, 0x1, 0x181f ;  /* 0x00381f0003007f89 */ /* 0x01082200000e0000 */
[----:B------:R-:W-:Y:S03]  /*8860*/  BSSY B1, `(.L_x_230) ;  /* 0x000000c000017945 */ /* 0x000fe60003800000 */
[----:B---3--:R4:W3:Y:S01]  /*8870*/  SHFL.IDX PT, R4, R6, 0x1, 0x181f ;  /* 0x00381f0006047f89 */ /* 0x0088e200000e0000 */
        /* <DEDUP_REMOVED lines=8> */
[----:B------:R0:W-:Y:S04]  /*8900*/  @!P3 ST.E.128 desc[UR36][R10.64], RZ ;  /* 0x000000ff0a00b985 */ /* 0x0001e8000c101d24 */
[----:B------:R0:W-:Y:S02]  /*8910*/  @!P4 ST.E.128 desc[UR36][R4.64], RZ ;  /* 0x000000ff0400c985 */ /* 0x0001e4000c101d24 */
.L_x_231:
[----:B------:R-:W-:Y:S05]  /*8920*/  BSYNC B1 ;  /* 0x0000000000017941 */ /* 0x000fea0003800000 */
.L_x_230:
[----:B0-----:R0:W0:Y:S01]  /*8930*/  SHFL.IDX PT, R0, R3, 0x2, 0x181f ;  /* 0x00581f0003007f89 */ /* 0x00102200000e0000 */
[----:B------:R-:W-:Y:S03]  /*8940*/  BSSY B1, `(.L_x_232) ;  /* 0x000000c000017945 */ /* 0x000fe60003800000 */
[----:B---3--:R3:W0:Y:S01]  /*8950*/  SHFL.IDX PT, R4, R6, 0x2, 0x181f ;  /* 0x00581f0006047f89 */ /* 0x00862200000e0000 */
[----:B------:R-:W-:Y:S05]  /*8960*/  @P0 BRA `(.L_x_233) ;  /* 0x0000000000240947 */ /* 0x000fea0003800000 */
[----:B------:R-:W-:Y:S02]  /*8970*/  ULDC UR4, c[0x0][0xac8] ;  /* 0x0002b20000047ab9 */ /* 0x000fe40000000800 */
[----:B------:R-:W-:Y:S02]  /*8980*/  ISETP.GE.AND P2, PT, R2, UR4, PT ;  /* 0x0000000402007c0c */ /* 0x000fe4000bf46270 */
[----:B------:R-:W-:-:S11]  /*8990*/  ISETP.GE.AND P3, PT, R17, UR4, PT ;  /* 0x0000000411007c0c */ /* 0x000fd6000bf66270 */
[CC--:B0-----:R-:W-:Y:S02]  /*89a0*/  @!P2 LEA R10, P0, R2.reuse, R4.reuse, 0x1 ;  /* 0x00000004020aa211 */ /* 0x0c1fe400078008ff */
[C---:B------:R-:W-:Y:S02]  /*89b0*/  @!P3 LEA R4, P1, R17.reuse, R4, 0x1 ;  /* 0x000000041104b211 */ /* 0x040fe400078208ff */
[-C--:B------:R-:W-:Y:S02]  /*89c0*/  @!P2 LEA.HI.X R11, R2, R0.reuse, R170, 0x1, P0 ;  /* 0x00000000020ba211 */ /* 0x080fe400000f0caa */
[----:B------:R-:W-:-:S03]  /*89d0*/  @!P3 LEA.HI.X R5, R17, R0, R169, 0x1, P1 ;  /* 0x000000001105b211 */ /* 0x000fc600008f0ca9 */
[----:B------:R0:W-:Y:S04]  /*89e0*/  @!P2 ST.E.128 desc[UR36][R10.64], RZ ;  /* 0x000000ff0a00a985 */ /* 0x0001e8000c101d24 */
[----:B------:R0:W-:Y:S02]  /*89f0*/  @!P3 ST.E.128 desc[UR36][R4.64], RZ ;  /* 0x000000ff0400b985 */ /* 0x0001e4000c101d24 */
.L_x_233:
[----:B------:R-:W-:Y:S05]  /*8a00*/  BSYNC B1 ;  /* 0x0000000000017941 */ /* 0x000fea0003800000 */
.L_x_232:
[----:B0-----:R-:W-:Y:S01]  /*8a10*/  VIADD R0, R8, 0x60 ;  /* 0x0000006008007836 */ /* 0x001fe20000000000 */
[----:B--2-4-:R-:W0:Y:S04]  /*8a20*/  SHFL.IDX PT, R3, R3, 0x3, 0x181f ;  /* 0x00781f0003037f89 */ /* 0x014e2800000e0000 */
[----:B------:R-:W-:Y:S01]  /*8a30*/  ISETP.GE.AND P0, PT, R0, R25, PT ;  /* 0x000000190000720c */ /* 0x000fe20003f06270 */
[----:B------:R2:W4:-:S12]  /*8a40*/  SHFL.IDX PT, R4, R6, 0x3, 0x181f ;  /* 0x00781f0006047f89 */ /* 0x00051800000e0000 */
[----:B--2---:R-:W-:Y:S05]  /*8a50*/  @P0 BRA `(.L_x_224) ;  /* 0x0000000000240947 */ /* 0x004fea0003800000 */
[----:B------:R-:W-:Y:S02]  /*8a60*/  ULDC UR4, c[0x0][0xac8] ;  /* 0x0002b20000047ab9 */ /* 0x000fe40000000800 */
[----:B------:R-:W-:Y:S02]  /*8a70*/  ISETP.GE.AND P2, PT, R2, UR4, PT ;  /* 0x0000000402007c0c */ /* 0x000fe4000bf46270 */
[----:B------:R-:W-:-:S11]  /*8a80*/  ISETP.GE.AND P3, PT, R17, UR4, PT ;  /* 0x0000000411007c0c */ /* 0x000fd6000bf66270 */
[CC--:B---34-:R-:W-:Y:S02]  /*8a90*/  @!P2 LEA R6, P0, R2.reuse, R4.reuse, 0x1 ;  /* 0x000000040206a211 */ /* 0x0d8fe400078008ff */
[C---:B------:R-:W-:Y:S02]  /*8aa0*/  @!P3 LEA R4, P1, R17.reuse, R4, 0x1 ;  /* 0x000000041104b211 */ /* 0x040fe400078208ff */
[-C--:B0-----:R-:W-:Y:S02]  /*8ab0*/  @!P2 LEA.HI.X R7, R2, R3.reuse, R170, 0x1, P0 ;  /* 0x000000030207a211 */ /* 0x081fe400000f0caa */
[----:B------:R-:W-:-:S03]  /*8ac0*/  @!P3 LEA.HI.X R5, R17, R3, R169, 0x1, P1 ;  /* 0x000000031105b211 */ /* 0x000fc600008f0ca9 */
[----:B------:R2:W-:Y:S04]  /*8ad0*/  @!P2 ST.E.128 desc[UR36][R6.64], RZ ;  /* 0x000000ff0600a985 */ /* 0x0005e8000c101d24 */
[----:B------:R2:W-:Y:S02]  /*8ae0*/  @!P3 ST.E.128 desc[UR36][R4.64], RZ ;  /* 0x000000ff0400b985 */ /* 0x0005e4000c101d24 */
.L_x_224:
[----:B------:R-:W-:Y:S05]  /*8af0*/  BSYNC B0 ;  /* 0x0000000000007941 */ /* 0x000fea0003800000 */
.L_x_215:
[----:B------:R-:W-:Y:S02]  /*8b00*/  ULDC UR4, c[0x0][0xc3c] ;  /* 0x00030f0000047ab9 */ /* 0x000fe40000000800 */
[----:B-1----:R-:W-:-:S13]  /*8b10*/  ISETP.GE.AND P0, PT, R51, UR4, PT ;  /* 0x0000000433007c0c */ /* 0x002fda000bf06270 */
[----:B------:R-:W-:Y:S05]  /*8b20*/  @!P0 BRA `(.L_x_234) ;  /* 0xffffff8000748947 */ /* 0x000fea000383ffff */
[----:B------:R-:W-:Y:S05]  /*8b30*/  EXIT ;  /* 0x000000000000794d */ /* 0x000fea0003800000 */
.L_x_187:
[----:B------:R-:W-:-:S08]  /*8b40*/  NOP ;  /* 0x0000000000007918 */ /* 0x000fd00000000000 */
[----:B------:R-:W0:-:S00]  /*8b50*/  USETMAXREG.DEALLOC.CTAPOOL 0x28 ;  /* 0x00000028000079c8 */ /* 0x000e0000080e0500 */
[----:B0-----:R-:W-:Y:S02]  /*8b60*/  LOP3.LUT R0, R0, 0x3, RZ, 0xc0, !PT ;  /* 0x0000000300007812 */ /* 0x001fe400078ec0ff */
[----:B------:R-:W-:-:S04]  /*8b70*/  LOP3.LUT R25, R25, 0xffffff7f, RZ, 0xc0, !PT ;  /* 0xffffff7f19197812 */ /* 0x000fc800078ec0ff */
[----:B------:R-:W0:Y:S02]  /*8b80*/  SHFL.IDX PT, R0, R0, RZ, 0x1f ;  /* 0x00001fff00007589 */ /* 0x000e2400000e0000 */
[----:B0-----:R-:W-:Y:S02]  /*8b90*/  ISETP.NE.AND P0, PT, R0, RZ, PT ;  /* 0x000000ff0000720c */ /* 0x001fe40003f05270 */
[----:B------:R-:W-:-:S11]  /*8ba0*/  MOV R0, RZ ;  /* 0x000000ff00007202 */ /* 0x000fd60000000f00 */
[----:B------:R-:W-:Y:S01]  /*8bb0*/  @P0 LOP3.LUT R25, R25, 0x80, RZ, 0xfc, !PT ;  /* 0x0000008019190812 */ /* 0x000fe200078efcff */
[----:B------:R-:W-:Y:S06]  /*8bc0*/  @!P0 BRA `(.L_x_235) ;  /* 0x00000000001c8947 */ /* 0x000fec0003800000 */
[----:B------:R-:W0:Y:S08]  /*8bd0*/  S2UR UR5, SR_CgaCtaId ;  /* 0x00000000000579c3 */ /* 0x000e300000008800 */
[----:B------:R-:W-:Y:S06]  /*8be0*/  BAR.SYNC.DEFER_BLOCKING 0x5, 0x180 ;  /* 0x0146000000007b1d */ /* 0x000fec0000010000 */
[----:B------:R-:W-:-:S02]  /*8bf0*/  UMOV UR4, 0x400 ;  /* 0x0000040000047882 */ /* 0x000fc40000000000 */
[----:B0-----:R-:W-:-:S09]  /*8c00*/  ULEA UR4, UR5, UR4, 0x18 ;  /* 0x0000000405047291 */ /* 0x001fd2000f8ec03f */
[----:B------:R-:W1:Y:S01]  /*8c10*/  LDS.128 R16, [UR4+0x2a8d0] ;  /* 0x02a8d004ff107984 */ /* 0x000e620008000c00 */
[----:B------:R-:W-:Y:S06]  /*8c20*/  BAR.ARV 0x4, 0x180 ;  /* 0x0106000000007b1d */ /* 0x000fec0000002000 */
[----:B------:R-:W-:Y:S05]  /*8c30*/  BRA `(.L_x_236) ;  /* 0x0000000800007947 */ /* 0x000fea0003800000 */
.L_x_235:
[----:B------:R-:W0:Y:S01]  /*8c40*/  S2R R2, SR_TID.X ;  /* 0x0000000000027919 */ /* 0x000e220000002100 */
[----:B------:R-:W-:Y:S01]  /*8c50*/  ULDC UR4, c[0x0][0xc3c] ;  /* 0x00030f0000047ab9 */ /* 0x000fe20000000800 */
[----:B------:R-:W1:Y:S01]  /*8c60*/  S2UR UR6, SR_CTAID.X ;  /* 0x00000000000679c3 */ /* 0x000e620000002500 */
[----:B------:R-:W-:Y:S01]  /*8c70*/  ULDC UR5, c[0x0][0xc38] ;  /* 0x00030e0000057ab9 */ /* 0x000fe20000000800 */
[----:B0-----:R-:W-:-:S04]  /*8c80*/  LOP3.LUT R5, R2, 0x1f, RZ, 0xc0, !PT ;  /* 0x0000001f02057812 */ /* 0x001fc800078ec0ff */
[----:B------:R-:W-:-:S04]  /*8c90*/  ISETP.NE.AND P0, PT, R5, 0x1f, PT ;  /* 0x0000001f0500780c */ /* 0x000fc80003f05270 */
[----:B------:R-:W-:-:S13]  /*8ca0*/  ISETP.GE.OR P1, PT, R5, UR4, !P0 ;  /* 0x0000000405007c0c */ /* 0x000fda000c726670 */
[----:B------:R-:W0:Y:S02]  /*8cb0*/  @!P1 LDC.64 R2, c[0x0][0xc80] ;  /* 0x00032000ff029b82 */ /* 0x000e240000000a00 */
[----:B0-----:R-:W-:-:S05]  /*8cc0*/  @!P1 IMAD.WIDE.U32 R2, R5, 0x4, R2 ;  /* 0x0000000405029825 */ /* 0x001fca00078e0002 */
[----:B------:R-:W2:Y:S01]  /*8cd0*/  @!P1 LDG.E R0, desc[UR36][R2.64] ;  /* 0x0000002402009981 */ /* 0x000ea2000c1e1900 */
[C---:B------:R-:W-:Y:S01]  /*8ce0*/  ISETP.NE.AND P1, PT, R5.reuse, RZ, PT ;  /* 0x000000ff0500720c */ /* 0x040fe20003f25270 */
[----:B------:R-:W-:Y:S01]  /*8cf0*/  UMOV UR4, URZ ;  /* 0x0000003f00047c82 */ /* 0x000fe20008000000 */
[C---:B------:R-:W-:Y:S01]  /*8d00*/  ISETP.GE.U32.AND P2, PT, R5.reuse, 0x2, PT ;  /* 0x000000020500780c */ /* 0x040fe20003f46070 */
[----:B------:R-:W-:Y:S01]  /*8d10*/  IMAD.MOV.U32 R16, RZ, RZ, RZ ;  /* 0x000000ffff107224 */ /* 0x000fe200078e00ff */
[C---:B------:R-:W-:Y:S02]  /*8d20*/  ISETP.GE.U32.AND P3, PT, R5.reuse, 0x4, PT ;  /* 0x000000040500780c */ /* 0x040fe40003f66070 */
[C---:B------:R-:W-:Y:S02]  /*8d30*/  ISETP.GE.U32.AND P4, PT, R5.reuse, 0x8, PT ;  /* 0x000000080500780c */ /* 0x040fe40003f86070 */
[----:B------:R-:W-:Y:S01]  /*8d40*/  ISETP.GE.U32.AND P5, PT, R5, 0x10, PT ;  /* 0x000000100500780c */ /* 0x000fe20003fa6070 */
[----:B--2---:R-:W0:Y:S02]  /*8d50*/  SHFL.UP PT, R4, R0, 0x1, RZ ;  /* 0x0420000000047989 */ /* 0x004e2400000e00ff */
[----:B0-----:R-:W-:-:S05]  /*8d60*/  SEL R7, R4, RZ, P1 ;  /* 0x000000ff04077207 */ /* 0x001fca0000800000 */
[----:B------:R-:W-:-:S05]  /*8d70*/  IMAD.IADD R7, R0, 0x1, R7 ;  /* 0x0000000100077824 */ /* 0x000fca00078e0207 */
[----:B------:R-:W0:Y:S02]  /*8d80*/  SHFL.UP PT, R4, R7, 0x2, RZ ;  /* 0x0440000007047989 */ /* 0x000e2400000e00ff */
[----:B0-----:R-:W-:-:S05]  /*8d90*/  SEL R4, R4, RZ, P2 ;  /* 0x000000ff04047207 */ /* 0x001fca0001000000 */
[----:B------:R-:W-:-:S05]  /*8da0*/  IMAD.IADD R4, R7, 0x1, R4 ;  /* 0x0000000107047824 */ /* 0x000fca00078e0204 */
[----:B------:R-:W0:Y:S02]  /*8db0*/  SHFL.UP PT, R6, R4, 0x4, RZ ;  /* 0x0480000004067989 */ /* 0x000e2400000e00ff */
[----:B0-----:R-:W-:-:S05]  /*8dc0*/  SEL R3, R6, RZ, P3 ;  /* 0x000000ff06037207 */ /* 0x001fca0001800000 */
[----:B------:R-:W-:-:S05]  /*8dd0*/  IMAD.IADD R3, R4, 0x1, R3 ;  /* 0x0000000104037824 */ /* 0x000fca00078e0203 */
[----:B------:R-:W0:Y:S02]  /*8de0*/  SHFL.UP PT, R2, R3, 0x8, RZ ;  /* 0x0500000003027989 */ /* 0x000e2400000e00ff */
[----:B0-----:R-:W-:-:S04]  /*8df0*/  SEL R2, R2, RZ, P4 ;  /* 0x000000ff02027207 */ /* 0x001fc80002000000 */
[----:B------:R-:W-:-:S05]  /*8e00*/  IADD3 R2, R3, R2, RZ ;  /* 0x0000000203027210 */ /* 0x000fca0007ffe0ff */
[----:B------:R-:W0:Y:S02]  /*8e10*/  SHFL.UP PT, R6, R2, 0x10, RZ ;  /* 0x0600000002067989 */ /* 0x000e2400000e00ff */
[----:B0-----:R-:W-:-:S05]  /*8e20*/  SEL R7, R6, RZ, P5 ;  /* 0x000000ff06077207 */ /* 0x001fca0002800000 */
[----:B------:R-:W-:-:S05]  /*8e30*/  IMAD.IADD R7, R2, 0x1, R7 ;  /* 0x0000000102077824 */ /* 0x000fca00078e0207 */
[----:B------:R-:W0:Y:S02]  /*8e40*/  SHFL.IDX PT, R4, R7, 0x1f, 0x1f ;  /* 0x03e01f0007047f89 */ /* 0x000e2400000e0000 */
[----:B0-----:R-:W-:-:S04]  /*8e50*/  IMAD R4, R4, UR5, RZ ;  /* 0x0000000504047c24 */ /* 0x001fc8000f8e02ff */
[----:B------:R-:W-:Y:S01]  /*8e60*/  IMAD.MOV.U32 R3, RZ, RZ, R4 ;  /* 0x000000ffff037224 */ /* 0x000fe200078e0004 */
[----:B-1----:R-:W-:-:S13]  /*8e70*/  ISETP.GT.AND P6, PT, R4, UR6, PT ;  /* 0x0000000604007c0c */ /* 0x002fda000bfc4270 */
[----:B------:R-:W-:Y:S05]  /*8e80*/  @P6 BRA `(.L_x_237) ;  /* 0x0000000000946947 */ /* 0x000fea0003800000 */
[----:B------:R-:W-:Y:S01]  /*8e90*/  MOV R4, R3 ;  /* 0x0000000300047202 */ /* 0x000fe20000000f00 */
[----:B------:R-:W-:Y:S01]  /*8ea0*/  UMOV UR4, URZ ;  /* 0x0000003f00047c82 */ /* 0x000fe20008000000 */
[----:B------:R-:W-:-:S05]  /*8eb0*/  ULDC UR5, c[0x0][0xc38] ;  /* 0x00030e0000057ab9 */ /* 0x000fca0000000800 */
.L_x_241:
[----:B------:R-:W0:Y:S01]  /*8ec0*/  LDC R2, c[0x0][0xc3c] ;  /* 0x00030f00ff027b82 */ /* 0x000e220000000800 */
[----:B------:R-:W-:-:S06]  /*8ed0*/  UIADD3 UR4, UR4, 0x1f, URZ ;  /* 0x0000001f04047890 */ /* 0x000fcc000fffe03f */
[----:B0-----:R-:W-:-:S13]  /*8ee0*/  ISETP.LE.AND P6, PT, R2, UR4, PT ;  /* 0x0000000402007c0c */ /* 0x001fda000bfc3270 */
[----:B------:R-:W-:Y:S05]  /*8ef0*/  @P6 BRA `(.L_x_238) ;  /* 0x0000000400246947 */ /* 0x000fea0003800000 */
[----:B------:R-:W-:Y:S01]  /*8f00*/  VIADD R7, R5, UR4 ;  /* 0x0000000405077c36 */ /* 0x000fe20008000000 */
[----:B------:R-:W-:Y:S01]  /*8f10*/  BSSY B0, `(.L_x_239) ;  /* 0x0000007000007945 */ /* 0x000fe20003800000 */
[----:B------:R-:W-:-:S03]  /*8f20*/  IMAD.MOV.U32 R0, RZ, RZ, RZ ;  /* 0x000000ffff007224 */ /* 0x000fc600078e00ff */
[----:B------:R-:W-:-:S13]  /*8f30*/  ISETP.GE.OR P6, PT, R7, R2, !P0 ;  /* 0x000000020700720c */ /* 0x000fda00047c6670 */
[----:B------:R-:W-:Y:S05]  /*8f40*/  @P6 BRA `(.L_x_240) ;  /* 0x00000000000c6947 */ /* 0x000fea0003800000 */
[----:B------:R-:W0:Y:S02]  /*8f50*/  LDC.64 R2, c[0x0][0xc80] ;  /* 0x00032000ff027b82 */ /* 0x000e240000000a00 */
[----:B0-----:R-:W-:-:S05]  /*8f60*/  IMAD.WIDE R2, R7, 0x4, R2 ;  /* 0x0000000407027825 */ /* 0x001fca00078e0202 */
[----:B------:R0:W5:Y:S02]  /*8f70*/  LDG.E R0, desc[UR36][R2.64] ;  /* 0x0000002402007981 */ /* 0x000164000c1e1900 */
.L_x_240:
[----:B------:R-:W-:Y:S05]  /*8f80*/  BSYNC B0 ;  /* 0x0000000000007941 */ /* 0x000fea0003800000 */
.L_x_239:
[----:B0----5:R-:W0:Y:S02]  /*8f90*/  SHFL.UP PT, R2, R0, 0x1, RZ ;  /* 0x0420000000027989 */ /* 0x021e2400000e00ff */
        /* <DEDUP_REMOVED lines=14> */
[----:B------:R-:W0:Y:S02]  /*9080*/  SHFL.IDX PT, R3, R9, 0x1f, 0x1f ;  /* 0x03e01f0009037f89 */ /* 0x000e2400000e0000 */
[----:B0-----:R-:W-:-:S05]  /*9090*/  IMAD R3, R3, UR5, RZ ;  /* 0x0000000503037c24 */ /* 0x001fca000f8e02ff */
[----:B------:R-:W-:-:S04]  /*90a0*/  IADD3 R4, R3, R4, RZ ;  /* 0x0000000403047210 */ /* 0x000fc80007ffe0ff */
[----:B------:R-:W-:-:S13]  /*90b0*/  ISETP.GT.AND P6, PT, R4, UR6, PT ;  /* 0x0000000604007c0c */ /* 0x000fda000bfc4270 */
[----:B------:R-:W-:Y:S05]  /*90c0*/  @!P6 BRA `(.L_x_241) ;  /* 0xfffffffc007ce947 */ /* 0x000fea000383ffff */
[----:B------:R-:W-:-:S07]  /*90d0*/  IMAD.MOV.U32 R7, RZ, RZ, R9 ;  /* 0x000000ffff077224 */ /* 0x000fce00078e0009 */
.L_x_237:
[----:B------:R-:W-:-:S04]  /*90e0*/  IMAD.IADD R8, R4, 0x1, -R3 ;  /* 0x0000000104087824 */ /* 0x000fc800078e0a03 */
[----:B------:R-:W-:-:S05]  /*90f0*/  IMAD R2, R7, UR5, R8 ;  /* 0x0000000507027c24 */ /* 0x000fca000f8e0208 */
[----:B------:R-:W-:-:S13]  /*9100*/  ISETP.GT.AND P0, PT, R2, UR6, PT ;  /* 0x0000000602007c0c */ /* 0x000fda000bf04270 */
[----:B------:R-:W-:-:S04]  /*9110*/  VOTE.ANY R4, PT, !P0 ;  /* 0x0000000000047806 */ /* 0x000fc800040e0100 */
[----:B------:R-:W0:Y:S01]  /*9120*/  POPC R19, R4 ;  /* 0x0000000400137309 */ /* 0x000e220000000000 */
[----:B------:R-:W-:Y:S01]  /*9130*/  ISETP.NE.AND P0, PT, R4, RZ, PT ;  /* 0x000000ff0400720c */ /* 0x000fe20003f05270 */
[----:B0-----:R-:W0:Y:S02]  /*9140*/  SHFL.IDX PT, R10, R0, R19, 0x1f ;  /* 0x00001f13000a7589 */ /* 0x001e2400000e0000 */
[----:B0-----:R-:W-:-:S04]  /*9150*/  IABS R9, R10 ;  /* 0x0000000a00097213 */ /* 0x001fc80000000000 */
[----:B------:R-:W0:Y:S08]  /*9160*/  I2F.RP R6, R9 ;  /* 0x0000000900067306 */ /* 0x000e300000209400 */
[----:B0-----:R-:W0:Y:S02]  /*9170*/  MUFU.RCP R6, R6 ;  /* 0x0000000600067308 */ /* 0x001e240000001000 */
[----:B0-----:R-:W-:-:S06]  /*9180*/  VIADD R2, R6, 0xffffffe ;  /* 0x0ffffffe06027836 */ /* 0x001fcc0000000000 */
[----:B------:R0:W1:Y:S01]  /*9190*/  F2I.FTZ.U32.TRUNC.NTZ R3, R2 ;  /* 0x0000000200037305 */ /* 0x000062000021f000 */
[----:B------:R-:W-:Y:S05]  /*91a0*/  @!P0 BRA `(.L_x_242) ;  /* 0x0000000000088947 */ /* 0x000fea0003800000 */
[----:B------:R-:W-:-:S06]  /*91b0*/  IADD3 R16, R19, -0x1, RZ ;  /* 0xffffffff13107810 */ /* 0x000fcc0007ffe0ff */
[----:B------:R2:W3:Y:S02]  /*91c0*/  SHFL.IDX PT, R16, R7, R16, 0x1f ;  /* 0x00001f1007107589 */ /* 0x0004e400000e0000 */
.L_x_242:
[----:B---3--:R-:W-:Y:S01]  /*91d0*/  IMAD R16, R16, UR5, R8 ;  /* 0x0000000510107c24 */ /* 0x008fe2000f8e0208 */
[----:B0-----:R-:W-:Y:S01]  /*91e0*/  IABS R2, R10 ;  /* 0x0000000a00027213 */ /* 0x001fe20000000000 */
[----:B-1----:R-:W-:Y:S02]  /*91f0*/  IMAD.MOV R0, RZ, RZ, -R3 ;  /* 0x000000ffff007224 */ /* 0x002fe400078e0a03 */
[----:B------:R-:W-:Y:S01]  /*9200*/  VIADD R19, R19, UR4 ;  /* 0x0000000413137c36 */ /* 0x000fe20008000000 */
[----:B------:R-:W-:Y:S01]  /*9210*/  IADD3 R11, -R16, UR6, RZ ;  /* 0x00000006100b7c10 */ /* 0x000fe2000fffe1ff */
[----:B------:R-:W-:Y:S02]  /*9220*/  IMAD.MOV R4, RZ, RZ, -R2 ;  /* 0x000000ffff047224 */ /* 0x000fe400078e0a02 */
[----:B--2---:R-:W-:Y:S01]  /*9230*/  IMAD R7, R0, R9, RZ ;  /* 0x0000000900077224 */ /* 0x004fe200078e02ff */
[----:B------:R-:W-:Y:S01]  /*9240*/  IABS R0, R11 ;  /* 0x0000000b00007213 */ /* 0x000fe20000000000 */
[----:B------:R-:W-:-:S04]  /*9250*/  IMAD.MOV.U32 R2, RZ, RZ, RZ ;  /* 0x000000ffff027224 */ /* 0x000fc800078e00ff */
[----:B------:R-:W-:Y:S01]  /*9260*/  IMAD.HI.U32 R2, R3, R7, R2 ;  /* 0x0000000703027227 */ /* 0x000fe200078e0002 */
[----:B------:R-:W-:-:S03]  /*9270*/  MOV R3, R0 ;  /* 0x0000000000037202 */ /* 0x000fc60000000f00 */
[----:B------:R-:W-:Y:S02]  /*9280*/  IMAD.MOV.U32 R0, RZ, RZ, R4 ;  /* 0x000000ffff007224 */ /* 0x000fe400078e0004 */
[----:B------:R-:W-:-:S04]  /*9290*/  IMAD.HI.U32 R2, R2, R3, RZ ;  /* 0x0000000302027227 */ /* 0x000fc800078e00ff */
[----:B------:R-:W-:-:S05]  /*92a0*/  IMAD R0, R2, R0, R3 ;  /* 0x0000000002007224 */ /* 0x000fca00078e0203 */
[----:B------:R-:W-:-:S13]  /*92b0*/  ISETP.GT.U32.AND P1, PT, R9, R0, PT ;  /* 0x000000000900720c */ /* 0x000fda0003f24070 */
[----:B------:R-:W-:Y:S02]  /*92c0*/  @!P1 IMAD.IADD R0, R0, 0x1, -R9 ;  /* 0x0000000100009824 */ /* 0x000fe400078e0a09 */
[----:B------:R-:W-:Y:S01]  /*92d0*/  @!P1 VIADD R2, R2, 0x1 ;  /* 0x0000000102029836 */ /* 0x000fe20000000000 */
[----:B------:R-:W-:Y:S02]  /*92e0*/  ISETP.NE.AND P1, PT, R10, RZ, PT ;  /* 0x000000ff0a00720c */ /* 0x000fe40003f25270 */
[----:B------:R-:W-:Y:S02]  /*92f0*/  ISETP.GE.U32.AND P0, PT, R0, R9, PT ;  /* 0x000000090000720c */ /* 0x000fe40003f06070 */
[----:B------:R-:W-:-:S04]  /*9300*/  LOP3.LUT R0, R11, R10, RZ, 0x3c, !PT ;  /* 0x0000000a0b007212 */ /* 0x000fc800078e3cff */
[----:B------:R-:W-:-:S07]  /*9310*/  ISETP.GE.AND P2, PT, R0, RZ, PT ;  /* 0x000000ff0000720c */ /* 0x000fce0003f46270 */
[----:B------:R-:W-:-:S06]  /*9320*/  @P0 IADD3 R2, R2, 0x1, RZ ;  /* 0x0000000102020810 */ /* 0x000fcc0007ffe0ff */
[----:B------:R-:W-:Y:S01]  /*9330*/  @!P2 IMAD.MOV R2, RZ, RZ, -R2 ;  /* 0x000000ffff02a224 */ /* 0x000fe200078e0a02 */
[----:B------:R-:W-:-:S04]  /*9340*/  @!P1 LOP3.LUT R2, RZ, R10, RZ, 0x33, !PT ;  /* 0x0000000aff029212 */ /* 0x000fc800078e33ff */
[----:B------:R-:W-:Y:S01]  /*9350*/  MOV R18, R2 ;  /* 0x0000000200127202 */ /* 0x000fe20000000f00 */
[----:B------:R-:W-:-:S04]  /*9360*/  IMAD.MOV R17, RZ, RZ, -R2 ;  /* 0x000000ffff117224 */ /* 0x000fc800078e0a02 */
[----:B------:R-:W-:Y:S01]  /*9370*/  IMAD R17, R10, R17, R11 ;  /* 0x000000110a117224 */ /* 0x000fe200078e020b */
[----:B------:R-:W-:Y:S06]  /*9380*/  BRA `(.L_x_243) ;  /* 0x0000000000147947 */ /* 0x000fec0003800000 */
.L_x_238:
[----:B------:R-:W-:Y:S01]  /*9390*/  ULDC UR4, c[0x0][0xc3c] ;  /* 0x00030f0000047ab9 */ /* 0x000fe20000000800 */
[----:B------:R-:W-:Y:S01]  /*93a0*/  IMAD.MOV.U32 R17, RZ, RZ, RZ ;  /* 0x000000ffff117224 */ /* 0x000fe200078e00ff */
[----:B------:R-:W-:Y:S01]  /*93b0*/  MOV R19, UR4 ;  /* 0x0000000400137c02 */ /* 0x000fe20008000f00 */
[----:B------:R-:W-:Y:S02]  /*93c0*/  IMAD.U32 R16, RZ, RZ, UR6 ;  /* 0x00000006ff107e24 */ /* 0x000fe4000f8e00ff */
[----:B------:R-:W-:-:S07]  /*93d0*/  IMAD.MOV.U32 R18, RZ, RZ, RZ ;  /* 0x000000ffff127224 */ /* 0x000fce00078e00ff */
.L_x_243:
[----:B------:R-:W-:-:S13]  /*93e0*/  ISETP.NE.AND P0, PT, R5, RZ, PT ;  /* 0x000000ff0500720c */ /* 0x000fda0003f05270 */
[----:B------:R-:W0:Y:S01]  /*93f0*/  @!P0 S2R R3, SR_CgaCtaId ;  /* 0x0000000000038919 */ /* 0x000e220000008800 */
[----:B------:R-:W-:-:S04]  /*9400*/  @!P0 MOV R0, 0x400 ;  /* 0x0000040000008802 */ /* 0x000fc80000000f00 */
[----:B0-----:R-:W-:-:S05]  /*9410*/  @!P0 LEA R0, R3, R0, 0x18 ;  /* 0x0000000003008211 */ /* 0x001fca00078ec0ff */
[----:B------:R0:W-:Y:S01]  /*9420*/  @!P0 STS.128 [R0+0x2a8d0], R16 ;  /* 0x02a8d01000008388 */ /* 0x0001e20000000c00 */
[----:B------:R-:W-:Y:S06]  /*9430*/  BAR.ARV 0x5, 0x180 ;  /* 0x0146000000007b1d */ /* 0x000fec0000002000 */
.L_x_236:
[----:B------:R2:W-:Y:S01]  /*9440*/  STL [R1+0x14], RZ ;  /* 0x000014ff01007387 */ /* 0x0005e20000100800 */
[----:B------:R-:W-:Y:S01]  /*9450*/  ULDC UR4, c[0x0][0xc3c] ;  /* 0x00030f0000047ab9 */ /* 0x000fe20000000800 */
[----:B------:R-:W-:Y:S01]  /*9460*/  IMAD.MOV.U32 R28, RZ, RZ, 0x1 ;  /* 0x00000001ff1c7424 */ /* 0x000fe200078e00ff */
[----:B-1----:R-:W-:Y:S01]  /*9470*/  ISETP.GE.AND P0, PT, R19, UR4, PT ;  /* 0x0000000413007c0c */ /* 0x002fe2000bf06270 */
[----:B------:R-:W-:-:S12]  /*9480*/  IMAD.MOV.U32 R27, RZ, RZ, RZ ;  /* 0x000000ffff1b7224 */ /* 0x000fd800078e00ff */
[----:B--2---:R-:W-:Y:S05]  /*9490*/  @P0 BRA `(.L_x_244) ;  /* 0x0000004400b40947 */ /* 0x004fea0003800000 */
[----:B------:R-:W2:Y:S01]  /*94a0*/  LDL R4, [R1+0x4] ;  /* 0x0000040001047983 */ /* 0x000ea20000100800 */
[----:B------:R-:W0:Y:S01]  /*94b0*/  S2R R5, SR_TID.X ;  /* 0x0000000000057919 */ /* 0x000e220000002100 */
[----:B------:R-:W1:Y:S01]  /*94c0*/  S2UR UR5, SR_CgaCtaId ;  /* 0x00000000000579c3 */ /* 0x000e620000008800 */
[----:B------:R-:W-:Y:S01]  /*94d0*/  UMOV UR4, 0x400 ;  /* 0x0000040000047882 */ /* 0x000fe20000000000 */
[----:B------:R-:W-:Y:S01]  /*94e0*/  BSSY B8, `(.L_x_244) ;  /* 0x0000468000087945 */ /* 0x000fe20003800000 */
[----:B------:R-:W-:Y:S02]  /*94f0*/  IMAD.MOV.U32 R28, RZ, RZ, 0x1 ;  /* 0x00000001ff1c7424 */ /* 0x000fe400078e00ff */
[----:B------:R-:W-:Y:S01]  /*9500*/  IMAD.MOV.U32 R27, RZ, RZ, RZ ;  /* 0x000000ffff1b7224 */ /* 0x000fe200078e00ff */
[----:B------:R-:W-:Y:S01]  /*9510*/  ULDC UR38, c[0x0][0xc] ;  /* 0x0000030000267ab9 */ /* 0x000fe20000000800 */
[----:B-1----:R-:W-:Y:S01]  /*9520*/  ULEA UR4, UR5, UR4, 0x18 ;  /* 0x0000000405047291 */ /* 0x002fe2000f8ec03f */
[C---:B0-----:R-:W-:Y:S01]  /*9530*/  IMAD.SHL.U32 R0, R5.reuse, 0x8, RZ ;  /* 0x0000000805007824 */ /* 0x041fe200078e00ff */
[----:B------:R-:W-:-:S04]  /*9540*/  LOP3.LUT R3, R5, 0x7f, RZ, 0xc0, !PT ;  /* 0x0000007f05037812 */ /* 0x000fc800078ec0ff */
[----:B------:R-:W-:Y:S01]  /*9550*/  LOP3.LUT R2, R0, 0x1f8, RZ, 0xc0, !PT ;  /* 0x000001f800027812 */ /* 0x000fe200078ec0ff */
[----:B------:R-:W-:-:S03]  /*9560*/  IMAD.U32 R22, RZ, RZ, UR4 ;  /* 0x00000004ff167e24 */ /* 0x000fc6000f8e00ff */
[----:B------:R-:W-:Y:S02]  /*9570*/  LOP3.LUT R33, R2, 0x38, R5, 0x78, !PT ;  /* 0x0000003802217812 */ /* 0x000fe400078e7805 */
[----:B------:R-:W-:Y:S02]  /*9580*/  SHF.L.U32 R2, R5, 0x4, RZ ;  /* 0x0000000405027819 */ /* 0x000fe400000006ff */
[----:B------:R-:W-:-:S04]  /*9590*/  LOP3.LUT R33, R33, 0x200, R0, 0xf8, !PT ;  /* 0x0000020021217812 */ /* 0x000fc800078ef800 */
[----:B------:R-:W-:Y:S02]  /*95a0*/  LEA R34, R33, R22, 0x1 ;  /* 0x0000001621227211 */ /* 0x000fe400078e08ff */
[----:B--2---:R-:W-:-:S05]  /*95b0*/  LOP3.LUT R4, R4, 0x2, RZ, 0xfc, !PT ;  /* 0x0000000204047812 */ /* 0x004fca00078efcff */
[----:B------:R0:W-:Y:S04]  /*95c0*/  STL [R1+0x20], R4 ;  /* 0x0000200401007387 */ /* 0x0001e80000100800 */
[----:B------:R1:W-:Y:S01]  /*95d0*/  STL [R1+0x14], RZ ;  /* 0x000014ff01007387 */ /* 0x0003e20000100800 */
[----:B0-----:R-:W-:Y:S02]  /*95e0*/  SHF.R.U32.HI R4, RZ, 0x3, R3 ;  /* 0x00000003ff047819 */ /* 0x001fe40000011603 */
[----:B------:R-:W-:Y:S02]  /*95f0*/  LOP3.LUT R3, R0, 0x38, RZ, 0xc0, !PT ;  /* 0x0000003800037812 */ /* 0x000fe400078ec0ff */
[----:B------:R-:W-:Y:S02]  /*9600*/  LOP3.LUT R4, R4, 0x70, R2, 0xf8, !PT ;  /* 0x0000007004047812 */ /* 0x000fe400078ef802 */
[----:B------:R-:W-:-:S02]  /*9610*/  LOP3.LUT R2, R3, 0x40, RZ, 0xfc, !PT ;  /* 0x0000004003027812 */ /* 0x000fc400078efcff */
[----:B-1----:R-:W-:-:S07]  /*9620*/  LOP3.LUT R0, R3, 0x80, RZ, 0xfc, !PT ;  /* 0x0000008003007812 */ /* 0x002fce00078efcff */
.L_x_307:
[----:B0-----:R-:W0:Y:S02]  /*9630*/  LDC.64 R30, c[0x0][0xc88] ;  /* 0x00032200ff1e7b82 */ /* 0x001e240000000a00 */
[----:B0-----:R-:W-:-:S06]  /*9640*/  IMAD.WIDE R30, R19, 0x4, R30 ;  /* 0x00000004131e7825 */ /* 0x001fcc00078e021e */
[----:B------:R-:W2:Y:S01]  /*9650*/  LDG.E R30, desc[UR36][R30.64] ;  /* 0x000000241e1e7981 */ /* 0x000ea2000c1e1900 */
[----:B------:R-:W-:Y:S05]  /*9660*/  YIELD ;  /* 0x0000000000007946 */ /* 0x000fea0003800000 */
[----:B------:R-:W-:Y:S01]  /*9670*/  ULDC.64 UR4, c[0x0][0xa28] ;  /* 0x00028a0000047ab9 */ /* 0x000fe20000000a00 */
[----:B------:R-:W-:Y:S01]  /*9680*/  IMAD.MOV.U32 R37, RZ, RZ, RZ ;  /* 0x000000ffff257224 */ /* 0x000fe200078e00ff */
[----:B------:R-:W-:Y:S01]  /*9690*/  ISETP.NE.U32.AND P0, PT, RZ, UR4, PT ;  /* 0x00000004ff007c0c */ /* 0x000fe2000bf05070 */
[----:B------:R-:W-:-:S03]  /*96a0*/  ULDC.64 UR6, c[0x0][0xa18] ;  /* 0x0002860000067ab9 */ /* 0x000fc60000000a00 */
[----:B------:R-:W-:Y:S01]  /*96b0*/  ISETP.NE.AND.EX P0, PT, RZ, UR5, PT, P0 ;  /* 0x00000005ff007c0c */ /* 0x000fe2000bf05300 */
[----:B------:R-:W-:Y:S01]  /*96c0*/  IMAD.MOV.U32 R35, RZ, RZ, RZ ;  /* 0x000000ffff237224 */ /* 0x000fe200078e00ff */
[----:B--2---:R-:W-:-:S11]  /*96d0*/  SHF.R.S32.HI R0, RZ, 0x1f, R30 ;  /* 0x0000001fff007819 */ /* 0x004fd6000001141e */
[C---:B------:R-:W-:Y:S01]  /*96e0*/  @P0 LEA R2, P1, R30.reuse, UR4, 0x2 ;  /* 0x000000041e020c11 */ /* 0x040fe2000f8210ff */
[C---:B------:R-:W-:Y:S01]  /*96f0*/  IMAD.SHL.U32 R23, R30.reuse, 0x4, RZ ;  /* 0x000000041e177824 */ /* 0x040fe200078e00ff */
[C-C-:B------:R-:W-:Y:S01]  /*9700*/  SHF.L.U64.HI R24, R30.reuse, 0x2, R0.reuse ;  /* 0x000000021e187819 */ /* 0x140fe20000010200 */
[----:B------:R0:W-:Y:S01]  /*9710*/  STL [R1+0x8], R0 ;  /* 0x0000080001007387 */ /* 0x0001e20000100800 */
[----:B------:R-:W-:Y:S01]  /*9720*/  @P0 LEA.HI.X R3, R30, UR5, R0, 0x2, P1 ;  /* 0x000000051e030c11 */ /* 0x000fe200088f1400 */
[----:B------:R-:W-:-:S04]  /*9730*/  ULDC.64 UR4, c[0x0][0xa00] ;  /* 0x0002800000047ab9 */ /* 0x000fc80000000a00 */
[----:B-1----:R1:W5:Y:S01]  /*9740*/  @P0 LDG.E R37, desc[UR36][R2.64] ;  /* 0x0000002402250981 */ /* 0x002362000c1e1900 */
[----:B------:R-:W-:Y:S02]  /*9750*/  ISETP.NE.U32.AND P0, PT, RZ, UR4, PT ;  /* 0x00000004ff007c0c */ /* 0x000fe4000bf05070 */
[----:B------:R-:W-:Y:S02]  /*9760*/  LOP3.LUT R25, R25, 0xffffffbf, RZ, 0xc0, !PT ;  /* 0xffffffbf19197812 */ /* 0x000fe400078ec0ff */
[----:B------:R-:W-:Y:S02]  /*9770*/  ISETP.NE.AND.EX P2, PT, RZ, UR5, PT, P0 ;  /* 0x00000005ff007c0c */ /* 0x000fe4000bf45300 */
[----:B------:R-:W-:Y:S02]  /*9780*/  ISETP.NE.U32.AND P0, PT, RZ, UR6, PT ;  /* 0x00000006ff007c0c */ /* 0x000fe4000bf05070 */
[----:B-1----:R-:W-:Y:S02]  /*9790*/  IADD3 R2, P1, R23, UR4, RZ ;  /* 0x0000000417027c10 */ /* 0x002fe4000ff3e0ff */
[----:B------:R-:W-:-:S02]  /*97a0*/  ISETP.NE.AND.EX P0, PT, RZ, UR7, PT, P0 ;  /* 0x00000007ff007c0c */ /* 0x000fc4000bf05300 */
[----:B------:R-:W-:Y:S01]  /*97b0*/  IADD3.X R3, R24, UR5, RZ, P1, !PT ;  /* 0x0000000518037c10 */ /* 0x000fe20008ffe4ff */
[----:B------:R-:W-:-:S04]  /*97c0*/  ULDC.64 UR4, c[0x0][0x418] ;  /* 0x0001060000047ab9 */ /* 0x000fc80000000a00 */
[----:B------:R-:W-:Y:S01]  /*97d0*/  @P2 LOP3.LUT R25, R25, 0x40, RZ, 0xfc, !PT ;  /* 0x0000004019192812 */ /* 0x000fe200078efcff */
[----:B------:R1:W5:Y:S05]  /*97e0*/  @P2 LDG.E R35, desc[UR36][R2.64] ;  /* 0x0000002402232981 */ /* 0x00036a000c1e1900 */
[----:B------:R-:W-:-:S04]  /*97f0*/  @P0 IADD3 R4, P1, R23, UR6, RZ ;  /* 0x0000000617040c10 */ /* 0x000fc8000ff3e0ff */
[----:B------:R-:W-:-:S05]  /*9800*/  @P0 IADD3.X R5, R24, UR7, RZ, P1, !PT ;  /* 0x0000000718050c10 */ /* 0x000fca0008ffe4ff */
[----:B0-----:R-:W2:Y:S01]  /*9810*/  @P0 LDG.E R0, desc[UR36][R4.64] ;  /* 0x0000002404000981 */ /* 0x001ea2000c1e1900 */
[----:B------:R-:W-:-:S03]  /*9820*/  UISETP.NE.U32.AND UP0, UPT, UR4, URZ, UPT ;  /* 0x0000003f0400728c */ /* 0x000fc6000bf05070 */
[----:B------:R-:W-:Y:S01]  /*9830*/  ULDC UR4, c[0x0][0x424] ;  /* 0x0001090000047ab9 */ /* 0x000fe20000000800 */
[----:B------:R-:W-:-:S03]  /*9840*/  UISETP.NE.AND.EX UP0, UPT, UR5, URZ, UPT, UP0 ;  /* 0x0000003f0500728c */ /* 0x000fc6000bf05300 */
[----:B------:R-:W-:Y:S01]  /*9850*/  ULDC UR5, c[0x0][0x2f0] ;  /* 0x0000bc0000057ab9 */ /* 0x000fe20000000800 */
[----:B------:R-:W-:-:S04]  /*9860*/  USEL UR4, UR4, 0x1, UP0 ;  /* 0x0000000104047887 */ /* 0x000fc80008000000 */
[----:B------:R-:W-:-:S06]  /*9870*/  UIMAD UR4, UR4, UR5, URZ ;  /* 0x00000005040472a4 */ /* 0x000fcc000f8e023f */
[----:B------:R-:W-:Y:S01]  /*9880*/  MOV R36, UR4 ;  /* 0x0000000400247c02 */ /* 0x000fe20008000f00 */
[----:B--2---:R1:W-:Y:S01]  /*9890*/  @P0 STL [R1+0x10], R0 ;  /* 0x0000100001000387 */ /* 0x0043e20000100800 */
[----:B---3--:R-:W-:Y:S05]  /*98a0*/  @P0 BRA `(.L_x_245) ;  /* 0x0000000000200947 */ /* 0x008fea0003800000 */
[----:B------:R-:W-:Y:S02]  /*98b0*/  ULDC UR4, c[0x0][0x288] ;  /* 0x0000a20000047ab9 */ /* 0x000fe40000000800 */
[----:B-1----:R-:W-:-:S05]  /*98c0*/  IMAD.U32 R0, RZ, RZ, UR4 ;  /* 0x00000004ff007e24 */ /* 0x002fca000f8e00ff */
[----:B------:R0:W-:Y:S01]  /*98d0*/  STL [R1+0x10], R0 ;  /* 0x0000100001007387 */ /* 0x0001e20000100800 */
[----:B------:R-:W-:Y:S05]  /*98e0*/  @!P2 BRA `(.L_x_245) ;  /* 0x000000000010a947 */ /* 0x000fea0003800000 */
[----:B------:R-:W2:Y:S04]  /*98f0*/  LDG.E R5, desc[UR36][R2.64] ;  /* 0x0000002402057981 */ /* 0x000ea8000c1e1900 */
[----:B0-----:R-:W2:Y:S02]  /*9900*/  LDG.E R0, desc[UR36][R2.64+0x4] ;  /* 0x0000042402007981 */ /* 0x001ea4000c1e1900 */
[----:B--2---:R-:W-:-:S05]  /*9910*/  IMAD.IADD R0, R0, 0x1, -R5 ;  /* 0x0000000100007824 */ /* 0x004fca00078e0a05 */
[----:B------:R2:W-:Y:S02]  /*9920*/  STL [R1+0x10], R0 ;  /* 0x0000100001007387 */ /* 0x0005e40000100800 */
.L_x_245:
[----:B------:R-:W-:Y:S01]  /*9930*/  ULDC.64 UR4, c[0x0][0xa20] ;  /* 0x0002880000047ab9 */ /* 0x000fe20000000a00 */
[----:B------:R-:W-:Y:S01]  /*9940*/  IMAD.MOV.U32 R31, RZ, RZ, R30 ;  /* 0x000000ffff1f7224 */ /* 0x000fe200078e001e */
[----:B------:R-:W-:-:S04]  /*9950*/  ISETP.NE.U32.AND P0, PT, RZ, UR4, PT ;  /* 0x00000004ff007c0c */ /* 0x000fc8000bf05070 */
[----:B------:R-:W-:-:S13]  /*9960*/  ISETP.NE.AND.EX P0, PT, RZ, UR5, PT, P0 ;  /* 0x00000005ff007c0c */ /* 0x000fda000bf05300 */
[----:B------:R-:W-:Y:S05]  /*9970*/  @!P0 BRA `(.L_x_246) ;  /* 0x0000000000108947 */ /* 0x000fea0003800000 */
[----:B-1----:R-:W-:-:S04]  /*9980*/  IADD3 R2, P0, R23, UR4, RZ ;  /* 0x0000000417027c10 */ /* 0x002fc8000ff1e0ff */
[----:B------:R-:W-:-:S05]  /*9990*/  IADD3.X R3, R24, UR5, RZ, P0, !PT ;  /* 0x0000000518037c10 */ /* 0x000fca00087fe4ff */
[----:B------:R3:W5:Y:S01]  /*99a0*/  LDG.E R36, desc[UR36][R2.64] ;  /* 0x0000002402247981 */ /* 0x000762000c1e1900 */
[----:B------:R-:W-:Y:S05]  /*99b0*/  BRA `(.L_x_247) ;  /* 0x0000000000247947 */ /* 0x000fea0003800000 */
.L_x_246:
[----:B------:R-:W-:Y:S02]  /*99c0*/  ULDC.64 UR4, c[0x0][0xa08] ;  /* 0x0002820000047ab9 */ /* 0x000fe40000000a00 */
[----:B------:R-:W-:-:S04]  /*99d0*/  ISETP.NE.U32.AND P0, PT, RZ, UR4, PT ;  /* 0x00000004ff007c0c */ /* 0x000fc8000bf05070 */
[----:B------:R-:W-:-:S13]  /*99e0*/  ISETP.NE.AND.EX P0, PT, RZ, UR5, PT, P0 ;  /* 0x00000005ff007c0c */ /* 0x000fda000bf05300 */
[----:B------:R-:W-:Y:S05]  /*99f0*/  @!P0 BRA `(.L_x_247) ;  /* 0x0000000000148947 */ /* 0x000fea0003800000 */
[----:B-1----:R-:W1:Y:S02]  /*9a00*/  LDC.64 R2, c[0x0][0xa08] ;  /* 0x00028200ff027b82 */ /* 0x002e640000000a00 */
[----:B-1----:R-:W-:-:S05]  /*9a10*/  IMAD.WIDE R2, R31, 0x4, R2 ;  /* 0x000000041f027825 */ /* 0x002fca00078e0202 */
[----:B------:R-:W3:Y:S04]  /*9a20*/  LDG.E R36, desc[UR36][R2.64] ;  /* 0x0000002402247981 */ /* 0x000ee8000c1e1900 */
[----:B------:R-:W3:Y:S02]  /*9a30*/  LDG.E R5, desc[UR36][R2.64+0x4] ;  /* 0x0000042402057981 */ /* 0x000ee4000c1e1900 */
[----:B---3--:R-:W-:-:S07]  /*9a40*/  IADD3 R36, -R36, R5, RZ ;  /* 0x0000000524247210 */ /* 0x008fce0007ffe1ff */
.L_x_247:
[----:B-----5:R-:W-:Y:S01]  /*9a50*/  IMAD.IADD R36, R36, 0x1, -R37 ;  /* 0x0000000124247824 */ /* 0x020fe200078e0a25 */
[----:B------:R-:W-:Y:S03]  /*9a60*/  BSSY B7, `(.L_x_248) ;  /* 0x0000371000077945 */ /* 0x000fe60003800000 */
[C---:B012---:R-:W-:Y:S01]  /*9a70*/  VIADD R0, R36.reuse, 0x5f ;  /* 0x0000005f24007836 */ /* 0x047fe20000000000 */
[----:B------:R-:W-:-:S03]  /*9a80*/  ISETP.GT.AND P0, PT, R36, RZ, PT ;  /* 0x000000ff2400720c */ /* 0x000fc60003f04270 */
[----:B------:R-:W-:-:S05]  /*9a90*/  IMAD.HI R0, R0, 0x2aaaaaab, RZ ;  /* 0x2aaaaaab00007827 */ /* 0x000fca00078e02ff */
[----:B---3--:R-:W-:-:S04]  /*9aa0*/  SHF.R.U32.HI R3, RZ, 0x1f, R0 ;  /* 0x0000001fff037819 */ /* 0x008fc80000011600 */
[----:B------:R-:W-:-:S05]  /*9ab0*/  LEA.HI.SX32 R29, R0, R3, 0x1c ;  /* 0x00000003001d7211 */ /* 0x000fca00078fe2ff */
[----:B------:R0:W-:Y:S01]  /*9ac0*/  STL [R1+0x18], R29 ;  /* 0x0000181d01007387 */ /* 0x0001e20000100800 */
[----:B------:R-:W-:Y:S05]  /*9ad0*/  @P0 BRA `(.L_x_249) ;  /* 0x0000000000440947 */ /* 0x000fea0003800000 */
[----:B------:R-:W1:Y:S02]  /*9ae0*/  S2R R2, SR_TID.X ;  /* 0x0000000000027919 */ /* 0x000e640000002100 */
[----:B-1----:R-:W-:-:S04]  /*9af0*/  LOP3.LUT R2, R2, 0x7f, RZ, 0xc0, !PT ;  /* 0x0000007f02027812 */ /* 0x002fc800078ec0ff */
[----:B------:R-:W-:-:S13]  /*9b00*/  ISETP.NE.AND P0, PT, R2, RZ, PT ;  /* 0x000000ff0200720c */ /* 0x000fda0003f05270 */
[----:B------:R-:W-:Y:S05]  /*9b10*/  @P0 BRA `(.L_x_250) ;  /* 0x0000003400940947 */ /* 0x000fea0003800000 */
[----:B------:R-:W1:Y:S01]  /*9b20*/  S2R R5, SR_LANEID ;  /* 0x0000000000057919 */ /* 0x000e620000000000 */
[----:B------:R-:W-:Y:S01]  /*9b30*/  VOTEU.ANY UR4, UPT, PT ;  /* 0x0000000000047886 */ /* 0x000fe200038e0100 */
[----:B------:R-:W2:Y:S01]  /*9b40*/  LDC.64 R2, c[0x0][0xc60] ;  /* 0x00031800ff027b82 */ /* 0x000ea20000000a00 */
[----:B------:R-:W1:Y:S02]  /*9b50*/  FLO.U32 R0, UR4 ;  /* 0x0000000400007d00 */ /* 0x000e6400080e0000 */
[----:B-1----:R-:W-:-:S06]  /*9b60*/  ISETP.EQ.U32.AND P0, PT, R0, R5, PT ;  /* 0x000000050000720c */ /* 0x002fcc0003f02070 */
[----:B------:R-:W2:Y:S07]  /*9b70*/  POPC R5, UR4 ;  /* 0x0000000400057d09 */ /* 0x000eae0008000000 */
[----:B--2---:R-:W2:Y:S01]  /*9b80*/  @P0 ATOMG.E.ADD.STRONG.GPU PT, R3, desc[UR36][R2.64], R5 ;  /* 0x00000005020309a8 */ /* 0x004ea200081ee1e4 */
[----:B------:R-:W1:Y:S02]  /*9b90*/  S2R R4, SR_LTMASK ;  /* 0x0000000000047919 */ /* 0x000e640000003900 */
[----:B-1----:R-:W-:-:S04]  /*9ba0*/  LOP3.LUT R4, R4, UR4, RZ, 0xc0, !PT ;  /* 0x0000000404047c12 */ /* 0x002fc8000f8ec0ff */
[----:B------:R-:W1:Y:S01]  /*9bb0*/  POPC R7, R4 ;  /* 0x0000000400077309 */ /* 0x000e620000000000 */
[----:B--2---:R-:W1:Y:S02]  /*9bc0*/  SHFL.IDX PT, R0, R3, R0, 0x1f ;  /* 0x00001f0003007589 */ /* 0x004e6400000e0000 */
[----:B-1----:R-:W-:Y:S01]  /*9bd0*/  IADD3 R16, R0, UR38, R7 ;  /* 0x0000002600107c10 */ /* 0x002fe2000fffe007 */
[----:B------:R-:W-:Y:S06]  /*9be0*/  BRA `(.L_x_250) ;  /* 0x0000003400607947 */ /* 0x000fec0003800000 */
.L_x_249:
[----:B------:R-:W-:Y:S01]  /*9bf0*/  VIADD R0, R22, 0x18400 ;  /* 0x0001840016007836 */ /* 0x000fe20000000000 */
[----:B------:R-:W-:Y:S04]  /*9c00*/  BSSY B6, `(.L_x_251) ;  /* 0x0000013000067945 */ /* 0x000fe80003800000 */
[----:B------:R-:W-:-:S13]  /*9c10*/  LOP3.LUT P0, RZ, R0, 0x3ff, RZ, 0xc0, !PT ;  /* 0x000003ff00ff7812 */ /* 0x000fda000780c0ff */
[----:B------:R-:W-:Y:S05]  /*9c20*/  @!P0 BRA `(.L_x_252) ;  /* 0x0000000000408947 */ /* 0x000fea0003800000 */
[----:B------:R-:W-:Y:S01]  /*9c30*/  MOV R2, 0x0 ;  /* 0x0000000000027802 */ /* 0x000fe20000000f00 */
[----:B------:R-:W-:Y:S01]  /*9c40*/  ULDC.64 UR6, c[0x4][0x90] ;  /* 0x0100240000067ab9 */ /* 0x000fe20000000a00 */
[----:B------:R-:W-:Y:S01]  /*9c50*/  ULDC.64 UR8, c[0x4][0x98] ;  /* 0x0100260000087ab9 */ /* 0x000fe20000000a00 */
[----:B------:R-:W-:Y:S01]  /*9c60*/  ULDC.64 UR4, c[0x4][0x8] ;  /* 0x0100020000047ab9 */ /* 0x000fe20000000a00 */
[----:B------:R-:W-:Y:S01]  /*9c70*/  MOV R4, UR6 ;  /* 0x0000000600047c02 */ /* 0x000fe20008000f00 */
[----:B------:R-:W-:Y:S01]  /*9c80*/  IMAD.U32 R5, RZ, RZ, UR7 ;  /* 0x00000007ff057e24 */ /* 0x000fe2000f8e00ff */
[----:B------:R-:W1:Y:S01]  /*9c90*/  LDC.64 R2, c[0x4][R2] ;  /* 0x0100000002027b82 */ /* 0x000e620000000a00 */
[----:B------:R-:W-:Y:S01]  /*9ca0*/  IMAD.U32 R6, RZ, RZ, UR8 ;  /* 0x00000008ff067e24 */ /* 0x000fe2000f8e00ff */
[----:B------:R-:W-:Y:S01]  /*9cb0*/  MOV R10, UR4 ;  /* 0x00000004000a7c02 */ /* 0x000fe20008000f00 */
[----:B------:R-:W-:Y:S01]  /*9cc0*/  IMAD.U32 R7, RZ, RZ, UR9 ;  /* 0x00000009ff077e24 */ /* 0x000fe2000f8e00ff */
[----:B------:R-:W-:Y:S01]  /*9cd0*/  MOV R13, RZ ;  /* 0x000000ff000d7202 */ /* 0x000fe20000000f00 */
[----:B------:R-:W-:-:S02]  /*9ce0*/  IMAD.U32 R11, RZ, RZ, UR5 ;  /* 0x00000005ff0b7e24 */ /* 0x000fc4000f8e00ff */
[----:B------:R-:W-:Y:S02]  /*9cf0*/  IMAD.MOV.U32 R8, RZ, RZ, 0x70 ;  /* 0x00000070ff087424 */ /* 0x000fe400078e00ff */
[----:B------:R-:W-:-:S07]  /*9d00*/  IMAD.MOV.U32 R12, RZ, RZ, 0x1 ;  /* 0x00000001ff0c7424 */ /* 0x000fce00078e00ff */
[----:B------:R-:W-:-:S07]  /*9d10*/  LEPC R20, `(.L_x_252) ;  /* 0x000000001014794e */ /* 0x000fce0000000000 */
[----:B01----:R-:W-:Y:S05]  /*9d20*/  CALL.ABS.NOINC R2 ;  /* 0x0000000002007343 */ /* 0x003fea0003c00000 */
.L_x_252:
[----:B------:R-:W-:Y:S05]  /*9d30*/  BSYNC B6 ;  /* 0x0000000000067941 */ /* 0x000fea0003800000 */
.L_x_251:
        /* <DEDUP_REMOVED lines=8> */
[----:B------:R1:W2:Y:S01]  /*9dc0*/  LDC.64 R2, c[0x4][R26] ;  /* 0x010000001a027b82 */ /* 0x0002a20000000a00 */
[----:B------:R-:W-:Y:S01]  /*9dd0*/  IMAD.U32 R4, RZ, RZ, UR6 ;  /* 0x00000006ff047e24 */ /* 0x000fe2000f8e00ff */
[----:B------:R-:W-:Y:S01]  /*9de0*/  MOV R6, UR8 ;  /* 0x0000000800067c02 */ /* 0x000fe20008000f00 */
[----:B------:R-:W-:Y:S01]  /*9df0*/  IMAD.U32 R5, RZ, RZ, UR7 ;  /* 0x00000007ff057e24 */ /* 0x000fe2000f8e00ff */
[----:B------:R-:W-:Y:S01]  /*9e00*/  MOV R8, 0x70 ;  /* 0x0000007000087802 */ /* 0x000fe20000000f00 */
[----:B------:R-:W-:Y:S02]  /*9e10*/  IMAD.U32 R7, RZ, RZ, UR9 ;  /* 0x00000009ff077e24 */ /* 0x000fe4000f8e00ff */
[----:B------:R-:W-:-:S02]  /*9e20*/  IMAD.U32 R10, RZ, RZ, UR4 ;  /* 0x00000004ff0a7e24 */ /* 0x000fc4000f8e00ff */
[----:B------:R-:W-:Y:S02]  /*9e30*/  IMAD.U32 R11, RZ, RZ, UR5 ;  /* 0x00000005ff0b7e24 */ /* 0x000fe4000f8e00ff */
[----:B------:R-:W-:Y:S02]  /*9e40*/  IMAD.MOV.U32 R12, RZ, RZ, 0x1 ;  /* 0x00000001ff0c7424 */ /* 0x000fe400078e00ff */
[----:B-1----:R-:W-:-:S07]  /*9e50*/  IMAD.MOV.U32 R13, RZ, RZ, RZ ;  /* 0x000000ffff0d7224 */ /* 0x002fce00078e00ff */
[----:B------:R-:W-:-:S07]  /*9e60*/  LEPC R20, `(.L_x_255) ;  /* 0x000000001014794e */ /* 0x000fce0000000000 */
[----:B0-2---:R-:W-:Y:S05]  /*9e70*/  CALL.ABS.NOINC R2 ;  /* 0x0000000002007343 */ /* 0x005fea0003c00000 */
.L_x_255:
[----:B------:R0:W1:Y:S01]  /*9e80*/  LDC.64 R2, c[0x4][R26] ;  /* 0x010000001a027b82 */ /* 0x0000620000000a00 */
[----:B------:R-:W-:Y:S01]  /*9e90*/  ULDC.64 UR6, c[0x4][0x90] ;  /* 0x0100240000067ab9 */ /* 0x000fe20000000a00 */
[----:B------:R-:W-:Y:S01]  /*9ea0*/  ULDC.64 UR8, c[0x4][0x98] ;  /* 0x0100260000087ab9 */ /* 0x000fe20000000a00 */
[----:B------:R-:W-:Y:S01]  /*9eb0*/  ULDC.64 UR4, c[0x4][0x18] ;  /* 0x0100060000047ab9 */ /* 0x000fe20000000a00 */
[----:B------:R-:W-:Y:S01]  /*9ec0*/  IMAD.U32 R4, RZ, RZ, UR6 ;  /* 0x00000006ff047e24 */ /* 0x000fe2000f8e00ff */
[----:B------:R-:W-:Y:S01]  /*9ed0*/  MOV R5, UR7 ;  /* 0x0000000700057c02 */ /* 0x000fe20008000f00 */
[----:B------:R-:W-:Y:S01]  /*9ee0*/  IMAD.U32 R6, RZ, RZ, UR8 ;  /* 0x00000008ff067e24 */ /* 0x000fe2000f8e00ff */
[----:B------:R-:W-:Y:S01]  /*9ef0*/  MOV R11, UR5 ;  /* 0x00000005000b7c02 */ /* 0x000fe20008000f00 */
[----:B------:R-:W-:Y:S02]  /*9f00*/  IMAD.U32 R7, RZ, RZ, UR9 ;  /* 0x00000009ff077e24 */ /* 0x000fe4000f8e00ff */
[----:B------:R-:W-:-:S02]  /*9f10*/  IMAD.U32 R10, RZ, RZ, UR4 ;  /* 0x00000004ff0a7e24 */ /* 0x000fc4000f8e00ff */
[----:B------:R-:W-:Y:S02]  /*9f20*/  IMAD.MOV.U32 R8, RZ, RZ, 0x70 ;  /* 0x00000070ff087424 */ /* 0x000fe400078e00ff */
[----:B------:R-:W-:Y:S02]  /*9f30*/  IMAD.MOV.U32 R12, RZ, RZ, 0x1 ;  /* 0x00000001ff0c7424 */ /* 0x000fe400078e00ff */
[----:B0-----:R-:W-:-:S07]  /*9f40*/  IMAD.MOV.U32 R13, RZ, RZ, RZ ;  /* 0x000000ffff0d7224 */ /* 0x001fce00078e00ff */
[----:B------:R-:W-:-:S07]  /*9f50*/  LEPC R20, `(.L_x_254) ;  /* 0x000000001014794e */ /* 0x000fce0000000000 */
[----:B-1----:R-:W-:Y:S05]  /*9f60*/  CALL.ABS.NOINC R2 ;  /* 0x0000000002007343 */ /* 0x002fea0003c00000 */
.L_x_254:
[----:B------:R-:W-:Y:S05]  /*9f70*/  BSYNC B6 ;  /* 0x0000000000067941 */ /* 0x000fea0003800000 */
.L_x_253:
[----:B------:R-:W1:Y:S01]  /*9f80*/  S2R R2, SR_TID.X ;  /* 0x0000000000027919 */ /* 0x000e620000002100 */
[----:B------:R-:W-:Y:S01]  /*9f90*/  ULDC.64 UR4, c[0x0][0x9f8] ;  /* 0x00027e0000047ab9 */ /* 0x000fe20000000a00 */
[----:B------:R-:W2:Y:S01]  /*9fa0*/  LDC R8, c[0x0][0x430] ;  /* 0x00010c00ff087b82 */ /* 0x000ea20000000800 */
[----:B------:R-:W-:Y:S01]  /*9fb0*/  ISETP.NE.U32.AND P0, PT, RZ, UR4, PT ;  /* 0x00000004ff007c0c */ /* 0x000fe2000bf05070 */
[----:B------:R-:W3:Y:S03]  /*9fc0*/  S2R R20, SR_TID.X ;  /* 0x0000000000147919 */ /* 0x000ee60000002100 */
[----:B------:R-:W-:Y:S02]  /*9fd0*/  ISETP.NE.AND.EX P0, PT, RZ, UR5, PT, P0 ;  /* 0x00000005ff007c0c */ /* 0x000fe4000bf05300 */
[----:B-1----:R-:W-:-:S11]  /*9fe0*/  LOP3.LUT R21, R2, 0x7f, RZ, 0xc0, !PT ;  /* 0x0000007f02157812 */ /* 0x002fd600078ec0ff */
[----:B------:R-:W-:Y:S01]  /*9ff0*/  @P0 IADD3 R2, P1, R23, UR4, RZ ;  /* 0x0000000417020c10 */ /* 0x000fe2000ff3e0ff */
[----:B------:R-:W-:Y:S01]  /*a000*/  VIADD R26, R29, 0xffffffff ;  /* 0xffffffff1d1a7836 */ /* 0x000fe20000000000 */
[----:B--2---:R-:W-:Y:S01]  /*a010*/  ISETP.NE.AND P2, PT, R8, 0x1, PT ;  /* 0x000000010800780c */ /* 0x004fe20003f45270 */
[----:B------:R-:W-:Y:S01]  /*a020*/  ULDC UR4, c[0x0][0x320] ;  /* 0x0000c80000047ab9 */ /* 0x000fe20000000800 */
[----:B------:R-:W-:Y:S02]  /*a030*/  @P0 IADD3.X R3, R24, UR5, RZ, P1, !PT ;  /* 0x0000000518030c10 */ /* 0x000fe40008ffe4ff */
[----:B------:R-:W-:-:S03]  /*a040*/  SHF.R.U32.HI R21, RZ, 0x3, R21 ;  /* 0x00000003ff157819 */ /* 0x000fc60000011615 */
[----:B------:R1:W2:Y:S01]  /*a050*/  @P0 LDG.E R31, desc[UR36][R2.64] ;  /* 0x00000024021f0981 */ /* 0x0002a2000c1e1900 */
[C---:B---3--:R-:W-:Y:S02]  /*a060*/  SHF.L.U32 R32, R20.reuse, 0x4, RZ ;  /* 0x0000000414207819 */ /* 0x048fe400000006ff */
[----:B------:R-:W-:Y:S02]  /*a070*/  LOP3.LUT R25, R25, 0xffffffdf, RZ, 0xc0, !PT ;  /* 0xffffffdf19197812 */ /* 0x000fe400078ec0ff */
[----:B------:R-:W-:Y:S01]  /*a080*/  LOP3.LUT R32, R21, 0x70, R32, 0xf8, !PT ;  /* 0x0000007015207812 */ /* 0x000fe200078ef820 */
[----:B------:R-:W3:Y:S01]  /*a090*/  @P2 LDC R7, c[0x0][0x434] ;  /* 0x00010d00ff072b82 */ /* 0x000ee20000000800 */
[----:B------:R-:W-:Y:S01]  /*a0a0*/  IMAD.SHL.U32 R21, R20, 0x8, RZ ;  /* 0x0000000814157824 */ /* 0x000fe200078e00ff */
[----:B------:R-:W-:Y:S02]  /*a0b0*/  @P2 LOP3.LUT R25, R25, 0x20, RZ, 0xfc, !PT ;  /* 0x0000002019192812 */ /* 0x000fe400078efcff */
[----:B------:R-:W-:-:S02]  /*a0c0*/  IMAD R6, R26, 0x60, R32 ;  /* 0x000000601a067824 */ /* 0x000fc400078e0220 */
[----:B------:R-:W-:Y:S02]  /*a0d0*/  LOP3.LUT R21, R21, 0x38, RZ, 0xc0, !PT ;  /* 0x0000003815157812 */ /* 0x000fe400078ec0ff */
[----:B------:R-:W4:Y:S01]  /*a0e0*/  @P2 LDC R0, c[0x0][0x438] ;  /* 0x00010e00ff002b82 */ /* 0x000f220000000800 */
[C---:B------:R-:W-:Y:S01]  /*a0f0*/  ISETP.GE.AND P0, PT, R6.reuse, R36, PT ;  /* 0x000000240600720c */ /* 0x040fe20003f06270 */
[----:B------:R-:W-:Y:S01]  /*a100*/  IMAD.IADD R6, R6, 0x1, R37 ;  /* 0x0000000106067824 */ /* 0x000fe200078e0225 */
[C---:B------:R-:W-:Y:S02]  /*a110*/  LOP3.LUT R20, R21.reuse, 0x40, RZ, 0xfc, !PT ;  /* 0x0000004015147812 */ /* 0x040fe400078efcff */
[----:B------:R-:W-:Y:S01]  /*a120*/  ISETP.GT.U32.OR P0, PT, R32, 0x5f, P0 ;  /* 0x0000005f2000780c */ /* 0x000fe20000704470 */
[----:B-1----:R-:W-:Y:S01]  /*a130*/  IMAD.MOV.U32 R2, RZ, RZ, R6 ;  /* 0x000000ffff027224 */ /* 0x002fe200078e0006 */
[----:B------:R-:W-:Y:S01]  /*a140*/  ISETP.GE.AND P1, PT, R21, UR4, PT ;  /* 0x0000000415007c0c */ /* 0x000fe2000bf26270 */
[----:B---3--:R-:W-:-:S10]  /*a150*/  @P2 IMAD.HI.U32 R3, R6, R7, RZ ;  /* 0x0000000706032227 */ /* 0x008fd400078e00ff */
[----:B------:R-:W1:Y:S01]  /*a160*/  @!P0 LDC.64 R4, c[0x0][0x428] ;  /* 0x00010a00ff048b82 */ /* 0x000e620000000a00 */
[----:B----4-:R-:W-:Y:S02]  /*a170*/  @P2 SHF.R.U32.HI R2, RZ, R0, R3 ;  /* 0x00000000ff022219 */ /* 0x010fe40000011603 */
[----:B------:R-:W-:Y:S01]  /*a180*/  ISETP.GE.AND P2, PT, R20, UR4, PT ;  /* 0x0000000414007c0c */ /* 0x000fe2000bf46270 */
[----:B------:R-:W-:Y:S01]  /*a190*/  ULDC UR4, c[0x0][0x2f4] ;  /* 0x0000bd0000047ab9 */ /* 0x000fe20000000800 */
[----:B------:R-:W-:Y:S02]  /*a1a0*/  IADD3 R3, -R2, RZ, RZ ;  /* 0x000000ff02037210 */ /* 0x000fe40007ffe1ff */
[----:B0-----:R-:W-:-:S03]  /*a1b0*/  SEL R29, RZ, 0xffffffff, P2 ;  /* 0xffffffffff1d7807 */ /* 0x001fc60001000000 */
[----:B------:R-:W-:Y:S01]  /*a1c0*/  IMAD R0, R8, R3, R6 ;  /* 0x0000000308007224 */ /* 0x000fe200078e0206 */
[----:B------:R-:W-:Y:S01]  /*a1d0*/  @!P0 SHF.R.S32.HI R3, RZ, 0x1f, R2 ;  /* 0x0000001fff038819 */ /* 0x000fe20000011402 */
[----:B------:R-:W-:Y:S01]  /*a1e0*/  IMAD.SHL.U32 R29, R29, 0x2, RZ ;  /* 0x000000021d1d7824 */ /* 0x000fe200078e00ff */
[----:B------:R-:W-:Y:S02]  /*a1f0*/  ISETP.GE.AND P2, PT, R21, UR4, PT ;  /* 0x0000000415007c0c */ /* 0x000fe4000bf46270 */
[----:B------:R-:W-:Y:S02]  /*a200*/  LOP3.LUT R25, R25, 0xfffffff7, RZ, 0xc0, !PT ;  /* 0xfffffff719197812 */ /* 0x000fe400078ec0ff */
[----:B------:R-:W-:Y:S01]  /*a210*/  LOP3.LUT R9, R21, 0x80, RZ, 0xfc, !PT ;  /* 0x0000008015097812 */ /* 0x000fe200078efcff */
[----:B------:R-:W-:Y:S01]  /*a220*/  UMOV UR5, 0xffffffff ;  /* 0xffffffff00057882 */ /* 0x000fe20000000000 */
[----:B--2---:R-:W-:-:S05]  /*a230*/  SHF.R.S32.HI R7, RZ, 0x1f, R31 ;  /* 0x0000001fff077819 */ /* 0x004fca000001141f */
[----:B------:R0:W-:Y:S01]  /*a240*/  STL [R1], R7 ;  /* 0x0000000701007387 */ /* 0x0001e20000100800 */
[----:B-1----:R-:W-:-:S04]  /*a250*/  @!P0 IMAD R8, R7, R4, RZ ;  /* 0x0000000407088224 */ /* 0x002fc800078e02ff */
[C---:B------:R-:W-:Y:S02]  /*a260*/  @!P0 IMAD R5, R31.reuse, R5, R8 ;  /* 0x000000051f058224 */ /* 0x040fe400078e0208 */
[----:B0-----:R-:W-:Y:S01]  /*a270*/  @!P0 IMAD.WIDE.U32 R6, R31, R4, R2 ;  /* 0x000000041f068225 */ /* 0x001fe200078e0002 */
[----:B------:R-:W-:Y:S02]  /*a280*/  SEL R2, RZ, 0x1, P1 ;  /* 0x00000001ff027807 */ /* 0x000fe40000800000 */
[----:B------:R-:W-:Y:S01]  /*a290*/  MOV R4, RZ ;  /* 0x000000ff00047202 */ /* 0x000fe20000000f00 */
[----:B------:R-:W-:Y:S01]  /*a2a0*/  @!P0 IMAD.IADD R5, R7, 0x1, R5 ;  /* 0x0000000107058824 */ /* 0x000fe200078e0205 */
[----:B------:R-:W-:Y:S02]  /*a2b0*/  LOP3.LUT R29, R29, 0x2, R2, 0xe2, !PT ;  /* 0x000000021d1d7812 */ /* 0x000fe400078ee202 */
[----:B------:R-:W0:Y:S02]  /*a2c0*/  @!P0 LDC.64 R2, c[0x0][0x418] ;  /* 0x00010600ff028b82 */ /* 0x000e240000000a00 */
[----:B0-----:R-:W-:-:S04]  /*a2d0*/  @!P0 LEA R2, P1, R6, R2, 0x2 ;  /* 0x0000000206028211 */ /* 0x001fc800078210ff */
[----:B------:R-:W-:-:S05]  /*a2e0*/  @!P0 LEA.HI.X R3, R6, R3, R5, 0x2, P1 ;  /* 0x0000000306038211 */ /* 0x000fca00008f1405 */
[----:B------:R0:W5:Y:S01]  /*a2f0*/  @!P0 LDG.E R4, desc[UR36][R2.64] ;  /* 0x0000002402048981 */ /* 0x000162000c1e1900 */
[----:B------:R-:W-:Y:S02]  /*a300*/  ISETP.GT.U32.AND P0, PT, R32, 0x5f, PT ;  /* 0x0000005f2000780c */ /* 0x000fe40003f04070 */
[----:B------:R-:W-:-:S11]  /*a310*/  ISETP.GE.AND P1, PT, R20, UR4, PT ;  /* 0x0000000414007c0c */ /* 0x000fd6000bf26270 */
[----:B------:R-:W-:Y:S02]  /*a320*/  @P0 LOP3.LUT R25, R25, 0x8, RZ, 0xfc, !PT ;  /* 0x0000000819190812 */ /* 0x000fe400078efcff */
[----:B------:R-:W-:Y:S02]  /*a330*/  ISETP.GE.AND P0, PT, R9, UR4, PT ;  /* 0x0000000409007c0c */ /* 0x000fe4000bf06270 */
[----:B------:R-:W-:-:S04]  /*a340*/  LOP3.LUT R25, R25, 0xfffffffb, RZ, 0xc0, !PT ;  /* 0xfffffffb19197812 */ /* 0x000fc800078ec0ff */
[----:B------:R-:W-:-:S04]  /*a350*/  @P2 LOP3.LUT R25, R25, 0x4, RZ, 0xfc, !PT ;  /* 0x0000000419192812 */ /* 0x000fc800078efcff */
[----:B------:R-:W-:-:S04]  /*a360*/  LOP3.LUT R25, R25, 0xfffffffe, RZ, 0xc0, !PT ;  /* 0xfffffffe19197812 */ /* 0x000fc800078ec0ff */
[----:B------:R-:W-:-:S04]  /*a370*/  LOP3.LUT R25, R25, 0xfffffffd, RZ, 0xc0, !PT ;  /* 0xfffffffd19197812 */ /* 0x000fc800078ec0ff */
[----:B------:R-:W-:-:S04]  /*a380*/  @P1 LOP3.LUT R25, R25, 0x2, RZ, 0xfc, !PT ;  /* 0x0000000219191812 */ /* 0x000fc800078efcff */
[----:B------:R-:W-:Y:S01]  /*a390*/  @P0 LOP3.LUT R25, R25, 0x1, RZ, 0xfc, !PT ;  /* 0x0000000119190812 */ /* 0x000fe200078efcff */
[----:B0-----:R-:W-:Y:S06]  /*a3a0*/  BRA.DIV UR5, `(.L_x_256) ;  /* 0x0000003e054c7947 */ /* 0x001fec000b800000 */
.L_x_324:
[----:B------:R-:W2:Y:S01]  /*a3b0*/  LDL R2, [R1+0x20] ;  /* 0x0000200001027983 */ /* 0x000ea20000100800 */
[----:B------:R-:W-:Y:S02]  /*a3c0*/  LOP3.LUT R25, R25, 0xffffffef, RZ, 0xc0, !PT ;  /* 0xffffffef19197812 */ /* 0x000fe400078ec0ff */
[----:B------:R-:W-:Y:S02]  /*a3d0*/  SHF.R.S32.HI R32, RZ, 0x1f, R18 ;  /* 0x0000001fff207819 */ /* 0x000fe40000011412 */
[----:B--2---:R-:W-:-:S13]  /*a3e0*/  ISETP.NE.AND P0, PT, R2, 0x3, PT ;  /* 0x000000030200780c */ /* 0x004fda0003f05270 */
[----:B------:R-:W-:Y:S01]  /*a3f0*/  @P0 LOP3.LUT R25, R25, 0x10, RZ, 0xfc, !PT ;  /* 0x0000001019190812 */ /* 0x000fe200078efcff */
[----:B------:R-:W-:Y:S06]  /*a400*/  @!P0 BRA `(.L_x_257) ;  /* 0x0000000000048947 */ /* 0x000fec0003800000 */
[----:B------:R-:W-:Y:S01]  /*a410*/  BPT.TRAP 0x1 ;  /* 0x000000040000795c */ /* 0x000fe20000300000 */
.L_x_257:
[----:B------:R-:W-:Y:S01]  /*a420*/  SHF.R.S32.HI R5, RZ, 0x1f, R0 ;  /* 0x0000001fff057819 */ /* 0x000fe20000011400 */
[----:B------:R-:W-:Y:S01]  /*a430*/  ULDC.64 UR4, c[0x0][0x328] ;  /* 0x0000ca0000047ab9 */ /* 0x000fe20000000a00 */
[----:B------:R-:W-:Y:S01]  /*a440*/  BSSY B0, `(.L_x_258) ;  /* 0x0000017000007945 */ /* 0x000fe20003800000 */
[----:B------:R-:W-:-:S04]  /*a450*/  IMAD.WIDE.U32 R2, R0, UR4, RZ ;  /* 0x0000000400027c25 */ /* 0x000fc8000f8e00ff */
[----:B------:R-:W-:-:S04]  /*a460*/  IMAD R6, R5, UR4, RZ ;  /* 0x0000000405067c24 */ /* 0x000fc8000f8e02ff */
[----:B------:R-:W-:Y:S01]  /*a470*/  IMAD R6, R0, UR5, R6 ;  /* 0x0000000500067c24 */ /* 0x000fe2000f8e0206 */
[----:B------:R-:W-:-:S03]  /*a480*/  ULDC.64 UR4, c[0x0][0x338] ;  /* 0x0000ce0000047ab9 */ /* 0x000fc60000000a00 */
[----:B------:R-:W-:Y:S01]  /*a490*/  IMAD.IADD R3, R3, 0x1, R6 ;  /* 0x0000000103037824 */ /* 0x000fe200078e0206 */
[----:B-----5:R-:W-:Y:S01]  /*a4a0*/  SHF.R.S32.HI R6, RZ, 0x1f, R4 ;  /* 0x0000001fff067819 */ /* 0x020fe20000011404 */
[----:B------:R-:W-:-:S04]  /*a4b0*/  IMAD.WIDE.U32 R2, R4, UR4, R2 ;  /* 0x0000000404027c25 */ /* 0x000fc8000f8e0002 */
[----:B------:R-:W-:-:S04]  /*a4c0*/  IMAD R7, R6, UR4, RZ ;  /* 0x0000000406077c24 */ /* 0x000fc8000f8e02ff */
[----:B------:R-:W-:Y:S01]  /*a4d0*/  IMAD R7, R4, UR5, R7 ;  /* 0x0000000504077c24 */ /* 0x000fe2000f8e0207 */
[----:B------:R-:W-:-:S03]  /*a4e0*/  ULDC.64 UR4, c[0x0][0x330] ;  /* 0x0000cc0000047ab9 */ /* 0x000fc60000000a00 */
[----:B------:R-:W-:Y:S02]  /*a4f0*/  IMAD.IADD R3, R3, 0x1, R7 ;  /* 0x0000000103037824 */ /* 0x000fe400078e0207 */
[----:B------:R-:W-:Y:S02]  /*a500*/  IMAD R7, R32, UR4, RZ ;  /* 0x0000000420077c24 */ /* 0x000fe4000f8e02ff */
[----:B------:R-:W-:-:S04]  /*a510*/  IMAD.WIDE.U32 R2, R18, UR4, R2 ;  /* 0x0000000412027c25 */ /* 0x000fc8000f8e0002 */
[----:B------:R-:W-:Y:S01]  /*a520*/  IMAD R7, R18, UR5, R7 ;  /* 0x0000000512077c24 */ /* 0x000fe2000f8e0207 */
[----:B------:R-:W-:Y:S02]  /*a530*/  ULDC.64 UR4, c[0x0][0x318] ;  /* 0x0000c60000047ab9 */ /* 0x000fe40000000a00 */
[----:B------:R-:W-:Y:S01]  /*a540*/  LEA R23, P0, R2, UR4, 0x1 ;  /* 0x0000000402177c11 */ /* 0x000fe2000f8008ff */
[----:B------:R-:W-:-:S05]  /*a550*/  IMAD.IADD R7, R3, 0x1, R7 ;  /* 0x0000000103077824 */ /* 0x000fca00078e0207 */
[----:B------:R-:W-:Y:S02]  /*a560*/  LEA.HI.X R24, R2, UR5, R7, 0x1, P0 ;  /* 0x0000000502187c11 */ /* 0x000fe400080f0c07 */
[----:B------:R-:W-:Y:S02]  /*a570*/  LEA R7, R27, R22, 0x3 ;  /* 0x000000161b077211 */ /* 0x000fe400078e18ff */
[----:B------:R-:W-:-:S04]  /*a580*/  SHF.L.U32 R2, R28, 0x1f, RZ ;  /* 0x0000001f1c027819 */ /* 0x000fc800000006ff */
[----:B------:R-:W0:Y:S02]  /*a590*/  SYNCS.PHASECHK.TRANS64.TRYWAIT P0, [R7+URZ+0x2a840], R2 ;  /* 0x02a84002070075a7 */ /* 0x000e24000800017f */
[----:B0-----:R-:W-:Y:S05]  /*a5a0*/  @!P0 BRA `(.L_x_259) ;  /* 0x0000003c00008947 */ /* 0x001fea0003800000 */
.L_x_325:
[----:B------:R-:W-:Y:S05]  /*a5b0*/  BSYNC B0 ;  /* 0x0000000000007941 */ /* 0x000fea0003800000 */
.L_x_258:
[----:B------:R-:W1:Y:S01]  /*a5c0*/  S2R R8, SR_TID.X ;  /* 0x0000000000087919 */ /* 0x000e620000002100 */
[----:B------:R-:W-:Y:S01]  /*a5d0*/  ULDC.64 UR4, c[0x0][0x300] ;  /* 0x0000c00000047ab9 */ /* 0x000fe20000000a00 */
[----:B------:R-:W-:Y:S01]  /*a5e0*/  LOP3.LUT P4, RZ, R25, 0x4, RZ, 0xc0, !PT ;  /* 0x0000000419ff7812 */ /* 0x000fe2000788c0ff */
[----:B------:R-:W-:Y:S01]  /*a5f0*/  IMAD R5, R5, UR4, RZ ;  /* 0x0000000405057c24 */ /* 0x000fe2000f8e02ff */
[C---:B------:R-:W-:Y:S01]  /*a600*/  LOP3.LUT P3, RZ, R25.reuse, 0x2, RZ, 0xc0, !PT ;  /* 0x0000000219ff7812 */ /* 0x040fe2000786c0ff */
[----:B0-----:R-:W-:Y:S01]  /*a610*/  IMAD.WIDE.U32 R2, R0, UR4, RZ ;  /* 0x0000000400027c25 */ /* 0x001fe2000f8e00ff */
[----:B------:R-:W-:-:S03]  /*a620*/  LOP3.LUT P2, RZ, R25, 0x1, RZ, 0xc0, !PT ;  /* 0x0000000119ff7812 */ /* 0x000fc6000784c0ff */
[----:B------:R-:W-:Y:S01]  /*a630*/  IMAD R5, R0, UR5, R5 ;  /* 0x0000000500057c24 */ /* 0x000fe2000f8e0205 */
[----:B------:R-:W-:Y:S02]  /*a640*/  ULDC.64 UR4, c[0x0][0x310] ;  /* 0x0000c40000047ab9 */ /* 0x000fe40000000a00 */
[----:B------:R-:W-:Y:S02]  /*a650*/  IMAD R6, R6, UR4, RZ ;  /* 0x0000000406067c24 */ /* 0x000fe4000f8e02ff */
[----:B------:R-:W-:Y:S02]  /*a660*/  IMAD.IADD R3, R3, 0x1, R5 ;  /* 0x0000000103037824 */ /* 0x000fe400078e0205 */
        /* <DEDUP_REMOVED lines=8> */
[----:B-1----:R-:W-:Y:S01]  /*a6f0*/  LOP3.LUT R8, R8, 0x7f, RZ, 0xc0, !PT ;  /* 0x0000007f08087812 */ /* 0x002fe200078ec0ff */
[----:B------:R-:W-:Y:S01]  /*a700*/  IMAD R6, R26, -0x60, R36 ;  /* 0xffffffa01a067824 */ /* 0x000fe200078e0224 */
[----:B------:R-:W-:Y:S01]  /*a710*/  LEA R4, P0, R2, UR4, 0x1 ;  /* 0x0000000402047c11 */ /* 0x000fe2000f8008ff */
[----:B------:R-:W-:Y:S01]  /*a720*/  IMAD.IADD R0, R3, 0x1, R0 ;  /* 0x0000000103007824 */ /* 0x000fe200078e0200 */
[----:B------:R-:W-:Y:S01]  /*a730*/  SHF.R.U32.HI R9, RZ, 0x3, R8 ;  /* 0x00000003ff097819 */ /* 0x000fe20000011608 */
[----:B------:R-:W-:Y:S01]  /*a740*/  UMOV UR4, 0xffffffff ;  /* 0xffffffff00047882 */ /* 0x000fe20000000000 */
[----:B------:R-:W0:Y:S01]  /*a750*/  S2R R8, SR_TID.X ;  /* 0x0000000000087919 */ /* 0x000e220000002100 */
[----:B------:R-:W-:Y:S01]  /*a760*/  IMAD R5, R27, 0x4800, R33 ;  /* 0x000048001b057824 */ /* 0x000fe200078e0221 */
[----:B------:R-:W-:-:S02]  /*a770*/  IADD3 R6, -R9, R6, RZ ;  /* 0x0000000609067210 */ /* 0x000fc40007ffe1ff */
[----:B------:R-:W-:Y:S02]  /*a780*/  LEA.HI.X R0, R2, UR5, R0, 0x1, P0 ;  /* 0x0000000502007c11 */ /* 0x000fe400080f0c00 */
[----:B------:R-:W-:Y:S01]  /*a790*/  ISETP.GE.AND P0, PT, R6, 0x1, PT ;  /* 0x000000010600780c */ /* 0x000fe20003f06270 */
[----:B0-----:R-:W-:-:S05]  /*a7a0*/  IMAD.SHL.U32 R9, R8, 0x8, RZ ;  /* 0x0000000808097824 */ /* 0x001fca00078e00ff */
[----:B------:R-:W-:Y:S01]  /*a7b0*/  LOP3.LUT R9, R9, 0x38, RZ, 0xc0, !PT ;  /* 0x0000003809097812 */ /* 0x000fe200078ec0ff */
[----:B------:R-:W-:Y:S06]  /*a7c0*/  BRA.DIV UR4, `(.L_x_260) ;  /* 0x0000003a048c7947 */ /* 0x000fec000b800000 */
[----:B------:R-:W0:Y:S01]  /*a7d0*/  SHFL.IDX PT, R3, R4, RZ, 0x181f ;  /* 0x00181fff04037589 */ /* 0x000e2200000e0000 */
[----:B------:R-:W-:-:S03]  /*a7e0*/  @P0 IMAD R8, R5, 0x2, R22 ;  /* 0x0000000205080824 */ /* 0x000fc600078e0216 */
[----:B------:R-:W1:Y:S01]  /*a7f0*/  SHFL.IDX PT, R2, R0, RZ, 0x181f ;  /* 0x00181fff00027589 */ /* 0x000e6200000e0000 */
[----:B0-----:R-:W-:-:S05]  /*a800*/  @P0 LEA R3, P1, R9, R3, 0x1 ;  /* 0x0000000309030211 */ /* 0x001fca00078208ff */
[----:B-1----:R-:W-:Y:S01]  /*a810*/  @P0 IMAD.X R2, RZ, RZ, R2, P1 ;  /* 0x000000ffff020224 */ /* 0x002fe200008e0602 */
[----:B------:R-:W-:-:S04]  /*a820*/  ISETP.GE.AND P1, PT, R6, 0x11, PT ;  /* 0x000000110600780c */ /* 0x000fc80003f26270 */
[----:B------:R-:W-:-:S04]  /*a830*/  @P0 LOP3.LUT R3, R3, R2, RZ, 0x3c, !PT ;  /* 0x0000000203030212 */ /* 0x000fc800078e3cff */
[----:B------:R-:W-:-:S04]  /*a840*/  @P0 LOP3.LUT R2, R3, R2, RZ, 0x3c, !PT ;  /* 0x0000000203020212 */ /* 0x000fc800078e3cff */
[----:B------:R-:W-:-:S05]  /*a850*/  @P0 LOP3.LUT R3, R3, R2, RZ, 0x3c, !PT ;  /* 0x0000000203030212 */ /* 0x000fca00078e3cff */
[----:B------:R-:W-:Y:S01]  /*a860*/  @!PT LDS RZ, [RZ] ;  /* 0x00000000fffff984 */ /* 0x000fe20000000800 */
[----:B------:R-:W-:Y:S04]  /*a870*/  @P0 LDGSTS.E.BYPASS.LTC128B.128 [R8+0x18400], desc[UR36][R2.64], !P4 ;  /* 0x1840000002080fae */ /* 0x000fe8000e101d64 */
[----:B------:R-:W-:Y:S04]  /*a880*/  @P0 LDGSTS.E.BYPASS.LTC128B.128 [R8+0x1b400], desc[UR36][R2.64+0x80], !P3 ;  /* 0x1b40008002080fae */ /* 0x000fe8000d901d64 */
[----:B------:R0:W-:Y:S04]  /*a890*/  @P0 LDGSTS.E.BYPASS.LTC128B.128 [R8+0x1e400], desc[UR36][R2.64+0x100], !P2 ;  /* 0x1e40010002080fae */ /* 0x0001e8000d101d64 */
[----:B0-----:R-:W0:Y:S01]  /*a8a0*/  SHFL.IDX PT, R3, R4, 0x1, 0x181f ;  /* 0x00381f0004037f89 */ /* 0x001e2200000e0000 */
[----:B------:R-:W-:-:S03]  /*a8b0*/  @P1 IMAD R8, R5, 0x2, R22 ;  /* 0x0000000205081824 */ /* 0x000fc600078e0216 */
[----:B------:R-:W1:Y:S01]  /*a8c0*/  SHFL.IDX PT, R2, R0, 0x1, 0x181f ;  /* 0x00381f0000027f89 */ /* 0x000e6200000e0000 */
[----:B0-----:R-:W-:-:S04]  /*a8d0*/  @P1 LEA R3, P0, R9, R3, 0x1 ;  /* 0x0000000309031211 */ /* 0x001fc800078008ff */
[----:B-1----:R-:W-:-:S04]  /*a8e0*/  @P1 IADD3.X R2, RZ, R2, RZ, P0, !PT ;  /* 0x00000002ff021210 */ /* 0x002fc800007fe4ff */
[----:B------:R-:W-:-:S04]  /*a8f0*/  @P1 LOP3.LUT R3, R3, R2, RZ, 0x3c, !PT ;  /* 0x0000000203031212 */ /* 0x000fc800078e3cff */
[----:B------:R-:W-:-:S04]  /*a900*/  @P1 LOP3.LUT R2, R3, R2, RZ, 0x3c, !PT ;  /* 0x0000000203021212 */ /* 0x000fc800078e3cff */
[----:B------:R-:W-:-:S05]  /*a910*/  @P1 LOP3.LUT R3, R3, R2, RZ, 0x3c, !PT ;  /* 0x0000000203031212 */ /* 0x000fca00078e3cff */
[----:B------:R-:W-:Y:S04]  /*a920*/  @P1 LDGSTS.E.BYPASS.LTC128B.128 [R8+0x18c00], desc[UR36][R2.64], !P4 ;  /* 0x18c0000002081fae */ /* 0x000fe8000e101d64 */
[----:B------:R-:W-:Y:S04]  /*a930*/  @P1 LDGSTS.E.BYPASS.LTC128B.128 [R8+0x1bc00], desc[UR36][R2.64+0x80], !P3 ;  /* 0x1bc0008002081fae */ /* 0x000fe8000d901d64 */
[----:B------:R0:W-:Y:S01]  /*a940*/  @P1 LDGSTS.E.BYPASS.LTC128B.128 [R8+0x1ec00], desc[UR36][R2.64+0x100], !P2 ;  /* 0x1ec0010002081fae */ /* 0x0001e2000d101d64 */
[----:B------:R-:W-:-:S03]  /*a950*/  ISETP.GE.AND P1, PT, R6, 0x21, PT ;  /* 0x000000210600780c */ /* 0x000fc60003f26270 */
[----:B0-----:R-:W0:Y:S10]  /*a960*/  SHFL.IDX PT, R3, R4, 0x2, 0x181f ;  /* 0x00581f0004037f89 */ /* 0x001e3400000e0000 */
[----:B------:R-:W-:Y:S01]  /*a970*/  @P1 IMAD R8, R5, 0x2, R22 ;  /* 0x0000000205081824 */ /* 0x000fe200078e0216 */
[----:B------:R-:W1:Y:S01]  /*a980*/  SHFL.IDX PT, R2, R0, 0x2, 0x181f ;  /* 0x00581f0000027f89 */ /* 0x000e6200000e0000 */
[----:B0-----:R-:W-:-:S05]  /*a990*/  @P1 LEA R3, P0, R9, R3, 0x1 ;  /* 0x0000000309031211 */ /* 0x001fca00078008ff */
[----:B-1----:R-:W-:-:S05]  /*a9a0*/  @P1 IMAD.X R2, RZ, RZ, R2, P0 ;  /* 0x000000ffff021224 */ /* 0x002fca00000e0602 */
        /* <DEDUP_REMOVED lines=21> */
[----:B------:R-:W1:Y:S04]  /*ab00*/  SHFL.IDX PT, R2, R0, 0x4, 0x181f ;  /* 0x00981f0000027f89 */ /* 0x000e6800000e0000 */
[----:B------:R-:W2:Y:S01]  /*ab10*/  SHFL.IDX PT, R0, R0, 0x5, 0x181f ;  /* 0x00b81f0000007f89 */ /* 0x000ea200000e0000 */
[----:B0-----:R-:W-:-:S05]  /*ab20*/  @P1 LEA R3, P0, R9, R3, 0x1 ;  /* 0x0000000309031211 */ /* 0x001fca00078008ff */
[----:B-1----:R-:W-:-:S05]  /*ab30*/  @P1 IMAD.X R2, RZ, RZ, R2, P0 ;  /* 0x000000ffff021224 */ /* 0x002fca00000e0602 */
[----:B------:R-:W-:-:S04]  /*ab40*/  @P1 LOP3.LUT R3, R3, R2, RZ, 0x3c, !PT ;  /* 0x0000000203031212 */ /* 0x000fc800078e3cff */
[----:B------:R-:W-:-:S04]  /*ab50*/  @P1 LOP3.LUT R2, R3, R2, RZ, 0x3c, !PT ;  /* 0x0000000203021212 */ /* 0x000fc800078e3cff */
[----:B------:R-:W-:-:S05]  /*ab60*/  @P1 LOP3.LUT R3, R3, R2, RZ, 0x3c, !PT ;  /* 0x0000000203031212 */ /* 0x000fca00078e3cff */
[----:B------:R-:W-:Y:S04]  /*ab70*/  @P1 LDGSTS.E.BYPASS.LTC128B.128 [R8+0x1a400], desc[UR36][R2.64], !P4 ;  /* 0x1a40000002081fae */ /* 0x000fe8000e101d64 */
[----:B------:R-:W-:Y:S04]  /*ab80*/  @P1 LDGSTS.E.BYPASS.LTC128B.128 [R8+0x1d400], desc[UR36][R2.64+0x80], !P3 ;  /* 0x1d40008002081fae */ /* 0x000fe8000d901d64 */
[----:B------:R0:W-:Y:S04]  /*ab90*/  @P1 LDGSTS.E.BYPASS.LTC128B.128 [R8+0x20400], desc[UR36][R2.64+0x100], !P2 ;  /* 0x2040010002081fae */ /* 0x0001e8000d101d64 */
[----:B0-2---:R0:W1:Y:S02]  /*aba0*/  SHFL.IDX PT, R2, R4, 0x5, 0x181f ;  /* 0x00b81f0004027f89 */ /* 0x00506400000e0000 */
.L_x_339:
[----:B------:R-:W-:-:S13]  /*abb0*/  ISETP.GE.AND P0, PT, R6, 0x51, PT ;  /* 0x000000510600780c */ /* 0x000fda0003f06270 */
[----:B-1----:R-:W-:Y:S01]  /*abc0*/  @P0 LEA R2, P1, R9, R2, 0x1 ;  /* 0x0000000209020211 */ /* 0x002fe200078208ff */
[----:B------:R-:W-:-:S03]  /*abd0*/  @P0 IMAD R5, R5, 0x2, R22 ;  /* 0x0000000205050824 */ /* 0x000fc600078e0216 */
[----:B------:R-:W-:-:S05]  /*abe0*/  @P0 IADD3.X R3, RZ, R0, RZ, P1, !PT ;  /* 0x00000000ff030210 */ /* 0x000fca0000ffe4ff */
        /* <DEDUP_REMOVED lines=8> */
.L_x_261:
[----:B------:R-:W-:Y:S02]  /*ac70*/  PLOP3.LUT P1, PT, P1, P0, PT, 0xa2, 0x0 ;  /* 0x000000000000781c */ /* 0x000fe40000f21472 */
[----:B------:R-:W-:-:S08]  /*ac80*/  @P0 R2UR P1, UR4, R7 ;  /* 0x00000000070402ca */ /* 0x000fd00000020000 */
[----:B------:R-:W-:-:S05]  /*ac90*/  @P0 PLOP3.LUT P0, PT, P1, PT, PT, 0x80, 0x0 ;  /* 0x000000000000081c */ /* 0x000fca0000f0f070 */
[----:B------:R-:W-:Y:S01]  /*aca0*/  @!P1 SYNCS.ARRIVE.TRANS64.RED.A0T1 RZ, [UR4+0x2a830], RZ ;  /* 0x02a830ffffff99a7 */ /* 0x000fe20008200404 */
[----:B------:R-:W-:Y:S07]  /*acb0*/  @!P1 ARRIVES.LDGSTSBAR.64.TRANSCNT [UR4+0x2a830] ;  /* 0x02a83000ff0099b0 */ /* 0x000fee0008000a84 */
[----:B------:R-:W-:Y:S05]  /*acc0*/  @P0 BRA.U.ANY `(.L_x_261) ;  /* 0xfffffffd00e80947 */ /* 0x000fea000393ffff */
[----:B------:R-:W-:Y:S01]  /*acd0*/  NOP ;  /* 0x0000000000007918 */ /* 0x000fe20000000000 */
[----:B------:R-:W2:Y:S02]  /*ace0*/  LDL R0, [R1+0x20] ;  /* 0x0000200001007983 */ /* 0x000ea40000100800 */
[----:B--2---:R-:W-:-:S13]  /*acf0*/  ISETP.NE.AND P2, PT, R0, 0x3, PT ;  /* 0x000000030000780c */ /* 0x004fda0003f45270 */
[----:B------:R-:W-:Y:S05]  /*ad00*/  @!P2 BRA `(.L_x_262) ;  /* 0x000000000004a947 */ /* 0x000fea0003800000 */
[----:B------:R-:W-:Y:S01]  /*ad10*/  BPT.TRAP 0x1 ;  /* 0x000000040000795c */ /* 0x000fe20000300000 */
.L_x_262:
[----:B------:R2:W5:Y:S01]  /*ad20*/  LDL.LU R0, [R1+0x8] ;  /* 0x0000080001007983 */ /* 0x0005620000300800 */
[----:B------:R-:W-:Y:S01]  /*ad30*/  LOP3.LUT P0, RZ, R25, 0x40, RZ, 0xc0, !PT ;  /* 0x0000004019ff7812 */ /* 0x000fe2000780c0ff */
[----:B------:R2:W-:-:S12]  /*ad40*/  SYNCS.ARRIVE.TRANS64.A1T0 RZ, [R7+URZ+0x2a830], RZ ;  /* 0x02a830ff07ff79a7 */ /* 0x0005d8000810003f */
[----:B------:R-:W-:Y:S05]  /*ad50*/  WARPSYNC.ALL ;  /* 0x0000000000007948 */ /* 0x000fea0003800000 */
[----:B------:R-:W-:Y:S01]  /*ad60*/  ULDC.64 UR4, c[0x0][0x298] ;  /* 0x0000a60000047ab9 */ /* 0x000fe20000000a00 */
[----:B-1----:R-:W-:Y:S01]  /*ad70*/  VIADD R2, R22, 0xc400 ;  /* 0x0000c40016027836 */ /* 0x002fe20000000000 */
[----:B------:R-:W-:Y:S01]  /*ad80*/  SEL R30, R30, RZ, !P0 ;  /* 0x000000ff1e1e7207 */ /* 0x000fe20004000000 */
[----:B0-----:R-:W-:Y:S01]  /*ad90*/  IMAD.WIDE.U32 R4, R35, UR4, RZ ;  /* 0x0000000423047c25 */ /* 0x001fe2000f8e00ff */
[----:B------:R-:W-:Y:S01]  /*ada0*/  BSSY B6, `(.L_x_263) ;  /* 0x000001b000067945 */ /* 0x000fe20003800000 */
[----:B------:R-:W-:Y:S01]  /*adb0*/  BAR.SYNC.DEFER_BLOCKING 0x8, 0x180 ;  /* 0x0206000000007b1d */ /* 0x000fe20000010000 */
[----:B-----5:R-:W-:-:S02]  /*adc0*/  SEL R0, R0, RZ, !P0 ;  /* 0x000000ff00007207 */ /* 0x020fc40004000000 */
[----:B------:R-:W-:-:S03]  /*add0*/  LOP3.LUT P0, RZ, R2, 0x3ff, RZ, 0xc0, !PT ;  /* 0x000003ff02ff7812 */ /* 0x000fc6000780c0ff */
[----:B------:R0:W-:Y:S04]  /*ade0*/  STL [R1+0x1c], R0 ;  /* 0x00001c0001007387 */ /* 0x0001e80000100800 */
[----:B------:R1:W-:Y:S01]  /*adf0*/  STL.64 [R1+0x8], R4 ;  /* 0x0000080401007387 */ /* 0x0003e20000100a00 */
[----:B0-----:R-:W-:-:S05]  /*ae00*/  SHF.R.S32.HI R0, RZ, 0x1f, R35 ;  /* 0x0000001fff007819 */ /* 0x001fca0000011423 */
[----:B------:R-:W-:-:S04]  /*ae10*/  IMAD R0, R0, UR4, RZ ;  /* 0x0000000400007c24 */ /* 0x000fc8000f8e02ff */
[----:B------:R-:W-:-:S04]  /*ae20*/  IMAD R0, R35, UR5, R0 ;  /* 0x0000000523007c24 */ /* 0x000fc8000f8e0200 */
[----:B------:R-:W-:Y:S01]  /*ae30*/  IMAD.IADD R35, R5, 0x1, R0 ;  /* 0x0000000105237824 */ /* 0x000fe200078e0200 */
[----:B-1----:R-:W-:Y:S06]  /*ae40*/  @!P0 BRA `(.L_x_264) ;  /* 0x0000000000408947 */ /* 0x002fec0003800000 */
[----:B------:R-:W-:Y:S01]  /*ae50*/  MOV R2, 0x0 ;  /* 0x0000000000027802 */ /* 0x000fe20000000f00 */
        /* <DEDUP_REMOVED lines=8> */
[----:B--2---:R-:W-:Y:S01]  /*aee0*/  IMAD.U32 R7, RZ, RZ, UR9 ;  /* 0x00000009ff077e24 */ /* 0x004fe2000f8e00ff */
[----:B------:R-:W-:Y:S01]  /*aef0*/  MOV R13, RZ ;  /* 0x000000ff000d7202 */ /* 0x000fe20000000f00 */
[----:B------:R-:W-:-:S02]  /*af00*/  IMAD.U32 R11, RZ, RZ, UR5 ;  /* 0x00000005ff0b7e24 */ /* 0x000fc4000f8e00ff */
[----:B------:R-:W-:Y:S02]  /*af10*/  IMAD.MOV.U32 R8, RZ, RZ, 0x70 ;  /* 0x00000070ff087424 */ /* 0x000fe400078e00ff */
[----:B------:R-:W-:-:S07]  /*af20*/  IMAD.MOV.U32 R12, RZ, RZ, 0x1 ;  /* 0x00000001ff0c7424 */ /* 0x000fce00078e00ff */
[----:B------:R-:W-:-:S07]  /*af30*/  LEPC R20, `(.L_x_264) ;  /* 0x000000001014794e */ /* 0x000fce0000000000 */
[----:B0-----:R-:W-:Y:S05]  /*af40*/  CALL.ABS.NOINC R2 ;  /* 0x0000000002007343 */ /* 0x001fea0003c00000 */
.L_x_264:
[----:B------:R-:W-:Y:S05]  /*af50*/  BSYNC B6 ;  /* 0x0000000000067941 */ /* 0x000fea0003800000 */
.L_x_263:
[----:B------:R-:W3:Y:S01]  /*af60*/  LDL.LU R20, [R1+0x1c] ;  /* 0x00001c0001147983 */ /* 0x000ee20000300800 */
[----:B------:R-:W0:Y:S01]  /*af70*/  LDC R8, c[0x0][0x448] ;  /* 0x00011200ff087b82 */ /* 0x000e220000000800 */
[----:B------:R-:W-:Y:S02]  /*af80*/  ULDC.64 UR4, c[0x0][0x2d8] ;  /* 0x0000b60000047ab9 */ /* 0x000fe40000000a00 */
[----:B------:R-:W4:Y:S01]  /*af90*/  LDL.LU.64 R2, [R1+0x8] ;  /* 0x0000080001027983 */ /* 0x000f220000300a00 */
[----:B------:R-:W-:Y:S02]  /*afa0*/  IMAD.SHL.U32 R4, R17, 0x80, RZ ;  /* 0x0000008011047824 */ /* 0x000fe400078e00ff */
[----:B------:R-:W-:Y:S01]  /*afb0*/  IMAD R0, R32, UR4, RZ ;  /* 0x0000000420007c24 */ /* 0x000fe2000f8e02ff */
[----:B------:R1:W5:Y:S03]  /*afc0*/  LDL R17, [R1+0x10] ;  /* 0x0000100001117983 */ /* 0x0003660000100800 */
[----:B------:R-:W-:Y:S01]  /*afd0*/  IMAD R0, R18, UR5, R0 ;  /* 0x0000000512007c24 */ /* 0x000fe2000f8e0200 */
[----:B0-----:R-:W-:Y:S01]  /*afe0*/  ISETP.NE.AND P0, PT, R8, 0x1, PT ;  /* 0x000000010800780c */ /* 0x001fe20003f05270 */
[----:B------:R-:W0:Y:S02]  /*aff0*/  S2R R11, SR_TID.X ;  /* 0x00000000000b7919 */ /* 0x000e240000002100 */
[----:B0-----:R-:W-:-:S05]  /*b000*/  IMAD.SHL.U32 R9, R11, 0x8, RZ ;  /* 0x000000080b097824 */ /* 0x001fca00078e00ff */
[----:B------:R-:W-:Y:S01]  /*b010*/  LOP3.LUT R9, R9, 0x38, RZ, 0xc0, !PT ;  /* 0x0000003809097812 */ /* 0x000fe200078ec0ff */
[----:B---3--:R-:W-:Y:S02]  /*b020*/  IMAD.MOV.U32 R21, RZ, RZ, R20 ;  /* 0x000000ffff157224 */ /* 0x008fe400078e0014 */
[----:B------:R-:W0:Y:S01]  /*b030*/  S2R R20, SR_TID.X ;  /* 0x0000000000147919 */ /* 0x000e220000002100 */
[----:B----4-:R-:W-:Y:S02]  /*b040*/  IMAD.MOV.U32 R3, RZ, RZ, R35 ;  /* 0x000000ffff037224 */ /* 0x010fe400078e0023 */
[----:B------:R-:W-:Y:S01]  /*b050*/  IMAD.WIDE.U32 R2, R18, UR4, R2 ;  /* 0x0000000412027c25 */ /* 0x000fe2000f8e0002 */
[----:B------:R-:W-:-:S03]  /*b060*/  ULDC.64 UR4, c[0x0][0x2e0] ;  /* 0x0000b80000047ab9 */ /* 0x000fc60000000a00 */
[----:B------:R-:W-:Y:S02]  /*b070*/  IMAD R5, R21, UR4, RZ ;  /* 0x0000000415057c24 */ /* 0x000fe4000f8e02ff */
[----:B------:R-:W-:Y:S02]  /*b080*/  IMAD.IADD R3, R3, 0x1, R0 ;  /* 0x0000000103037824 */ /* 0x000fe400078e0200 */
[C---:B------:R-:W-:Y:S02]  /*b090*/  IMAD R0, R30.reuse, UR5, R5 ;  /* 0x000000051e007c24 */ /* 0x040fe4000f8e0205 */
[----:B------:R-:W-:Y:S01]  /*b0a0*/  IMAD.WIDE.U32 R2, R30, UR4, R2 ;  /* 0x000000041e027c25 */ /* 0x000fe2000f8e0002 */
[----:B------:R-:W2:Y:S01]  /*b0b0*/  @P0 LDC R5, c[0x0][0x44c] ;  /* 0x00011300ff050b82 */ /* 0x000ea20000000800 */
[----:B------:R-:W-:-:S03]  /*b0c0*/  ULDC.64 UR4, c[0x0][0x2d0] ;  /* 0x0000b40000047ab9 */ /* 0x000fc60000000a00 */
[----:B------:R-:W-:-:S04]  /*b0d0*/  IADD3 R3, R3, R0, RZ ;  /* 0x0000000003037210 */ /* 0x000fc80007ffe0ff */
[----:B------:R-:W3:Y:S01]  /*b0e0*/  @P0 LDC R0, c[0x0][0x450] ;  /* 0x00011400ff000b82 */ /* 0x000ee20000000800 */
[C---:B0-----:R-:W-:Y:S01]  /*b0f0*/  LOP3.LUT R21, R20.reuse, 0x7f, RZ, 0xc0, !PT ;  /* 0x0000007f14157812 */ /* 0x041fe200078ec0ff */
[----:B------:R-:W-:-:S03]  /*b100*/  IMAD.SHL.U32 R20, R20, 0x10, RZ ;  /* 0x0000001014147824 */ /* 0x000fc600078e00ff */
[----:B------:R-:W-:-:S04]  /*b110*/  SHF.R.U32.HI R21, RZ, 0x3, R21 ;  /* 0x00000003ff157819 */ /* 0x000fc80000011615 */
[----:B------:R-:W-:-:S04]  /*b120*/  LOP3.LUT R20, R21, 0x70, R20, 0xf8, !PT ;  /* 0x0000007015147812 */ /* 0x000fc800078ef814 */
[----:B------:R-:W-:-:S05]  /*b130*/  LOP3.LUT R6, R20, R4, RZ, 0xfc, !PT ;  /* 0x0000000414067212 */ /* 0x000fca00078efcff */
[----:B--2---:R-:W-:-:S04]  /*b140*/  @P0 IMAD.HI.U32 R7, R6, R5, RZ ;  /* 0x0000000506070227 */ /* 0x004fc800078e00ff */
[----:B------:R-:W-:Y:S01]  /*b150*/  IMAD.MOV.U32 R5, RZ, RZ, R6 ;  /* 0x000000ffff057224 */ /* 0x000fe200078e0006 */
[----:B---3--:R-:W-:-:S04]  /*b160*/  @P0 SHF.R.U32.HI R5, RZ, R0, R7 ;  /* 0x00000000ff050219 */ /* 0x008fc80000011607 */
[----:B------:R-:W-:-:S05]  /*b170*/  IADD3 R0, -R5, RZ, RZ ;  /* 0x000000ff05007210 */ /* 0x000fca0007ffe1ff */
[----:B------:R-:W-:Y:S01]  /*b180*/  IMAD R0, R8, R0, R6 ;  /* 0x0000000008007224 */ /* 0x000fe200078e0206 */
[----:B------:R-:W-:Y:S01]  /*b190*/  SHF.R.S32.HI R6, RZ, 0x1f, R5 ;  /* 0x0000001fff067819 */ /* 0x000fe20000011405 */
[----:B------:R-:W-:-:S04]  /*b1a0*/  IMAD.WIDE.U32 R2, R5, UR4, R2 ;  /* 0x0000000405027c25 */ /* 0x000fc8000f8e0002 */
[----:B------:R-:W-:-:S04]  /*b1b0*/  IMAD R6, R6, UR4, RZ ;  /* 0x0000000406067c24 */ /* 0x000fc8000f8e02ff */
[----:B------:R-:W-:Y:S01]  /*b1c0*/  IMAD R6, R5, UR5, R6 ;  /* 0x0000000505067c24 */ /* 0x000fe2000f8e0206 */
[----:B------:R-:W-:Y:S01]  /*b1d0*/  SHF.R.S32.HI R5, RZ, 0x1f, R0 ;  /* 0x0000001fff057819 */ /* 0x000fe20000011400 */
[----:B------:R-:W-:Y:S02]  /*b1e0*/  ULDC.64 UR4, c[0x0][0x2c8] ;  /* 0x0000b20000047ab9 */ /* 0x000fe40000000a00 */
[----:B------:R-:W-:Y:S02]  /*b1f0*/  IMAD.IADD R3, R3, 0x1, R6 ;  /* 0x0000000103037824 */ /* 0x000fe400078e0206 */
[----:B------:R-:W-:Y:S01]  /*b200*/  IMAD R5, R5, UR4, RZ ;  /* 0x0000000405057c24 */ /* 0x000fe2000f8e02ff */
[----:B------:R-:W-:Y:S01]  /*b210*/  SHF.L.U32 R21, R11, 0x3, RZ ;  /* 0x000000030b157819 */ /* 0x000fe200000006ff */
[----:B------:R-:W-:-:S04]  /*b220*/  IMAD.WIDE.U32 R2, R0, UR4, R2 ;  /* 0x0000000400027c25 */ /* 0x000fc8000f8e0002 */
[----:B------:R-:W-:Y:S01]  /*b230*/  IMAD R5, R0, UR5, R5 ;  /* 0x0000000500057c24 */ /* 0x000fe2000f8e0205 */
[----:B------:R-:W-:Y:S01]  /*b240*/  ULDC.64 UR4, c[0x0][0x280] ;  /* 0x0000a00000047ab9 */ /* 0x000fe20000000a00 */
[----:B------:R-:W-:Y:S02]  /*b250*/  LOP3.LUT R21, R21, 0x38, RZ, 0xc0, !PT ;  /* 0x0000003815157812 */ /* 0x000fe400078ec0ff */
[----:B------:R-:W-:Y:S01]  /*b260*/  IMAD.IADD R5, R3, 0x1, R5 ;  /* 0x0000000103057824 */ /* 0x000fe200078e0205 */
[----:B------:R-:W-:Y:S01]  /*b270*/  LEA R0, P0, R2, UR4, 0x1 ;  /* 0x0000000402007c11 */ /* 0x000fe2000f8008ff */
[----:B------:R-:W-:Y:S01]  /*b280*/  ULDC UR4, c[0x0][0x2b8] ;  /* 0x0000ae0000047ab9 */ /* 0x000fe20000000800 */
[----:B------:R-:W-:Y:S02]  /*b290*/  LOP3.LUT R20, R11, 0x7f, RZ, 0xc0, !PT ;  /* 0x0000007f0b147812 */ /* 0x000fe400078ec0ff */
[C---:B------:R-:W-:Y:S02]  /*b2a0*/  LOP3.LUT R10, R21.reuse, 0x40, RZ, 0xfc, !PT ;  /* 0x00000040150a7812 */ /* 0x040fe400078efcff */
[----:B------:R-:W-:-:S02]  /*b2b0*/  LOP3.LUT R11, R21, 0x80, RZ, 0xfc, !PT ;  /* 0x00000080150b7812 */ /* 0x000fc400078efcff */
[----:B------:R-:W-:Y:S01]  /*b2c0*/  LEA.HI.X R5, R2, UR5, R5, 0x1, P0 ;  /* 0x0000000502057c11 */ /* 0x000fe200080f0c05 */
[----:B------:R-:W-:Y:S01]  /*b2d0*/  UMOV UR5, 0xffffffff ;  /* 0xffffffff00057882 */ /* 0x000fe20000000000 */
[----:B------:R-:W-:Y:S02]  /*b2e0*/  ISETP.GE.AND P3, PT, R9, UR4, PT ;  /* 0x0000000409007c0c */ /* 0x000fe4000bf66270 */
[----:B------:R-:W-:Y:S02]  /*b2f0*/  ISETP.GE.AND P2, PT, R10, UR4, PT ;  /* 0x000000040a007c0c */ /* 0x000fe4000bf46270 */
[----:B------:R-:W-:Y:S02]  /*b300*/  ISETP.GE.AND P0, PT, R11, UR4, PT ;  /* 0x000000040b007c0c */ /* 0x000fe4000bf06270 */
[----:B------:R-:W-:Y:S01]  /*b310*/  SHF.R.U32.HI R10, RZ, 0x3, R20 ;  /* 0x00000003ff0a7819 */ /* 0x000fe20000011614 */
[----:B-1----:R-:W-:Y:S10]  /*b320*/  BRA.DIV UR5, `(.L_x_265) ;  /* 0x0000003605dc7947 */ /* 0x002ff4000b800000 */
[----:B------:R-:W0:Y:S01]  /*b330*/  SHFL.IDX PT, R3, R0, RZ, 0x181f ;  /* 0x00181fff00037589 */ /* 0x000e2200000e0000 */
[----:B-----5:R-:W-:Y:S02]  /*b340*/  IMAD R6, R17, R8, RZ ;  /* 0x0000000811067224 */ /* 0x020fe400078e02ff */
[----:B------:R-:W-:Y:S01]  /*b350*/  IMAD.IADD R4, R10, 0x1, R4 ;  /* 0x000000010a047824 */ /* 0x000fe200078e0204 */
[----:B------:R-:W1:Y:S04]  /*b360*/  SHFL.IDX PT, R2, R5, RZ, 0x181f ;  /* 0x00181fff05027589 */ /* 0x000e6800000e0000 */
[----:B------:R-:W-:Y:S01]  /*b370*/  ISETP.GE.AND P1, PT, R4, R6, PT ;  /* 0x000000060400720c */ /* 0x000fe20003f26270 */
[----:B------:R-:W-:-:S12]  /*b380*/  SHFL.IDX PT, R14, R0, 0x7, 0x181f ;  /* 0x00f81f00000e7f89 */ /* 0x000fd800000e0000 */
[----:B0-----:R-:W-:-:S05]  /*b390*/  @!P1 LEA R7, P4, R9, R3, 0x1 ;  /* 0x0000000309079211 */ /* 0x001fca00078808ff */
[----:B-1----:R-:W-:Y:S02]  /*b3a0*/  @!P1 IMAD.X R3, RZ, RZ, R2, P4 ;  /* 0x000000ffff039224 */ /* 0x002fe400020e0602 */
[----:B------:R-:W-:Y:S01]  /*b3b0*/  @!P1 IMAD.MOV.U32 R2, RZ, RZ, R7 ;  /* 0x000000ffff029224 */ /* 0x000fe200078e0007 */
[----:B------:R-:W-:-:S04]  /*b3c0*/  IADD3 R7, R4, 0x10, RZ ;  /* 0x0000001004077810 */ /* 0x000fc80007ffe0ff */
[----:B------:R-:W-:Y:S04]  /*b3d0*/  @!P1 LDGSTS.E.BYPASS.LTC128B.128 [R34+0xc400], desc[UR36][R2.64], !P3 ;  /* 0x0c40000002229fae */ /* 0x000fe8000d901d64 */
[----:B------:R-:W-:Y:S04]  /*b3e0*/  @!P1 LDGSTS.E.BYPASS.LTC128B.128 [R34+0x10400], desc[UR36][R2.64+0x80], !P2 ;  /* 0x1040008002229fae */ /* 0x000fe8000d101d64 */
[----:B------:R0:W-:Y:S01]  /*b3f0*/  @!P1 LDGSTS.E.BYPASS.LTC128B.128 [R34+0x14400], desc[UR36][R2.64+0x100], !P0 ;  /* 0x1440010002229fae */ /* 0x0001e2000c101d64 */
[----:B------:R-:W-:-:S03]  /*b400*/  ISETP.GE.AND P1, PT, R7, R6, PT ;  /* 0x000000060700720c */ /* 0x000fc60003f26270 */
[----:B0-----:R-:W0:Y:S04]  /*b410*/  SHFL.IDX PT, R3, R0, 0x1, 0x181f ;  /* 0x00381f0000037f89 */ /* 0x001e2800000e0000 */
[----:B------:R-:W1:Y:S06]  /*b420*/  SHFL.IDX PT, R2, R5, 0x1, 0x181f ;  /* 0x00381f0005027f89 */ /* 0x000e6c00000e0000 */
[----:B0-----:R-:W-:-:S05]  /*b430*/  @!P1 LEA R7, P4, R9, R3, 0x1 ;  /* 0x0000000309079211 */ /* 0x001fca00078808ff */
[----:B-1----:R-:W-:Y:S02]  /*b440*/  @!P1 IMAD.X R8, RZ, RZ, R2, P4 ;  /* 0x000000ffff089224 */ /* 0x002fe400020e0602 */
[----:B------:R-:W-:Y:S01]  /*b450*/  @!P1 IMAD.MOV.U32 R2, RZ, RZ, R7 ;  /* 0x000000ffff029224 */ /* 0x000fe200078e0007 */
[----:B------:R-:W-:Y:S01]  /*b460*/  IADD3 R7, R4, 0x20, RZ ;  /* 0x0000002004077810 */ /* 0x000fe20007ffe0ff */
[----:B------:R-:W-:-:S05]  /*b470*/  @!P1 IMAD.MOV.U32 R3, RZ, RZ, R8 ;  /* 0x000000ffff039224 */ /* 0x000fca00078e0008 */
        /* <DEDUP_REMOVED lines=49> */
[----:B------:R-:W1:Y:S04]  /*b790*/  SHFL.IDX PT, R2, R5, 0x6, 0x181f ;  /* 0x00d81f0005027f89 */ /* 0x000e6800000e0000 */
[----:B------:R-:W2:Y:S02]  /*b7a0*/  SHFL.IDX PT, R5, R5, 0x7, 0x181f ;  /* 0x00f81f0005057f89 */ /* 0x000ea400000e0000 */
[----:B0-----:R-:W-:-:S05]  /*b7b0*/  @!P1 LEA R7, P4, R9, R3, 0x1 ;  /* 0x0000000309079211 */ /* 0x001fca00078808ff */
[----:B-1----:R-:W-:Y:S02]  /*b7c0*/  @!P1 IMAD.X R8, RZ, RZ, R2, P4 ;  /* 0x000000ffff089224 */ /* 0x002fe400020e0602 */
[----:B------:R-:W-:Y:S02]  /*b7d0*/  @!P1 IMAD.MOV.U32 R2, RZ, RZ, R7 ;  /* 0x000000ffff029224 */ /* 0x000fe400078e0007 */
[----:B------:R-:W-:-:S05]  /*b7e0*/  @!P1 IMAD.MOV.U32 R3, RZ, RZ, R8 ;  /* 0x000000ffff039224 */ /* 0x000fca00078e0008 */
[----:B------:R0:W-:Y:S04]  /*b7f0*/  @!P1 LDGSTS.E.BYPASS.LTC128B.128 [R34+0xf400], desc[UR36][R2.64], !P3 ;  /* 0x0f40000002229fae */ /* 0x0001e8000d901d64 */
[----:B------:R0:W-:Y:S04]  /*b800*/  @!P1 LDGSTS.E.BYPASS.LTC128B.128 [R34+0x13400], desc[UR36][R2.64+0x80], !P2 ;  /* 0x1340008002229fae */ /* 0x0001e8000d101d64 */
[----:B--2---:R0:W-:Y:S02]  /*b810*/  @!P1 LDGSTS.E.BYPASS.LTC128B.128 [R34+0x17400], desc[UR36][R2.64+0x100], !P0 ;  /* 0x1740010002229fae */ /* 0x0041e4000c101d64 */
.L_x_356:
[----:B0-----:R-:W-:Y:S01]  /*b820*/  IADD3 R3, R4, 0x70, RZ ;  /* 0x0000007004037810 */ /* 0x001fe20007ffe0ff */
[----:B------:R-:W-:Y:S03]  /*b830*/  BSSY B0, `(.L_x_266) ;  /* 0x000000b000007945 */ /* 0x000fe60003800000 */
[----:B------:R-:W-:-:S13]  /*b840*/  ISETP.GE.AND P1, PT, R3, R6, PT ;  /* 0x000000060300720c */ /* 0x000fda0003f26270 */
[----:B------:R-:W-:Y:S05]  /*b850*/  @P1 BRA `(.L_x_267) ;  /* 0x0000000000201947 */ /* 0x000fea0003800000 */
[----:B------:R-:W-:-:S05]  /*b860*/  LEA R2, P1, R9, R14, 0x1 ;  /* 0x0000000e09027211 */ /* 0x000fca00078208ff */
[----:B------:R-:W-:-:S05]  /*b870*/  IMAD.X R3, RZ, RZ, R5, P1 ;  /* 0x000000ffff037224 */ /* 0x000fca00008e0605 */
[----:B------:R-:W-:Y:S01]  /*b880*/  @!PT LDS RZ, [RZ] ;  /* 0x00000000fffff984 */ /* 0x000fe20000000800 */
[----:B------:R-:W-:Y:S01]  /*b890*/  @!PT LDS RZ, [RZ] ;  /* 0x00000000fffff984 */ /* 0x000fe20000000800 */
[----:B------:R-:W-:Y:S01]  /*b8a0*/  @!PT LDS RZ, [RZ] ;  /* 0x00000000fffff984 */ /* 0x000fe20000000800 */
[----:B------:R0:W-:Y:S04]  /*b8b0*/  LDGSTS.E.BYPASS.LTC128B.128 [R34+0xfc00], desc[UR36][R2.64], !P3 ;  /* 0x0fc0000002227fae */ /* 0x0001e8000d901d64 */
[----:B------:R0:W-:Y:S04]  /*b8c0*/  LDGSTS.E.BYPASS.LTC128B.128 [R34+0x13c00], desc[UR36][R2.64+0x80], !P2 ;  /* 0x13c0008002227fae */ /* 0x0001e8000d101d64 */
[----:B------:R0:W-:Y:S02]  /*b8d0*/  LDGSTS.E.BYPASS.LTC128B.128 [R34+0x17c00], desc[UR36][R2.64+0x100], !P0 ;  /* 0x17c0010002227fae */ /* 0x0001e4000c101d64 */
.L_x_267:
[----:B------:R-:W-:Y:S05]  /*b8e0*/  BSYNC B0 ;  /* 0x0000000000007941 */ /* 0x000fea0003800000 */
.L_x_266:
[----:B------:R-:W-:Y:S01]  /*b8f0*/  NOP ;  /* 0x0000000000007918 */ /* 0x000fe20000000000 */
[----:B------:R-:W-:-:S13]  /*b900*/  PLOP3.LUT P0, PT, PT, PT, PT, 0x80, 0x0 ;  /* 0x000000000000781c */ /* 0x000fda0003f0f070 */
.L_x_268:
[----:B------:R-:W-:Y:S02]  /*b910*/  PLOP3.LUT P1, PT, P1, P0, PT, 0xa2, 0x0 ;  /* 0x000000000000781c */ /* 0x000fe40000f21472 */
[----:B------:R-:W-:-:S08]  /*b920*/  @P0 R2UR P1, UR4, R22 ;  /* 0x00000000160402ca */ /* 0x000fd00000020000 */
[----:B------:R-:W-:-:S05]  /*b930*/  @P0 PLOP3.LUT P0, PT, P1, PT, PT, 0x80, 0x0 ;  /* 0x000000000000081c */ /* 0x000fca0000f0f070 */
[----:B------:R-:W-:Y:S01]  /*b940*/  @!P1 SYNCS.ARRIVE.TRANS64.RED.A0T1 RZ, [UR4+0x2a800], RZ ;  /* 0x02a800ffffff99a7 */ /* 0x000fe20008200404 */
[----:B------:R-:W-:Y:S07]  /*b950*/  @!P1 ARRIVES.LDGSTSBAR.64.TRANSCNT [UR4+0x2a800] ;  /* 0x02a80000ff0099b0 */ /* 0x000fee0008000a84 */
[----:B------:R-:W-:Y:S05]  /*b960*/  @P0 BRA.U.ANY `(.L_x_268) ;  /* 0xfffffffd00e80947 */ /* 0x000fea000393ffff */
[----:B0-----:R-:W2:Y:S02]  /*b970*/  LDL.LU R2, [R1+0x14] ;  /* 0x0000140001027983 */ /* 0x001ea40000300800 */
[----:B--2---:R-:W-:-:S05]  /*b980*/  VIADD R2, R2, 0x1 ;  /* 0x0000000102027836 */ /* 0x004fca0000000000 */
[----:B------:R0:W-:Y:S01]  /*b990*/  STL [R1+0x14], R2 ;  /* 0x0000140201007387 */ /* 0x0001e20000100800 */
[----:B------:R-:W-:-:S04]  /*b9a0*/  LEA.HI R0, R2, R2, RZ, 0x1 ;  /* 0x0000000202007211 */ /* 0x000fc800078f08ff */
[----:B------:R-:W-:-:S05]  /*b9b0*/  LOP3.LUT R0, R0, 0xfffffffe, RZ, 0xc0, !PT ;  /* 0xfffffffe00007812 */ /* 0x000fca00078ec0ff */
[----:B------:R-:W-:-:S05]  /*b9c0*/  IMAD.IADD R0, R2, 0x1, -R0 ;  /* 0x0000000102007824 */ /* 0x000fca00078e0a00 */
[----:B------:R-:W-:Y:S01]  /*b9d0*/  SHF.L.U32 R3, R0, 0x1f, RZ ;  /* 0x0000001f00037819 */ /* 0x000fe200000006ff */
[----:B------:R-:W-:Y:S01]  /*b9e0*/  NOP ;  /* 0x0000000000007918 */ /* 0x000fe20000000000 */
[----:B------:R0:W-:Y:S01]  /*b9f0*/  SYNCS.ARRIVE.TRANS64.A1T0 RZ, [R22+URZ+0x2a800], RZ ;  /* 0x02a800ff16ff79a7 */ /* 0x0001e2000810003f */
[----:B------:R-:W-:Y:S01]  /*ba00*/  BSSY B0, `(.L_x_269) ;  /* 0x0000003000007945 */ /* 0x000fe20003800000 */
[----:B------:R-:W1:Y:S03]  /*ba10*/  SYNCS.PHASECHK.TRANS64.TRYWAIT P0, [R22+URZ+0x2a820], R3 ;  /* 0x02a82003160075a7 */ /* 0x000e66000800017f */
[----:B01----:R-:W-:Y:S05]  /*ba20*/  @!P0 BRA `(.L_x_270) ;  /* 0x0000003800d48947 */ /* 0x003fea0003800000 */
.L_x_357:
[----:B------:R-:W-:Y:S05]  /*ba30*/  BSYNC B0 ;  /* 0x0000000000007941 */ /* 0x000fea0003800000 */
.L_x_269:
[----:B------:R-:W-:Y:S01]  /*ba40*/  ISETP.GE.AND P0, PT, R36, 0x61, PT ;  /* 0x000000612400780c */ /* 0x000fe20003f06270 */
[----:B------:R-:W-:-:S12]  /*ba50*/  BSSY B0, `(.L_x_271) ;  /* 0x00000ff000007945 */ /* 0x000fd80003800000 */
[----:B------:R-:W-:Y:S05]  /*ba60*/  @!P0 BRA `(.L_x_272) ;  /* 0x0000000c00f48947 */ /* 0x000fea0003800000 */
[----:B------:R-:W2:Y:S01]  /*ba70*/  LDL.LU R0, [R1+0x18] ;  /* 0x0000180001007983 */ /* 0x000ea20000300800 */
[----:B------:R-:W-:Y:S02]  /*ba80*/  IMAD.MOV.U32 R17, RZ, RZ, R28 ;  /* 0x000000ffff117224 */ /* 0x000fe400078e001c */
[----:B------:R-:W-:Y:S02]  /*ba90*/  IMAD.MOV.U32 R10, RZ, RZ, R27 ;  /* 0x000000ffff0a7224 */ /* 0x000fe400078e001b */
[----:B------:R-:W-:Y:S01]  /*baa0*/  IMAD.MOV.U32 R30, RZ, RZ, R26 ;  /* 0x000000ffff1e7224 */ /* 0x000fe200078e001a */
[----:B--2---:R-:W-:-:S07]  /*bab0*/  IADD3 R0, R0, -0x2, RZ ;  /* 0xfffffffe00007810 */ /* 0x004fce0007ffe0ff */
.L_x_285:
[----:B------:R-:W2:Y:S01]  /*bac0*/  LDL R7, [R1] ;  /* 0x0000000001077983 */ /* 0x000ea20000100800 */
[----:B------:R-:W1:Y:S01]  /*bad0*/  LDC R4, c[0x0][0x430] ;  /* 0x00010c00ff047b82 */ /* 0x000e620000000800 */
[----:B------:R-:W0:Y:S02]  /*bae0*/  S2R R2, SR_TID.X ;  /* 0x0000000000027919 */ /* 0x000e240000002100 */
[----:B------:R-:W3:Y:S01]  /*baf0*/  LDL R9, [R1+0x20] ;  /* 0x0000200001097983 */ /* 0x000ee20000100800 */
[----:B-1----:R-:W-:Y:S02]  /*bb00*/  ISETP.NE.AND P0, PT, R4, 0x1, PT ;  /* 0x000000010400780c */ /* 0x002fe40003f05270 */
[C---:B0-----:R-:W-:Y:S02]  /*bb10*/  LOP3.LUT R3, R2.reuse, 0x7f, RZ, 0xc0, !PT ;  /* 0x0000007f02037812 */ /* 0x041fe400078ec0ff */
[----:B------:R-:W-:-:S09]  /*bb20*/  SHF.L.U32 R2, R2, 0x4, RZ ;  /* 0x0000000402027819 */ /* 0x000fd200000006ff */
[----:B------:R-:W0:Y:S01]  /*bb30*/  @P0 LDC R5, c[0x0][0x438] ;  /* 0x00010e00ff050b82 */ /* 0x000e220000000800 */
[----:B------:R-:W-:-:S04]  /*bb40*/  SHF.R.U32.HI R3, RZ, 0x3, R3 ;  /* 0x00000003ff037819 */ /* 0x000fc80000011603 */
[----:B------:R-:W-:-:S03]  /*bb50*/  LOP3.LUT R2, R3, 0x70, R2, 0xf8, !PT ;  /* 0x0000007003027812 */ /* 0x000fc600078ef802 */
[----:B------:R-:W1:Y:S01]  /*bb60*/  @P0 LDC R3, c[0x0][0x434] ;  /* 0x00010d00ff030b82 */ /* 0x000e620000000800 */
[----:B------:R-:W-:Y:S01]  /*bb70*/  IMAD R8, R0, 0x60, R37 ;  /* 0x0000006000087824 */ /* 0x000fe200078e0225 */
[----:B------:R-:W-:-:S03]  /*bb80*/  ISETP.GT.U32.AND P2, PT, R2, 0x5f, PT ;  /* 0x0000005f0200780c */ /* 0x000fc60003f44070 */
[----:B------:R-:W-:-:S04]  /*bb90*/  IMAD.IADD R8, R2, 0x1, R8 ;  /* 0x0000000102087824 */ /* 0x000fc800078e0208 */
[----:B------:R-:W-:Y:S02]  /*bba0*/  IMAD.MOV.U32 R6, RZ, RZ, R8 ;  /* 0x000000ffff067224 */ /* 0x000fe400078e0008 */
[----:B-1----:R-:W-:-:S05]  /*bbb0*/  @P0 IMAD.HI.U32 R2, R8, R3, RZ ;  /* 0x0000000308020227 */ /* 0x002fca00078e00ff */
[----:B0-----:R-:W-:Y:S02]  /*bbc0*/  @P0 SHF.R.U32.HI R6, RZ, R5, R2 ;  /* 0x00000005ff060219 */ /* 0x001fe40000011602 */
[----:B------:R-:W0:Y:S02]  /*bbd0*/  @!P2 LDC.64 R4, c[0x0][0x428] ;  /* 0x00010a00ff04ab82 */ /* 0x000e240000000a00 */
[--C-:B------:R-:W-:Y:S01]  /*bbe0*/  @!P2 SHF.R.S32.HI R3, RZ, 0x1f, R6.reuse ;  /* 0x0000001fff03a819 */ /* 0x100fe20000011406 */
[----:B------:R-:W-:-:S04]  /*bbf0*/  @!P2 IMAD.MOV.U32 R2, RZ, RZ, R6 ;  /* 0x000000ffff02a224 */ /* 0x000fc800078e0006 */
[----:B0-----:R-:W-:-:S04]  /*bc00*/  @!P2 IMAD.WIDE.U32 R2, R31, R4, R2 ;  /* 0x000000041f02a225 */ /* 0x001fc800078e0002 */
[----:B--2---:R-:W-:-:S04]  /*bc10*/  @!P2 IMAD R4, R7, R4, RZ ;  /* 0x000000040704a224 */ /* 0x004fc800078e02ff */
[----:B------:R-:W-:Y:S02]  /*bc20*/  @!P2 IMAD R7, R31, R5, R4 ;  /* 0x000000051f07a224 */ /* 0x000fe400078e0204 */
[----:B------:R-:W0:Y:S03]  /*bc30*/  @!P2 LDC.64 R4, c[0x0][0x418] ;  /* 0x00010600ff04ab82 */ /* 0x000e260000000a00 */
[----:B------:R-:W-:Y:S01]  /*bc40*/  @!P2 IADD3 R3, R7, R3, RZ ;  /* 0x000000030703a210 */ /* 0x000fe20007ffe0ff */
[----:B------:R-:W-:Y:S01]  /*bc50*/  IMAD.MOV.U32 R7, RZ, RZ, RZ ;  /* 0x000000ffff077224 */ /* 0x000fe200078e00ff */
[----:B0-----:R-:W-:-:S04]  /*bc60*/  @!P2 LEA R4, P0, R2, R4, 0x2 ;  /* 0x000000040204a211 */ /* 0x001fc800078010ff */
[----:B------:R-:W-:-:S05]  /*bc70*/  @!P2 LEA.HI.X R5, R2, R5, R3, 0x2, P0 ;  /* 0x000000050205a211 */ /* 0x000fca00000f1403 */
[----:B------:R0:W5:Y:S01]  /*bc80*/  @!P2 LDG.E R7, desc[UR36][R4.64] ;  /* 0x000000240407a981 */ /* 0x000162000c1e1900 */
[----:B---3--:R-:W-:Y:S01]  /*bc90*/  ISETP.NE.AND P1, PT, R9, 0x3, PT ;  /* 0x000000030900780c */ /* 0x008fe20003f25270 */
[----:B------:R-:W-:Y:S01]  /*bca0*/  VIADD R27, R10, 0x1 ;  /* 0x000000010a1b7836 */ /* 0x000fe20000000000 */
[----:B------:R-:W-:Y:S05]  /*bcb0*/  YIELD ;  /* 0x0000000000007946 */ /* 0x000fea0003800000 */
[----:B------:R-:W-:Y:S01]  /*bcc0*/  ISETP.NE.AND P0, PT, R27, 0x2, PT ;  /* 0x000000021b00780c */ /* 0x000fe20003f05270 */
[----:B------:R-:W-:Y:S01]  /*bcd0*/  IMAD.MOV R3, RZ, RZ, -R6 ;  /* 0x000000ffff037224 */ /* 0x000fe200078e0a06 */
[----:B------:R-:W-:-:S02]  /*bce0*/  ULDC UR4, c[0x0][0x430] ;  /* 0x00010c0000047ab9 */ /* 0x000fc40000000800 */
[----:B------:R-:W-:Y:S01]  /*bcf0*/  SEL R28, RZ, 0x1, P0 ;  /* 0x00000001ff1c7807 */ /* 0x000fe20000000000 */
[----:B------:R-:W-:Y:S01]  /*bd00*/  IMAD R8, R3, UR4, R8 ;  /* 0x0000000403087c24 */ /* 0x000fe2000f8e0208 */
[----:B------:R-:W-:Y:S02]  /*bd10*/  SEL R27, R27, RZ, P0 ;  /* 0x000000ff1b1b7207 */ /* 0x000fe40000000000 */
[----:B------:R-:W-:Y:S02]  /*bd20*/  MOV R26, R0 ;  /* 0x00000000001a7202 */ /* 0x000fe40000000f00 */
[----:B------:R-:W-:Y:S01]  /*bd30*/  LOP3.LUT R28, R17, R28, RZ, 0x3c, !PT ;  /* 0x0000001c111c7212 */ /* 0x000fe200078e3cff */
[----:B0-----:R-:W-:Y:S06]  /*bd40*/  @!P1 BRA `(.L_x_273) ;  /* 0x0000000000049947 */ /* 0x001fec0003800000 */
[----:B------:R-:W-:Y:S01]  /*bd50*/  BPT.TRAP 0x1 ;  /* 0x000000040000795c */ /* 0x000fe20000300000 */
.L_x_273:
[----:B------:R-:W-:Y:S01]  /*bd60*/  IMAD R6, R27, 0x8, R22 ;  /* 0x000000081b067824 */ /* 0x000fe200078e0216 */
[----:B------:R-:W-:Y:S01]  /*bd70*/  SHF.L.U32 R3, R28, 0x1f, RZ ;  /* 0x0000001f1c037819 */ /* 0x000fe200000006ff */
[----:B------:R-:W-:Y:S03]  /*bd80*/  BSSY B1, `(.L_x_274) ;  /* 0x0000003000017945 */ /* 0x000fe60003800000 */
[----:B------:R-:W0:Y:S02]  /*bd90*/  SYNCS.PHASECHK.TRANS64.TRYWAIT P0, [R6+URZ+0x2a840], R3 ;  /* 0x02a84003060075a7 */ /* 0x000e24000800017f */
[----:B0-----:R-:W-:Y:S05]  /*bda0*/  @!P0 BRA `(.L_x_275) ;  /* 0x0000003800088947 */ /* 0x001fea0003800000 */
.L_x_358:
[----:B------:R-:W-:Y:S05]  /*bdb0*/  BSYNC B1 ;  /* 0x0000000000017941 */ /* 0x000fea0003800000 */
.L_x_274:
[----:B------:R-:W-:Y:S01]  /*bdc0*/  SHF.R.S32.HI R20, RZ, 0x1f, R8 ;  /* 0x0000001fff147819 */ /* 0x000fe20000011408 */
[----:B------:R-:W-:Y:S01]  /*bdd0*/  ULDC.64 UR4, c[0x0][0x300] ;  /* 0x0000c00000047ab9 */ /* 0x000fe20000000a00 */
[----:B-----5:R-:W-:Y:S01]  /*bde0*/  SHF.R.S32.HI R21, RZ, 0x1f, R7 ;  /* 0x0000001fff157819 */ /* 0x020fe20000011407 */
[----:B0-----:R-:W-:Y:S01]  /*bdf0*/  IMAD.WIDE.U32 R2, R8, UR4, RZ ;  /* 0x0000000408027c25 */ /* 0x001fe2000f8e00ff */
[C---:B------:R-:W-:Y:S02]  /*be00*/  LOP3.LUT P3, RZ, R25.reuse, 0x4, RZ, 0xc0, !PT ;  /* 0x0000000419ff7812 */ /* 0x040fe4000786c0ff */
[C---:B------:R-:W-:Y:S01]  /*be10*/  LOP3.LUT P2, RZ, R25.reuse, 0x2, RZ, 0xc0, !PT ;  /* 0x0000000219ff7812 */ /* 0x040fe2000784c0ff */
[----:B------:R-:W-:Y:S01]  /*be20*/  IMAD R0, R20, UR4, RZ ;  /* 0x0000000414007c24 */ /* 0x000fe2000f8e02ff */
[----:B------:R-:W-:Y:S01]  /*be30*/  LOP3.LUT P1, RZ, R25, 0x1, RZ, 0xc0, !PT ;  /* 0x0000000119ff7812 */ /* 0x000fe2000782c0ff */
[----:B------:R-:W-:Y:S02]  /*be40*/  IMAD R4, R27, 0x4800, R33 ;  /* 0x000048001b047824 */ /* 0x000fe400078e0221 */
[----:B------:R-:W-:Y:S01]  /*be50*/  IMAD R0, R8, UR5, R0 ;  /* 0x0000000508007c24 */ /* 0x000fe2000f8e0200 */
[----:B------:R-:W-:-:S03]  /*be60*/  ULDC.64 UR4, c[0x0][0x310] ;  /* 0x0000c40000047ab9 */ /* 0x000fc60000000a00 */
[----:B------:R-:W-:Y:S02]  /*be70*/  IMAD.IADD R3, R3, 0x1, R0 ;  /* 0x0000000103037824 */ /* 0x000fe400078e0200 */
[----:B------:R-:W-:Y:S02]  /*be80*/  IMAD R0, R21, UR4, RZ ;  /* 0x0000000415007c24 */ /* 0x000fe4000f8e02ff */
[----:B------:R-:W-:-:S04]  /*be90*/  IMAD.WIDE.U32 R2, R7, UR4, R2 ;  /* 0x0000000407027c25 */ /* 0x000fc8000f8e0002 */
        /* <DEDUP_REMOVED lines=8> */
[----:B------:R-:W-:Y:S01]  /*bf20*/  UMOV UR4, 0xffffffff ;  /* 0xffffffff00047882 */ /* 0x000fe20000000000 */
[----:B------:R-:W-:-:S04]  /*bf30*/  IADD3 R0, R0, R3, RZ ;  /* 0x0000000300007210 */ /* 0x000fc80007ffe0ff */
[----:B------:R-:W-:Y:S01]  /*bf40*/  LEA.HI.X R5, R2, UR5, R0, 0x1, P0 ;  /* 0x0000000502057c11 */ /* 0x000fe200080f0c00 */
[----:B------:R-:W-:Y:S06]  /*bf50*/  BRA.DIV UR4, `(.L_x_276) ;  /* 0x0000003604b07947 */ /* 0x000fec000b800000 */
[----:B------:R-:W0:Y:S01]  /*bf60*/  S2R R3, SR_TID.X ;  /* 0x0000000000037919 */ /* 0x000e220000002100 */
[----:B------:R-:W-:Y:S01]  /*bf70*/  LEA R4, R4, R22, 0x1 ;  /* 0x0000001604047211 */ /* 0x000fe200078e08ff */
[----:B------:R-:W1:Y:S04]  /*bf80*/  SHFL.IDX PT, R2, R9, RZ, 0x181f ;  /* 0x00181fff09027589 */ /* 0x000e6800000e0000 */
[----:B------:R-:W-:Y:S01]  /*bf90*/  SHFL.IDX PT, R35, R5, 0x2, 0x181f ;  /* 0x00581f0005237f89 */ /* 0x000fe200000e0000 */
[----:B0-----:R-:W-:-:S03]  /*bfa0*/  IMAD.SHL.U32 R11, R3, 0x8, RZ ;  /* 0x00000008030b7824 */ /* 0x001fc600078e00ff */
[----:B------:R-:W0:Y:S02]  /*bfb0*/  SHFL.IDX PT, R3, R5, RZ, 0x181f ;  /* 0x00181fff05037589 */ /* 0x000e2400000e0000 */
[----:B------:R-:W-:-:S05]  /*bfc0*/  LOP3.LUT R11, R11, 0x38, RZ, 0xc0, !PT ;  /* 0x000000380b0b7812 */ /* 0x000fca00078ec0ff */
[----:B------:R-:W-:-:S05]  /*bfd0*/  IMAD.SHL.U32 R0, R11, 0x2, RZ ;  /* 0x000000020b007824 */ /* 0x000fca00078e00ff */
[----:B-1----:R-:W-:-:S05]  /*bfe0*/  IADD3 R2, P0, R2, R0, RZ ;  /* 0x0000000002027210 */ /* 0x002fca0007f1e0ff */
[----:B0-----:R-:W-:-:S05]  /*bff0*/  IMAD.X R3, RZ, RZ, R3, P0 ;  /* 0x000000ffff037224 */ /* 0x001fca00000e0603 */
[----:B------:R-:W-:Y:S04]  /*c000*/  LDGSTS.E.BYPASS.LTC128B.128 [R4+0x18400], desc[UR36][R2.64], !P3 ;  /* 0x1840000002047fae */ /* 0x000fe8000d901d64 */
[----:B------:R-:W-:Y:S04]  /*c010*/  LDGSTS.E.BYPASS.LTC128B.128 [R4+0x1b400], desc[UR36][R2.64+0x80], !P2 ;  /* 0x1b40008002047fae */ /* 0x000fe8000d101d64 */
[----:B------:R0:W-:Y:S04]  /*c020*/  LDGSTS.E.BYPASS.LTC128B.128 [R4+0x1e400], desc[UR36][R2.64+0x100], !P1 ;  /* 0x1e40010002047fae */ /* 0x0001e8000c901d64 */
[----:B0-----:R-:W0:Y:S04]  /*c030*/  SHFL.IDX PT, R2, R9, 0x1, 0x181f ;  /* 0x00381f0009027f89 */ /* 0x001e2800000e0000 */
[----:B------:R-:W1:Y:S01]  /*c040*/  SHFL.IDX PT, R3, R5, 0x1, 0x181f ;  /* 0x00381f0005037f89 */ /* 0x000e6200000e0000 */
[----:B0-----:R-:W-:-:S05]  /*c050*/  IADD3 R2, P0, R2, R0, RZ ;  /* 0x0000000002027210 */ /* 0x001fca0007f1e0ff */
[----:B-1----:R-:W-:-:S05]  /*c060*/  IMAD.X R3, RZ, RZ, R3, P0 ;  /* 0x000000ffff037224 */ /* 0x002fca00000e0603 */
[----:B------:R-:W-:Y:S04]  /*c070*/  LDGSTS.E.BYPASS.LTC128B.128 [R4+0x18c00], desc[UR36][R2.64], !P3 ;  /* 0x18c0000002047fae */ /* 0x000fe8000d901d64 */
[----:B------:R-:W-:Y:S04]  /*c080*/  LDGSTS.E.BYPASS.LTC128B.128 [R4+0x1bc00], desc[UR36][R2.64+0x80], !P2 ;  /* 0x1bc0008002047fae */ /* 0x000fe8000d101d64 */
[----:B------:R0:W-:Y:S04]  /*c090*/  LDGSTS.E.BYPASS.LTC128B.128 [R4+0x1ec00], desc[UR36][R2.64+0x100], !P1 ;  /* 0x1ec0010002047fae */ /* 0x0001e8000c901d64 */
[----:B0-----:R-:W0:Y:S02]  /*c0a0*/  SHFL.IDX PT, R2, R9, 0x2, 0x181f ;  /* 0x00581f0009027f89 */ /* 0x001e2400000e0000 */
[----:B0-----:R-:W-:-:S05]  /*c0b0*/  IADD3 R2, P0, R2, R0, RZ ;  /* 0x0000000002027210 */ /* 0x001fca0007f1e0ff */
[----:B------:R-:W-:Y:S02]  /*c0c0*/  IMAD.X R3, RZ, RZ, R35, P0 ;  /* 0x000000ffff037224 */ /* 0x000fe400000e0623 */
[----:B------:R-:W-:Y:S04]  /*c0d0*/  SHFL.IDX PT, R35, R5, 0x3, 0x181f ;  /* 0x00781f0005237f89 */ /* 0x000fe800000e0000 */
        /* <DEDUP_REMOVED lines=11> */
[----:B0-----:R-:W-:-:S04]  /*c190*/  IADD3 R2, P0, R2, R0, RZ ;  /* 0x0000000002027210 */ /* 0x001fc80007f1e0ff */
[----:B------:R-:W-:Y:S02]  /*c1a0*/  IADD3.X R3, RZ, R35, RZ, P0, !PT ;  /* 0x00000023ff037210 */ /* 0x000fe400007fe4ff */
[----:B------:R0:W1:Y:S04]  /*c1b0*/  SHFL.IDX PT, R35, R5, 0x5, 0x181f ;  /* 0x00b81f0005237f89 */ /* 0x00006800000e0000 */
[----:B------:R-:W-:Y:S04]  /*c1c0*/  LDGSTS.E.BYPASS.LTC128B.128 [R4+0x1a400], desc[UR36][R2.64], !P3 ;  /* 0x1a40000002047fae */ /* 0x000fe8000d901d64 */
[----:B------:R-:W-:Y:S04]  /*c1d0*/  LDGSTS.E.BYPASS.LTC128B.128 [R4+0x1d400], desc[UR36][R2.64+0x80], !P2 ;  /* 0x1d40008002047fae */ /* 0x000fe8000d101d64 */
[----:B------:R2:W-:Y:S04]  /*c1e0*/  LDGSTS.E.BYPASS.LTC128B.128 [R4+0x20400], desc[UR36][R2.64+0x100], !P1 ;  /* 0x2040010002047fae */ /* 0x0005e8000c901d64 */
[----:B-12---:R0:W2:Y:S02]  /*c1f0*/  SHFL.IDX PT, R2, R9, 0x5, 0x181f ;  /* 0x00b81f0009027f89 */ /* 0x0060a400000e0000 */
.L_x_372:
[----:B--2---:R-:W-:-:S05]  /*c200*/  IADD3 R2, P0, R2, R0, RZ ;  /* 0x0000000002027210 */ /* 0x004fca0007f1e0ff */
[----:B------:R-:W-:Y:S01]  /*c210*/  IMAD.X R3, RZ, RZ, R35, P0 ;  /* 0x000000ffff037224 */ /* 0x000fe200000e0623 */
        /* <DEDUP_REMOVED lines=8> */
.L_x_277:
[----:B------:R-:W-:Y:S02]  /*c2a0*/  PLOP3.LUT P1, PT, P1, P0, PT, 0xa2, 0x0 ;  /* 0x000000000000781c */ /* 0x000fe40000f21472 */
[----:B------:R-:W-:-:S08]  /*c2b0*/  @P0 R2UR P1, UR4, R6 ;  /* 0x00000000060402ca */ /* 0x000fd00000020000 */
[----:B------:R-:W-:-:S05]  /*c2c0*/  @P0 PLOP3.LUT P0, PT, P1, PT, PT, 0x80, 0x0 ;  /* 0x000000000000081c */ /* 0x000fca0000f0f070 */
[----:B------:R-:W-:Y:S01]  /*c2d0*/  @!P1 SYNCS.ARRIVE.TRANS64.RED.A0T1 RZ, [UR4+0x2a830], RZ ;  /* 0x02a830ffffff99a7 */ /* 0x000fe20008200404 */
[----:B------:R-:W-:Y:S07]  /*c2e0*/  @!P1 ARRIVES.LDGSTSBAR.64.TRANSCNT [UR4+0x2a830] ;  /* 0x02a83000ff0099b0 */ /* 0x000fee0008000a84 */
[----:B------:R-:W-:Y:S05]  /*c2f0*/  @P0 BRA.U.ANY `(.L_x_277) ;  /* 0xfffffffd00e80947 */ /* 0x000fea000393ffff */
[----:B------:R-:W-:Y:S01]  /*c300*/  NOP ;  /* 0x0000000000007918 */ /* 0x000fe20000000000 */
[----:B-1----:R-:W2:Y:S02]  /*c310*/  LDL R2, [R1+0x20] ;  /* 0x0000200001027983 */ /* 0x002ea40000100800 */
[----:B--2---:R-:W-:-:S13]  /*c320*/  ISETP.NE.AND P2, PT, R2, 0x3, PT ;  /* 0x000000030200780c */ /* 0x004fda0003f45270 */
[----:B------:R-:W-:Y:S05]  /*c330*/  @!P2 BRA `(.L_x_278) ;  /* 0x000000000004a947 */ /* 0x000fea0003800000 */
[----:B------:R-:W-:Y:S01]  /*c340*/  BPT.TRAP 0x1 ;  /* 0x000000040000795c */ /* 0x000fe20000300000 */
.L_x_278:
[----:B------:R1:W-:Y:S01]  /*c350*/  SYNCS.ARRIVE.TRANS64.A1T0 RZ, [R6+URZ+0x2a830], RZ ;  /* 0x02a830ff06ff79a7 */ /* 0x0003e2000810003f */
[----:B------:R-:W-:Y:S05]  /*c360*/  @!P2 BRA `(.L_x_279) ;  /* 0x000000000004a947 */ /* 0x000fea0003800000 */
[----:B------:R-:W-:Y:S01]  /*c370*/  BPT.TRAP 0x1 ;  /* 0x000000040000795c */ /* 0x000fe20000300000 */
.L_x_279:
[----:B------:R-:W-:Y:S01]  /*c380*/  SHF.L.U32 R2, R17, 0x1f, RZ ;  /* 0x0000001f11027819 */ /* 0x000fe200000006ff */
[----:B------:R-:W-:Y:S01]  /*c390*/  IMAD R4, R10, 0x8, R22 ;  /* 0x000000080a047824 */ /* 0x000fe200078e0216 */
[----:B------:R-:W-:Y:S03]  /*c3a0*/  BSSY B1, `(.L_x_280) ;  /* 0x0000003000017945 */ /* 0x000fe60003800000 */
[----:B------:R-:W2:Y:S02]  /*c3b0*/  SYNCS.PHASECHK.TRANS64.TRYWAIT P0, [R4+URZ+0x2a860], R2 ;  /* 0x02a86002040075a7 */ /* 0x000ea4000800017f */
[----:B--2---:R-:W-:Y:S05]  /*c3c0*/  @!P0 BRA `(.L_x_281) ;  /* 0x0000003800708947 */ /* 0x004fea0003800000 */
.L_x_373:
[----:B------:R-:W-:Y:S05]  /*c3d0*/  BSYNC B1 ;  /* 0x0000000000017941 */ /* 0x000fea0003800000 */
.L_x_280:
[----:B------:R-:W3:Y:S01]  /*c3e0*/  S2R R3, SR_TID.X ;  /* 0x0000000000037919 */ /* 0x000ee20000002100 */
[----:B------:R-:W-:Y:S01]  /*c3f0*/  UMOV UR4, 0xffffffff ;  /* 0xffffffff00047882 */ /* 0x000fe20000000000 */
[----:B-1----:R-:W-:Y:S01]  /*c400*/  IMAD R6, R30, -0x60, R36 ;  /* 0xffffffa01e067824 */ /* 0x002fe200078e0224 */
[----:B------:R-:W-:Y:S01]  /*c410*/  LOP3.LUT P0, RZ, R29, 0x2, RZ, 0xc0, !PT ;  /* 0x000000021dff7812 */ /* 0x000fe2000780c0ff */
[----:B0-----:R-:W-:Y:S01]  /*c420*/  IMAD R5, R10, 0x3000, R33 ;  /* 0x000030000a057824 */ /* 0x001fe200078e0221 */
[----:B---3--:R-:W-:-:S04]  /*c430*/  LOP3.LUT R3, R3, 0x7f, RZ, 0xc0, !PT ;  /* 0x0000007f03037812 */ /* 0x008fc800078ec0ff */
[----:B------:R-:W-:-:S05]  /*c440*/  SHF.R.U32.HI R3, RZ, 0x3, R3 ;  /* 0x00000003ff037819 */ /* 0x000fca0000011603 */
[----:B------:R-:W-:Y:S01]  /*c450*/  IMAD.IADD R6, R6, 0x1, -R3 ;  /* 0x0000000106067824 */ /* 0x000fe200078e0a03 */
[----:B------:R-:W-:Y:S06]  /*c460*/  BRA.DIV UR4, `(.L_x_282) ;  /* 0x0000003a045c7947 */ /* 0x000fec000b800000 */
[----:B--2---:R-:W0:Y:S01]  /*c470*/  SHFL.IDX PT, R2, R23, RZ, 0x181f ;  /* 0x00181fff17027589 */ /* 0x004e2200000e0000 */
[----:B------:R-:W-:-:S03]  /*c480*/  IMAD R5, R5, 0x2, R22 ;  /* 0x0000000205057824 */ /* 0x000fc600078e0216 */
[----:B------:R-:W1:Y:S01]  /*c490*/  SHFL.IDX PT, R3, R24, RZ, 0x181f ;  /* 0x00181fff18037589 */ /* 0x000e6200000e0000 */
[----:B0-----:R-:W-:-:S04]  /*c4a0*/  IADD3 R2, P1, R2, R0, RZ ;  /* 0x0000000002027210 */ /* 0x001fc80007f3e0ff */
[----:B-1----:R-:W-:Y:S02]  /*c4b0*/  IADD3.X R3, RZ, R3, RZ, P1, !PT ;  /* 0x00000003ff037210 */ /* 0x002fe40000ffe4ff */
[----:B------:R-:W-:-:S04]  /*c4c0*/  LOP3.LUT P1, RZ, R29, 0x1, RZ, 0xc0, !PT ;  /* 0x000000011dff7812 */ /* 0x000fc8000782c0ff */
[----:B------:R-:W-:-:S13]  /*c4d0*/  ISETP.LT.OR P2, PT, R6, 0x1, !P1 ;  /* 0x000000010600780c */ /* 0x000fda0004f41670 */
[----:B------:R-:W-:Y:S01]  /*c4e0*/  @!PT LDS RZ, [RZ] ;  /* 0x00000000fffff984 */ /* 0x000fe20000000800 */
[----:B------:R-:W-:Y:S01]  /*c4f0*/  LDGSTS.E.BYPASS.LTC128B.128 [R5+0x400], desc[UR36][R2.64], !P2 ;  /* 0x0040000002057fae */ /* 0x000fe2000d101d64 */
[----:B------:R-:W-:-:S13]  /*c500*/  ISETP.LT.OR P2, PT, R6, 0x1, !P0 ;  /* 0x000000010600780c */ /* 0x000fda0004741670 */
[----:B------:R0:W-:Y:S04]  /*c510*/  LDGSTS.E.BYPASS.LTC128B.128 [R5+0x3400], desc[UR36][R2.64+0x80], !P2 ;  /* 0x0340008002057fae */ /* 0x0001e8000d101d64 */
[----:B0-----:R-:W0:Y:S04]  /*c520*/  SHFL.IDX PT, R2, R23, 0x1, 0x181f ;  /* 0x00381f0017027f89 */ /* 0x001e2800000e0000 */
[----:B------:R-:W1:Y:S01]  /*c530*/  SHFL.IDX PT, R3, R24, 0x1, 0x181f ;  /* 0x00381f0018037f89 */ /* 0x000e6200000e0000 */
[----:B0-----:R-:W-:-:S05]  /*c540*/  IADD3 R2, P2, R2, R0, RZ ;  /* 0x0000000002027210 */ /* 0x001fca0007f5e0ff */
[----:B-1----:R-:W-:Y:S01]  /*c550*/  IMAD.X R3, RZ, RZ, R3, P2 ;  /* 0x000000ffff037224 */ /* 0x002fe200010e0603 */
[----:B------:R-:W-:-:S13]  /*c560*/  ISETP.LT.OR P2, PT, R6, 0x11, !P1 ;  /* 0x000000110600780c */ /* 0x000fda0004f41670 */
        /* <DEDUP_REMOVED lines=13> */
[----:B0-----:R-:W-:-:S04]  /*c640*/  IADD3 R2, P2, R2, R0, RZ ;  /* 0x0000000002027210 */ /* 0x001fc80007f5e0ff */
[----:B-1----:R-:W-:Y:S02]  /*c650*/  IADD3.X R3, RZ, R3, RZ, P2, !PT ;  /* 0x00000003ff037210 */ /* 0x002fe400017fe4ff */
[----:B------:R-:W-:-:S13]  /*c660*/  ISETP.LT.OR P2, PT, R6, 0x31, !P1 ;  /* 0x000000310600780c */ /* 0x000fda0004f41670 */
[----:B------:R-:W-:Y:S01]  /*c670*/  LDGSTS.E.BYPASS.LTC128B.128 [R5+0x1c00], desc[UR36][R2.64], !P2 ;  /* 0x01c0000002057fae */ /* 0x000fe2000d101d64 */
[----:B------:R-:W-:-:S13]  /*c680*/  ISETP.LT.OR P2, PT, R6, 0x31, !P0 ;  /* 0x000000310600780c */ /* 0x000fda0004741670 */
[----:B------:R0:W-:Y:S04]  /*c690*/  LDGSTS.E.BYPASS.LTC128B.128 [R5+0x4c00], desc[UR36][R2.64+0x80], !P2 ;  /* 0x04c0008002057fae */ /* 0x0001e8000d101d64 */
[----:B0-----:R-:W0:Y:S04]  /*c6a0*/  SHFL.IDX PT, R2, R23, 0x4, 0x181f ;  /* 0x00981f0017027f89 */ /* 0x001e2800000e0000 */
[----:B------:R-:W1:Y:S04]  /*c6b0*/  SHFL.IDX PT, R3, R24, 0x4, 0x181f ;  /* 0x00981f0018037f89 */ /* 0x000e6800000e0000 */
[----:B------:R-:W2:Y:S01]  /*c6c0*/  SHFL.IDX PT, R24, R24, 0x5, 0x181f ;  /* 0x00b81f0018187f89 */ /* 0x000ea200000e0000 */
[----:B0-----:R-:W-:-:S05]  /*c6d0*/  IADD3 R2, P2, R2, R0, RZ ;  /* 0x0000000002027210 */ /* 0x001fca0007f5e0ff */
[----:B-1----:R-:W-:Y:S01]  /*c6e0*/  IMAD.X R3, RZ, RZ, R3, P2 ;  /* 0x000000ffff037224 */ /* 0x002fe200010e0603 */
[----:B------:R-:W-:-:S13]  /*c6f0*/  ISETP.LT.OR P2, PT, R6, 0x41, !P1 ;  /* 0x000000410600780c */ /* 0x000fda0004f41670 */
[----:B------:R-:W-:Y:S01]  /*c700*/  LDGSTS.E.BYPASS.LTC128B.128 [R5+0x2400], desc[UR36][R2.64], !P2 ;  /* 0x0240000002057fae */ /* 0x000fe2000d101d64 */
[----:B------:R-:W-:-:S13]  /*c710*/  ISETP.LT.OR P2, PT, R6, 0x41, !P0 ;  /* 0x000000410600780c */ /* 0x000fda0004741670 */
[----:B------:R0:W-:Y:S04]  /*c720*/  LDGSTS.E.BYPASS.LTC128B.128 [R5+0x5400], desc[UR36][R2.64+0x80], !P2 ;  /* 0x0540008002057fae */ /* 0x0001e8000d101d64 */
[----:B0-2---:R0:W1:Y:S02]  /*c730*/  SHFL.IDX PT, R2, R23, 0x5, 0x181f ;  /* 0x00b81f0017027f89 */ /* 0x00506400000e0000 */
.L_x_387:
[C---:B------:R-:W-:Y:S01]  /*c740*/  ISETP.LT.OR P1, PT, R6.reuse, 0x51, !P1 ;  /* 0x000000510600780c */ /* 0x040fe20004f21670 */
[----:B------:R-:W-:Y:S01]  /*c750*/  ULDC.64 UR4, c[0x0][0x328] ;  /* 0x0000ca0000047ab9 */ /* 0x000fe20000000a00 */
[----:B------:R-:W-:Y:S01]  /*c760*/  ISETP.LT.OR P0, PT, R6, 0x51, !P0 ;  /* 0x000000510600780c */ /* 0x000fe20004701670 */
[----:B------:R-:W-:Y:S01]  /*c770*/  IMAD R9, R20, UR4, RZ ;  /* 0x0000000414097c24 */ /* 0x000fe2000f8e02ff */
[----:B-1----:R-:W-:-:S03]  /*c780*/  IADD3 R2, P2, R2, R0, RZ ;  /* 0x0000000002027210 */ /* 0x002fc60007f5e0ff */
[----:B------:R-:W-:Y:S02]  /*c790*/  IMAD R9, R8, UR5, R9 ;  /* 0x0000000508097c24 */ /* 0x000fe4000f8e0209 */
[----:B------:R-:W-:-:S05]  /*c7a0*/  IMAD.X R3, RZ, RZ, R24, P2 ;  /* 0x000000ffff037224 */ /* 0x000fca00010e0618 */
[----:B------:R-:W-:Y:S01]  /*c7b0*/  @!PT LDS RZ, [RZ] ;  /* 0x00000000fffff984 */ /* 0x000fe20000000800 */
[----:B------:R-:W-:Y:S01]  /*c7c0*/  @!PT LDS RZ, [RZ] ;  /* 0x00000000fffff984 */ /* 0x000fe20000000800 */
[----:B------:R-:W-:Y:S01]  /*c7d0*/  @!PT LDS RZ, [RZ] ;  /* 0x00000000fffff984 */ /* 0x000fe20000000800 */
[----:B------:R-:W-:Y:S04]  /*c7e0*/  LDGSTS.E.BYPASS.LTC128B.128 [R5+0x2c00], desc[UR36][R2.64], !P1 ;  /* 0x02c0000002057fae */ /* 0x000fe8000c901d64 */
[----:B------:R1:W-:Y:S01]  /*c7f0*/  LDGSTS.E.BYPASS.LTC128B.128 [R5+0x5c00], desc[UR36][R2.64+0x80], !P0 ;  /* 0x05c0008002057fae */ /* 0x0003e2000c101d64 */
[----:B------:R-:W-:Y:S01]  /*c800*/  PLOP3.LUT P0, PT, PT, PT, PT, 0x80, 0x0 ;  /* 0x000000000000781c */ /* 0x000fe20003f0f070 */
[----:B------:R-:W-:Y:S01]  /*c810*/  NOP ;  /* 0x0000000000007918 */ /* 0x000fe20000000000 */
[----:B-1----:R-:W-:Y:S01]  /*c820*/  IMAD.WIDE.U32 R2, R8, UR4, RZ ;  /* 0x0000000408027c25 */ /* 0x002fe2000f8e00ff */
[----:B------:R-:W-:-:S03]  /*c830*/  ULDC.64 UR4, c[0x0][0x338] ;  /* 0x0000ce0000047ab9 */ /* 0x000fc60000000a00 */
[----:B------:R-:W-:Y:S02]  /*c840*/  IMAD.IADD R3, R3, 0x1, R9 ;  /* 0x0000000103037824 */ /* 0x000fe400078e0209 */
[----:B------:R-:W-:Y:S02]  /*c850*/  IMAD R0, R21, UR4, RZ ;  /* 0x0000000415007c24 */ /* 0x000fe4000f8e02ff */
[----:B------:R-:W-:-:S04]  /*c860*/  IMAD.WIDE.U32 R2, R7, UR4, R2 ;  /* 0x0000000407027c25 */ /* 0x000fc8000f8e0002 */
[----:B------:R-:W-:-:S05]  /*c870*/  IMAD R9, R7, UR5, R0 ;  /* 0x0000000507097c24 */ /* 0x000fca000f8e0200 */
[----:B------:R-:W-:-:S07]  /*c880*/  IADD3 R9, R3, R9, RZ ;  /* 0x0000000903097210 */ /* 0x000fce0007ffe0ff */
.L_x_283:
        /* <DEDUP_REMOVED lines=11> */
.L_x_284:
        /* <DEDUP_REMOVED lines=8> */
[----:B------:R-:W-:Y:S01]  /*c9c0*/  VIADD R0, R26, 0xffffffff ;  /* 0xffffffff1a007836 */ /* 0x000fe20000000000 */
[C---:B0-----:R-:W-:Y:S01]  /*c9d0*/  LEA R23, P0, R2.reuse, UR4, 0x1 ;  /* 0x0000000402177c11 */ /* 0x041fe2000f8008ff */
[----:B------:R-:W-:Y:S02]  /*c9e0*/  IMAD.IADD R3, R5, 0x1, R3 ;  /* 0x0000000105037824 */ /* 0x000fe400078e0203 */
[----:B------:R-:W-:Y:S02]  /*c9f0*/  IMAD.MOV.U32 R10, RZ, RZ, R27 ;  /* 0x000000ffff0a7224 */ /* 0x000fe400078e001b */
[----:B------:R-:W-:Y:S01]  /*ca00*/  IMAD.MOV.U32 R30, RZ, RZ, R26 ;  /* 0x000000ffff1e7224 */ /* 0x000fe200078e001a */
[----:B------:R-:W-:Y:S02]  /*ca10*/  LEA.HI.X R24, R2, UR5, R3, 0x1, P0 ;  /* 0x0000000502187c11 */ /* 0x000fe400080f0c03 */
[----:B------:R-:W-:-:S13]  /*ca20*/  ISETP.GT.AND P0, PT, R26, RZ, PT ;  /* 0x000000ff1a00720c */ /* 0x000fda0003f04270 */
[----:B-1----:R-:W-:Y:S05]  /*ca30*/  @P0 BRA `(.L_x_285) ;  /* 0xfffffff000200947 */ /* 0x002fea000383ffff */
.L_x_272:
[----:B------:R-:W-:Y:S05]  /*ca40*/  BSYNC B0 ;  /* 0x0000000000007941 */ /* 0x000fea0003800000 */
.L_x_271:
[----:B------:R-:W1:Y:S01]  /*ca50*/  S2R R2, SR_TID.X ;  /* 0x0000000000027919 */ /* 0x000e620000002100 */
[----:B------:R-:W-:Y:S01]  /*ca60*/  BSSY B0, `(.L_x_286) ;  /* 0x0000010000007945 */ /* 0x000fe20003800000 */
[----:B-1----:R-:W-:-:S04]  /*ca70*/  LOP3.LUT R2, R2, 0x7f, RZ, 0xc0, !PT ;  /* 0x0000007f02027812 */ /* 0x002fc800078ec0ff */
[----:B------:R-:W-:-:S13]  /*ca80*/  ISETP.NE.AND P0, PT, R2, RZ, PT ;  /* 0x000000ff0200720c */ /* 0x000fda0003f05270 */
[----:B------:R-:W-:Y:S05]  /*ca90*/  @P0 BRA `(.L_x_287) ;  /* 0x0000000000300947 */ /* 0x000fea0003800000 */
[----:B------:R-:W1:Y:S01]  /*caa0*/  S2R R5, SR_LANEID ;  /* 0x0000000000057919 */ /* 0x000e620000000000 */
[----:B------:R-:W-:Y:S01]  /*cab0*/  VOTEU.ANY UR4, UPT, PT ;  /* 0x0000000000047886 */ /* 0x000fe200038e0100 */
[----:B0-----:R-:W0:Y:S01]  /*cac0*/  LDC.64 R2, c[0x0][0xc60] ;  /* 0x00031800ff027b82 */ /* 0x001e220000000a00 */
[----:B------:R-:W1:Y:S02]  /*cad0*/  FLO.U32 R0, UR4 ;  /* 0x0000000400007d00 */ /* 0x000e6400080e0000 */
[----:B-1----:R-:W-:-:S06]  /*cae0*/  ISETP.EQ.U32.AND P0, PT, R0, R5, PT ;  /* 0x000000050000720c */ /* 0x002fcc0003f02070 */
[----:B------:R-:W0:Y:S07]  /*caf0*/  POPC R5, UR4 ;  /* 0x0000000400057d09 */ /* 0x000e2e0008000000 */
[----:B0-----:R-:W2:Y:S01]  /*cb00*/  @P0 ATOMG.E.ADD.STRONG.GPU PT, R3, desc[UR36][R2.64], R5 ;  /* 0x00000005020309a8 */ /* 0x001ea200081ee1e4 */
[----:B------:R-:W0:Y:S02]  /*cb10*/  S2R R4, SR_LTMASK ;  /* 0x0000000000047919 */ /* 0x000e240000003900 */
[----:B0-----:R-:W-:-:S04]  /*cb20*/  LOP3.LUT R4, R4, UR4, RZ, 0xc0, !PT ;  /* 0x0000000404047c12 */ /* 0x001fc8000f8ec0ff */
[----:B------:R-:W0:Y:S01]  /*cb30*/  POPC R7, R4 ;  /* 0x0000000400077309 */ /* 0x000e220000000000 */
[----:B--2---:R-:W0:Y:S02]  /*cb40*/  SHFL.IDX PT, R0, R3, R0, 0x1f ;  /* 0x00001f0003007589 */ /* 0x004e2400000e0000 */
[----:B0-----:R-:W-:-:S07]  /*cb50*/  IADD3 R16, R0, UR38, R7 ;  /* 0x0000002600107c10 */ /* 0x001fce000fffe007 */
.L_x_287:
[----:B------:R-:W-:Y:S05]  /*cb60*/  BSYNC B0 ;  /* 0x0000000000007941 */ /* 0x000fea0003800000 */
.L_x_286:
[----:B------:R-:W2:Y:S02]  /*cb70*/  LDL R0, [R1+0x20] ;  /* 0x0000200001007983 */ /* 0x000ea40000100800 */
[----:B--2---:R-:W-:-:S13]  /*cb80*/  ISETP.NE.AND P0, PT, R0, 0x3, PT ;  /* 0x000000030000780c */ /* 0x004fda0003f05270 */
[----:B------:R-:W-:Y:S05]  /*cb90*/  @!P0 BRA `(.L_x_288) ;  /* 0x0000000000048947 */ /* 0x000fea0003800000 */
[----:B------:R-:W-:Y:S01]  /*cba0*/  BPT.TRAP 0x1 ;  /* 0x000000040000795c */ /* 0x000fe20000300000 */
.L_x_288:
[----:B------:R-:W-:Y:S01]  /*cbb0*/  IMAD R0, R27, 0x8, R22 ;  /* 0x000000081b007824 */ /* 0x000fe200078e0216 */
[----:B0-----:R-:W-:Y:S01]  /*cbc0*/  SHF.L.U32 R3, R28, 0x1f, RZ ;  /* 0x0000001f1c037819 */ /* 0x001fe200000006ff */
[----:B------:R-:W-:Y:S01]  /*cbd0*/  BSSY B0, `(.L_x_289) ;  /* 0x0000004000007945 */ /* 0x000fe20003800000 */
[----:B------:R-:W-:Y:S02]  /*cbe0*/  IMAD R5, R26, -0x60, R36 ;  /* 0xffffffa01a057824 */ /* 0x000fe400078e0224 */
[----:B------:R-:W0:Y:S02]  /*cbf0*/  SYNCS.PHASECHK.TRANS64.TRYWAIT P0, [R0+URZ+0x2a860], R3 ;  /* 0x02a86003000075a7 */ /* 0x000e24000800017f */
[----:B0-----:R-:W-:Y:S05]  /*cc00*/  @!P0 BRA `(.L_x_290) ;  /* 0x0000003800648947 */ /* 0x001fea0003800000 */
.L_x_388:
[----:B------:R-:W-:Y:S05]  /*cc10*/  BSYNC B0 ;  /* 0x0000000000007941 */ /* 0x000fea0003800000 */
.L_x_289:
[----:B------:R-:W1:Y:S01]  /*cc20*/  S2R R2, SR_TID.X ;  /* 0x0000000000027919 */ /* 0x000e620000002100 */
[----:B------:R-:W-:Y:S01]  /*cc30*/  UMOV UR4, 0xffffffff ;  /* 0xffffffff00047882 */ /* 0x000fe20000000000 */
[----:B------:R-:W-:Y:S01]  /*cc40*/  IMAD R7, R27, 0x3000, R33 ;  /* 0x000030001b077824 */ /* 0x000fe200078e0221 */
[----:B-1----:R-:W-:-:S04]  /*cc50*/  LOP3.LUT R2, R2, 0x7f, RZ, 0xc0, !PT ;  /* 0x0000007f02027812 */ /* 0x002fc800078ec0ff */
[----:B------:R-:W-:-:S04]  /*cc60*/  SHF.R.U32.HI R2, RZ, 0x3, R2 ;  /* 0x00000003ff027819 */ /* 0x000fc80000011602 */
[----:B------:R-:W-:Y:S01]  /*cc70*/  IADD3 R5, -R2, R5, RZ ;  /* 0x0000000502057210 */ /* 0x000fe20007ffe1ff */
[----:B------:R-:W-:Y:S06]  /*cc80*/  BRA.DIV UR4, `(.L_x_291) ;  /* 0x0000003a04587947 */ /* 0x000fec000b800000 */
[----:B------:R-:W1:Y:S01]  /*cc90*/  S2R R2, SR_TID.X ;  /* 0x0000000000027919 */ /* 0x000e620000002100 */
[----:B------:R-:W-:Y:S02]  /*cca0*/  LOP3.LUT P0, RZ, R29, 0x2, RZ, 0xc0, !PT ;  /* 0x000000021dff7812 */ /* 0x000fe4000780c0ff */
[----:B------:R-:W-:Y:S01]  /*ccb0*/  LEA R4, R7, R22, 0x1 ;  /* 0x0000001607047211 */ /* 0x000fe200078e08ff */
[----:B------:R-:W2:Y:S01]  /*ccc0*/  SHFL.IDX PT, R14, R23, RZ, 0x181f ;  /* 0x00181fff170e7589 */ /* 0x000ea200000e0000 */
[----:B------:R-:W-:-:S03]  /*ccd0*/  ISETP.LT.OR P3, PT, R5, 0x1, !P0 ;  /* 0x000000010500780c */ /* 0x000fc60004761670 */
[----:B0-----:R-:W0:Y:S04]  /*cce0*/  SHFL.IDX PT, R3, R24, RZ, 0x181f ;  /* 0x00181fff18037589 */ /* 0x001e2800000e0000 */
[----:B------:R-:W-:Y:S04]  /*ccf0*/  SHFL.IDX PT, R9, R23, 0x2, 0x181f ;  /* 0x00581f0017097f89 */ /* 0x000fe800000e0000 */
[----:B------:R-:W-:Y:S01]  /*cd00*/  SHFL.IDX PT, R7, R24, 0x2, 0x181f ;  /* 0x00581f0018077f89 */ /* 0x000fe200000e0000 */
[----:B-1----:R-:W-:Y:S01]  /*cd10*/  IMAD.SHL.U32 R8, R2, 0x8, RZ ;  /* 0x0000000802087824 */ /* 0x002fe200078e00ff */
[----:B------:R-:W-:-:S04]  /*cd20*/  LOP3.LUT R2, R29, 0x1, RZ, 0xc0, !PT ;  /* 0x000000011d027812 */ /* 0x000fc800078ec0ff */
[----:B------:R-:W-:Y:S02]  /*cd30*/  LOP3.LUT R8, R8, 0x38, RZ, 0xc0, !PT ;  /* 0x0000003808087812 */ /* 0x000fe400078ec0ff */
[----:B------:R-:W-:-:S03]  /*cd40*/  ISETP.NE.U32.AND P1, PT, R2, 0x1, PT ;  /* 0x000000010200780c */ /* 0x000fc60003f25070 */
[----:B------:R-:W-:Y:S01]  /*cd50*/  IMAD.SHL.U32 R6, R8, 0x2, RZ ;  /* 0x0000000208067824 */ /* 0x000fe200078e00ff */
[----:B------:R-:W-:Y:S01]  /*cd60*/  ISETP.LT.OR P2, PT, R5, 0x1, P1 ;  /* 0x000000010500780c */ /* 0x000fe20000f41670 */
[----:B------:R-:W-:Y:S03]  /*cd70*/  SHFL.IDX PT, R8, R24, 0x1, 0x181f ;  /* 0x00381f0018087f89 */ /* 0x000fe600000e0000 */
[----:B--2---:R-:W-:Y:S02]  /*cd80*/  IADD3 R2, P4, R14, R6, RZ ;  /* 0x000000060e027210 */ /* 0x004fe40007f9e0ff */
[----:B------:R-:W1:Y:S03]  /*cd90*/  SHFL.IDX PT, R14, R23, 0x1, 0x181f ;  /* 0x00381f00170e7f89 */ /* 0x000e6600000e0000 */
[----:B0-----:R-:W-:-:S05]  /*cda0*/  IMAD.X R3, RZ, RZ, R3, P4 ;  /* 0x000000ffff037224 */ /* 0x001fca00020e0603 */
[----:B------:R-:W-:Y:S01]  /*cdb0*/  LDGSTS.E.BYPASS.LTC128B.128 [R4+0x400], desc[UR36][R2.64], !P2 ;  /* 0x0040000002047fae */ /* 0x000fe2000d101d64 */
[----:B------:R-:W-:-:S03]  /*cdc0*/  ISETP.LT.OR P2, PT, R5, 0x11, P1 ;  /* 0x000000110500780c */ /* 0x000fc60000f41670 */
[----:B------:R1:W-:Y:S01]  /*cdd0*/  LDGSTS.E.BYPASS.LTC128B.128 [R4+0x3400], desc[UR36][R2.64+0x80], !P3 ;  /* 0x0340008002047fae */ /* 0x0003e2000d901d64 */
[C---:B------:R-:W-:Y:S02]  /*cde0*/  ISETP.LT.OR P3, PT, R5.reuse, 0x11, !P0 ;  /* 0x000000110500780c */ /* 0x040fe40004761670 */
[----:B-1----:R-:W-:Y:S02]  /*cdf0*/  IADD3 R2, P4, R14, R6, RZ ;  /* 0x000000060e027210 */ /* 0x002fe40007f9e0ff */
[----:B------:R-:W0:Y:S03]  /*ce00*/  SHFL.IDX PT, R14, R23, 0x3, 0x181f ;  /* 0x00781f00170e7f89 */ /* 0x000e2600000e0000 */
[----:B------:R-:W-:Y:S02]  /*ce10*/  IMAD.X R3, RZ, RZ, R8, P4 ;  /* 0x000000ffff037224 */ /* 0x000fe400020e0608 */
[----:B------:R-:W1:Y:S04]  /*ce20*/  SHFL.IDX PT, R8, R24, 0x3, 0x181f ;  /* 0x00781f0018087f89 */ /* 0x000e6800000e0000 */
[----:B------:R-:W-:Y:S01]  /*ce30*/  LDGSTS.E.BYPASS.LTC128B.128 [R4+0xc00], desc[UR36][R2.64], !P2 ;  /* 0x00c0000002047fae */ /* 0x000fe2000d101d64 */
[----:B------:R-:W-:-:S03]  /*ce40*/  ISETP.LT.OR P2, PT, R5, 0x21, P1 ;  /* 0x000000210500780c */ /* 0x000fc60000f41670 */
[----:B------:R2:W-:Y:S01]  /*ce50*/  LDGSTS.E.BYPASS.LTC128B.128 [R4+0x3c00], desc[UR36][R2.64+0x80], !P3 ;  /* 0x03c0008002047fae */ /* 0x0005e2000d901d64 */
[----:B------:R-:W-:Y:S02]  /*ce60*/  ISETP.LT.OR P3, PT, R5, 0x21, !P0 ;  /* 0x000000210500780c */ /* 0x000fe40004761670 */
[----:B--2---:R-:W-:Y:S02]  /*ce70*/  IADD3 R2, P4, R9, R6, RZ ;  /* 0x0000000609027210 */ /* 0x004fe40007f9e0ff */
[----:B------:R-:W2:Y:S03]  /*ce80*/  SHFL.IDX PT, R9, R23, 0x4, 0x181f ;  /* 0x00981f0017097f89 */ /* 0x000ea600000e0000 */
[----:B------:R-:W-:Y:S02]  /*ce90*/  IMAD.X R3, RZ, RZ, R7, P4 ;  /* 0x000000ffff037224 */ /* 0x000fe400020e0607 */
[----:B------:R-:W3:Y:S04]  /*cea0*/  SHFL.IDX PT, R7, R24, 0x4, 0x181f ;  /* 0x00981f0018077f89 */ /* 0x000ee800000e0000 */
[----:B------:R-:W-:Y:S01]  /*ceb0*/  LDGSTS.E.BYPASS.LTC128B.128 [R4+0x1400], desc[UR36][R2.64], !P2 ;  /* 0x0140000002047fae */ /* 0x000fe2000d101d64 */
[----:B------:R-:W-:-:S03]  /*cec0*/  ISETP.LT.OR P2, PT, R5, 0x31, P1 ;  /* 0x000000310500780c */ /* 0x000fc60000f41670 */
[----:B------:R0:W-:Y:S01]  /*ced0*/  LDGSTS.E.BYPASS.LTC128B.128 [R4+0x4400], desc[UR36][R2.64+0x80], !P3 ;  /* 0x0440008002047fae */ /* 0x0001e2000d901d64 */
[----:B------:R-:W-:-:S03]  /*cee0*/  ISETP.LT.OR P3, PT, R5, 0x31, !P0 ;  /* 0x000000310500780c */ /* 0x000fc60004761670 */
[----:B------:R-:W4:Y:S01]  /*cef0*/  SHFL.IDX PT, R24, R24, 0x5, 0x181f ;  /* 0x00b81f0018187f89 */ /* 0x000f2200000e0000 */
[----:B0-----:R-:W-:-:S03]  /*cf00*/  IADD3 R2, P4, R14, R6, RZ ;  /* 0x000000060e027210 */ /* 0x001fc60007f9e0ff */
[----:B------:R0:W0:Y:S02]  /*cf10*/  SHFL.IDX PT, R14, R23, 0x5, 0x181f ;  /* 0x00b81f00170e7f89 */ /* 0x00002400000e0000 */
[----:B-1----:R-:W-:-:S05]  /*cf20*/  IMAD.X R3, RZ, RZ, R8, P4 ;  /* 0x000000ffff037224 */ /* 0x002fca00020e0608 */
[----:B------:R-:W-:Y:S01]  /*cf30*/  LDGSTS.E.BYPASS.LTC128B.128 [R4+0x1c00], desc[UR36][R2.64], !P2 ;  /* 0x01c0000002047fae */ /* 0x000fe2000d101d64 */
[----:B------:R-:W-:-:S03]  /*cf40*/  ISETP.LT.OR P2, PT, R5, 0x41, P1 ;  /* 0x000000410500780c */ /* 0x000fc60000f41670 */
[----:B------:R2:W-:Y:S01]  /*cf50*/  LDGSTS.E.BYPASS.LTC128B.128 [R4+0x4c00], desc[UR36][R2.64+0x80], !P3 ;  /* 0x04c0008002047fae */ /* 0x0005e2000d901d64 */
[----:B------:R-:W-:Y:S02]  /*cf60*/  ISETP.LT.OR P3, PT, R5, 0x41, !P0 ;  /* 0x000000410500780c */ /* 0x000fe40004761670 */
[----:B--2---:R-:W-:-:S04]  /*cf70*/  IADD3 R2, P4, R9, R6, RZ ;  /* 0x0000000609027210 */ /* 0x004fc80007f9e0ff */
[----:B---3--:R-:W-:-:S05]  /*cf80*/  IADD3.X R3, RZ, R7, RZ, P4, !PT ;  /* 0x00000007ff037210 */ /* 0x008fca00027fe4ff */
[----:B------:R1:W-:Y:S04]  /*cf90*/  LDGSTS.E.BYPASS.LTC128B.128 [R4+0x2400], desc[UR36][R2.64], !P2 ;  /* 0x0240000002047fae */ /* 0x0003e8000d101d64 */
[----:B0---4-:R1:W-:Y:S02]  /*cfa0*/  LDGSTS.E.BYPASS.LTC128B.128 [R4+0x5400], desc[UR36][R2.64+0x80], !P3 ;  /* 0x0540008002047fae */ /* 0x0113e4000d901d64 */
.L_x_402:
[C---:B------:R-:W-:Y:S02]  /*cfb0*/  ISETP.LT.OR P1, PT, R5.reuse, 0x51, P1 ;  /* 0x000000510500780c */ /* 0x040fe40000f21670 */
[----:B------:R-:W-:Y:S02]  /*cfc0*/  ISETP.LT.OR P0, PT, R5, 0x51, !P0 ;  /* 0x000000510500780c */ /* 0x000fe40004701670 */
[----:B-1----:R-:W-:-:S05]  /*cfd0*/  IADD3 R2, P2, R14, R6, RZ ;  /* 0x000000060e027210 */ /* 0x002fca0007f5e0ff */
[----:B------:R-:W-:-:S05]  /*cfe0*/  IMAD.X R3, RZ, RZ, R24, P2 ;  /* 0x000000ffff037224 */ /* 0x000fca00010e0618 */
[----:B------:R-:W-:Y:S01]  /*cff0*/  @!PT LDS RZ, [RZ] ;  /* 0x00000000fffff984 */ /* 0x000fe20000000800 */
[----:B------:R-:W-:Y:S01]  /*d000*/  @!PT LDS RZ, [RZ] ;  /* 0x00000000fffff984 */ /* 0x000fe20000000800 */
[----:B------:R-:W-:Y:S01]  /*d010*/  @!PT LDS RZ, [RZ] ;  /* 0x00000000fffff984 */ /* 0x000fe20000000800 */
[----:B------:R0:W-:Y:S04]  /*d020*/  LDGSTS.E.BYPASS.LTC128B.128 [R4+0x2c00], desc[UR36][R2.64], !P1 ;  /* 0x02c0000002047fae */ /* 0x0001e8000c901d64 */
[----:B------:R0:W-:Y:S01]  /*d030*/  LDGSTS.E.BYPASS.LTC128B.128 [R4+0x5c00], desc[UR36][R2.64+0x80], !P0 ;  /* 0x05c0008002047fae */ /* 0x0001e2000c101d64 */
[----:B------:R-:W-:Y:S01]  /*d040*/  PLOP3.LUT P0, PT, PT, PT, PT, 0x80, 0x0 ;  /* 0x000000000000781c */ /* 0x000fe20003f0f070 */
[----:B------:R-:W-:-:S12]  /*d050*/  NOP ;  /* 0x0000000000007918 */ /* 0x000fd80000000000 */
.L_x_292:
[----:B------:R-:W-:Y:S02]  /*d060*/  PLOP3.LUT P1, PT, P1, P0, PT, 0xa2, 0x0 ;  /* 0x000000000000781c */ /* 0x000fe40000f21472 */
[----:B------:R-:W-:-:S08]  /*d070*/  @P0 R2UR P1, UR4, R0 ;  /* 0x00000000000402ca */ /* 0x000fd00000020000 */
[----:B------:R-:W-:-:S05]  /*d080*/  @P0 PLOP3.LUT P0, PT, P1, PT, PT, 0x80, 0x0 ;  /* 0x000000000000081c */ /* 0x000fca0000f0f070 */
[----:B------:R-:W-:Y:S01]  /*d090*/  @!P1 SYNCS.ARRIVE.TRANS64.RED.A0T1 RZ, [UR4+0x2a850], RZ ;  /* 0x02a850ffffff99a7 */ /* 0x000fe20008200404 */
[----:B------:R-:W-:Y:S07]  /*d0a0*/  @!P1 ARRIVES.LDGSTSBAR.64.TRANSCNT [UR4+0x2a850] ;  /* 0x02a85000ff0099b0 */ /* 0x000fee0008000a84 */
[----:B------:R-:W-:Y:S05]  /*d0b0*/  @P0 BRA.U.ANY `(.L_x_292) ;  /* 0xfffffffd00e80947 */ /* 0x000fea000393ffff */
[----:B------:R-:W-:Y:S01]  /*d0c0*/  NOP ;  /* 0x0000000000007918 */ /* 0x000fe20000000000 */
[----:B0-----:R-:W2:Y:S02]  /*d0d0*/  LDL R2, [R1+0x20] ;  /* 0x0000200001027983 */ /* 0x001ea40000100800 */
[----:B--2---:R-:W-:-:S13]  /*d0e0*/  ISETP.NE.AND P2, PT, R2, 0x3, PT ;  /* 0x000000030200780c */ /* 0x004fda0003f45270 */
[----:B------:R-:W-:Y:S05]  /*d0f0*/  @!P2 BRA `(.L_x_293) ;  /* 0x000000000004a947 */ /* 0x000fea0003800000 */
[----:B------:R-:W-:Y:S01]  /*d100*/  BPT.TRAP 0x1 ;  /* 0x000000040000795c */ /* 0x000fe20000300000 */
.L_x_293:
[----:B------:R0:W-:Y:S01]  /*d110*/  SYNCS.ARRIVE.TRANS64.A1T0 RZ, [R0+URZ+0x2a850], RZ ;  /* 0x02a850ff00ff79a7 */ /* 0x0001e2000810003f */
[----:B------:R-:W-:-:S05]  /*d120*/  VIADD R27, R27, 0x1 ;  /* 0x000000011b1b7836 */ /* 0x000fca0000000000 */
[----:B------:R-:W-:-:S04]  /*d130*/  ISETP.NE.AND P0, PT, R27, 0x2, PT ;  /* 0x000000021b00780c */ /* 0x000fc80003f05270 */
[----:B------:R-:W-:Y:S02]  /*d140*/  SEL R3, RZ, 0x1, P0 ;  /* 0x00000001ff037807 */ /* 0x000fe40000000000 */
[----:B------:R-:W-:Y:S02]  /*d150*/  SEL R27, R27, RZ, P0 ;  /* 0x000000ff1b1b7207 */ /* 0x000fe40000000000 */
[----:B0-----:R-:W-:-:S07]  /*d160*/  LOP3.LUT R28, R28, R3, RZ, 0x3c, !PT ;  /* 0x000000031c1c7212 */ /* 0x001fce00078e3cff */
.L_x_250:
[----:B------:R-:W-:Y:S05]  /*d170*/  BSYNC B7 ;  /* 0x0000000000077941 */ /* 0x000fea0003800000 */
.L_x_248:
[----:B------:R-:W-:-:S13]  /*d180*/  LOP3.LUT P0, RZ, R25, 0x80, RZ, 0xc0, !PT ;  /* 0x0000008019ff7812 */ /* 0x000fda000780c0ff */
[----:B------:R-:W-:Y:S05]  /*d190*/  @!P0 BRA `(.L_x_294) ;  /* 0x0000000000248947 */ /* 0x000fea0003800000 */
[----:B------:R-:W-:Y:S05]  /*d1a0*/  WARPSYNC.ALL ;  /* 0x0000000000007948 */ /* 0x000fea0003800000 */
[----:B------:R-:W1:Y:S08]  /*d1b0*/  S2UR UR5, SR_CgaCtaId ;  /* 0x00000000000579c3 */ /* 0x000e700000008800 */
[----:B------:R-:W-:Y:S06]  /*d1c0*/  BAR.SYNC.DEFER_BLOCKING 0x5, 0x180 ;  /* 0x0146000000007b1d */ /* 0x000fec0000010000 */
[----:B------:R-:W-:-:S02]  /*d1d0*/  UMOV UR4, 0x400 ;  /* 0x0000040000047882 */ /* 0x000fc40000000000 */
[----:B-1----:R-:W-:-:S06]  /*d1e0*/  ULEA UR4, UR5, UR4, 0x18 ;  /* 0x0000000405047291 */ /* 0x002fcc000f8ec03f */
[----:B------:R-:W-:-:S05]  /*d1f0*/  IMAD.U32 R22, RZ, RZ, UR4 ;  /* 0x00000004ff167e24 */ /* 0x000fca000f8e00ff */
[----:B------:R1:W2:Y:S01]  /*d200*/  LDS.128 R16, [R22+0x2a8d0] ;  /* 0x02a8d00016107984 */ /* 0x0002a20000000c00 */
[----:B------:R-:W-:Y:S06]  /*d210*/  BAR.ARV 0x4, 0x180 ;  /* 0x0106000000007b1d */ /* 0x000fec0000002000 */
[----:B------:R-:W-:Y:S05]  /*d220*/  BRA `(.L_x_295) ;  /* 0x0000000800407947 */ /* 0x000fea0003800000 */
.L_x_294:
[----:B------:R-:W1:Y:S01]  /*d230*/  S2R R0, SR_TID.X ;  /* 0x0000000000007919 */ /* 0x000e620000002100 */
[----:B------:R-:W-:Y:S01]  /*d240*/  UMOV UR4, 0xffffffff ;  /* 0xffffffff00047882 */ /* 0x000fe20000000000 */
[----:B-1----:R-:W-:-:S04]  /*d250*/  LOP3.LUT R8, R0, 0x1f, RZ, 0xc0, !PT ;  /* 0x0000001f00087812 */ /* 0x002fc800078ec0ff */
[----:B------:R-:W-:Y:S01]  /*d260*/  ISETP.NE.AND P0, PT, R8, 0x1f, PT ;  /* 0x0000001f0800780c */ /* 0x000fe20003f05270 */
[----:B------:R-:W-:-:S12]  /*d270*/  BRA.DIV UR4, `(.L_x_296) ;  /* 0x0000003a04c87947 */ /* 0x000fd8000b800000 */
[----:B------:R-:W-:Y:S01]  /*d280*/  IADD3 R5, R19, R8, RZ ;  /* 0x0000000813057210 */ /* 0x000fe20007ffe0ff */
[----:B------:R-:W-:-:S03]  /*d290*/  ULDC UR4, c[0x0][0xc3c] ;  /* 0x00030f0000047ab9 */ /* 0x000fc60000000800 */
[----:B------:R-:W-:-:S13]  /*d2a0*/  ISETP.GE.OR P1, PT, R5, UR4, !P0 ;  /* 0x0000000405007c0c */ /* 0x000fda000c726670 */
[----:B------:R-:W1:Y:S02]  /*d2b0*/  @!P1 LDC.64 R2, c[0x0][0xc80] ;  /* 0x00032000ff029b82 */ /* 0x000e640000000a00 */
[----:B-1----:R-:W-:-:S06]  /*d2c0*/  @!P1 IMAD.WIDE R2, R5, 0x4, R2 ;  /* 0x0000000405029825 */ /* 0x002fcc00078e0202 */
[----:B------:R-:W2:Y:S01]  /*d2d0*/  @!P1 LDG.E R2, desc[UR36][R2.64] ;  /* 0x0000002402029981 */ /* 0x000ea2000c1e1900 */
[----:B------:R-:W-:Y:S01]  /*d2e0*/  IMAD.MOV.U32 R4, RZ, RZ, RZ ;  /* 0x000000ffff047224 */ /* 0x000fe200078e00ff */
[C---:B------:R-:W-:Y:S02]  /*d2f0*/  ISETP.GE.U32.AND P2, PT, R8.reuse, 0x2, PT ;  /* 0x000000020800780c */ /* 0x040fe40003f46070 */
[C---:B------:R-:W-:Y:S01]  /*d300*/  ISETP.GE.U32.AND P3, PT, R8.reuse, 0x4, PT ;  /* 0x000000040800780c */ /* 0x040fe20003f66070 */
[----:B------:R-:W-:Y:S01]  /*d310*/  SHFL.IDX PT, R0, R16, 0x1, 0x1f ;  /* 0x00201f0010007f89 */ /* 0x000fe200000e0000 */
[C---:B------:R-:W-:Y:S02]  /*d320*/  ISETP.GE.U32.AND P4, PT, R8.reuse, 0x8, PT ;  /* 0x000000080800780c */ /* 0x040fe40003f86070 */
[C---:B------:R-:W-:Y:S01]  /*d330*/  ISETP.GE.U32.AND P5, PT, R8.reuse, 0x10, PT ;  /* 0x000000100800780c */ /* 0x040fe20003fa6070 */
[----:B--2---:R-:W-:Y:S01]  /*d340*/  @!P1 IMAD.MOV.U32 R4, RZ, RZ, R2 ;  /* 0x000000ffff049224 */ /* 0x004fe200078e0002 */
[----:B------:R-:W-:-:S04]  /*d350*/  ISETP.NE.AND P1, PT, R8, RZ, PT ;  /* 0x000000ff0800720c */ /* 0x000fc80003f25270 */
[----:B------:R-:W1:Y:S02]  /*d360*/  SHFL.UP PT, R14, R4, 0x1, RZ ;  /* 0x04200000040e7989 */ /* 0x000e6400000e00ff */
[----:B-1----:R-:W-:-:S05]  /*d370*/  SEL R5, R14, RZ, P1 ;  /* 0x000000ff0e057207 */ /* 0x002fca0000800000 */
[----:B------:R-:W-:Y:S02]  /*d380*/  IMAD.IADD R6, R4, 0x1, R5 ;  /* 0x0000000104067824 */ /* 0x000fe400078e0205 */
[----:B------:R-:W-:Y:S04]  /*d390*/  SHFL.IDX PT, R5, R16, RZ, 0x1f ;  /* 0x00001fff10057589 */ /* 0x000fe800000e0000 */
[----:B------:R-:W1:Y:S02]  /*d3a0*/  SHFL.UP PT, R14, R6, 0x2, RZ ;  /* 0x04400000060e7989 */ /* 0x000e6400000e00ff */
[----:B-1----:R-:W-:-:S04]  /*d3b0*/  SEL R7, R14, RZ, P2 ;  /* 0x000000ff0e077207 */ /* 0x002fc80001000000 */
[----:B------:R-:W-:-:S05]  /*d3c0*/  IADD3 R7, R6, R7, RZ ;  /* 0x0000000706077210 */ /* 0x000fca0007ffe0ff */
[----:B------:R-:W1:Y:S02]  /*d3d0*/  SHFL.UP PT, R14, R7, 0x4, RZ ;  /* 0x04800000070e7989 */ /* 0x000e6400000e00ff */
[----:B-1----:R-:W-:-:S05]  /*d3e0*/  SEL R2, R14, RZ, P3 ;  /* 0x000000ff0e027207 */ /* 0x002fca0001800000 */
[----:B------:R-:W-:-:S05]  /*d3f0*/  IMAD.IADD R2, R7, 0x1, R2 ;  /* 0x0000000107027824 */ /* 0x000fca00078e0202 */
[----:B------:R-:W1:Y:S02]  /*d400*/  SHFL.UP PT, R14, R2, 0x8, RZ ;  /* 0x05000000020e7989 */ /* 0x000e6400000e00ff */
[----:B-1----:R-:W-:-:S05]  /*d410*/  SEL R3, R14, RZ, P4 ;  /* 0x000000ff0e037207 */ /* 0x002fca0002000000 */
[----:B------:R-:W-:-:S05]  /*d420*/  IMAD.IADD R3, R2, 0x1, R3 ;  /* 0x0000000102037824 */ /* 0x000fca00078e0203 */
[----:B------:R-:W1:Y:S02]  /*d430*/  SHFL.UP PT, R14, R3, 0x10, RZ ;  /* 0x06000000030e7989 */ /* 0x000e6400000e00ff */
[----:B-1----:R-:W-:-:S05]  /*d440*/  SEL R6, R14, RZ, P5 ;  /* 0x000000ff0e067207 */ /* 0x002fca0002800000 */
[----:B------:R-:W-:-:S05]  /*d450*/  IMAD.IADD R6, R3, 0x1, R6 ;  /* 0x0000000103067824 */ /* 0x000fca00078e0206 */
[----:B------:R1:W2:Y:S02]  /*d460*/  SHFL.IDX PT, R14, R6, 0x1f, 0x1f ;  /* 0x03e01f00060e7f89 */ /* 0x0002a400000e0000 */
.L_x_412:
[----:B------:R-:W-:Y:S02]  /*d470*/  ULDC UR4, c[0x0][0xc38] ;  /* 0x00030e0000047ab9 */ /* 0x000fe40000000800 */
[----:B------:R-:W-:-:S05]  /*d480*/  MOV R7, UR4 ;  /* 0x0000000400077c02 */ /* 0x000fca0008000f00 */
[----:B--2---:R-:W-:-:S04]  /*d490*/  IMAD R3, R14, R7, RZ ;  /* 0x000000070e037224 */ /* 0x004fc800078e02ff */
[----:B------:R-:W-:-:S05]  /*d4a0*/  IMAD.IADD R8, R0, 0x1, R3 ;  /* 0x0000000100087824 */ /* 0x000fca00078e0203 */
[----:B------:R-:W-:-:S13]  /*d4b0*/  ISETP.GT.AND P6, PT, R8, R5, PT ;  /* 0x000000050800720c */ /* 0x000fda0003fc4270 */
[----:B------:R-:W-:Y:S05]  /*d4c0*/  @P6 BRA `(.L_x_297) ;  /* 0x00000000009c6947 */ /* 0x000fea0003800000 */
.L_x_302:
[----:B------:R-:W2:Y:S01]  /*d4d0*/  LDC R0, c[0x0][0xc3c] ;  /* 0x00030f00ff007b82 */ /* 0x000ea20000000800 */
[----:B------:R-:W-:-:S05]  /*d4e0*/  VIADD R19, R19, 0x1f ;  /* 0x0000001f13137836 */ /* 0x000fca0000000000 */
[----:B--2---:R-:W-:-:S13]  /*d4f0*/  ISETP.GE.AND P6, PT, R19, R0, PT ;  /* 0x000000001300720c */ /* 0x004fda0003fc6270 */
[----:B------:R-:W-:Y:S05]  /*d500*/  @P6 BRA `(.L_x_298) ;  /* 0x0000000400446947 */ /* 0x000fea0003800000 */
[----:B------:R-:W2:Y:S01]  /*d510*/  S2R R2, SR_TID.X ;  /* 0x0000000000027919 */ /* 0x000ea20000002100 */
[----:B------:R-:W-:Y:S01]  /*d520*/  BSSY B0, `(.L_x_299) ;  /* 0x0000009000007945 */ /* 0x000fe20003800000 */
[----:B------:R-:W-:Y:S02]  /*d530*/  MOV R4, RZ ;  /* 0x000000ff00047202 */ /* 0x000fe40000000f00 */
[----:B--2---:R-:W-:-:S05]  /*d540*/  LOP3.LUT R2, R2, 0x1f, RZ, 0xc0, !PT ;  /* 0x0000001f02027812 */ /* 0x004fca00078ec0ff */
[----:B------:R-:W-:-:S05]  /*d550*/  IMAD.IADD R7, R19, 0x1, R2 ;  /* 0x0000000113077824 */ /* 0x000fca00078e0202 */
[----:B------:R-:W-:-:S13]  /*d560*/  ISETP.GE.OR P6, PT, R7, R0, !P0 ;  /* 0x000000000700720c */ /* 0x000fda00047c6670 */
[----:B------:R-:W-:Y:S05]  /*d570*/  @P6 BRA `(.L_x_300) ;  /* 0x00000000000c6947 */ /* 0x000fea0003800000 */
[----:B------:R-:W2:Y:S02]  /*d580*/  LDC.64 R2, c[0x0][0xc80] ;  /* 0x00032000ff027b82 */ /* 0x000ea40000000a00 */
[----:B--2---:R-:W-:-:S05]  /*d590*/  IMAD.WIDE R2, R7, 0x4, R2 ;  /* 0x0000000407027825 */ /* 0x004fca00078e0202 */
[----:B------:R2:W5:Y:S02]  /*d5a0*/  LDG.E R4, desc[UR36][R2.64] ;  /* 0x0000002402047981 */ /* 0x000564000c1e1900 */
.L_x_300:
[----:B------:R-:W-:Y:S05]  /*d5b0*/  BSYNC B0 ;  /* 0x0000000000007941 */ /* 0x000fea0003800000 */
.L_x_299:
[----:B------:R-:W-:-:S03]  /*d5c0*/  UMOV UR4, 0xffffffff ;  /* 0xffffffff00047882 */ /* 0x000fc60000000000 */
[----:B------:R-:W-:Y:S05]  /*d5d0*/  BRA.DIV UR4, `(.L_x_301) ;  /* 0x0000003e04147947 */ /* 0x000fea000b800000 */
[----:B-----5:R-:W3:Y:S02]  /*d5e0*/  SHFL.UP PT, R14, R4, 0x1, RZ ;  /* 0x04200000040e7989 */ /* 0x020ee400000e00ff */
[----:B---3--:R-:W-:-:S05]  /*d5f0*/  SEL R13, R14, RZ, P1 ;  /* 0x000000ff0e0d7207 */ /* 0x008fca0000800000 */
[----:B------:R-:W-:-:S05]  /*d600*/  IMAD.IADD R13, R4, 0x1, R13 ;  /* 0x00000001040d7824 */ /* 0x000fca00078e020d */
[----:B------:R-:W3:Y:S02]  /*d610*/  SHFL.UP PT, R14, R13, 0x2, RZ ;  /* 0x044000000d0e7989 */ /* 0x000ee400000e00ff */
[----:B---3--:R-:W-:-:S05]  /*d620*/  SEL R0, R14, RZ, P2 ;  /* 0x000000ff0e007207 */ /* 0x008fca0001000000 */
[----:B------:R-:W-:-:S05]  /*d630*/  IMAD.IADD R0, R13, 0x1, R0 ;  /* 0x000000010d007824 */ /* 0x000fca00078e0200 */
[----:B------:R-:W2:Y:S02]  /*d640*/  SHFL.UP PT, R14, R0, 0x4, RZ ;  /* 0x04800000000e7989 */ /* 0x000ea400000e00ff */
[----:B--2---:R-:W-:-:S05]  /*d650*/  SEL R3, R14, RZ, P3 ;  /* 0x000000ff0e037207 */ /* 0x004fca0001800000 */
[----:B------:R-:W-:-:S05]  /*d660*/  IMAD.IADD R2, R0, 0x1, R3 ;  /* 0x0000000100027824 */ /* 0x000fca00078e0203 */
[----:B------:R-:W2:Y:S02]  /*d670*/  SHFL.UP PT, R14, R2, 0x8, RZ ;  /* 0x05000000020e7989 */ /* 0x000ea400000e00ff */
[----:B--2---:R-:W-:-:S04]  /*d680*/  SEL R3, R14, RZ, P4 ;  /* 0x000000ff0e037207 */ /* 0x004fc80002000000 */
[----:B------:R-:W-:-:S05]  /*d690*/  IADD3 R3, R2, R3, RZ ;  /* 0x0000000302037210 */ /* 0x000fca0007ffe0ff */
[----:B------:R-:W1:Y:S02]  /*d6a0*/  SHFL.UP PT, R14, R3, 0x10, RZ ;  /* 0x06000000030e7989 */ /* 0x000e6400000e00ff */
[----:B-1----:R-:W-:-:S05]  /*d6b0*/  SEL R6, R14, RZ, P5 ;  /* 0x000000ff0e067207 */ /* 0x002fca0002800000 */
[----:B------:R-:W-:-:S05]  /*d6c0*/  IMAD.IADD R6, R3, 0x1, R6 ;  /* 0x0000000103067824 */ /* 0x000fca00078e0206 */
[----:B------:R1:W2:Y:S02]  /*d6d0*/  SHFL.IDX PT, R14, R6, 0x1f, 0x1f ;  /* 0x03e01f00060e7f89 */ /* 0x0002a400000e0000 */
.L_x_420:
[----:B------:R-:W-:Y:S02]  /*d6e0*/  ULDC UR4, c[0x0][0xc38] ;  /* 0x00030e0000047ab9 */ /* 0x000fe40000000800 */
[----:B------:R-:W-:-:S04]  /*d6f0*/  IMAD.U32 R7, RZ, RZ, UR4 ;  /* 0x00000004ff077e24 */ /* 0x000fc8000f8e00ff */
[----:B--2---:R-:W-:-:S04]  /*d700*/  IMAD R3, R14, R7, RZ ;  /* 0x000000070e037224 */ /* 0x004fc800078e02ff */
[----:B------:R-:W-:-:S05]  /*d710*/  IMAD.IADD R8, R3, 0x1, R8 ;  /* 0x0000000103087824 */ /* 0x000fca00078e0208 */
[----:B------:R-:W-:-:S13]  /*d720*/  ISETP.GT.AND P6, PT, R8, R5, PT ;  /* 0x000000050800720c */ /* 0x000fda0003fc4270 */
[----:B------:R-:W-:Y:S05]  /*d730*/  @!P6 BRA `(.L_x_302) ;  /* 0xfffffffc0064e947 */ /* 0x000fea000383ffff */
.L_x_297:
[----:B------:R-:W-:Y:S01]  /*d740*/  IADD3 R8, -R3, R8, RZ ;  /* 0x0000000803087210 */ /* 0x000fe20007ffe1ff */
[----:B------:R-:W-:-:S04]  /*d750*/  UMOV UR4, 0xffffffff ;  /* 0xffffffff00047882 */ /* 0x000fc80000000000 */
[----:B------:R-:W-:-:S05]  /*d760*/  IMAD R0, R6, R7, R8 ;  /* 0x0000000706007224 */ /* 0x000fca00078e0208 */
[----:B------:R-:W-:Y:S01]  /*d770*/  ISETP.GT.AND P6, PT, R0, R5, PT ;  /* 0x000000050000720c */ /* 0x000fe20003fc4270 */
[----:B------:R-:W-:-:S12]  /*d780*/  BRA.DIV UR4, `(.L_x_303) ;  /* 0x0000003e04647947 */ /* 0x000fd8000b800000 */
[----:B------:R-:W-:-:S04]  /*d790*/  VOTE.ANY R2, PT, !P6 ;  /* 0x0000000000027806 */ /* 0x000fc800070e0100 */
[----:B------:R-:W2:Y:S02]  /*d7a0*/  POPC R0, R2 ;  /* 0x0000000200007309 */ /* 0x000ea40000000000 */
[----:B--2---:R2:W3:Y:S02]  /*d7b0*/  SHFL.IDX PT, R4, R4, R0, 0x1f ;  /* 0x00001f0004047589 */ /* 0x0044e400000e0000 */
.L_x_424:
[----:B------:R-:W-:Y:S01]  /*d7c0*/  ISETP.NE.AND P0, PT, R2, RZ, PT ;  /* 0x000000ff0200720c */ /* 0x000fe20003f05270 */
[----:B------:R-:W-:-:S12]  /*d7d0*/  IMAD.MOV.U32 R14, RZ, RZ, RZ ;  /* 0x000000ffff0e7224 */ /* 0x000fd800078e00ff */
[----:B------:R-:W-:Y:S05]  /*d7e0*/  @!P0 BRA `(.L_x_304) ;  /* 0x0000000000108947 */ /* 0x000fea0003800000 */
[----:B------:R-:W-:Y:S01]  /*d7f0*/  UMOV UR4, 0xffffffff ;  /* 0xffffffff00047882 */ /* 0x000fe20000000000 */
[----:B------:R-:W-:Y:S02]  /*d800*/  VIADD R12, R0, 0xffffffff ;  /* 0xffffffff000c7836 */ /* 0x000fe40000000000 */
[----:B------:R-:W-:Y:S05]  /*d810*/  BRA.DIV UR4, `(.L_x_305) ;  /* 0x0000003e04887947 */ /* 0x000fea000b800000 */
[----:B------:R4:W0:Y:S02]  /*d820*/  SHFL.IDX PT, R14, R6, R12, 0x1f ;  /* 0x00001f0c060e7589 */ /* 0x00082400000e0000 */
.L_x_304:
[----:B-1-34-:R-:W-:Y:S01]  /*d830*/  IABS R6, R4 ;  /* 0x0000000400067213 */ /* 0x01afe20000000000 */
[----:B0-----:R-:W-:Y:S02]  /*d840*/  IMAD R16, R14, R7, R8 ;  /* 0x000000070e107224 */ /* 0x001fe400078e0208 */
[----:B------:R-:W-:Y:S01]  /*d850*/  IMAD.IADD R19, R0, 0x1, R19 ;  /* 0x0000000100137824 */ /* 0x000fe200078e0213 */
[----:B------:R-:W0:Y:S08]  /*d860*/  I2F.RP R9, R6 ;  /* 0x0000000600097306 */ /* 0x000e300000209400 */
[----:B0-----:R-:W0:Y:S02]  /*d870*/  MUFU.RCP R9, R9 ;  /* 0x0000000900097308 */ /* 0x001e240000001000 */
[----:B0-----:R-:W-:-:S06]  /*d880*/  VIADD R2, R9, 0xffffffe ;  /* 0x0ffffffe09027836 */ /* 0x001fcc0000000000 */
[----:B------:R0:W1:Y:S02]  /*d890*/  F2I.FTZ.U32.TRUNC.NTZ R3, R2 ;  /* 0x0000000200037305 */ /* 0x000064000021f000 */
[----:B0-----:R-:W-:Y:S01]  /*d8a0*/  IMAD.MOV.U32 R2, RZ, RZ, RZ ;  /* 0x000000ffff027224 */ /* 0x001fe200078e00ff */
[----:B-1----:R-:W-:-:S05]  /*d8b0*/  IADD3 R7, RZ, -R3, RZ ;  /* 0x80000003ff077210 */ /* 0x002fca0007ffe0ff */
[----:B------:R-:W-:-:S04]  /*d8c0*/  IMAD R7, R7, R6, RZ ;  /* 0x0000000607077224 */ /* 0x000fc800078e02ff */
[----:B------:R-:W-:-:S04]  /*d8d0*/  IMAD.HI.U32 R3, R3, R7, R2 ;  /* 0x0000000703037227 */ /* 0x000fc800078e0002 */
[----:B------:R-:W-:Y:S01]  /*d8e0*/  IMAD.IADD R7, R5, 0x1, -R16 ;  /* 0x0000000105077824 */ /* 0x000fe200078e0a10 */
[----:B------:R-:W-:-:S04]  /*d8f0*/  IABS R5, R4 ;  /* 0x0000000400057213 */ /* 0x000fc80000000000 */
[----:B------:R-:W-:Y:S01]  /*d900*/  IABS R2, R7 ;  /* 0x0000000700027213 */ /* 0x000fe20000000000 */
[----:B------:R-:W-:-:S04]  /*d910*/  IMAD.MOV R5, RZ, RZ, -R5 ;  /* 0x000000ffff057224 */ /* 0x000fc800078e0a05 */
[----:B------:R-:W-:-:S04]  /*d920*/  IMAD.HI.U32 R3, R3, R2, RZ ;  /* 0x0000000203037227 */ /* 0x000fc800078e00ff */
[----:B------:R-:W-:Y:S01]  /*d930*/  IMAD R5, R3, R5, R2 ;  /* 0x0000000503057224 */ /* 0x000fe200078e0202 */
[----:B------:R-:W-:-:S04]  /*d940*/  LOP3.LUT R2, R7, R4, RZ, 0x3c, !PT ;  /* 0x0000000407027212 */ /* 0x000fc800078e3cff */
[----:B------:R-:W-:Y:S02]  /*d950*/  ISETP.GT.U32.AND P1, PT, R6, R5, PT ;  /* 0x000000050600720c */ /* 0x000fe40003f24070 */
[----:B------:R-:W-:-:S11]  /*d960*/  ISETP.GE.AND P2, PT, R2, RZ, PT ;  /* 0x000000ff0200720c */ /* 0x000fd60003f46270 */
[-C--:B------:R-:W-:Y:S01]  /*d970*/  @!P1 IADD3 R5, R5, -R6.reuse, RZ ;  /* 0x8000000605059210 */ /* 0x080fe20007ffe0ff */
[----:B------:R-:W-:Y:S01]  /*d980*/  @!P1 VIADD R3, R3, 0x1 ;  /* 0x0000000103039836 */ /* 0x000fe20000000000 */
[----:B------:R-:W-:Y:S02]  /*d990*/  ISETP.NE.AND P1, PT, R4, RZ, PT ;  /* 0x000000ff0400720c */ /* 0x000fe40003f25270 */
[----:B------:R-:W-:-:S13]  /*d9a0*/  ISETP.GE.U32.AND P0, PT, R5, R6, PT ;  /* 0x000000060500720c */ /* 0x000fda0003f06070 */
[----:B------:R-:W-:-:S04]  /*d9b0*/  @P0 VIADD R3, R3, 0x1 ;  /* 0x0000000103030836 */ /* 0x000fc80000000000 */
[----:B------:R-:W-:Y:S01]  /*d9c0*/  @!P2 IMAD.MOV R3, RZ, RZ, -R3 ;  /* 0x000000ffff03a224 */ /* 0x000fe200078e0a03 */
[----:B------:R-:W-:-:S04]  /*d9d0*/  @!P1 LOP3.LUT R3, RZ, R4, RZ, 0x33, !PT ;  /* 0x00000004ff039212 */ /* 0x000fc800078e33ff */
[----:B------:R-:W-:Y:S01]  /*d9e0*/  IADD3 R17, -R3, RZ, RZ ;  /* 0x000000ff03117210 */ /* 0x000fe20007ffe1ff */
[----:B------:R-:W-:-:S04]  /*d9f0*/  IMAD.MOV.U32 R18, RZ, RZ, R3 ;  /* 0x000000ffff127224 */ /* 0x000fc800078e0003 */
[----:B------:R-:W-:Y:S01]  /*da00*/  IMAD R17, R4, R17, R7 ;  /* 0x0000001104117224 */ /* 0x000fe200078e0207 */
[----:B------:R-:W-:Y:S06]  /*da10*/  BRA `(.L_x_306) ;  /* 0x00000000001c7947 */ /* 0x000fec0003800000 */
.L_x_298:
[----:B------:R-:W-:Y:S01]  /*da20*/  UMOV UR4, URZ ;  /* 0x0000003f00047c82 */ /* 0x000fe20008000000 */
[----:B------:R-:W-:Y:S01]  /*da30*/  UMOV UR5, URZ ;  /* 0x0000003f00057c82 */ /* 0x000fe20008000000 */
[----:B------:R-:W-:Y:S01]  /*da40*/  ULDC UR6, c[0x0][0xc3c] ;  /* 0x00030f0000067ab9 */ /* 0x000fe20000000800 */
[----:B------:R-:W-:Y:S01]  /*da50*/  IMAD.MOV.U32 R16, RZ, RZ, R5 ;  /* 0x000000ffff107224 */ /* 0x000fe200078e0005 */
[----:B------:R-:W-:Y:S01]  /*da60*/  MOV R17, UR4 ;  /* 0x0000000400117c02 */ /* 0x000fe20008000f00 */
[----:B------:R-:W-:Y:S02]  /*da70*/  IMAD.U32 R18, RZ, RZ, UR5 ;  /* 0x00000005ff127e24 */ /* 0x000fe4000f8e00ff */
[----:B------:R-:W-:-:S07]  /*da80*/  IMAD.U32 R19, RZ, RZ, UR6 ;  /* 0x00000006ff137e24 */ /* 0x000fce000f8e00ff */
.L_x_306:
[----:B--2---:R-:W2:Y:S01]  /*da90*/  S2R R0, SR_TID.X ;  /* 0x0000000000007919 */ /* 0x004ea20000002100 */
[----:B------:R-:W-:Y:S05]  /*daa0*/  WARPSYNC.ALL ;  /* 0x0000000000007948 */ /* 0x000fea0003800000 */
[----:B------:R-:W-:Y:S01]  /*dab0*/  BAR.SYNC.DEFER_BLOCKING 0x4, 0x180 ;  /* 0x0106000000007b1d */ /* 0x000fe20000010000 */
[----:B--2---:R-:W-:-:S04]  /*dac0*/  LOP3.LUT R0, R0, 0x1f, RZ, 0xc0, !PT ;  /* 0x0000001f00007812 */ /* 0x004fc800078ec0ff */
[----:B------:R-:W-:-:S13]  /*dad0*/  ISETP.NE.AND P0, PT, R0, RZ, PT ;  /* 0x000000ff0000720c */ /* 0x000fda0003f05270 */
[----:B------:R-:W2:Y:S01]  /*dae0*/  @!P0 S2R R3, SR_CgaCtaId ;  /* 0x0000000000038919 */ /* 0x000ea20000008800 */
[----:B------:R-:W-:-:S04]  /*daf0*/  @!P0 MOV R0, 0x400 ;  /* 0x0000040000008802 */ /* 0x000fc80000000f00 */
[----:B--2---:R-:W-:-:S05]  /*db00*/  @!P0 LEA R22, R3, R0, 0x18 ;  /* 0x0000000003168211 */ /* 0x004fca00078ec0ff */
[----:B------:R3:W-:Y:S01]  /*db10*/  @!P0 STS.128 [R22+0x2a8d0], R16 ;  /* 0x02a8d01016008388 */ /* 0x0007e20000000c00 */
[----:B------:R-:W-:Y:S06]  /*db20*/  BAR.ARV 0x5, 0x180 ;  /* 0x0146000000007b1d */ /* 0x000fec0000002000 */
.L_x_295:
[----:B------:R-:W-:Y:S02]  /*db30*/  ULDC UR4, c[0x0][0xc3c] ;  /* 0x00030f0000047ab9 */ /* 0x000fe40000000800 */
[----:B--2---:R-:W-:-:S13]  /*db40*/  ISETP.GE.AND P0, PT, R19, UR4, PT ;  /* 0x0000000413007c0c */ /* 0x004fda000bf06270 */
[----:B------:R-:W-:Y:S05]  /*db50*/  @!P0 BRA `(.L_x_307) ;  /* 0xffffffb800b48947 */ /* 0x000fea000383ffff */
[----:B------:R-:W-:Y:S05]  /*db60*/  BSYNC B8 ;  /* 0x0000000000087941 */ /* 0x000fea0003800000 */
.L_x_244:
[----:B0-----:R-:W2:Y:S01]  /*db70*/  LDL.LU R0, [R1+0x14] ;  /* 0x0000140001007983 */ /* 0x001ea20000300800 */
[----:B------:R-:W-:Y:S01]  /*db80*/  BSSY B0, `(.L_x_308) ;  /* 0x000000b000007945 */ /* 0x000fe20003800000 */
[----:B------:R-:W0:Y:S01]  /*db90*/  S2R R5, SR_CgaCtaId ;  /* 0x0000000000057919 */ /* 0x000e220000008800 */
[----:B--2---:R-:W-:-:S05]  /*dba0*/  VIADD R0, R0, 0x1 ;  /* 0x0000000100007836 */ /* 0x004fca0000000000 */
[----:B------:R-:W-:-:S04]  /*dbb0*/  LEA.HI R2, R0, R0, RZ, 0x1 ;  /* 0x0000000000027211 */ /* 0x000fc800078f08ff */
[----:B------:R-:W-:Y:S02]  /*dbc0*/  LOP3.LUT R3, R2, 0xfffffffe, RZ, 0xc0, !PT ;  /* 0xfffffffe02037812 */ /* 0x000fe400078ec0ff */
[----:B------:R-:W-:Y:S02]  /*dbd0*/  MOV R2, 0x400 ;  /* 0x0000040000027802 */ /* 0x000fe40000000f00 */
[----:B------:R-:W-:Y:S02]  /*dbe0*/  IADD3 R0, R0, -R3, RZ ;  /* 0x8000000300007210 */ /* 0x000fe40007ffe0ff */
[----:B0-----:R-:W-:Y:S02]  /*dbf0*/  LEA R4, R5, R2, 0x18 ;  /* 0x0000000205047211 */ /* 0x001fe400078ec0ff */
[----:B------:R-:W-:-:S04]  /*dc00*/  SHF.L.U32 R0, R0, 0x1f, RZ ;  /* 0x0000001f00007819 */ /* 0x000fc800000006ff */
[----:B------:R-:W0:Y:S02]  /*dc10*/  SYNCS.PHASECHK.TRANS64.TRYWAIT P0, [R4+URZ+0x2a820], R0 ;  /* 0x02a82000040075a7 */ /* 0x000e24000800017f */
[----:B0-----:R-:W-:Y:S05]  /*dc20*/  @!P0 BRA `(.L_x_309) ;  /* 0x0000003800a88947 */ /* 0x001fea0003800000 */
.L_x_427:
[----:B------:R-:W-:Y:S05]  /*dc30*/  BSYNC B0 ;  /* 0x0000000000007941 */ /* 0x000fea0003800000 */
.L_x_308:
[----:B------:R-:W-:-:S03]  /*dc40*/  UMOV UR4, 0xffffffff ;  /* 0xffffffff00047882 */ /* 0x000fc60000000000 */
[----:B------:R-:W-:Y:S05]  /*dc50*/  BRA.DIV UR4, `(.L_x_310) ;  /* 0x0000003a04b07947 */ /* 0x000fea000b800000 */
[----:B0-----:R-:W0:Y:S02]  /*dc60*/  S2R R0, SR_TID.X ;  /* 0x0000000000007919 */ /* 0x001e240000002100 */
[----:B0-----:R-:W-:-:S04]  /*dc70*/  SHF.R.U32.HI R0, RZ, 0x5, R0 ;  /* 0x00000005ff007819 */ /* 0x001fc80000011600 */
[----:B------:R-:W-:-:S05]  /*dc80*/  LOP3.LUT R0, R0, 0x3, RZ, 0xc0, !PT ;  /* 0x0000000300007812 */ /* 0x000fca00078ec0ff */
[----:B------:R0:W2:Y:S02]  /*dc90*/  SHFL.IDX PT, R14, R0, RZ, 0x1f ;  /* 0x00001fff000e7589 */ /* 0x0000a400000e0000 */
.L_x_430:
[----:B--2---:R-:W-:Y:S01]  /*dca0*/  ISETP.NE.AND P0, PT, R14, RZ, PT ;  /* 0x000000ff0e00720c */ /* 0x004fe20003f05270 */
[----:B------:R-:W-:-:S12]  /*dcb0*/  BSSY B0, `(.L_x_311) ;  /* 0x0000024000007945 */ /* 0x000fd80003800000 */
[----:B------:R-:W-:Y:S05]  /*dcc0*/  @P0 BRA `(.L_x_312) ;  /* 0x0000000000880947 */ /* 0x000fea0003800000 */
[----:B------:R-:W-:-:S03]  /*dcd0*/  UMOV UR4, 0xffffffff ;  /* 0xffffffff00047882 */ /* 0x000fc60000000000 */
[----:B------:R-:W-:Y:S05]  /*dce0*/  BRA.DIV UR4, `(.L_x_313) ;  /* 0x0000003a04c07947 */ /* 0x000fea000b800000 */
[----:B------:R-:W-:-:S13]  /*dcf0*/  ELECT P6, URZ, PT ;  /* 0x00000000003f782f */ /* 0x000fda00038c0000 */
.L_x_433:
[----:B------:R-:W-:Y:S05]  /*dd00*/  @!P6 BRA `(.L_x_312) ;  /* 0x000000000078e947 */ /* 0x000fea0003800000 */
[----:B0-----:R-:W2:Y:S02]  /*dd10*/  LDL.LU R0, [R1+0x4] ;  /* 0x0000040001007983 */ /* 0x001ea40000300800 */
[----:B--2---:R-:W-:-:S04]  /*dd20*/  LOP3.LUT R0, R0, 0x2, RZ, 0xfc, !PT ;  /* 0x0000000200007812 */ /* 0x004fc800078efcff */
[----:B------:R-:W-:-:S13]  /*dd30*/  ISETP.NE.AND P0, PT, R0, 0x3, PT ;  /* 0x000000030000780c */ /* 0x000fda0003f05270 */
[----:B------:R-:W-:Y:S05]  /*dd40*/  @!P0 BRA `(.L_x_314) ;  /* 0x0000000000048947 */ /* 0x000fea0003800000 */
[----:B------:R-:W-:Y:S01]  /*dd50*/  BPT.TRAP 0x1 ;  /* 0x000000040000795c */ /* 0x000fe20000300000 */
.L_x_314:
[C---:B------:R-:W-:Y:S01]  /*dd60*/  IMAD R5, R27.reuse, 0x8, R4 ;  /* 0x000000081b057824 */ /* 0x040fe200078e0204 */
[----:B------:R-:W-:Y:S01]  /*dd70*/  SHF.L.U32 R0, R28, 0x1f, RZ ;  /* 0x0000001f1c007819 */ /* 0x000fe200000006ff */
[----:B------:R-:W-:-:S03]  /*dd80*/  VIADD R27, R27, 0x1 ;  /* 0x000000011b1b7836 */ /* 0x000fc60000000000 */
[----:B------:R-:W0:Y:S02]  /*dd90*/  SYNCS.PHASECHK.TRANS64.TRYWAIT P1, [R5+URZ+0x2a840], R0 ;  /* 0x02a84000050075a7 */ /* 0x000e24000802017f */
[----:B------:R-:W-:-:S04]  /*dda0*/  ISETP.NE.AND P2, PT, R27, 0x2, PT ;  /* 0x000000021b00780c */ /* 0x000fc80003f45270 */
[----:B------:R-:W-:Y:S01]  /*ddb0*/  SEL R3, RZ, 0x1, P2 ;  /* 0x00000001ff037807 */ /* 0x000fe20001000000 */
[----:B0-----:R-:W-:Y:S08]  /*ddc0*/  @!P1 BRA `(.L_x_315) ;  /* 0x0000003800a89947 */ /* 0x001ff00003800000 */
.L_x_434:
[----:B------:R-:W-:Y:S02]  /*ddd0*/  SEL R27, R27, RZ, P2 ;  /* 0x000000ff1b1b7207 */ /* 0x000fe40001000000 */
[----:B------:R-:W-:Y:S01]  /*dde0*/  LOP3.LUT R2, R28, R3, RZ, 0x3c, !PT ;  /* 0x000000031c027212 */ /* 0x000fe200078e3cff */
[----:B------:R-:W-:Y:S06]  /*ddf0*/  @!P0 BRA `(.L_x_316) ;  /* 0x0000000000048947 */ /* 0x000fec0003800000 */
[----:B------:R-:W-:Y:S01]  /*de00*/  BPT.TRAP 0x1 ;  /* 0x000000040000795c */ /* 0x000fe20000300000 */
.L_x_316:
[----:B------:R-:W-:Y:S01]  /*de10*/  IMAD R27, R27, 0x8, R4 ;  /* 0x000000081b1b7824 */ /* 0x000fe200078e0204 */
[----:B------:R-:W-:-:S04]  /*de20*/  SHF.L.U32 R2, R2, 0x1f, RZ ;  /* 0x0000001f02027819 */ /* 0x000fc800000006ff */
[----:B------:R-:W2:Y:S02]  /*de30*/  SYNCS.PHASECHK.TRANS64.TRYWAIT P1, [R27+URZ+0x2a840], R2 ;  /* 0x02a840021b0075a7 */ /* 0x000ea4000802017f */
[----:B--2---:R-:W-:Y:S05]  /*de40*/  @!P1 BRA `(.L_x_317) ;  /* 0x00000038009c9947 */ /* 0x004fea0003800000 */
.L_x_435:
[----:B------:R-:W-:Y:S05]  /*de50*/  @!P0 BRA `(.L_x_318) ;  /* 0x0000000000048947 */ /* 0x000fea0003800000 */
[----:B------:R-:W-:Y:S01]  /*de60*/  BPT.TRAP 0x1 ;  /* 0x000000040000795c */ /* 0x000fe20000300000 */
.L_x_318:
[----:B------:R-:W4:Y:S02]  /*de70*/  SYNCS.PHASECHK.TRANS64.TRYWAIT P1, [R5+URZ+0x2a860], R0 ;  /* 0x02a86000050075a7 */ /* 0x000f24000802017f */
[----:B----4-:R-:W-:Y:S05]  /*de80*/  @!P1 BRA `(.L_x_319) ;  /* 0x0000003800a09947 */ /* 0x010fea0003800000 */
.L_x_436:
[----:B------:R-:W-:Y:S05]  /*de90*/  @!P0 BRA `(.L_x_320) ;  /* 0x0000000000048947 */ /* 0x000fea0003800000 */
[----:B------:R-:W-:Y:S01]  /*dea0*/  BPT.TRAP 0x1 ;  /* 0x000000040000795c */ /* 0x000fe20000300000 */
.L_x_320:
[----:B------:R0:W0:Y:S02]  /*deb0*/  SYNCS.PHASECHK.TRANS64.TRYWAIT P0, [R27+URZ+0x2a860], R2 ;  /* 0x02a860021b0075a7 */ /* 0x000024000800017f */
[----:B0-----:R-:W-:Y:S05]  /*dec0*/  @!P0 NANOSLEEP.SYNCS 0x989680 ;  /* 0x009896800000895d */ /* 0x001fea0003900000 */
[----:B------:R-:W0:Y:S02]  /*ded0*/  @!P0 SYNCS.PHASECHK.TRANS64 P0, [R27+URZ+0x2a860], R2 ;  /* 0x02a860021b0085a7 */ /* 0x000e24000800007f */
[----:B0-----:R-:W-:Y:S05]  /*dee0*/  @!P0 BRA `(.L_x_320) ;  /* 0xfffffffc00f08947 */ /* 0x001fea000383ffff */
.L_x_312:
[----:B------:R-:W-:Y:S05]  /*def0*/  BSYNC B0 ;  /* 0x0000000000007941 */ /* 0x000fea0003800000 */
.L_x_311:
[----:B------:R-:W-:Y:S05]  /*df00*/  EXIT ;  /* 0x000000000000794d */ /* 0x000fea0003800000 */
.L_x_192:
[----:B0-----:R-:W-:-:S04]  /*df10*/  MOV R3, UR42 ;  /* 0x0000002a00037c02 */ /* 0x001fc80008000f00 */
[----:B------:R0:W1:Y:S03]  /*df20*/  SYNCS.PHASECHK.TRANS64.TRYWAIT P1, [R3+URZ+0x2a800], R0 ;  /* 0x02a80000030075a7 */ /* 0x000066000802017f */
[----:B-1----:R-:W-:Y:S05]  /*df30*/  @!P1 NANOSLEEP.SYNCS 0x989680 ;  /* 0x009896800000995d */ /* 0x002fea0003900000 */
[----:B------:R-:W1:Y:S02]  /*df40*/  @!P1 SYNCS.PHASECHK.TRANS64 P1, [R3+URZ+0x2a800], R0 ;  /* 0x02a80000030095a7 */ /* 0x000e64000802007f */
[----:B-1----:R-:W-:Y:S05]  /*df50*/  @!P1 BRA `(.L_x_192) ;  /* 0xfffffffc00ec9947 */ /* 0x002fea000383ffff */
[----:B------:R-:W-:Y:S05]  /*df60*/  BRA `(.L_x_321) ;  /* 0xffffff34004c7947 */ /* 0x000fea000383ffff */
.L_x_196:
[----:B-1----:R1:W2:Y:S02]  /*df70*/  SYNCS.PHASECHK.TRANS64.TRYWAIT P1, [R0+URZ+0x2a830], R3 ;  /* 0x02a83003000075a7 */ /* 0x0022a4000802017f */
[----:B--2---:R-:W-:Y:S05]  /*df80*/  @!P1 NANOSLEEP.SYNCS 0x989680 ;  /* 0x009896800000995d */ /* 0x004fea0003900000 */
[----:B------:R-:W2:Y:S02]  /*df90*/  @!P1 SYNCS.PHASECHK.TRANS64 P1, [R0+URZ+0x2a830], R3 ;  /* 0x02a83003000095a7 */ /* 0x000ea4000802007f */
[----:B--2---:R-:W-:Y:S05]  /*dfa0*/  @!P1 BRA `(.L_x_196) ;  /* 0xfffffffc00f09947 */ /* 0x004fea000383ffff */
[----:B------:R-:W-:Y:S05]  /*dfb0*/  BRA `(.L_x_195) ;  /* 0xffffff34006c7947 */ /* 0x000fea000383ffff */
.L_x_202:
[----:B-1----:R-:W-:-:S04]  /*dfc0*/  IMAD.U32 R11, RZ, RZ, UR8 ;  /* 0x00000008ff0b7e24 */ /* 0x002fc8000f8e00ff */
[----:B------:R1:W2:Y:S03]  /*dfd0*/  SYNCS.PHASECHK.TRANS64.TRYWAIT P1, [R11+URZ+0x2a830], R8 ;  /* 0x02a830080b0075a7 */ /* 0x0002a6000802017f */
[----:B--2---:R-:W-:Y:S05]  /*dfe0*/  @!P1 NANOSLEEP.SYNCS 0x989680 ;  /* 0x009896800000995d */ /* 0x004fea0003900000 */
[----:B------:R-:W2:Y:S02]  /*dff0*/  @!P1 SYNCS.PHASECHK.TRANS64 P1, [R11+URZ+0x2a830], R8 ;  /* 0x02a830080b0095a7 */ /* 0x000ea4000802007f */
[----:B--2---:R-:W-:Y:S05]  /*e000*/  @!P1 BRA `(.L_x_202) ;  /* 0xfffffffc00ec9947 */ /* 0x004fea000383ffff */
[----:B------:R-:W-:Y:S05]  /*e010*/  BRA `(.L_x_201) ;  /* 0xffffff5c002c7947 */ /* 0x000fea000383ffff */
.L_x_206:
[----:B-1----:R-:W-:-:S04]  /*e020*/  IMAD.U32 R9, RZ, RZ, UR9 ;  /* 0x00000009ff097e24 */ /* 0x002fc8000f8e00ff */
[----:B------:R1:W2:Y:S03]  /*e030*/  SYNCS.PHASECHK.TRANS64.TRYWAIT P1, [R9+URZ+0x2a850], R8 ;  /* 0x02a85008090075a7 */ /* 0x0002a6000802017f */
[----:B--2---:R-:W-:Y:S05]  /*e040*/  @!P1 NANOSLEEP.SYNCS 0x989680 ;  /* 0x009896800000995d */ /* 0x004fea0003900000 */
[----:B------:R-:W2:Y:S02]  /*e050*/  @!P1 SYNCS.PHASECHK.TRANS64 P1, [R9+URZ+0x2a850], R8 ;  /* 0x02a85008090095a7 */ /* 0x000ea4000802007f */
[----:B--2---:R-:W-:Y:S05]  /*e060*/  @!P1 BRA `(.L_x_206) ;  /* 0xfffffffc00ec9947 */ /* 0x004fea000383ffff */
[----:B------:R-:W-:Y:S05]  /*e070*/  BRA `(.L_x_205) ;  /* 0xffffff6400647947 */ /* 0x000fea000383ffff */
.L_x_213:
[----:B-1----:R-:W-:-:S04]  /*e080*/  IMAD.U32 R5, RZ, RZ, UR5 ;  /* 0x00000005ff057e24 */ /* 0x002fc8000f8e00ff */
[----:B------:R1:W2:Y:S03]  /*e090*/  SYNCS.PHASECHK.TRANS64.TRYWAIT P1, [R5+URZ+0x2a850], R4 ;  /* 0x02a85004050075a7 */ /* 0x0002a6000802017f */
[----:B--2---:R-:W-:Y:S05]  /*e0a0*/  @!P1 NANOSLEEP.SYNCS 0x989680 ;  /* 0x009896800000995d */ /* 0x004fea0003900000 */
[----:B------:R-:W2:Y:S02]  /*e0b0*/  @!P1 SYNCS.PHASECHK.TRANS64 P1, [R5+URZ+0x2a850], R4 ;  /* 0x02a85004050095a7 */ /* 0x000ea4000802007f */
[----:B--2---:R-:W-:Y:S05]  /*e0c0*/  @!P1 BRA `(.L_x_213) ;  /* 0xfffffffc00ec9947 */ /* 0x004fea000383ffff */
[----:B------:R-:W-:Y:S05]  /*e0d0*/  BRA `(.L_x_212) ;  /* 0xffffff8000807947 */ /* 0x000fea000383ffff */
.L_x_256:
[----:B------:R-:W0:Y:S01]  /*e0e0*/  S2R R20, SR_TID.X ;  /* 0x0000000000147919 */ /* 0x000e220000002100 */
[----:B------:R-:W-:Y:S01]  /*e0f0*/  BSSY B0, `(.L_x_322) ;  /* 0x000000a000007945 */ /* 0x000fe20003800000 */
[----:B------:R-:W-:Y:S02]  /*e100*/  IMAD.MOV.U32 R12, RZ, RZ, RZ ;  /* 0x000000ffff0c7224 */ /* 0x000fe400078e00ff */
[----:B------:R-:W-:Y:S02]  /*e110*/  IMAD.MOV.U32 R11, RZ, RZ, 0x1f ;  /* 0x0000001fff0b7424 */ /* 0x000fe400078e00ff */
[----:B------:R-:W-:Y:S01]  /*e120*/  IMAD.MOV.U32 R15, RZ, RZ, -0x1 ;  /* 0xffffffffff0f7424 */ /* 0x000fe200078e00ff */
[----:B0-----:R-:W-:-:S04]  /*e130*/  SHF.R.U32.HI R9, RZ, 0x5, R20 ;  /* 0x00000005ff097819 */ /* 0x001fc80000011614 */
[----:B------:R-:W-:-:S04]  /*e140*/  LOP3.LUT R9, R9, 0x3, RZ, 0xc0, !PT ;  /* 0x0000000309097812 */ /* 0x000fc800078ec0ff */
[----:B------:R-:W-:-:S07]  /*e150*/  MOV R13, R9 ;  /* 0x00000009000d7202 */ /* 0x000fce0000000f00 */
[----:B-----5:R-:W-:Y:S05]  /*e160*/  WARPSYNC.COLLECTIVE R15, `(.L_x_323) ;  /* 0x000000000f087348 */ /* 0x020fea0003c00000 */
[----:B------:R0:W1:Y:S02]  /*e170*/  SHFL.IDX P6, R14, R13, R12, R11 ;  /* 0x0000000c0d0e7389 */ /* 0x00006400000c000b */
[----:B01---5:R-:W-:Y:S01]  /*e180*/  ENDCOLLECTIVE ;  /* 0x000000000000791b */ /* 0x023fe20003800000 */
.L_x_323:
[----:B------:R-:W-:Y:S05]  /*e190*/  BSYNC B0 ;  /* 0x0000000000007941 */ /* 0x000fea0003800000 */
.L_x_322:
[----:B------:R-:W-:Y:S05]  /*e1a0*/  BRA `(.L_x_324) ;  /* 0xffffffc000807947 */ /* 0x000fea000383ffff */
.L_x_259:
[----:B0-----:R0:W1:Y:S02]  /*e1b0*/  SYNCS.PHASECHK.TRANS64.TRYWAIT P0, [R7+URZ+0x2a840], R2 ;  /* 0x02a84002070075a7 */ /* 0x001064000800017f */
[----:B-1----:R-:W-:Y:S05]  /*e1c0*/  @!P0 NANOSLEEP.SYNCS 0x989680 ;  /* 0x009896800000895d */ /* 0x002fea0003900000 */
[----:B------:R-:W1:Y:S02]  /*e1d0*/  @!P0 SYNCS.PHASECHK.TRANS64 P0, [R7+URZ+0x2a840], R2 ;  /* 0x02a84002070085a7 */ /* 0x000e64000800007f */
[----:B-1----:R-:W-:Y:S05]  /*e1e0*/  @!P0 BRA `(.L_x_259) ;  /* 0xfffffffc00f08947 */ /* 0x002fea000383ffff */
[----:B------:R-:W-:Y:S05]  /*e1f0*/  BRA `(.L_x_325) ;  /* 0xffffffc000ec7947 */ /* 0x000fea000383ffff */
.L_x_260:
[----:B------:R-:W-:Y:S01]  /*e200*/  BSSY B0, `(.L_x_326) ;  /* 0x0000008000007945 */ /* 0x000fe20003800000 */
[----:B------:R-:W-:Y:S01]  /*e210*/  MOV R13, R0 ;  /* 0x00000000000d7202 */ /* 0x000fe20000000f00 */
[----:B------:R-:W-:Y:S02]  /*e220*/  IMAD.MOV.U32 R12, RZ, RZ, RZ ;  /* 0x000000ffff0c7224 */ /* 0x000fe400078e00ff */
[----:B------:R-:W-:Y:S02]  /*e230*/  IMAD.MOV.U32 R11, RZ, RZ, 0x181f ;  /* 0x0000181fff0b7424 */ /* 0x000fe400078e00ff */
[----:B------:R-:W-:-:S07]  /*e240*/  IMAD.MOV.U32 R15, RZ, RZ, -0x1 ;  /* 0xffffffffff0f7424 */ /* 0x000fce00078e00ff */
[----:B------:R-:W-:Y:S05]  /*e250*/  WARPSYNC.COLLECTIVE R15, `(.L_x_327) ;  /* 0x000000000f087348 */ /* 0x000fea0003c00000 */
[----:B------:R0:W1:Y:S02]  /*e260*/  SHFL.IDX P6, R14, R13, R12, R11 ;  /* 0x0000000c0d0e7389 */ /* 0x00006400000c000b */
[----:B01----:R-:W-:Y:S01]  /*e270*/  ENDCOLLECTIVE ;  /* 0x000000000000791b */ /* 0x003fe20003800000 */
.L_x_327:
[----:B------:R-:W-:Y:S05]  /*e280*/  BSYNC B0 ;  /* 0x0000000000007941 */ /* 0x000fea0003800000 */
.L_x_326:
[----:B------:R-:W-:Y:S01]  /*e290*/  IMAD.MOV.U32 R13, RZ, RZ, R4 ;  /* 0x000000ffff0d7224 */ /* 0x000fe200078e0004 */
[----:B------:R-:W-:Y:S01]  /*e2a0*/  MOV R15, 0xffffffff ;  /* 0xffffffff000f7802 */ /* 0x000fe20000000f00 */
[----:B------:R-:W-:Y:S01]  /*e2b0*/  IMAD.MOV.U32 R12, RZ, RZ, RZ ;  /* 0x000000ffff0c7224 */ /* 0x000fe200078e00ff */
[----:B------:R-:W-:Y:S01]  /*e2c0*/  MOV R2, R14 ;  /* 0x0000000e00027202 */ /* 0x000fe20000000f00 */
[----:B------:R-:W-:Y:S02]  /*e2d0*/  IMAD.MOV.U32 R11, RZ, RZ, 0x181f ;  /* 0x0000181fff0b7424 */ /* 0x000fe400078e00ff */
[----:B------:R-:W-:-:S07]  /*e2e0*/  @P0 IMAD R8, R5, 0x2, R22 ;  /* 0x0000000205080824 */ /* 0x000fce00078e0216 */
[----:B------:R-:W-:Y:S05]  /*e2f0*/  WARPSYNC.COLLECTIVE R15, `(.L_x_328) ;  /* 0x000000000f087348 */ /* 0x000fea0003c00000 */
[----:B------:R0:W1:Y:S02]  /*e300*/  SHFL.IDX P6, R14, R13, R12, R11 ;  /* 0x0000000c0d0e7389 */ /* 0x00006400000c000b */
[----:B01----:R-:W-:Y:S01]  /*e310*/  ENDCOLLECTIVE ;  /* 0x000000000000791b */ /* 0x003fe20003800000 */
.L_x_328:
[----:B------:R-:W-:Y:S01]  /*e320*/  MOV R13, R0 ;  /* 0x00000000000d7202 */ /* 0x000fe20000000f00 */
[----:B------:R-:W-:Y:S02]  /*e330*/  IMAD.MOV.U32 R12, RZ, RZ, 0x1 ;  /* 0x00000001ff0c7424 */ /* 0x000fe400078e00ff */
[----:B------:R-:W-:-:S07]  /*e340*/  IMAD.MOV.U32 R3, RZ, RZ, R14 ;  /* 0x000000ffff037224 */ /* 0x000fce00078e000e */
[----:B------:R-:W-:Y:S05]  /*e350*/  WARPSYNC.COLLECTIVE R15, `(.L_x_329) ;  /* 0x000000000f087348 */ /* 0x000fea0003c00000 */
[----:B------:R0:W1:Y:S02]  /*e360*/  SHFL.IDX P6, R14, R13, R12, R11 ;  /* 0x0000000c0d0e7389 */ /* 0x00006400000c000b */
[----:B01----:R-:W-:Y:S01]  /*e370*/  ENDCOLLECTIVE ;  /* 0x000000000000791b */ /* 0x003fe20003800000 */
.L_x_329:
[----:B------:R-:W-:-:S05]  /*e380*/  @P0 LEA R3, P1, R9, R3, 0x1 ;  /* 0x0000000309030211 */ /* 0x000fca00078208ff */
[----:B------:R-:W-:Y:S01]  /*e390*/  @P0 IMAD.X R2, RZ, RZ, R2, P1 ;  /* 0x000000ffff020224 */ /* 0x000fe200008e0602 */
[----:B------:R-:W-:-:S04]  /*e3a0*/  ISETP.GE.AND P1, PT, R6, 0x11, PT ;  /* 0x000000110600780c */ /* 0x000fc80003f26270 */
[----:B------:R-:W-:Y:S01]  /*e3b0*/  @P0 LOP3.LUT R3, R3, R2, RZ, 0x3c, !PT ;  /* 0x0000000203030212 */ /* 0x000fe200078e3cff */
[----:B------:R-:W-:-:S03]  /*e3c0*/  IMAD.MOV.U32 R13, RZ, RZ, R4 ;  /* 0x000000ffff0d7224 */ /* 0x000fc600078e0004 */
[----:B------:R-:W-:-:S04]  /*e3d0*/  @P0 LOP3.LUT R2, R3, R2, RZ, 0x3c, !PT ;  /* 0x0000000203020212 */ /* 0x000fc800078e3cff */
[----:B------:R-:W-:-:S05]  /*e3e0*/  @P0 LOP3.LUT R3, R3, R2, RZ, 0x3c, !PT ;  /* 0x0000000203030212 */ /* 0x000fca00078e3cff */
[----:B------:R-:W-:Y:S01]  /*e3f0*/  @!PT LDS RZ, [RZ] ;  /* 0x00000000fffff984 */ /* 0x000fe20000000800 */
[----:B------:R-:W-:Y:S01]  /*e400*/  @!PT LDS RZ, [RZ] ;  /* 0x00000000fffff984 */ /* 0x000fe20000000800 */
[----:B------:R-:W-:Y:S01]  /*e410*/  @!PT LDS RZ, [RZ] ;  /* 0x00000000fffff984 */ /* 0x000fe20000000800 */
[----:B------:R-:W-:Y:S04]  /*e420*/  @P0 LDGSTS.E.BYPASS.LTC128B.128 [R8+0x18400], desc[UR36][R2.64], !P4 ;  /* 0x1840000002080fae */ /* 0x000fe8000e101d64 */
[----:B------:R-:W-:Y:S04]  /*e430*/  @P0 LDGSTS.E.BYPASS.LTC128B.128 [R8+0x1b400], desc[UR36][R2.64+0x80], !P3 ;  /* 0x1b40008002080fae */ /* 0x000fe8000d901d64 */
[----:B------:R0:W-:Y:S02]  /*e440*/  @P0 LDGSTS.E.BYPASS.LTC128B.128 [R8+0x1e400], desc[UR36][R2.64+0x100], !P2 ;  /* 0x1e40010002080fae */ /* 0x0001e4000d101d64 */
[----:B0-----:R-:W-:-:S07]  /*e450*/  IMAD.MOV.U32 R2, RZ, RZ, R14 ;  /* 0x000000ffff027224 */ /* 0x001fce00078e000e */
[----:B------:R-:W-:Y:S05]  /*e460*/  WARPSYNC.COLLECTIVE R15, `(.L_x_330) ;  /* 0x000000000f087348 */ /* 0x000fea0003c00000 */
[----:B------:R0:W1:Y:S02]  /*e470*/  SHFL.IDX P6, R14, R13, R12, R11 ;  /* 0x0000000c0d0e7389 */ /* 0x00006400000c000b */
[----:B01----:R-:W-:Y:S01]  /*e480*/  ENDCOLLECTIVE ;  /* 0x000000000000791b */ /* 0x003fe20003800000 */
.L_x_330:
[----:B------:R-:W-:Y:S02]  /*e490*/  @P1 IMAD R8, R5, 0x2, R22 ;  /* 0x0000000205081824 */ /* 0x000fe400078e0216 */
[----:B------:R-:W-:Y:S01]  /*e4a0*/  IMAD.MOV.U32 R13, RZ, RZ, R0 ;  /* 0x000000ffff0d7224 */ /* 0x000fe200078e0000 */
[----:B------:R-:W-:Y:S02]  /*e4b0*/  MOV R12, 0x2 ;  /* 0x00000002000c7802 */ /* 0x000fe40000000f00 */
[----:B------:R-:W-:-:S07]  /*e4c0*/  MOV R3, R14 ;  /* 0x0000000e00037202 */ /* 0x000fce0000000f00 */
[----:B------:R-:W-:Y:S05]  /*e4d0*/  WARPSYNC.COLLECTIVE R15, `(.L_x_331) ;  /* 0x000000000f087348 */ /* 0x000fea0003c00000 */
[----:B------:R0:W1:Y:S02]  /*e4e0*/  SHFL.IDX P6, R14, R13, R12, R11 ;  /* 0x0000000c0d0e7389 */ /* 0x00006400000c000b */
[----:B01----:R-:W-:Y:S01]  /*e4f0*/  ENDCOLLECTIVE ;  /* 0x000000000000791b */ /* 0x003fe20003800000 */
.L_x_331:
[----:B------:R-:W-:-:S05]  /*e500*/  @P1 LEA R3, P0, R9, R3, 0x1 ;  /* 0x0000000309031211 */ /* 0x000fca00078008ff */
[----:B------:R-:W-:-:S05]  /*e510*/  @P1 IMAD.X R2, RZ, RZ, R2, P0 ;  /* 0x000000ffff021224 */ /* 0x000fca00000e0602 */
        /* <DEDUP_REMOVED lines=9> */
[----:B------:R0:W-:Y:S01]  /*e5b0*/  @P1 LDGSTS.E.BYPASS.LTC128B.128 [R8+0x1ec00], desc[UR36][R2.64+0x100], !P2 ;  /* 0x1ec0010002081fae */ /* 0x0001e2000d101d64 */
[----:B------:R-:W-:Y:S01]  /*e5c0*/  ISETP.GE.AND P1, PT, R6, 0x21, PT ;  /* 0x000000210600780c */ /* 0x000fe20003f26270 */
[----:B0-----:R-:W-:-:S12]  /*e5d0*/  IMAD.MOV.U32 R2, RZ, RZ, R14 ;  /* 0x000000ffff027224 */ /* 0x001fd800078e000e */
[----:B------:R-:W-:Y:S05]  /*e5e0*/  WARPSYNC.COLLECTIVE R15, `(.L_x_332) ;  /* 0x000000000f087348 */ /* 0x000fea0003c00000 */
[----:B------:R0:W1:Y:S02]  /*e5f0*/  SHFL.IDX P6, R14, R13, R12, R11 ;  /* 0x0000000c0d0e7389 */ /* 0x00006400000c000b */
[----:B01----:R-:W-:Y:S01]  /*e600*/  ENDCOLLECTIVE ;  /* 0x000000000000791b */ /* 0x003fe20003800000 */
.L_x_332:
[----:B------:R-:W-:Y:S02]  /*e610*/  @P1 IMAD R8, R5, 0x2, R22 ;  /* 0x0000000205081824 */ /* 0x000fe400078e0216 */
[----:B------:R-:W-:Y:S02]  /*e620*/  IMAD.MOV.U32 R13, RZ, RZ, R0 ;  /* 0x000000ffff0d7224 */ /* 0x000fe400078e0000 */
[----:B------:R-:W-:Y:S02]  /*e630*/  IMAD.MOV.U32 R12, RZ, RZ, 0x3 ;  /* 0x00000003ff0c7424 */ /* 0x000fe400078e00ff */
[----:B------:R-:W-:-:S07]  /*e640*/  IMAD.MOV.U32 R3, RZ, RZ, R14 ;  /* 0x000000ffff037224 */ /* 0x000fce00078e000e */
[----:B------:R-:W-:Y:S05]  /*e650*/  WARPSYNC.COLLECTIVE R15, `(.L_x_333) ;  /* 0x000000000f087348 */ /* 0x000fea0003c00000 */
[----:B------:R0:W1:Y:S02]  /*e660*/  SHFL.IDX P6, R14, R13, R12, R11 ;  /* 0x0000000c0d0e7389 */ /* 0x00006400000c000b */
[----:B01----:R-:W-:Y:S01]  /*e670*/  ENDCOLLECTIVE ;  /* 0x000000000000791b */ /* 0x003fe20003800000 */
.L_x_333:
[----:B------:R-:W-:-:S04]  /*e680*/  @P1 LEA R3, P0, R9, R3, 0x1 ;  /* 0x0000000309031211 */ /* 0x000fc800078008ff */
[----:B------:R-:W-:-:S04]  /*e690*/  @P1 IADD3.X R2, RZ, R2, RZ, P0, !PT ;  /* 0x00000002ff021210 */ /* 0x000fc800007fe4ff */
        /* <DEDUP_REMOVED lines=10> */
[----:B------:R-:W-:Y:S02]  /*e740*/  ISETP.GE.AND P1, PT, R6, 0x31, PT ;  /* 0x000000310600780c */ /* 0x000fe40003f26270 */
[----:B0-----:R-:W-:-:S11]  /*e750*/  MOV R2, R14 ;  /* 0x0000000e00027202 */ /* 0x001fd60000000f00 */
[----:B------:R-:W-:Y:S05]  /*e760*/  WARPSYNC.COLLECTIVE R15, `(.L_x_334) ;  /* 0x000000000f087348 */ /* 0x000fea0003c00000 */
[----:B------:R0:W1:Y:S02]  /*e770*/  SHFL.IDX P6, R14, R13, R12, R11 ;  /* 0x0000000c0d0e7389 */ /* 0x00006400000c000b */
[----:B01----:R-:W-:Y:S01]  /*e780*/  ENDCOLLECTIVE ;  /* 0x000000000000791b */ /* 0x003fe20003800000 */
.L_x_334:
[----:B------:R-:W-:Y:S01]  /*e790*/  @P1 LEA R8, R5, R22, 0x1 ;  /* 0x0000001605081211 */ /* 0x000fe200078e08ff */
[----:B------:R-:W-:Y:S02]  /*e7a0*/  IMAD.MOV.U32 R13, RZ, RZ, R0 ;  /* 0x000000ffff0d7224 */ /* 0x000fe400078e0000 */
[----:B------:R-:W-:Y:S02]  /*e7b0*/  IMAD.MOV.U32 R12, RZ, RZ, 0x4 ;  /* 0x00000004ff0c7424 */ /* 0x000fe400078e00ff */
[----:B------:R-:W-:-:S07]  /*e7c0*/  IMAD.MOV.U32 R3, RZ, RZ, R14 ;  /* 0x000000ffff037224 */ /* 0x000fce00078e000e */
[----:B------:R-:W-:Y:S05]  /*e7d0*/  WARPSYNC.COLLECTIVE R15, `(.L_x_335) ;  /* 0x000000000f087348 */ /* 0x000fea0003c00000 */
[----:B------:R0:W1:Y:S02]  /*e7e0*/  SHFL.IDX P6, R14, R13, R12, R11 ;  /* 0x0000000c0d0e7389 */ /* 0x00006400000c000b */
[----:B01----:R-:W-:Y:S01]  /*e7f0*/  ENDCOLLECTIVE ;  /* 0x000000000000791b */ /* 0x003fe20003800000 */
.L_x_335:
[----:B------:R-:W-:-:S05]  /*e800*/  @P1 LEA R3, P0, R9, R3, 0x1 ;  /* 0x0000000309031211 */ /* 0x000fca00078008ff */
[----:B------:R-:W-:-:S05]  /*e810*/  @P1 IMAD.X R2, RZ, RZ, R2, P0 ;  /* 0x000000ffff021224 */ /* 0x000fca00000e0602 */
[----:B------:R-:W-:Y:S02]  /*e820*/  @P1 LOP3.LUT R3, R3, R2, RZ, 0x3c, !PT ;  /* 0x0000000203031212 */ /* 0x000fe400078e3cff */
[----:B------:R-:W-:Y:S02]  /*e830*/  MOV R13, R4 ;  /* 0x00000004000d7202 */ /* 0x000fe40000000f00 */
        /* <DEDUP_REMOVED lines=13> */
.L_x_336:
[----:B------:R-:W-:Y:S01]  /*e910*/  @P1 IMAD R8, R5, 0x2, R22 ;  /* 0x0000000205081824 */ /* 0x000fe200078e0216 */
[----:B------:R-:W-:Y:S01]  /*e920*/  MOV R13, R0 ;  /* 0x00000000000d7202 */ /* 0x000fe20000000f00 */
[----:B------:R-:W-:Y:S02]  /*e930*/  IMAD.MOV.U32 R12, RZ, RZ, 0x5 ;  /* 0x00000005ff0c7424 */ /* 0x000fe400078e00ff */
[----:B------:R-:W-:-:S07]  /*e940*/  IMAD.MOV.U32 R3, RZ, RZ, R14 ;  /* 0x000000ffff037224 */ /* 0x000fce00078e000e */
[----:B------:R-:W-:Y:S05]  /*e950*/  WARPSYNC.COLLECTIVE R15, `(.L_x_337) ;  /* 0x000000000f087348 */ /* 0x000fea0003c00000 */
[----:B------:R0:W1:Y:S02]  /*e960*/  SHFL.IDX P6, R14, R13, R12, R11 ;  /* 0x0000000c0d0e7389 */ /* 0x00006400000c000b */
[----:B01----:R-:W-:Y:S01]  /*e970*/  ENDCOLLECTIVE ;  /* 0x000000000000791b */ /* 0x003fe20003800000 */
.L_x_337:
[----:B------:R-:W-:-:S05]  /*e980*/  @P1 LEA R3, P0, R9, R3, 0x1 ;  /* 0x0000000309031211 */ /* 0x000fca00078008ff */
[----:B------:R-:W-:-:S05]  /*e990*/  @P1 IMAD.X R2, RZ, RZ, R2, P0 ;  /* 0x000000ffff021224 */ /* 0x000fca00000e0602 */
[----:B------:R-:W-:Y:S01]  /*e9a0*/  @P1 LOP3.LUT R3, R3, R2, RZ, 0x3c, !PT ;  /* 0x0000000203031212 */ /* 0x000fe200078e3cff */
[----:B------:R-:W-:-:S03]  /*e9b0*/  IMAD.MOV.U32 R13, RZ, RZ, R4 ;  /* 0x000000ffff0d7224 */ /* 0x000fc600078e0004 */
[----:B------:R-:W-:-:S04]  /*e9c0*/  @P1 LOP3.LUT R2, R3, R2, RZ, 0x3c, !PT ;  /* 0x0000000203021212 */ /* 0x000fc800078e3cff */
[----:B------:R-:W-:Y:S01]  /*e9d0*/  @P1 LOP3.LUT R3, R3, R2, RZ, 0x3c, !PT ;  /* 0x0000000203031212 */ /* 0x000fe200078e3cff */
[----:B------:R-:W-:-:S07]  /*e9e0*/  IMAD.MOV.U32 R0, RZ, RZ, R14 ;  /* 0x000000ffff007224 */ /* 0x000fce00078e000e */
[----:B------:R-:W-:Y:S05]  /*e9f0*/  WARPSYNC.COLLECTIVE R15, `(.L_x_338) ;  /* 0x000000000f087348 */ /* 0x000fea0003c00000 */
[----:B------:R0:W1:Y:S02]  /*ea00*/  SHFL.IDX P6, R14, R13, R12, R11 ;  /* 0x0000000c0d0e7389 */ /* 0x00006400000c000b */
[----:B01----:R-:W-:Y:S01]  /*ea10*/  ENDCOLLECTIVE ;  /* 0x000000000000791b */ /* 0x003fe20003800000 */
.L_x_338:
[----:B------:R-:W-:Y:S01]  /*ea20*/  @!PT LDS RZ, [RZ] ;  /* 0x00000000fffff984 */ /* 0x000fe20000000800 */
[----:B------:R-:W-:Y:S01]  /*ea30*/  @!PT LDS RZ, [RZ] ;  /* 0x00000000fffff984 */ /* 0x000fe20000000800 */
[----:B------:R-:W-:Y:S01]  /*ea40*/  @!PT LDS RZ, [RZ] ;  /* 0x00000000fffff984 */ /* 0x000fe20000000800 */
[----:B------:R-:W-:Y:S04]  /*ea50*/  @P1 LDGSTS.E.BYPASS.LTC128B.128 [R8+0x1a400], desc[UR36][R2.64], !P4 ;  /* 0x1a40000002081fae */ /* 0x000fe8000e101d64 */
[----:B------:R-:W-:Y:S04]  /*ea60*/  @P1 LDGSTS.E.BYPASS.LTC128B.128 [R8+0x1d400], desc[UR36][R2.64+0x80], !P3 ;  /* 0x1d40008002081fae */ /* 0x000fe8000d901d64 */
[----:B------:R0:W-:Y:S02]  /*ea70*/  @P1 LDGSTS.E.BYPASS.LTC128B.128 [R8+0x20400], desc[UR36][R2.64+0x100], !P2 ;  /* 0x2040010002081fae */ /* 0x0001e4000d101d64 */
[----:B0-----:R-:W-:Y:S01]  /*ea80*/  MOV R2, R14 ;  /* 0x0000000e00027202 */ /* 0x001fe20000000f00 */
[----:B------:R-:W-:Y:S06]  /*ea90*/  BRA `(.L_x_339) ;  /* 0xffffffc000447947 */ /* 0x000fec000383ffff */
.L_x_265:
[----:B------:R-:W-:Y:S01]  /*eaa0*/  IMAD.MOV.U32 R13, RZ, RZ, R5 ;  /* 0x000000ffff0d7224 */ /* 0x000fe200078e0005 */
[----:B------:R-:W-:Y:S01]  /*eab0*/  MOV R15, 0xffffffff ;  /* 0xffffffff000f7802 */ /* 0x000fe20000000f00 */
[----:B------:R-:W-:Y:S01]  /*eac0*/  IMAD.MOV.U32 R12, RZ, RZ, RZ ;  /* 0x000000ffff0c7224 */ /* 0x000fe200078e00ff */
[----:B------:R-:W-:Y:S01]  /*ead0*/  IADD3 R4, R10, R4, RZ ;  /* 0x000000040a047210 */ /* 0x000fe20007ffe0ff */
[----:B------:R-:W-:Y:S02]  /*eae0*/  IMAD.MOV.U32 R11, RZ, RZ, 0x181f ;  /* 0x0000181fff0b7424 */ /* 0x000fe400078e00ff */
[----:B-----5:R-:W-:-:S07]  /*eaf0*/  IMAD R6, R17, R8, RZ ;  /* 0x0000000811067224 */ /* 0x020fce00078e02ff */
[----:B------:R-:W-:Y:S05]  /*eb00*/  WARPSYNC.COLLECTIVE R15, `(.L_x_340) ;  /* 0x000000000f087348 */ /* 0x000fea0003c00000 */
[----:B------:R0:W1:Y:S02]  /*eb10*/  SHFL.IDX P6, R14, R13, R12, R11 ;  /* 0x0000000c0d0e7389 */ /* 0x00006400000c000b */
[----:B01----:R-:W-:Y:S01]  /*eb20*/  ENDCOLLECTIVE ;  /* 0x000000000000791b */ /* 0x003fe20003800000 */
.L_x_340:
[----:B------:R-:W-:Y:S01]  /*eb30*/  ISETP.GE.AND P1, PT, R4, R6, PT ;  /* 0x000000060400720c */ /* 0x000fe20003f26270 */
[----:B------:R-:W-:Y:S02]  /*eb40*/  IMAD.MOV.U32 R13, RZ, RZ, R0 ;  /* 0x000000ffff0d7224 */ /* 0x000fe400078e0000 */
[----:B------:R-:W-:-:S10]  /*eb50*/  IMAD.MOV.U32 R2, RZ, RZ, R14 ;  /* 0x000000ffff027224 */ /* 0x000fd400078e000e */
[----:B------:R-:W-:Y:S05]  /*eb60*/  WARPSYNC.COLLECTIVE R15, `(.L_x_341) ;  /* 0x000000000f087348 */ /* 0x000fea0003c00000 */
[----:B------:R0:W1:Y:S02]  /*eb70*/  SHFL.IDX P6, R14, R13, R12, R11 ;  /* 0x0000000c0d0e7389 */ /* 0x00006400000c000b */
[----:B01----:R-:W-:Y:S01]  /*eb80*/  ENDCOLLECTIVE ;  /* 0x000000000000791b */ /* 0x003fe20003800000 */
.L_x_341:
[----:B------:R-:W-:Y:S01]  /*eb90*/  MOV R13, R5 ;  /* 0x00000005000d7202 */ /* 0x000fe20000000f00 */
[----:B------:R-:W-:Y:S02]  /*eba0*/  IMAD.MOV.U32 R12, RZ, RZ, 0x1 ;  /* 0x00000001ff0c7424 */ /* 0x000fe400078e00ff */
[----:B------:R-:W-:-:S07]  /*ebb0*/  IMAD.MOV.U32 R3, RZ, RZ, R14 ;  /* 0x000000ffff037224 */ /* 0x000fce00078e000e */
[----:B------:R-:W-:Y:S05]  /*ebc0*/  WARPSYNC.COLLECTIVE R15, `(.L_x_342) ;  /* 0x000000000f087348 */ /* 0x000fea0003c00000 */
[----:B------:R0:W1:Y:S02]  /*ebd0*/  SHFL.IDX P6, R14, R13, R12, R11 ;  /* 0x0000000c0d0e7389 */ /* 0x00006400000c000b */
[----:B01----:R-:W-:Y:S01]  /*ebe0*/  ENDCOLLECTIVE ;  /* 0x000000000000791b */ /* 0x003fe20003800000 */
.L_x_342:
[----:B------:R-:W-:-:S05]  /*ebf0*/  @!P1 LEA R7, P4, R9, R3, 0x1 ;  /* 0x0000000309079211 */ /* 0x000fca00078808ff */
[----:B------:R-:W-:Y:S02]  /*ec00*/  @!P1 IMAD.X R3, RZ, RZ, R2, P4 ;  /* 0x000000ffff039224 */ /* 0x000fe400020e0602 */
[----:B------:R-:W-:Y:S02]  /*ec10*/  @!P1 IMAD.MOV.U32 R2, RZ, RZ, R7 ;  /* 0x000000ffff029224 */ /* 0x000fe400078e0007 */
[----:B------:R-:W-:Y:S02]  /*ec20*/  VIADD R7, R4, 0x10 ;  /* 0x0000001004077836 */ /* 0x000fe40000000000 */
[----:B------:R-:W-:Y:S01]  /*ec30*/  IMAD.MOV.U32 R13, RZ, RZ, R0 ;  /* 0x000000ffff0d7224 */ /* 0x000fe200078e0000 */
[----:B------:R-:W-:Y:S01]  /*ec40*/  @!PT LDS RZ, [RZ] ;  /* 0x00000000fffff984 */ /* 0x000fe20000000800 */
[----:B------:R-:W-:Y:S01]  /*ec50*/  @!PT LDS RZ, [RZ] ;  /* 0x00000000fffff984 */ /* 0x000fe20000000800 */
[----:B------:R-:W-:Y:S01]  /*ec60*/  @!PT LDS RZ, [RZ] ;  /* 0x00000000fffff984 */ /* 0x000fe20000000800 */
[----:B------:R-:W-:Y:S04]  /*ec70*/  @!P1 LDGSTS.E.BYPASS.LTC128B.128 [R34+0xc400], desc[UR36][R2.64], !P3 ;  /* 0x0c40000002229fae */ /* 0x000fe8000d901d64 */
[----:B------:R-:W-:Y:S04]  /*ec80*/  @!P1 LDGSTS.E.BYPASS.LTC128B.128 [R34+0x10400], desc[UR36][R2.64+0x80], !P2 ;  /* 0x1040008002229fae */ /* 0x000fe8000d101d64 */
[----:B------:R0:W-:Y:S01]  /*ec90*/  @!P1 LDGSTS.E.BYPASS.LTC128B.128 [R34+0x14400], desc[UR36][R2.64+0x100], !P0 ;  /* 0x1440010002229fae */ /* 0x0001e2000c101d64 */
[----:B------:R-:W-:Y:S01]  /*eca0*/  ISETP.GE.AND P1, PT, R7, R6, PT ;  /* 0x000000060700720c */ /* 0x000fe20003f26270 */
[----:B0-----:R-:W-:-:S12]  /*ecb0*/  IMAD.MOV.U32 R2, RZ, RZ, R14 ;  /* 0x000000ffff027224 */ /* 0x001fd800078e000e */
[----:B------:R-:W-:Y:S05]  /*ecc0*/  WARPSYNC.COLLECTIVE R15, `(.L_x_343) ;  /* 0x000000000f087348 */ /* 0x000fea0003c00000 */
[----:B------:R0:W1:Y:S02]  /*ecd0*/  SHFL.IDX P6, R14, R13, R12, R11 ;  /* 0x0000000c0d0e7389 */ /* 0x00006400000c000b */
[----:B01----:R-:W-:Y:S01]  /*ece0*/  ENDCOLLECTIVE ;  /* 0x000000000000791b */ /* 0x003fe20003800000 */
.L_x_343:
[----:B------:R-:W-:Y:S02]  /*ecf0*/  IMAD.MOV.U32 R13, RZ, RZ, R5 ;  /* 0x000000ffff0d7224 */ /* 0x000fe400078e0005 */
[----:B------:R-:W-:Y:S01]  /*ed00*/  IMAD.MOV.U32 R12, RZ, RZ, 0x2 ;  /* 0x00000002ff0c7424 */ /* 0x000fe200078e00ff */
[----:B------:R-:W-:-:S07]  /*ed10*/  MOV R3, R14 ;  /* 0x0000000e00037202 */ /* 0x000fce0000000f00 */
[----:B------:R-:W-:Y:S05]  /*ed20*/  WARPSYNC.COLLECTIVE R15, `(.L_x_344) ;  /* 0x000000000f087348 */ /* 0x000fea0003c00000 */
[----:B------:R0:W1:Y:S02]  /*ed30*/  SHFL.IDX P6, R14, R13, R12, R11 ;  /* 0x0000000c0d0e7389 */ /* 0x00006400000c000b */
[----:B01----:R-:W-:Y:S01]  /*ed40*/  ENDCOLLECTIVE ;  /* 0x000000000000791b */ /* 0x003fe20003800000 */
.L_x_344:
[----:B------:R-:W-:-:S05]  /*ed50*/  @!P1 LEA R7, P4, R9, R3, 0x1 ;  /* 0x0000000309079211 */ /* 0x000fca00078808ff */
[----:B------:R-:W-:Y:S02]  /*ed60*/  @!P1 IMAD.X R8, RZ, RZ, R2, P4 ;  /* 0x000000ffff089224 */ /* 0x000fe400020e0602 */
[----:B------:R-:W-:Y:S01]  /*ed70*/  @!P1 IMAD.MOV.U32 R2, RZ, RZ, R7 ;  /* 0x000000ffff029224 */ /* 0x000fe200078e0007 */
[----:B------:R-:W-:Y:S01]  /*ed80*/  IADD3 R7, R4, 0x20, RZ ;  /* 0x0000002004077810 */ /* 0x000fe20007ffe0ff */
[----:B------:R-:W-:Y:S01]  /*ed90*/  @!P1 IMAD.MOV.U32 R3, RZ, RZ, R8 ;  /* 0x000000ffff039224 */ /* 0x000fe200078e0008 */
[----:B------:R-:W-:-:S04]  /*eda0*/  MOV R13, R0 ;  /* 0x00000000000d7202 */ /* 0x000fc80000000f00 */
        /* <DEDUP_REMOVED lines=11> */
.L_x_345:
[----:B------:R-:W-:Y:S02]  /*ee60*/  IMAD.MOV.U32 R13, RZ, RZ, R5 ;  /* 0x000000ffff0d7224 */ /* 0x000fe400078e0005 */
[----:B------:R-:W-:Y:S02]  /*ee70*/  IMAD.MOV.U32 R12, RZ, RZ, 0x3 ;  /* 0x00000003ff0c7424 */ /* 0x000fe400078e00ff */
[----:B------:R-:W-:-:S07]  /*ee80*/  IMAD.MOV.U32 R3, RZ, RZ, R14 ;  /* 0x000000ffff037224 */ /* 0x000fce00078e000e */
[----:B------:R-:W-:Y:S05]  /*ee90*/  WARPSYNC.COLLECTIVE R15, `(.L_x_346) ;  /* 0x000000000f087348 */ /* 0x000fea0003c00000 */
[----:B------:R0:W1:Y:S02]  /*eea0*/  SHFL.IDX P6, R14, R13, R12, R11 ;  /* 0x0000000c0d0e7389 */ /* 0x00006400000c000b */
[----:B01----:R-:W-:Y:S01]  /*eeb0*/  ENDCOLLECTIVE ;  /* 0x000000000000791b */ /* 0x003fe20003800000 */
.L_x_346:
[----:B------:R-:W-:-:S05]  /*eec0*/  @!P1 LEA R7, P4, R9, R3, 0x1 ;  /* 0x0000000309079211 */ /* 0x000fca00078808ff */
[----:B------:R-:W-:Y:S02]  /*eed0*/  @!P1 IMAD.X R8, RZ, RZ, R2, P4 ;  /* 0x000000ffff089224 */ /* 0x000fe400020e0602 */
[----:B------:R-:W-:Y:S02]  /*eee0*/  @!P1 IMAD.MOV.U32 R2, RZ, RZ, R7 ;  /* 0x000000ffff029224 */ /* 0x000fe400078e0007 */
[----:B------:R-:W-:Y:S01]  /*eef0*/  VIADD R7, R4, 0x30 ;  /* 0x0000003004077836 */ /* 0x000fe20000000000 */
[----:B------:R-:W-:Y:S01]  /*ef00*/  @!P1 MOV R3, R8 ;  /* 0x0000000800039202 */ /* 0x000fe20000000f00 */
[----:B------:R-:W-:-:S04]  /*ef10*/  IMAD.MOV.U32 R13, RZ, RZ, R0 ;  /* 0x000000ffff0d7224 */ /* 0x000fc800078e0000 */
[----:B------:R-:W-:Y:S01]  /*ef20*/  @!PT LDS RZ, [RZ] ;  /* 0x00000000fffff984 */ /* 0x000fe20000000800 */
[----:B------:R-:W-:Y:S01]  /*ef30*/  @!PT LDS RZ, [RZ] ;  /* 0x00000000fffff984 */ /* 0x000fe20000000800 */
[----:B------:R-:W-:Y:S01]  /*ef40*/  @!PT LDS RZ, [RZ] ;  /* 0x00000000fffff984 */ /* 0x000fe20000000800 */
[----:B------:R-:W-:Y:S04]  /*ef50*/  @!P1 LDGSTS.E.BYPASS.LTC128B.128 [R34+0xd400], desc[UR36][R2.64], !P3 ;  /* 0x0d40000002229fae */ /* 0x000fe8000d901d64 */
[----:B------:R-:W-:Y:S04]  /*ef60*/  @!P1 LDGSTS.E.BYPASS.LTC128B.128 [R34+0x11400], desc[UR36][R2.64+0x80], !P2 ;  /* 0x1140008002229fae */ /* 0x000fe8000d101d64 */
[----:B------:R0:W-:Y:S01]  /*ef70*/  @!P1 LDGSTS.E.BYPASS.LTC128B.128 [R34+0x15400], desc[UR36][R2.64+0x100], !P0 ;  /* 0x1540010002229fae */ /* 0x0001e2000c101d64 */
[----:B------:R-:W-:Y:S02]  /*ef80*/  ISETP.GE.AND P1, PT, R7, R6, PT ;  /* 0x000000060700720c */ /* 0x000fe40003f26270 */
[----:B0-----:R-:W-:-:S11]  /*ef90*/  MOV R2, R14 ;  /* 0x0000000e00027202 */ /* 0x001fd60000000f00 */
[----:B------:R-:W-:Y:S05]  /*efa0*/  WARPSYNC.COLLECTIVE R15, `(.L_x_347) ;  /* 0x000000000f087348 */ /* 0x000fea0003c00000 */
[----:B------:R0:W1:Y:S02]  /*efb0*/  SHFL.IDX P6, R14, R13, R12, R11 ;  /* 0x0000000c0d0e7389 */ /* 0x00006400000c000b */
[----:B01----:R-:W-:Y:S01]  /*efc0*/  ENDCOLLECTIVE ;  /* 0x000000000000791b */ /* 0x003fe20003800000 */
.L_x_347:
[----:B------:R-:W-:Y:S01]  /*efd0*/  IMAD.MOV.U32 R13, RZ, RZ, R5 ;  /* 0x000000ffff0d7224 */ /* 0x000fe200078e0005 */
[----:B------:R-:W-:Y:S01]  /*efe0*/  MOV R12, 0x4 ;  /* 0x00000004000c7802 */ /* 0x000fe20000000f00 */
[----:B------:R-:W-:-:S07]  /*eff0*/  IMAD.MOV.U32 R3, RZ, RZ, R14 ;  /* 0x000000ffff037224 */ /* 0x000fce00078e000e */
[----:B------:R-:W-:Y:S05]  /*f000*/  WARPSYNC.COLLECTIVE R15, `(.L_x_348) ;  /* 0x000000000f087348 */ /* 0x000fea0003c00000 */
[----:B------:R0:W1:Y:S02]  /*f010*/  SHFL.IDX P6, R14, R13, R12, R11 ;  /* 0x0000000c0d0e7389 */ /* 0x00006400000c000b */
[----:B01----:R-:W-:Y:S01]  /*f020*/  ENDCOLLECTIVE ;  /* 0x000000000000791b */ /* 0x003fe20003800000 */
.L_x_348:
[----:B------:R-:W-:-:S05]  /*f030*/  @!P1 LEA R7, P4, R9, R3, 0x1 ;  /* 0x0000000309079211 */ /* 0x000fca00078808ff */
[----:B------:R-:W-:Y:S01]  /*f040*/  @!P1 IMAD.X R8, RZ, RZ, R2, P4 ;  /* 0x000000ffff089224 */ /* 0x000fe200020e0602 */
[----:B------:R-:W-:Y:S01]  /*f050*/  @!P1 MOV R2, R7 ;  /* 0x0000000700029202 */ /* 0x000fe20000000f00 */
[----:B------:R-:W-:Y:S02]  /*f060*/  VIADD R7, R4, 0x40 ;  /* 0x0000004004077836 */ /* 0x000fe40000000000 */
[----:B------:R-:W-:Y:S02]  /*f070*/  @!P1 IMAD.MOV.U32 R3, RZ, RZ, R8 ;  /* 0x000000ffff039224 */ /* 0x000fe400078e0008 */
[----:B------:R-:W-:-:S03]  /*f080*/  IMAD.MOV.U32 R13, RZ, RZ, R0 ;  /* 0x000000ffff0d7224 */ /* 0x000fc600078e0000 */
        /* <DEDUP_REMOVED lines=11> */
.L_x_349:
[----:B------:R-:W-:Y:S01]  /*f140*/  MOV R13, R5 ;  /* 0x00000005000d7202 */ /* 0x000fe20000000f00 */
[----:B------:R-:W-:Y:S02]  /*f150*/  IMAD.MOV.U32 R12, RZ, RZ, 0x5 ;  /* 0x00000005ff0c7424 */ /* 0x000fe400078e00ff */
[----:B------:R-:W-:-:S07]  /*f160*/  IMAD.MOV.U32 R3, RZ, RZ, R14 ;  /* 0x000000ffff037224 */ /* 0x000fce00078e000e */
[----:B------:R-:W-:Y:S05]  /*f170*/  WARPSYNC.COLLECTIVE R15, `(.L_x_350) ;  /* 0x000000000f087348 */ /* 0x000fea0003c00000 */
[----:B------:R0:W1:Y:S02]  /*f180*/  SHFL.IDX P6, R14, R13, R12, R11 ;  /* 0x0000000c0d0e7389 */ /* 0x00006400000c000b */
[----:B01----:R-:W-:Y:S01]  /*f190*/  ENDCOLLECTIVE ;  /* 0x000000000000791b */ /* 0x003fe20003800000 */
.L_x_350:
[----:B------:R-:W-:-:S04]  /*f1a0*/  @!P1 LEA R7, P4, R9, R3, 0x1 ;  /* 0x0000000309079211 */ /* 0x000fc800078808ff */
[----:B------:R-:W-:Y:S01]  /*f1b0*/  @!P1 IADD3.X R8, RZ, R2, RZ, P4, !PT ;  /* 0x00000002ff089210 */ /* 0x000fe200027fe4ff */
[----:B------:R-:W-:Y:S02]  /*f1c0*/  @!P1 IMAD.MOV.U32 R2, RZ, RZ, R7 ;  /* 0x000000ffff029224 */ /* 0x000fe400078e0007 */
        /* <DEDUP_REMOVED lines=14> */
.L_x_351:
[----:B------:R-:W-:Y:S02]  /*f2b0*/  IMAD.MOV.U32 R13, RZ, RZ, R5 ;  /* 0x000000ffff0d7224 */ /* 0x000fe400078e0005 */
[----:B------:R-:W-:Y:S01]  /*f2c0*/  IMAD.MOV.U32 R12, RZ, RZ, 0x6 ;  /* 0x00000006ff0c7424 */ /* 0x000fe200078e00ff */
[----:B------:R-:W-:-:S07]  /*f2d0*/  MOV R3, R14 ;  /* 0x0000000e00037202 */ /* 0x000fce0000000f00 */
[----:B------:R-:W-:Y:S05]  /*f2e0*/  WARPSYNC.COLLECTIVE R15, `(.L_x_352) ;  /* 0x000000000f087348 */ /* 0x000fea0003c00000 */
[----:B------:R0:W1:Y:S02]  /*f2f0*/  SHFL.IDX P6, R14, R13, R12, R11 ;  /* 0x0000000c0d0e7389 */ /* 0x00006400000c000b */
[----:B01----:R-:W-:Y:S01]  /*f300*/  ENDCOLLECTIVE ;  /* 0x000000000000791b */ /* 0x003fe20003800000 */
.L_x_352:
        /* <DEDUP_REMOVED lines=17> */
.L_x_353:
[----:B------:R-:W-:Y:S02]  /*f420*/  IMAD.MOV.U32 R13, RZ, RZ, R5 ;  /* 0x000000ffff0d7224 */ /* 0x000fe400078e0005 */
[----:B------:R-:W-:Y:S02]  /*f430*/  IMAD.MOV.U32 R12, RZ, RZ, 0x7 ;  /* 0x00000007ff0c7424 */ /* 0x000fe400078e00ff */
[----:B------:R-:W-:-:S07]  /*f440*/  IMAD.MOV.U32 R3, RZ, RZ, R14 ;  /* 0x000000ffff037224 */ /* 0x000fce00078e000e */
[----:B------:R-:W-:Y:S05]  /*f450*/  WARPSYNC.COLLECTIVE R15, `(.L_x_354) ;  /* 0x000000000f087348 */ /* 0x000fea0003c00000 */
[----:B------:R0:W1:Y:S02]  /*f460*/  SHFL.IDX P6, R14, R13, R12, R11 ;  /* 0x0000000c0d0e7389 */ /* 0x00006400000c000b */
[----:B01----:R-:W-:Y:S01]  /*f470*/  ENDCOLLECTIVE ;  /* 0x000000000000791b */ /* 0x003fe20003800000 */
.L_x_354:
[----:B------:R-:W-:-:S05]  /*f480*/  @!P1 LEA R7, P4, R9, R3, 0x1 ;  /* 0x0000000309079211 */ /* 0x000fca00078808ff */
[----:B------:R-:W-:Y:S02]  /*f490*/  @!P1 IMAD.X R8, RZ, RZ, R2, P4 ;  /* 0x000000ffff089224 */ /* 0x000fe400020e0602 */
[----:B------:R-:W-:-:S03]  /*f4a0*/  @!P1 IMAD.MOV.U32 R2, RZ, RZ, R7 ;  /* 0x000000ffff029224 */ /* 0x000fc600078e0007 */
[----:B------:R-:W-:Y:S02]  /*f4b0*/  @!P1 MOV R3, R8 ;  /* 0x0000000800039202 */ /* 0x000fe40000000f00 */
[----:B------:R-:W-:-:S03]  /*f4c0*/  MOV R13, R0 ;  /* 0x00000000000d7202 */ /* 0x000fc60000000f00 */
[----:B------:R-:W-:Y:S01]  /*f4d0*/  @!PT LDS RZ, [RZ] ;  /* 0x00000000fffff984 */ /* 0x000fe20000000800 */
[----:B------:R-:W-:Y:S01]  /*f4e0*/  @!PT LDS RZ, [RZ] ;  /* 0x00000000fffff984 */ /* 0x000fe20000000800 */
[----:B------:R-:W-:Y:S01]  /*f4f0*/  @!PT LDS RZ, [RZ] ;  /* 0x00000000fffff984 */ /* 0x000fe20000000800 */
[----:B------:R0:W-:Y:S04]  /*f500*/  @!P1 LDGSTS.E.BYPASS.LTC128B.128 [R34+0xf400], desc[UR36][R2.64], !P3 ;  /* 0x0f40000002229fae */ /* 0x0001e8000d901d64 */
[----:B------:R0:W-:Y:S01]  /*f510*/  @!P1 LDGSTS.E.BYPASS.LTC128B.128 [R34+0x13400], desc[UR36][R2.64+0x80], !P2 ;  /* 0x1340008002229fae */ /* 0x0001e2000d101d64 */
[----:B------:R-:W-:-:S03]  /*f520*/  IMAD.MOV.U32 R5, RZ, RZ, R14 ;  /* 0x000000ffff057224 */ /* 0x000fc600078e000e */
[----:B------:R0:W-:Y:S04]  /*f530*/  @!P1 LDGSTS.E.BYPASS.LTC128B.128 [R34+0x17400], desc[UR36][R2.64+0x100], !P0 ;  /* 0x1740010002229fae */ /* 0x0001e8000c101d64 */
[----:B0-----:R-:W-:Y:S05]  /*f540*/  WARPSYNC.COLLECTIVE R15, `(.L_x_355) ;  /* 0x000000000f087348 */ /* 0x001fea0003c00000 */
[----:B------:R1:W2:Y:S02]  /*f550*/  SHFL.IDX P6, R14, R13, R12, R11 ;  /* 0x0000000c0d0e7389 */ /* 0x0002a400000c000b */
[----:B012---:R-:W-:Y:S01]  /*f560*/  ENDCOLLECTIVE ;  /* 0x000000000000791b */ /* 0x007fe20003800000 */
.L_x_355:
[----:B------:R-:W-:Y:S05]  /*f570*/  BRA `(.L_x_356) ;  /* 0xffffffc000a87947 */ /* 0x000fea000383ffff */
.L_x_270:
[----:B0-----:R0:W1:Y:S02]  /*f580*/  SYNCS.PHASECHK.TRANS64.TRYWAIT P0, [R22+URZ+0x2a820], R3 ;  /* 0x02a82003160075a7 */ /* 0x001064000800017f */
[----:B-1----:R-:W-:Y:S05]  /*f590*/  @!P0 NANOSLEEP.SYNCS 0x989680 ;  /* 0x009896800000895d */ /* 0x002fea0003900000 */
[----:B------:R-:W1:Y:S02]  /*f5a0*/  @!P0 SYNCS.PHASECHK.TRANS64 P0, [R22+URZ+0x2a820], R3 ;  /* 0x02a82003160085a7 */ /* 0x000e64000800007f */
[----:B-1----:R-:W-:Y:S05]  /*f5b0*/  @!P0 BRA `(.L_x_270) ;  /* 0xfffffffc00f08947 */ /* 0x002fea000383ffff */
[----:B------:R-:W-:Y:S05]  /*f5c0*/  BRA `(.L_x_357) ;  /* 0xffffffc400187947 */ /* 0x000fea000383ffff */
.L_x_275:
[----:B0-----:R0:W1:Y:S02]  /*f5d0*/  SYNCS.PHASECHK.TRANS64.TRYWAIT P0, [R6+URZ+0x2a840], R3 ;  /* 0x02a84003060075a7 */ /* 0x001064000800017f */
[----:B-1----:R-:W-:Y:S05]  /*f5e0*/  @!P0 NANOSLEEP.SYNCS 0x989680 ;  /* 0x009896800000895d */ /* 0x002fea0003900000 */
[----:B------:R-:W1:Y:S02]  /*f5f0*/  @!P0 SYNCS.PHASECHK.TRANS64 P0, [R6+URZ+0x2a840], R3 ;  /* 0x02a84003060085a7 */ /* 0x000e64000800007f */
[----:B-1----:R-:W-:Y:S05]  /*f600*/  @!P0 BRA `(.L_x_275) ;  /* 0xfffffffc00f08947 */ /* 0x002fea000383ffff */
[----:B------:R-:W-:Y:S05]  /*f610*/  BRA `(.L_x_358) ;  /* 0xffffffc400e47947 */ /* 0x000fea000383ffff */
.L_x_276:
[----:B------:R-:W-:Y:S01]  /*f620*/  BSSY B1, `(.L_x_359) ;  /* 0x0000008000017945 */ /* 0x000fe20003800000 */
[----:B------:R-:W-:Y:S01]  /*f630*/  IMAD.MOV.U32 R13, RZ, RZ, R5 ;  /* 0x000000ffff0d7224 */ /* 0x000fe200078e0005 */
[----:B------:R-:W-:Y:S01]  /*f640*/  MOV R15, 0xffffffff ;  /* 0xffffffff000f7802 */ /* 0x000fe20000000f00 */
[----:B------:R-:W-:Y:S02]  /*f650*/  IMAD.MOV.U32 R12, RZ, RZ, RZ ;  /* 0x000000ffff0c7224 */ /* 0x000fe400078e00ff */
[----:B------:R-:W-:-:S07]  /*f660*/  IMAD.MOV.U32 R11, RZ, RZ, 0x181f ;  /* 0x0000181fff0b7424 */ /* 0x000fce00078e00ff */
[----:B------:R-:W-:Y:S05]  /*f670*/  WARPSYNC.COLLECTIVE R15, `(.L_x_360) ;  /* 0x000000000f087348 */ /* 0x000fea0003c00000 */
[----:B------:R0:W1:Y:S02]  /*f680*/  SHFL.IDX P6, R14, R13, R12, R11 ;  /* 0x0000000c0d0e7389 */ /* 0x00006400000c000b */
[----:B01----:R-:W-:Y:S01]  /*f690*/  ENDCOLLECTIVE ;  /* 0x000000000000791b */ /* 0x003fe20003800000 */
.L_x_360:
[----:B------:R-:W-:Y:S05]  /*f6a0*/  BSYNC B1 ;  /* 0x0000000000017941 */ /* 0x000fea0003800000 */
.L_x_359:
[----:B------:R-:W0:Y:S01]  /*f6b0*/  S2R R35, SR_TID.X ;  /* 0x0000000000237919 */ /* 0x000e220000002100 */
[----:B------:R-:W-:Y:S01]  /*f6c0*/  IMAD.MOV.U32 R13, RZ, RZ, R9 ;  /* 0x000000ffff0d7224 */ /* 0x000fe200078e0009 */
[----:B------:R-:W-:Y:S01]  /*f6d0*/  MOV R11, 0x181f ;  /* 0x0000181f000b7802 */ /* 0x000fe20000000f00 */
[----:B------:R-:W-:Y:S02]  /*f6e0*/  IMAD.MOV.U32 R12, RZ, RZ, RZ ;  /* 0x000000ffff0c7224 */ /* 0x000fe400078e00ff */
[----:B------:R-:W-:Y:S02]  /*f6f0*/  IMAD.MOV.U32 R15, RZ, RZ, -0x1 ;  /* 0xffffffffff0f7424 */ /* 0x000fe400078e00ff */
[----:B------:R-:W-:Y:S02]  /*f700*/  IMAD.MOV.U32 R3, RZ, RZ, R14 ;  /* 0x000000ffff037224 */ /* 0x000fe400078e000e */
[----:B------:R-:W-:-:S07]  /*f710*/  IMAD R4, R4, 0x2, R22 ;  /* 0x0000000204047824 */ /* 0x000fce00078e0216 */
[----:B0-----:R-:W-:Y:S05]  /*f720*/  WARPSYNC.COLLECTIVE R15, `(.L_x_361) ;  /* 0x000000000f087348 */ /* 0x001fea0003c00000 */
[----:B------:R1:W2:Y:S02]  /*f730*/  SHFL.IDX P6, R14, R13, R12, R11 ;  /* 0x0000000c0d0e7389 */ /* 0x0002a400000c000b */
[----:B012---:R-:W-:Y:S01]  /*f740*/  ENDCOLLECTIVE ;  /* 0x000000000000791b */ /* 0x007fe20003800000 */
.L_x_361:
[----:B------:R-:W-:Y:S01]  /*f750*/  IMAD.MOV.U32 R13, RZ, RZ, R5 ;  /* 0x000000ffff0d7224 */ /* 0x000fe200078e0005 */
[----:B------:R-:W-:Y:S01]  /*f760*/  MOV R12, 0x1 ;  /* 0x00000001000c7802 */ /* 0x000fe20000000f00 */
[----:B------:R-:W-:Y:S02]  /*f770*/  IMAD.SHL.U32 R35, R35, 0x8, RZ ;  /* 0x0000000823237824 */ /* 0x000fe400078e00ff */
[----:B------:R-:W-:-:S07]  /*f780*/  IMAD.MOV.U32 R2, RZ, RZ, R14 ;  /* 0x000000ffff027224 */ /* 0x000fce00078e000e */
[----:B------:R-:W-:Y:S05]  /*f790*/  WARPSYNC.COLLECTIVE R15, `(.L_x_362) ;  /* 0x000000000f087348 */ /* 0x000fea0003c00000 */
[----:B------:R0:W1:Y:S02]  /*f7a0*/  SHFL.IDX P6, R14, R13, R12, R11 ;  /* 0x0000000c0d0e7389 */ /* 0x00006400000c000b */
[----:B01----:R-:W-:Y:S01]  /*f7b0*/  ENDCOLLECTIVE ;  /* 0x000000000000791b */ /* 0x003fe20003800000 */
.L_x_362:
[----:B------:R-:W-:-:S04]  /*f7c0*/  LOP3.LUT R35, R35, 0x38, RZ, 0xc0, !PT ;  /* 0x0000003823237812 */ /* 0x000fc800078ec0ff */
[----:B------:R-:W-:-:S04]  /*f7d0*/  SHF.L.U32 R0, R35, 0x1, RZ ;  /* 0x0000000123007819 */ /* 0x000fc800000006ff */
[----:B------:R-:W-:-:S05]  /*f7e0*/  IADD3 R2, P0, R2, R0, RZ ;  /* 0x0000000002027210 */ /* 0x000fca0007f1e0ff */
[----:B------:R-:W-:Y:S02]  /*f7f0*/  IMAD.X R3, RZ, RZ, R3, P0 ;  /* 0x000000ffff037224 */ /* 0x000fe400000e0603 */
[----:B------:R-:W-:-:S03]  /*f800*/  IMAD.MOV.U32 R13, RZ, RZ, R9 ;  /* 0x000000ffff0d7224 */ /* 0x000fc600078e0009 */
[----:B------:R-:W-:Y:S01]  /*f810*/  @!PT LDS RZ, [RZ] ;  /* 0x00000000fffff984 */ /* 0x000fe20000000800 */
[----:B------:R-:W-:Y:S01]  /*f820*/  @!PT LDS RZ, [RZ] ;  /* 0x00000000fffff984 */ /* 0x000fe20000000800 */
[----:B------:R-:W-:Y:S01]  /*f830*/  @!PT LDS RZ, [RZ] ;  /* 0x00000000fffff984 */ /* 0x000fe20000000800 */
[----:B------:R-:W-:Y:S04]  /*f840*/  LDGSTS.E.BYPASS.LTC128B.128 [R4+0x18400], desc[UR36][R2.64], !P3 ;  /* 0x1840000002047fae */ /* 0x000fe8000d901d64 */
[----:B------:R-:W-:Y:S04]  /*f850*/  LDGSTS.E.BYPASS.LTC128B.128 [R4+0x1b400], desc[UR36][R2.64+0x80], !P2 ;  /* 0x1b40008002047fae */ /* 0x000fe8000d101d64 */
[----:B------:R0:W-:Y:S02]  /*f860*/  LDGSTS.E.BYPASS.LTC128B.128 [R4+0x1e400], desc[UR36][R2.64+0x100], !P1 ;  /* 0x1e40010002047fae */ /* 0x0001e4000c901d64 */
[----:B0-----:R-:W-:-:S07]  /*f870*/  IMAD.MOV.U32 R3, RZ, RZ, R14 ;  /* 0x000000ffff037224 */ /* 0x001fce00078e000e */
[----:B------:R-:W-:Y:S05]  /*f880*/  WARPSYNC.COLLECTIVE R15, `(.L_x_363) ;  /* 0x000000000f087348 */ /* 0x000fea0003c00000 */
[----:B------:R0:W1:Y:S02]  /*f890*/  SHFL.IDX P6, R14, R13, R12, R11 ;  /* 0x0000000c0d0e7389 */ /* 0x00006400000c000b */
[----:B01----:R-:W-:Y:S01]  /*f8a0*/  ENDCOLLECTIVE ;  /* 0x000000000000791b */ /* 0x003fe20003800000 */
.L_x_363:
[----:B------:R-:W-:Y:S02]  /*f8b0*/  IMAD.MOV.U32 R13, RZ, RZ, R5 ;  /* 0x000000ffff0d7224 */ /* 0x000fe400078e0005 */
[----:B------:R-:W-:Y:S02]  /*f8c0*/  IMAD.MOV.U32 R12, RZ, RZ, 0x2 ;  /* 0x00000002ff0c7424 */ /* 0x000fe400078e00ff */
[----:B------:R-:W-:-:S07]  /*f8d0*/  IMAD.MOV.U32 R2, RZ, RZ, R14 ;  /* 0x000000ffff027224 */ /* 0x000fce00078e000e */
[----:B------:R-:W-:Y:S05]  /*f8e0*/  WARPSYNC.COLLECTIVE R15, `(.L_x_364) ;  /* 0x000000000f087348 */ /* 0x000fea0003c00000 */
[----:B------:R0:W1:Y:S02]  /*f8f0*/  SHFL.IDX P6, R14, R13, R12, R11 ;  /* 0x0000000c0d0e7389 */ /* 0x00006400000c000b */
[----:B01----:R-:W-:Y:S01]  /*f900*/  ENDCOLLECTIVE ;  /* 0x000000000000791b */ /* 0x003fe20003800000 */
.L_x_364:
[----:B------:R-:W-:-:S04]  /*f910*/  IADD3 R2, P0, R2, R0, RZ ;  /* 0x0000000002027210 */ /* 0x000fc80007f1e0ff */
[----:B------:R-:W-:-:S05]  /*f920*/  IADD3.X R3, RZ, R3, RZ, P0, !PT ;  /* 0x00000003ff037210 */ /* 0x000fca00007fe4ff */
[----:B------:R-:W-:Y:S01]  /*f930*/  @!PT LDS RZ, [RZ] ;  /* 0x00000000fffff984 */ /* 0x000fe20000000800 */
[----:B------:R-:W-:Y:S01]  /*f940*/  @!PT LDS RZ, [RZ] ;  /* 0x00000000fffff984 */ /* 0x000fe20000000800 */
[----:B------:R-:W-:Y:S01]  /*f950*/  @!PT LDS RZ, [RZ] ;  /* 0x00000000fffff984 */ /* 0x000fe20000000800 */
[----:B------:R0:W-:Y:S01]  /*f960*/  LDGSTS.E.BYPASS.LTC128B.128 [R4+0x18c00], desc[UR36][R2.64], !P3 ;  /* 0x18c0000002047fae */ /* 0x0001e2000d901d64 */
[----:B------:R-:W-:-:S03]  /*f970*/  MOV R13, R9 ;  /* 0x00000009000d7202 */ /* 0x000fc60000000f00 */
[----:B------:R0:W-:Y:S04]  /*f980*/  LDGSTS.E.BYPASS.LTC128B.128 [R4+0x1bc00], desc[UR36][R2.64+0x80], !P2 ;  /* 0x1bc0008002047fae */ /* 0x0001e8000d101d64 */
[----:B------:R0:W-:Y:S01]  /*f990*/  LDGSTS.E.BYPASS.LTC128B.128 [R4+0x1ec00], desc[UR36][R2.64+0x100], !P1 ;  /* 0x1ec0010002047fae */ /* 0x0001e2000c901d64 */
[----:B------:R-:W-:-:S07]  /*f9a0*/  IMAD.MOV.U32 R35, RZ, RZ, R14 ;  /* 0x000000ffff237224 */ /* 0x000fce00078e000e */
[----:B0-----:R-:W-:Y:S05]  /*f9b0*/  WARPSYNC.COLLECTIVE R15, `(.L_x_365) ;  /* 0x000000000f087348 */ /* 0x001fea0003c00000 */
[----:B------:R1:W2:Y:S02]  /*f9c0*/  SHFL.IDX P6, R14, R13, R12, R11 ;  /* 0x0000000c0d0e7389 */ /* 0x0002a400000c000b */
[----:B012---:R-:W-:Y:S01]  /*f9d0*/  ENDCOLLECTIVE ;  /* 0x000000000000791b */ /* 0x007fe20003800000 */
.L_x_365:
[----:B------:R-:W-:Y:S01]  /*f9e0*/  IMAD.MOV.U32 R13, RZ, RZ, R5 ;  /* 0x000000ffff0d7224 */ /* 0x000fe200078e0005 */
[----:B------:R-:W-:Y:S01]  /*f9f0*/  MOV R12, 0x3 ;  /* 0x00000003000c7802 */ /* 0x000fe20000000f00 */
[----:B------:R-:W-:-:S07]  /*fa00*/  IMAD.MOV.U32 R2, RZ, RZ, R14 ;  /* 0x000000ffff027224 */ /* 0x000fce00078e000e */
[----:B------:R-:W-:Y:S05]  /*fa10*/  WARPSYNC.COLLECTIVE R15, `(.L_x_366) ;  /* 0x000000000f087348 */ /* 0x000fea0003c00000 */
[----:B------:R0:W1:Y:S02]  /*fa20*/  SHFL.IDX P6, R14, R13, R12, R11 ;  /* 0x0000000c0d0e7389 */ /* 0x00006400000c000b */
[----:B01----:R-:W-:Y:S01]  /*fa30*/  ENDCOLLECTIVE ;  /* 0x000000000000791b */ /* 0x003fe20003800000 */
.L_x_366:
[----:B------:R-:W-:-:S05]  /*fa40*/  IADD3 R2, P0, R2, R0, RZ ;  /* 0x0000000002027210 */ /* 0x000fca0007f1e0ff */
[----:B------:R-:W-:-:S05]  /*fa50*/  IMAD.X R3, RZ, RZ, R35, P0 ;  /* 0x000000ffff037224 */ /* 0x000fca00000e0623 */
[----:B------:R-:W-:Y:S01]  /*fa60*/  @!PT LDS RZ, [RZ] ;  /* 0x00000000fffff984 */ /* 0x000fe20000000800 */
[----:B------:R-:W-:Y:S01]  /*fa70*/  @!PT LDS RZ, [RZ] ;  /* 0x00000000fffff984 */ /* 0x000fe20000000800 */
[----:B------:R-:W-:Y:S01]  /*fa80*/  @!PT LDS RZ, [RZ] ;  /* 0x00000000fffff984 */ /* 0x000fe20000000800 */
[----:B------:R0:W-:Y:S01]  /*fa90*/  LDGSTS.E.BYPASS.LTC128B.128 [R4+0x19400], desc[UR36][R2.64], !P3 ;  /* 0x1940000002047fae */ /* 0x0001e2000d901d64 */
[----:B------:R-:W-:-:S03]  /*faa0*/  IMAD.MOV.U32 R13, RZ, RZ, R9 ;  /* 0x000000ffff0d7224 */ /* 0x000fc600078e0009 */
[----:B------:R0:W-:Y:S04]  /*fab0*/  LDGSTS.E.BYPASS.LTC128B.128 [R4+0x1c400], desc[UR36][R2.64+0x80], !P2 ;  /* 0x1c40008002047fae */ /* 0x0001e8000d101d64 */
[----:B------:R0:W-:Y:S01]  /*fac0*/  LDGSTS.E.BYPASS.LTC128B.128 [R4+0x1f400], desc[UR36][R2.64+0x100], !P1 ;  /* 0x1f40010002047fae */ /* 0x0001e2000c901d64 */
[----:B------:R-:W-:-:S07]  /*fad0*/  IMAD.MOV.U32 R35, RZ, RZ, R14 ;  /* 0x000000ffff237224 */ /* 0x000fce00078e000e */
[----:B0-----:R-:W-:Y:S05]  /*fae0*/  WARPSYNC.COLLECTIVE R15, `(.L_x_367) ;  /* 0x000000000f087348 */ /* 0x001fea0003c00000 */
[----:B------:R1:W2:Y:S02]  /*faf0*/  SHFL.IDX P6, R14, R13, R12, R11 ;  /* 0x0000000c0d0e7389 */ /* 0x0002a400000c000b */
[----:B012---:R-:W-:Y:S01]  /*fb00*/  ENDCOLLECTIVE ;  /* 0x000000000000791b */ /* 0x007fe20003800000 */
.L_x_367:
[----:B------:R-:W-:Y:S02]  /*fb10*/  IMAD.MOV.U32 R13, RZ, RZ, R5 ;  /* 0x000000ffff0d7224 */ /* 0x000fe400078e0005 */
[----:B------:R-:W-:Y:S02]  /*fb20*/  IMAD.MOV.U32 R12, RZ, RZ, 0x4 ;  /* 0x00000004ff0c7424 */ /* 0x000fe400078e00ff */
[----:B------:R-:W-:-:S07]  /*fb30*/  IMAD.MOV.U32 R2, RZ, RZ, R14 ;  /* 0x000000ffff027224 */ /* 0x000fce00078e000e */
[----:B------:R-:W-:Y:S05]  /*fb40*/  WARPSYNC.COLLECTIVE R15, `(.L_x_368) ;  /* 0x000000000f087348 */ /* 0x000fea0003c00000 */
[----:B------:R0:W1:Y:S02]  /*fb50*/  SHFL.IDX P6, R14, R13, R12, R11 ;  /* 0x0000000c0d0e7389 */ /* 0x00006400000c000b */
[----:B01----:R-:W-:Y:S01]  /*fb60*/  ENDCOLLECTIVE ;  /* 0x000000000000791b */ /* 0x003fe20003800000 */
.L_x_368:
        /* <DEDUP_REMOVED lines=13> */
.L_x_369:
[----:B------:R-:W-:Y:S01]  /*fc40*/  IMAD.MOV.U32 R13, RZ, RZ, R5 ;  /* 0x000000ffff0d7224 */ /* 0x000fe200078e0005 */
[----:B------:R-:W-:Y:S01]  /*fc50*/  MOV R12, 0x5 ;  /* 0x00000005000c7802 */ /* 0x000fe20000000f00 */
[----:B------:R-:W-:-:S07]  /*fc60*/  IMAD.MOV.U32 R2, RZ, RZ, R14 ;  /* 0x000000ffff027224 */ /* 0x000fce00078e000e */
[----:B------:R-:W-:Y:S05]  /*fc70*/  WARPSYNC.COLLECTIVE R15, `(.L_x_370) ;  /* 0x000000000f087348 */ /* 0x000fea0003c00000 */
[----:B------:R0:W1:Y:S02]  /*fc80*/  SHFL.IDX P6, R14, R13, R12, R11 ;  /* 0x0000000c0d0e7389 */ /* 0x00006400000c000b */
[----:B01----:R-:W-:Y:S01]  /*fc90*/  ENDCOLLECTIVE ;  /* 0x000000000000791b */ /* 0x003fe20003800000 */
.L_x_370:
        /* <DEDUP_REMOVED lines=13> */
.L_x_371:
[----:B------:R-:W-:Y:S01]  /*fd70*/  IMAD.MOV.U32 R2, RZ, RZ, R14 ;  /* 0x000000ffff027224 */ /* 0x000fe200078e000e */
[----:B------:R-:W-:Y:S06]  /*fd80*/  BRA `(.L_x_372) ;  /* 0xffffffc4001c7947 */ /* 0x000fec000383ffff */
.L_x_281:
[----:B--2---:R2:W3:Y:S02]  /*fd90*/  SYNCS.PHASECHK.TRANS64.TRYWAIT P0, [R4+URZ+0x2a860], R2 ;  /* 0x02a86002040075a7 */ /* 0x0044e4000800017f */
[----:B---3--:R-:W-:Y:S05]  /*fda0*/  @!P0 NANOSLEEP.SYNCS 0x989680 ;  /* 0x009896800000895d */ /* 0x008fea0003900000 */
[----:B------:R-:W3:Y:S02]  /*fdb0*/  @!P0 SYNCS.PHASECHK.TRANS64 P0, [R4+URZ+0x2a860], R2 ;  /* 0x02a86002040085a7 */ /* 0x000ee4000800007f */
[----:B---3--:R-:W-:Y:S05]  /*fdc0*/  @!P0 BRA `(.L_x_281) ;  /* 0xfffffffc00f08947 */ /* 0x008fea000383ffff */
[----:B------:R-:W-:Y:S05]  /*fdd0*/  BRA `(.L_x_373) ;  /* 0xffffffc4007c7947 */ /* 0x000fea000383ffff */
.L_x_282:
[----:B------:R-:W-:Y:S01]  /*fde0*/  BSSY B1, `(.L_x_374) ;  /* 0x0000008000017945 */ /* 0x000fe20003800000 */
[----:B------:R-:W-:Y:S01]  /*fdf0*/  MOV R13, R24 ;  /* 0x00000018000d7202 */ /* 0x000fe20000000f00 */
[----:B------:R-:W-:Y:S02]  /*fe00*/  IMAD.MOV.U32 R12, RZ, RZ, RZ ;  /* 0x000000ffff0c7224 */ /* 0x000fe400078e00ff */
[----:B------:R-:W-:Y:S02]  /*fe10*/  IMAD.MOV.U32 R11, RZ, RZ, 0x181f ;  /* 0x0000181fff0b7424 */ /* 0x000fe400078e00ff */
[----:B------:R-:W-:-:S07]  /*fe20*/  IMAD.MOV.U32 R15, RZ, RZ, -0x1 ;  /* 0xffffffffff0f7424 */ /* 0x000fce00078e00ff */
[----:B--2---:R-:W-:Y:S05]  /*fe30*/  WARPSYNC.COLLECTIVE R15, `(.L_x_375) ;  /* 0x000000000f087348 */ /* 0x004fea0003c00000 */
[----:B------:R0:W1:Y:S02]  /*fe40*/  SHFL.IDX P6, R14, R13, R12, R11 ;  /* 0x0000000c0d0e7389 */ /* 0x00006400000c000b */
[----:B012---:R-:W-:Y:S01]  /*fe50*/  ENDCOLLECTIVE ;  /* 0x000000000000791b */ /* 0x007fe20003800000 */
.L_x_375:
[----:B------:R-:W-:Y:S05]  /*fe60*/  BSYNC B1 ;  /* 0x0000000000017941 */ /* 0x000fea0003800000 */
.L_x_374:
[----:B------:R-:W-:Y:S01]  /*fe70*/  IMAD.MOV.U32 R13, RZ, RZ, R23 ;  /* 0x000000ffff0d7224 */ /* 0x000fe200078e0017 */
[----:B------:R-:W-:Y:S01]  /*fe80*/  MOV R15, 0xffffffff ;  /* 0xffffffff000f7802 */ /* 0x000fe20000000f00 */
[----:B------:R-:W-:Y:S01]  /*fe90*/  IMAD.MOV.U32 R12, RZ, RZ, RZ ;  /* 0x000000ffff0c7224 */ /* 0x000fe200078e00ff */
[----:B------:R-:W-:Y:S01]  /*fea0*/  MOV R3, R14 ;  /* 0x0000000e00037202 */ /* 0x000fe20000000f00 */
[----:B------:R-:W-:Y:S02]  /*feb0*/  IMAD.MOV.U32 R11, RZ, RZ, 0x181f ;  /* 0x0000181fff0b7424 */ /* 0x000fe400078e00ff */
[----:B------:R-:W-:-:S07]  /*fec0*/  IMAD R5, R5, 0x2, R22 ;  /* 0x0000000205057824 */ /* 0x000fce00078e0216 */
[----:B------:R-:W-:Y:S05]  /*fed0*/  WARPSYNC.COLLECTIVE R15, `(.L_x_376) ;  /* 0x000000000f087348 */ /* 0x000fea0003c00000 */
[----:B------:R0:W1:Y:S02]  /*fee0*/  SHFL.IDX P6, R14, R13, R12, R11 ;  /* 0x0000000c0d0e7389 */ /* 0x00006400000c000b */
[----:B01----:R-:W-:Y:S01]  /*fef0*/  ENDCOLLECTIVE ;  /* 0x000000000000791b */ /* 0x003fe20003800000 */
.L_x_376:
[----:B------:R-:W-:Y:S01]  /*ff00*/  MOV R13, R24 ;  /* 0x00000018000d7202 */ /* 0x000fe20000000f00 */
[----:B------:R-:W-:Y:S02]  /*ff10*/  IMAD.MOV.U32 R12, RZ, RZ, 0x1 ;  /* 0x00000001ff0c7424 */ /* 0x000fe400078e00ff */
[----:B------:R-:W-:-:S07]  /*ff20*/  IMAD.MOV.U32 R2, RZ, RZ, R14 ;  /* 0x000000ffff027224 */ /* 0x000fce00078e000e */
[----:B------:R-:W-:Y:S05]  /*ff30*/  WARPSYNC.COLLECTIVE R15, `(.L_x_377) ;  /* 0x000000000f087348 */ /* 0x000fea0003c00000 */
[----:B------:R0:W1:Y:S02]  /*ff40*/  SHFL.IDX P6, R14, R13, R12, R11 ;  /* 0x0000000c0d0e7389 */ /* 0x00006400000c000b */
[----:B01----:R-:W-:Y:S01]  /*ff50*/  ENDCOLLECTIVE ;  /* 0x000000000000791b */ /* 0x003fe20003800000 */
.L_x_377:
[----:B------:R-:W-:-:S05]  /*ff60*/  IADD3 R2, P1, R2, R0, RZ ;  /* 0x0000000002027210 */ /* 0x000fca0007f3e0ff */
[----:B------:R-:W-:Y:S01]  /*ff70*/  IMAD.X R3, RZ, RZ, R3, P1 ;  /* 0x000000ffff037224 */ /* 0x000fe200008e0603 */
[----:B------:R-:W-:-:S04]  /*ff80*/  LOP3.LUT P1, RZ, R29, 0x1, RZ, 0xc0, !PT ;  /* 0x000000011dff7812 */ /* 0x000fc8000782c0ff */
[----:B------:R-:W-:Y:S01]  /*ff90*/  ISETP.LT.OR P2, PT, R6, 0x1, !P1 ;  /* 0x000000010600780c */ /* 0x000fe20004f41670 */
[----:B------:R-:W-:-:S12]  /*ffa0*/  IMAD.MOV.U32 R13, RZ, RZ, R23 ;  /* 0x000000ffff0d7224 */ /* 0x000fd800078e0017 */
[----:B------:R-:W-:Y:S01]  /*ffb0*/  @!PT LDS RZ, [RZ] ;  /* 0x00000000fffff984 */ /* 0x000fe20000000800 */
[----:B------:R-:W-:Y:S01]  /*ffc0*/  @!PT LDS RZ, [RZ] ;  /* 0x00000000fffff984 */ /* 0x000fe20000000800 */
[----:B------:R-:W-:Y:S01]  /*ffd0*/  @!PT LDS RZ, [RZ] ;  /* 0x00000000fffff984 */ /* 0x000fe20000000800 */
[----:B------:R-:W-:Y:S01]  /*ffe0*/  LDGSTS.E.BYPASS.LTC128B.128 [R5+0x400], desc[UR36][R2.64], !P2 ;  /* 0x0040000002057fae */ /* 0x000fe2000d101d64 */
[----:B------:R-:W-:-:S13]  /*fff0*/  ISETP.LT.OR P2, PT, R6, 0x1, !P0 ;  /* 0x000000010600780c */ /* 0x000fda0004741670 */
[----:B------:R0:W-:Y:S02]  /*10000*/  LDGSTS.E.BYPASS.LTC128B.128 [R5+0x3400], desc[UR36][R2.64+0x80], !P2 ;  /* 0x0340008002057fae */ /* 0x0001e4000d101d64 */
[----:B0-----:R-:W-:-:S07]  /*10010*/  IMAD.MOV.U32 R3, RZ, RZ, R14 ;  /* 0x000000ffff037224 */ /* 0x001fce00078e000e */
[----:B------:R-:W-:Y:S05]  /*10020*/  WARPSYNC.COLLECTIVE R15, `(.L_x_378) ;  /* 0x000000000f087348 */ /* 0x000fea0003c00000 */
[----:B------:R0:W1:Y:S02]  /*10030*/  SHFL.IDX P6, R14, R13, R12, R11 ;  /* 0x0000000c0d0e7389 */ /* 0x00006400000c000b */
[----:B01----:R-:W-:Y:S01]  /*10040*/  ENDCOLLECTIVE ;  /* 0x000000000000791b */ /* 0x003fe20003800000 */
.L_x_378:
[----:B------:R-:W-:Y:S02]  /*10050*/  IMAD.MOV.U32 R13, RZ, RZ, R24 ;  /* 0x000000ffff0d7224 */ /* 0x000fe400078e0018 */
[----:B------:R-:W-:Y:S01]  /*10060*/  IMAD.MOV.U32 R12, RZ, RZ, 0x2 ;  /* 0x00000002ff0c7424 */ /* 0x000fe200078e00ff */
[----:B------:R-:W-:-:S07]  /*10070*/  MOV R2, R14 ;  /* 0x0000000e00027202 */ /* 0x000fce0000000f00 */
[----:B------:R-:W-:Y:S05]  /*10080*/  WARPSYNC.COLLECTIVE R15, `(.L_x_379) ;  /* 0x000000000f087348 */ /* 0x000fea0003c00000 */
[----:B------:R0:W1:Y:S02]  /*10090*/  SHFL.IDX P6, R14, R13, R12, R11 ;  /* 0x0000000c0d0e7389 */ /* 0x00006400000c000b */
[----:B01----:R-:W-:Y:S01]  /*100a0*/  ENDCOLLECTIVE ;  /* 0x000000000000791b */ /* 0x003fe20003800000 */
.L_x_379:
[----:B------:R-:W-:-:S05]  /*100b0*/  IADD3 R2, P2, R2, R0, RZ ;  /* 0x0000000002027210 */ /* 0x000fca0007f5e0ff */
[----:B------:R-:W-:Y:S01]  /*100c0*/  IMAD.X R3, RZ, RZ, R3, P2 ;  /* 0x000000ffff037224 */ /* 0x000fe200010e0603 */
        /* <DEDUP_REMOVED lines=8> */
[----:B0-----:R-:W-:-:S07]  /*10150*/  MOV R3, R14 ;  /* 0x0000000e00037202 */ /* 0x001fce0000000f00 */
[----:B------:R-:W-:Y:S05]  /*10160*/  WARPSYNC.COLLECTIVE R15, `(.L_x_380) ;  /* 0x000000000f087348 */ /* 0x000fea0003c00000 */
[----:B------:R0:W1:Y:S02]  /*10170*/  SHFL.IDX P6, R14, R13, R12, R11 ;  /* 0x0000000c0d0e7389 */ /* 0x00006400000c000b */
[----:B01----:R-:W-:Y:S01]  /*10180*/  ENDCOLLECTIVE ;  /* 0x000000000000791b */ /* 0x003fe20003800000 */
.L_x_380:
[----:B------:R-:W-:Y:S01]  /*10190*/  MOV R13, R24 ;  /* 0x00000018000d7202 */ /* 0x000fe20000000f00 */
[----:B------:R-:W-:Y:S02]  /*101a0*/  IMAD.MOV.U32 R12, RZ, RZ, 0x3 ;  /* 0x00000003ff0c7424 */ /* 0x000fe400078e00ff */
[----:B------:R-:W-:-:S07]  /*101b0*/  IMAD.MOV.U32 R2, RZ, RZ, R14 ;  /* 0x000000ffff027224 */ /* 0x000fce00078e000e */
[----:B------:R-:W-:Y:S05]  /*101c0*/  WARPSYNC.COLLECTIVE R15, `(.L_x_381) ;  /* 0x000000000f087348 */ /* 0x000fea0003c00000 */
[----:B------:R0:W1:Y:S02]  /*101d0*/  SHFL.IDX P6, R14, R13, R12, R11 ;  /* 0x0000000c0d0e7389 */ /* 0x00006400000c000b */
[----:B01----:R-:W-:Y:S01]  /*101e0*/  ENDCOLLECTIVE ;  /* 0x000000000000791b */ /* 0x003fe20003800000 */
.L_x_381:
        /* <DEDUP_REMOVED lines=14> */
.L_x_382:
[----:B------:R-:W-:Y:S02]  /*102d0*/  IMAD.MOV.U32 R13, RZ, RZ, R24 ;  /* 0x000000ffff0d7224 */ /* 0x000fe400078e0018 */
[----:B------:R-:W-:Y:S01]  /*102e0*/  IMAD.MOV.U32 R12, RZ, RZ, 0x4 ;  /* 0x00000004ff0c7424 */ /* 0x000fe200078e00ff */
[----:B------:R-:W-:-:S07]  /*102f0*/  MOV R2, R14 ;  /* 0x0000000e00027202 */ /* 0x000fce0000000f00 */
[----:B------:R-:W-:Y:S05]  /*10300*/  WARPSYNC.COLLECTIVE R15, `(.L_x_383) ;  /* 0x000000000f087348 */ /* 0x000fea0003c00000 */
[----:B------:R0:W1:Y:S02]  /*10310*/  SHFL.IDX P6, R14, R13, R12, R11 ;  /* 0x0000000c0d0e7389 */ /* 0x00006400000c000b */
[----:B01----:R-:W-:Y:S01]  /*10320*/  ENDCOLLECTIVE ;  /* 0x000000000000791b */ /* 0x003fe20003800000 */
.L_x_383:
        /* <DEDUP_REMOVED lines=14> */
.L_x_384:
[----:B------:R-:W-:Y:S01]  /*10410*/  MOV R13, R24 ;  /* 0x00000018000d7202 */ /* 0x000fe20000000f00 */
[----:B------:R-:W-:Y:S02]  /*10420*/  IMAD.MOV.U32 R12, RZ, RZ, 0x5 ;  /* 0x00000005ff0c7424 */ /* 0x000fe400078e00ff */
[----:B------:R-:W-:-:S07]  /*10430*/  IMAD.MOV.U32 R2, RZ, RZ, R14 ;  /* 0x000000ffff027224 */ /* 0x000fce00078e000e */
[----:B------:R-:W-:Y:S05]  /*10440*/  WARPSYNC.COLLECTIVE R15, `(.L_x_385) ;  /* 0x000000000f087348 */ /* 0x000fea0003c00000 */
[----:B------:R0:W1:Y:S02]  /*10450*/  SHFL.IDX P6, R14, R13, R12, R11 ;  /* 0x0000000c0d0e7389 */ /* 0x00006400000c000b */
[----:B01----:R-:W-:Y:S01]  /*10460*/  ENDCOLLECTIVE ;  /* 0x000000000000791b */ /* 0x003fe20003800000 */
.L_x_385:
[----:B------:R-:W-:-:S05]  /*10470*/  IADD3 R2, P2, R2, R0, RZ ;  /* 0x0000000002027210 */ /* 0x000fca0007f5e0ff */
[----:B------:R-:W-:Y:S01]  /*10480*/  IMAD.X R3, RZ, RZ, R3, P2 ;  /* 0x000000ffff037224 */ /* 0x000fe200010e0603 */
[----:B------:R-:W-:Y:S01]  /*10490*/  ISETP.LT.OR P2, PT, R6, 0x41, !P1 ;  /* 0x000000410600780c */ /* 0x000fe20004f41670 */
[----:B------:R-:W-:-:S12]  /*104a0*/  IMAD.MOV.U32 R13, RZ, RZ, R23 ;  /* 0x000000ffff0d7224 */ /* 0x000fd800078e0017 */
[----:B------:R-:W-:Y:S01]  /*104b0*/  @!PT LDS RZ, [RZ] ;  /* 0x00000000fffff984 */ /* 0x000fe20000000800 */
[----:B------:R-:W-:Y:S01]  /*104c0*/  @!PT LDS RZ, [RZ] ;  /* 0x00000000fffff984 */ /* 0x000fe20000000800 */
[----:B------:R-:W-:Y:S01]  /*104d0*/  @!PT LDS RZ, [RZ] ;  /* 0x00000000fffff984 */ /* 0x000fe20000000800 */
[----:B------:R0:W-:Y:S01]  /*104e0*/  LDGSTS.E.BYPASS.LTC128B.128 [R5+0x2400], desc[UR36][R2.64], !P2 ;  /* 0x0240000002057fae */ /* 0x0001e2000d101d64 */
[----:B------:R-:W-:Y:S01]  /*104f0*/  ISETP.LT.OR P2, PT, R6, 0x41, !P0 ;  /* 0x000000410600780c */ /* 0x000fe20004741670 */
[----:B------:R-:W-:-:S12]  /*10500*/  IMAD.MOV.U32 R24, RZ, RZ, R14 ;  /* 0x000000ffff187224 */ /* 0x000fd800078e000e */
[----:B0-----:R-:W-:Y:S05]  /*10510*/  WARPSYNC.COLLECTIVE R15, `(.L_x_386) ;  /* 0x000000000f087348 */ /* 0x001fea0003c00000 */
[----:B------:R1:W2:Y:S02]  /*10520*/  SHFL.IDX P6, R14, R13, R12, R11 ;  /* 0x0000000c0d0e7389 */ /* 0x0002a400000c000b */
[----:B012---:R-:W-:Y:S01]  /*10530*/  ENDCOLLECTIVE ;  /* 0x000000000000791b */ /* 0x007fe20003800000 */
.L_x_386:
[----:B------:R-:W-:Y:S01]  /*10540*/  @!PT LDS RZ, [RZ] ;  /* 0x00000000fffff984 */ /* 0x000fe20000000800 */
[----:B------:R-:W-:Y:S01]  /*10550*/  @!PT LDS RZ, [RZ] ;  /* 0x00000000fffff984 */ /* 0x000fe20000000800 */
[----:B------:R-:W-:Y:S01]  /*10560*/  @!PT LDS RZ, [RZ] ;  /* 0x00000000fffff984 */ /* 0x000fe20000000800 */
[----:B------:R0:W-:Y:S02]  /*10570*/  LDGSTS.E.BYPASS.LTC128B.128 [R5+0x5400], desc[UR36][R2.64+0x80], !P2 ;  /* 0x0540008002057fae */ /* 0x0001e4000d101d64 */
[----:B0-----:R-:W-:Y:S01]  /*10580*/  MOV R2, R14 ;  /* 0x0000000e00027202 */ /* 0x001fe20000000f00 */
[----:B------:R-:W-:Y:S06]  /*10590*/  BRA `(.L_x_387) ;  /* 0xffffffc000687947 */ /* 0x000fec000383ffff */
.L_x_290:
[----:B0-----:R0:W1:Y:S02]  /*105a0*/  SYNCS.PHASECHK.TRANS64.TRYWAIT P0, [R0+URZ+0x2a860], R3 ;  /* 0x02a86003000075a7 */ /* 0x001064000800017f */
[----:B-1----:R-:W-:Y:S05]  /*105b0*/  @!P0 NANOSLEEP.SYNCS 0x989680 ;  /* 0x009896800000895d */ /* 0x002fea0003900000 */
[----:B------:R-:W1:Y:S02]  /*105c0*/  @!P0 SYNCS.PHASECHK.TRANS64 P0, [R0+URZ+0x2a860], R3 ;  /* 0x02a86003000085a7 */ /* 0x000e64000800007f */
[----:B-1----:R-:W-:Y:S05]  /*105d0*/  @!P0 BRA `(.L_x_290) ;  /* 0xfffffffc00f08947 */ /* 0x002fea000383ffff */
[----:B------:R-:W-:Y:S05]  /*105e0*/  BRA `(.L_x_388) ;  /* 0xffffffc400887947 */ /* 0x000fea000383ffff */
.L_x_291:
[----:B------:R-:W-:Y:S01]  /*105f0*/  BSSY B0, `(.L_x_389) ;  /* 0x0000008000007945 */ /* 0x000fe20003800000 */
[----:B------:R-:W-:Y:S01]  /*10600*/  IMAD.MOV.U32 R13, RZ, RZ, R24 ;  /* 0x000000ffff0d7224 */ /* 0x000fe200078e0018 */
[----:B------:R-:W-:Y:S01]  /*10610*/  MOV R15, 0xffffffff ;  /* 0xffffffff000f7802 */ /* 0x000fe20000000f00 */
[----:B------:R-:W-:Y:S02]  /*10620*/  IMAD.MOV.U32 R12, RZ, RZ, RZ ;  /* 0x000000ffff0c7224 */ /* 0x000fe400078e00ff */
[----:B------:R-:W-:-:S07]  /*10630*/  IMAD.MOV.U32 R11, RZ, RZ, 0x181f ;  /* 0x0000181fff0b7424 */ /* 0x000fce00078e00ff */
[----:B0-----:R-:W-:Y:S05]  /*10640*/  WARPSYNC.COLLECTIVE R15, `(.L_x_390) ;  /* 0x000000000f087348 */ /* 0x001fea0003c00000 */
[----:B------:R1:W2:Y:S02]  /*10650*/  SHFL.IDX P6, R14, R13, R12, R11 ;  /* 0x0000000c0d0e7389 */ /* 0x0002a400000c000b */
[----:B012---:R-:W-:Y:S01]  /*10660*/  ENDCOLLECTIVE ;  /* 0x000000000000791b */ /* 0x007fe20003800000 */
.L_x_390:
[----:B------:R-:W-:Y:S05]  /*10670*/  BSYNC B0 ;  /* 0x0000000000007941 */ /* 0x000fea0003800000 */
.L_x_389:
[----:B------:R-:W0:Y:S01]  /*10680*/  S2R R4, SR_TID.X ;  /* 0x0000000000047919 */ /* 0x000e220000002100 */
[----:B------:R-:W-:Y:S01]  /*10690*/  IMAD.MOV.U32 R13, RZ, RZ, R23 ;  /* 0x000000ffff0d7224 */ /* 0x000fe200078e0017 */
[----:B------:R-:W-:Y:S01]  /*106a0*/  MOV R11, 0x181f ;  /* 0x0000181f000b7802 */ /* 0x000fe20000000f00 */
[----:B------:R-:W-:Y:S01]  /*106b0*/  IMAD.MOV.U32 R12, RZ, RZ, RZ ;  /* 0x000000ffff0c7224 */ /* 0x000fe200078e00ff */
[C---:B------:R-:W-:Y:S01]  /*106c0*/  LOP3.LUT R2, R29.reuse, 0x1, RZ, 0xc0, !PT ;  /* 0x000000011d027812 */ /* 0x040fe200078ec0ff */
[----:B------:R-:W-:Y:S01]  /*106d0*/  IMAD.MOV.U32 R15, RZ, RZ, -0x1 ;  /* 0xffffffffff0f7424 */ /* 0x000fe200078e00ff */
[----:B------:R-:W-:Y:S01]  /*106e0*/  LOP3.LUT P0, RZ, R29, 0x2, RZ, 0xc0, !PT ;  /* 0x000000021dff7812 */ /* 0x000fe2000780c0ff */
[----:B------:R-:W-:Y:S01]  /*106f0*/  IMAD.MOV.U32 R3, RZ, RZ, R14 ;  /* 0x000000ffff037224 */ /* 0x000fe200078e000e */
[----:B------:R-:W-:-:S13]  /*10700*/  ISETP.NE.U32.AND P1, PT, R2, 0x1, PT ;  /* 0x000000010200780c */ /* 0x000fda0003f25070 */
[----:B0-----:R-:W-:Y:S05]  /*10710*/  WARPSYNC.COLLECTIVE R15, `(.L_x_391) ;  /* 0x000000000f087348 */ /* 0x001fea0003c00000 */
[----:B------:R1:W2:Y:S02]  /*10720*/  SHFL.IDX P6, R14, R13, R12, R11 ;  /* 0x0000000c0d0e7389 */ /* 0x0002a400000c000b */
[----:B012---:R-:W-:Y:S01]  /*10730*/  ENDCOLLECTIVE ;  /* 0x000000000000791b */ /* 0x007fe20003800000 */
.L_x_391:
[C---:B------:R-:W-:Y:S02]  /*10740*/  ISETP.LT.OR P4, PT, R5.reuse, 0x1, !P0 ;  /* 0x000000010500780c */ /* 0x040fe40004781670 */
[----:B------:R-:W-:Y:S01]  /*10750*/  ISETP.LT.OR P3, PT, R5, 0x1, P1 ;  /* 0x000000010500780c */ /* 0x000fe20000f61670 */
[----:B------:R-:W-:Y:S02]  /*10760*/  IMAD.MOV.U32 R13, RZ, RZ, R24 ;  /* 0x000000ffff0d7224 */ /* 0x000fe400078e0018 */
[----:B------:R-:W-:Y:S02]  /*10770*/  IMAD.MOV.U32 R12, RZ, RZ, 0x1 ;  /* 0x00000001ff0c7424 */ /* 0x000fe400078e00ff */
[----:B------:R-:W-:-:S05]  /*10780*/  IMAD.SHL.U32 R4, R4, 0x8, RZ ;  /* 0x0000000804047824 */ /* 0x000fca00078e00ff */
[----:B------:R-:W-:-:S05]  /*10790*/  LOP3.LUT R4, R4, 0x38, RZ, 0xc0, !PT ;  /* 0x0000003804047812 */ /* 0x000fca00078ec0ff */
[----:B------:R-:W-:Y:S02]  /*107a0*/  IMAD.SHL.U32 R6, R4, 0x2, RZ ;  /* 0x0000000204067824 */ /* 0x000fe400078e00ff */
[----:B------:R-:W-:-:S03]  /*107b0*/  IMAD R4, R7, 0x2, R22 ;  /* 0x0000000207047824 */ /* 0x000fc600078e0216 */
[----:B------:R-:W-:-:S13]  /*107c0*/  IADD3 R2, P2, R14, R6, RZ ;  /* 0x000000060e027210 */ /* 0x000fda0007f5e0ff */
[----:B------:R-:W-:Y:S05]  /*107d0*/  WARPSYNC.COLLECTIVE R15, `(.L_x_392) ;  /* 0x000000000f087348 */ /* 0x000fea0003c00000 */
[----:B------:R0:W1:Y:S02]  /*107e0*/  SHFL.IDX P6, R14, R13, R12, R11 ;  /* 0x0000000c0d0e7389 */ /* 0x00006400000c000b */
[----:B01----:R-:W-:Y:S01]  /*107f0*/  ENDCOLLECTIVE ;  /* 0x000000000000791b */ /* 0x003fe20003800000 */
.L_x_392:
[----:B------:R-:W-:-:S05]  /*10800*/  IADD3.X R3, RZ, R3, RZ, P2, !PT ;  /* 0x00000003ff037210 */ /* 0x000fca00017fe4ff */
[----:B------:R-:W-:Y:S01]  /*10810*/  @!PT LDS RZ, [RZ] ;  /* 0x00000000fffff984 */ /* 0x000fe20000000800 */
[----:B------:R-:W-:Y:S01]  /*10820*/  @!PT LDS RZ, [RZ] ;  /* 0x00000000fffff984 */ /* 0x000fe20000000800 */
[----:B------:R-:W-:Y:S01]  /*10830*/  @!PT LDS RZ, [RZ] ;  /* 0x00000000fffff984 */ /* 0x000fe20000000800 */
[----:B------:R0:W-:Y:S01]  /*10840*/  LDGSTS.E.BYPASS.LTC128B.128 [R4+0x400], desc[UR36][R2.64], !P3 ;  /* 0x0040000002047fae */ /* 0x0001e2000d901d64 */
[----:B------:R-:W-:-:S03]  /*10850*/  ISETP.LT.OR P3, PT, R5, 0x11, P1 ;  /* 0x000000110500780c */ /* 0x000fc60000f61670 */
[----:B------:R0:W-:Y:S01]  /*10860*/  LDGSTS.E.BYPASS.LTC128B.128 [R4+0x3400], desc[UR36][R2.64+0x80], !P4 ;  /* 0x0340008002047fae */ /* 0x0001e2000e101d64 */
[----:B------:R-:W-:Y:S01]  /*10870*/  ISETP.LT.OR P4, PT, R5, 0x11, !P0 ;  /* 0x000000110500780c */ /* 0x000fe20004781670 */
[----:B------:R-:W-:Y:S01]  /*10880*/  IMAD.MOV.U32 R13, RZ, RZ, R23 ;  /* 0x000000ffff0d7224 */ /* 0x000fe200078e0017 */
[----:B------:R-:W-:-:S11]  /*10890*/  MOV R8, R14 ;  /* 0x0000000e00087202 */ /* 0x000fd60000000f00 */
[----:B0-----:R-:W-:Y:S05]  /*108a0*/  WARPSYNC.COLLECTIVE R15, `(.L_x_393) ;  /* 0x000000000f087348 */ /* 0x001fea0003c00000 */
[----:B------:R1:W2:Y:S02]  /*108b0*/  SHFL.IDX P6, R14, R13, R12, R11 ;  /* 0x0000000c0d0e7389 */ /* 0x0002a400000c000b */
[----:B012---:R-:W-:Y:S01]  /*108c0*/  ENDCOLLECTIVE ;  /* 0x000000000000791b */ /* 0x007fe20003800000 */
.L_x_393:
[----:B------:R-:W-:Y:S01]  /*108d0*/  IMAD.MOV.U32 R13, RZ, RZ, R24 ;  /* 0x000000ffff0d7224 */ /* 0x000fe200078e0018 */
[----:B------:R-:W-:Y:S02]  /*108e0*/  MOV R12, 0x2 ;  /* 0x00000002000c7802 */ /* 0x000fe40000000f00 */
[----:B------:R-:W-:-:S13]  /*108f0*/  IADD3 R2, P2, R14, R6, RZ ;  /* 0x000000060e027210 */ /* 0x000fda0007f5e0ff */
[----:B------:R-:W-:Y:S05]  /*10900*/  WARPSYNC.COLLECTIVE R15, `(.L_x_394) ;  /* 0x000000000f087348 */ /* 0x000fea0003c00000 */
[----:B------:R0:W1:Y:S02]  /*10910*/  SHFL.IDX P6, R14, R13, R12, R11 ;  /* 0x0000000c0d0e7389 */ /* 0x00006400000c000b */
[----:B01----:R-:W-:Y:S01]  /*10920*/  ENDCOLLECTIVE ;  /* 0x000000000000791b */ /* 0x003fe20003800000 */
.L_x_394:
[----:B------:R-:W-:-:S05]  /*10930*/  IMAD.X R3, RZ, RZ, R8, P2 ;  /* 0x000000ffff037224 */ /* 0x000fca00010e0608 */
[----:B------:R-:W-:Y:S01]  /*10940*/  @!PT LDS RZ, [RZ] ;  /* 0x00000000fffff984 */ /* 0x000fe20000000800 */
[----:B------:R-:W-:Y:S01]  /*10950*/  @!PT LDS RZ, [RZ] ;  /* 0x00000000fffff984 */ /* 0x000fe20000000800 */
[----:B------:R-:W-:Y:S01]  /*10960*/  @!PT LDS RZ, [RZ] ;  /* 0x00000000fffff984 */ /* 0x000fe20000000800 */
[----:B------:R0:W-:Y:S01]  /*10970*/  LDGSTS.E.BYPASS.LTC128B.128 [R4+0xc00], desc[UR36][R2.64], !P3 ;  /* 0x00c0000002047fae */ /* 0x0001e2000d901d64 */
[----:B------:R-:W-:-:S03]  /*10980*/  ISETP.LT.OR P3, PT, R5, 0x21, P1 ;  /* 0x000000210500780c */ /* 0x000fc60000f61670 */
[----:B------:R0:W-:Y:S01]  /*10990*/  LDGSTS.E.BYPASS.LTC128B.128 [R4+0x3c00], desc[UR36][R2.64+0x80], !P4 ;  /* 0x03c0008002047fae */ /* 0x0001e2000e101d64 */
[----:B------:R-:W-:Y:S01]  /*109a0*/  ISETP.LT.OR P4, PT, R5, 0x21, !P0 ;  /* 0x000000210500780c */ /* 0x000fe20004781670 */
[----:B------:R-:W-:Y:S02]  /*109b0*/  IMAD.MOV.U32 R13, RZ, RZ, R23 ;  /* 0x000000ffff0d7224 */ /* 0x000fe400078e0017 */
[----:B------:R-:W-:-:S10]  /*109c0*/  IMAD.MOV.U32 R7, RZ, RZ, R14 ;  /* 0x000000ffff077224 */ /* 0x000fd400078e000e */
[----:B0-----:R-:W-:Y:S05]  /*109d0*/  WARPSYNC.COLLECTIVE R15, `(.L_x_395) ;  /* 0x000000000f087348 */ /* 0x001fea0003c00000 */
[----:B------:R1:W2:Y:S02]  /*109e0*/  SHFL.IDX P6, R14, R13, R12, R11 ;  /* 0x0000000c0d0e7389 */ /* 0x0002a400000c000b */
[----:B012---:R-:W-:Y:S01]  /*109f0*/  ENDCOLLECTIVE ;  /* 0x000000000000791b */ /* 0x007fe20003800000 */
.L_x_395:
[----:B------:R-:W-:Y:S02]  /*10a00*/  IMAD.MOV.U32 R13, RZ, RZ, R24 ;  /* 0x000000ffff0d7224 */ /* 0x000fe400078e0018 */
[----:B------:R-:W-:Y:S02]  /*10a10*/  IMAD.MOV.U32 R12, RZ, RZ, 0x3 ;  /* 0x00000003ff0c7424 */ /* 0x000fe400078e00ff */
[----:B------:R-:W-:-:S07]  /*10a20*/  IMAD.MOV.U32 R9, RZ, RZ, R14 ;  /* 0x000000ffff097224 */ /* 0x000fce00078e000e */
[----:B------:R-:W-:Y:S05]  /*10a30*/  WARPSYNC.COLLECTIVE R15, `(.L_x_396) ;  /* 0x000000000f087348 */ /* 0x000fea0003c00000 */
[----:B------:R0:W1:Y:S02]  /*10a40*/  SHFL.IDX P6, R14, R13, R12, R11 ;  /* 0x0000000c0d0e7389 */ /* 0x00006400000c000b */
[----:B01----:R-:W-:Y:S01]  /*10a50*/  ENDCOLLECTIVE ;  /* 0x000000000000791b */ /* 0x003fe20003800000 */
.L_x_396:
[----:B------:R-:W-:-:S04]  /*10a60*/  IADD3 R2, P2, R9, R6, RZ ;  /* 0x0000000609027210 */ /* 0x000fc80007f5e0ff */
[----:B------:R-:W-:-:S05]  /*10a70*/  IADD3.X R3, RZ, R7, RZ, P2, !PT ;  /* 0x00000007ff037210 */ /* 0x000fca00017fe4ff */
[----:B------:R-:W-:Y:S01]  /*10a80*/  @!PT LDS RZ, [RZ] ;  /* 0x00000000fffff984 */ /* 0x000fe20000000800 */
[----:B------:R-:W-:Y:S01]  /*10a90*/  @!PT LDS RZ, [RZ] ;  /* 0x00000000fffff984 */ /* 0x000fe20000000800 */
[----:B------:R-:W-:Y:S01]  /*10aa0*/  @!PT LDS RZ, [RZ] ;  /* 0x00000000fffff984 */ /* 0x000fe20000000800 */
[----:B------:R0:W-:Y:S01]  /*10ab0*/  LDGSTS.E.BYPASS.LTC128B.128 [R4+0x1400], desc[UR36][R2.64], !P3 ;  /* 0x0140000002047fae */ /* 0x0001e2000d901d64 */
[C---:B------:R-:W-:Y:S02]  /*10ac0*/  ISETP.LT.OR P3, PT, R5.reuse, 0x31, P1 ;  /* 0x000000310500780c */ /* 0x040fe40000f61670 */
[----:B------:R-:W-:Y:S01]  /*10ad0*/  MOV R13, R23 ;  /* 0x00000017000d7202 */ /* 0x000fe20000000f00 */
[----:B------:R0:W-:Y:S01]  /*10ae0*/  LDGSTS.E.BYPASS.LTC128B.128 [R4+0x4400], desc[UR36][R2.64+0x80], !P4 ;  /* 0x0440008002047fae */ /* 0x0001e2000e101d64 */
[----:B------:R-:W-:Y:S01]  /*10af0*/  ISETP.LT.OR P4, PT, R5, 0x31, !P0 ;  /* 0x000000310500780c */ /* 0x000fe20004781670 */
[----:B------:R-:W-:-:S12]  /*10b00*/  IMAD.MOV.U32 R8, RZ, RZ, R14 ;  /* 0x000000ffff087224 */ /* 0x000fd800078e000e */
[----:B0-----:R-:W-:Y:S05]  /*10b10*/  WARPSYNC.COLLECTIVE R15, `(.L_x_397) ;  /* 0x000000000f087348 */ /* 0x001fea0003c00000 */
[----:B------:R1:W2:Y:S02]  /*10b20*/  SHFL.IDX P6, R14, R13, R12, R11 ;  /* 0x0000000c0d0e7389 */ /* 0x0002a400000c000b */
[----:B012---:R-:W-:Y:S01]  /*10b30*/  ENDCOLLECTIVE ;  /* 0x000000000000791b */ /* 0x007fe20003800000 */
.L_x_397:
[----:B------:R-:W-:Y:S02]  /*10b40*/  IMAD.MOV.U32 R13, RZ, RZ, R24 ;  /* 0x000000ffff0d7224 */ /* 0x000fe400078e0018 */
[----:B------:R-:W-:Y:S01]  /*10b50*/  IMAD.MOV.U32 R12, RZ, RZ, 0x4 ;  /* 0x00000004ff0c7424 */ /* 0x000fe200078e00ff */
[----:B------:R-:W-:-:S13]  /*10b60*/  IADD3 R2, P2, R14, R6, RZ ;  /* 0x000000060e027210 */ /* 0x000fda0007f5e0ff */
[----:B------:R-:W-:Y:S05]  /*10b70*/  WARPSYNC.COLLECTIVE R15, `(.L_x_398) ;  /* 0x000000000f087348 */ /* 0x000fea0003c00000 */
[----:B------:R0:W1:Y:S02]  /*10b80*/  SHFL.IDX P6, R14, R13, R12, R11 ;  /* 0x0000000c0d0e7389 */ /* 0x00006400000c000b */
[----:B01----:R-:W-:Y:S01]  /*10b90*/  ENDCOLLECTIVE ;  /* 0x000000000000791b */ /* 0x003fe20003800000 */
.L_x_398:
        /* <DEDUP_REMOVED lines=13> */
.L_x_399:
[----:B------:R-:W-:Y:S01]  /*10c70*/  MOV R13, R24 ;  /* 0x00000018000d7202 */ /* 0x000fe20000000f00 */
[----:B------:R-:W-:Y:S02]  /*10c80*/  IMAD.MOV.U32 R12, RZ, RZ, 0x5 ;  /* 0x00000005ff0c7424 */ /* 0x000fe400078e00ff */
[----:B------:R-:W-:-:S07]  /*10c90*/  IMAD.MOV.U32 R9, RZ, RZ, R14 ;  /* 0x000000ffff097224 */ /* 0x000fce00078e000e */
[----:B------:R-:W-:Y:S05]  /*10ca0*/  WARPSYNC.COLLECTIVE R15, `(.L_x_400) ;  /* 0x000000000f087348 */ /* 0x000fea0003c00000 */
[----:B------:R0:W1:Y:S02]  /*10cb0*/  SHFL.IDX P6, R14, R13, R12, R11 ;  /* 0x0000000c0d0e7389 */ /* 0x00006400000c000b */
[----:B01----:R-:W-:Y:S01]  /*10cc0*/  ENDCOLLECTIVE ;  /* 0x000000000000791b */ /* 0x003fe20003800000 */
.L_x_400:
[----:B------:R-:W-:-:S05]  /*10cd0*/  IADD3 R2, P2, R9, R6, RZ ;  /* 0x0000000609027210 */ /* 0x000fca0007f5e0ff */
[----:B------:R-:W-:-:S05]  /*10ce0*/  IMAD.X R3, RZ, RZ, R7, P2 ;  /* 0x000000ffff037224 */ /* 0x000fca00010e0607 */
[----:B------:R-:W-:Y:S01]  /*10cf0*/  @!PT LDS RZ, [RZ] ;  /* 0x00000000fffff984 */ /* 0x000fe20000000800 */
[----:B------:R-:W-:Y:S01]  /*10d00*/  @!PT LDS RZ, [RZ] ;  /* 0x00000000fffff984 */ /* 0x000fe20000000800 */
[----:B------:R-:W-:Y:S01]  /*10d10*/  @!PT LDS RZ, [RZ] ;  /* 0x00000000fffff984 */ /* 0x000fe20000000800 */
[----:B------:R0:W-:Y:S01]  /*10d20*/  LDGSTS.E.BYPASS.LTC128B.128 [R4+0x2400], desc[UR36][R2.64], !P3 ;  /* 0x0240000002047fae */ /* 0x0001e2000d901d64 */
[----:B------:R-:W-:-:S03]  /*10d30*/  IMAD.MOV.U32 R13, RZ, RZ, R23 ;  /* 0x000000ffff0d7224 */ /* 0x000fc600078e0017 */
[----:B------:R0:W-:Y:S01]  /*10d40*/  LDGSTS.E.BYPASS.LTC128B.128 [R4+0x5400], desc[UR36][R2.64+0x80], !P4 ;  /* 0x0540008002047fae */ /* 0x0001e2000e101d64 */
[----:B------:R-:W-:-:S07]  /*10d50*/  IMAD.MOV.U32 R24, RZ, RZ, R14 ;  /* 0x000000ffff187224 */ /* 0x000fce00078e000e */
[----:B0-----:R-:W-:Y:S05]  /*10d60*/  WARPSYNC.COLLECTIVE R15, `(.L_x_401) ;  /* 0x000000000f087348 */ /* 0x001fea0003c00000 */
[----:B------:R1:W2:Y:S02]  /*10d70*/  SHFL.IDX P6, R14, R13, R12, R11 ;  /* 0x0000000c0d0e7389 */ /* 0x0002a400000c000b */
[----:B012---:R-:W-:Y:S01]  /*10d80*/  ENDCOLLECTIVE ;  /* 0x000000000000791b */ /* 0x007fe20003800000 */
.L_x_401:
[----:B------:R-:W-:Y:S05]  /*10d90*/  BRA `(.L_x_402) ;  /* 0xffffffc000847947 */ /* 0x000fea000383ffff */
.L_x_296:
[----:B------:R-:W-:Y:S01]  /*10da0*/  BSSY B0, `(.L_x_403) ;  /* 0x0000008000007945 */ /* 0x000fe20003800000 */
[----:B------:R-:W-:Y:S01]  /*10db0*/  MOV R13, R16 ;  /* 0x00000010000d7202 */ /* 0x000fe20000000f00 */
[----:B------:R-:W-:Y:S02]  /*10dc0*/  IMAD.MOV.U32 R12, RZ, RZ, RZ ;  /* 0x000000ffff0c7224 */ /* 0x000fe400078e00ff */
[----:B------:R-:W-:Y:S02]  /*10dd0*/  IMAD.MOV.U32 R11, RZ, RZ, 0x1f ;  /* 0x0000001fff0b7424 */ /* 0x000fe400078e00ff */
[----:B------:R-:W-:-:S07]  /*10de0*/  IMAD.MOV.U32 R15, RZ, RZ, -0x1 ;  /* 0xffffffffff0f7424 */ /* 0x000fce00078e00ff */
[----:B0-----:R-:W-:Y:S05]  /*10df0*/  WARPSYNC.COLLECTIVE R15, `(.L_x_404) ;  /* 0x000000000f087348 */ /* 0x001fea0003c00000 */
[----:B------:R1:W2:Y:S02]  /*10e00*/  SHFL.IDX P6, R14, R13, R12, R11 ;  /* 0x0000000c0d0e7389 */ /* 0x0002a400000c000b */
[----:B012---:R-:W-:Y:S01]  /*10e10*/  ENDCOLLECTIVE ;  /* 0x000000000000791b */ /* 0x007fe20003800000 */
.L_x_404:
[----:B------:R-:W-:Y:S05]  /*10e20*/  BSYNC B0 ;  /* 0x0000000000007941 */ /* 0x000fea0003800000 */
.L_x_403:
[----:B------:R-:W-:Y:S01]  /*10e30*/  IMAD.MOV.U32 R13, RZ, RZ, R16 ;  /* 0x000000ffff0d7224 */ /* 0x000fe200078e0010 */
[----:B------:R-:W-:Y:S01]  /*10e40*/  MOV R15, 0xffffffff ;  /* 0xffffffff000f7802 */ /* 0x000fe20000000f00 */
[----:B------:R-:W-:Y:S01]  /*10e50*/  IMAD.MOV.U32 R12, RZ, RZ, 0x1 ;  /* 0x00000001ff0c7424 */ /* 0x000fe200078e00ff */
[----:B------:R-:W-:Y:S01]  /*10e60*/  MOV R5, R14 ;  /* 0x0000000e00057202 */ /* 0x000fe20000000f00 */
[----:B------:R-:W-:Y:S02]  /*10e70*/  IMAD.MOV.U32 R11, RZ, RZ, 0x1f ;  /* 0x0000001fff0b7424 */ /* 0x000fe400078e00ff */
[----:B------:R-:W-:-:S07]  /*10e80*/  IMAD.IADD R7, R19, 0x1, R8 ;  /* 0x0000000113077824 */ /* 0x000fce00078e0208 */
[----:B------:R-:W-:Y:S05]  /*10e90*/  WARPSYNC.COLLECTIVE R15, `(.L_x_405) ;  /* 0x000000000f087348 */ /* 0x000fea0003c00000 */
[----:B------:R0:W1:Y:S02]  /*10ea0*/  SHFL.IDX P6, R14, R13, R12, R11 ;  /* 0x0000000c0d0e7389 */ /* 0x00006400000c000b */
[----:B01----:R-:W-:Y:S01]  /*10eb0*/  ENDCOLLECTIVE ;  /* 0x000000000000791b */ /* 0x003fe20003800000 */
.L_x_405:
[----:B------:R-:W-:Y:S02]  /*10ec0*/  ULDC UR4, c[0x0][0xc3c] ;  /* 0x00030f0000047ab9 */ /* 0x000fe40000000800 */
[----:B------:R-:W-:-:S13]  /*10ed0*/  ISETP.GE.OR P1, PT, R7, UR4, !P0 ;  /* 0x0000000407007c0c */ /* 0x000fda000c726670 */
[----:B------:R-:W0:Y:S01]  /*10ee0*/  @!P1 LDC.64 R2, c[0x0][0xc80] ;  /* 0x00032000ff029b82 */ /* 0x000e220000000a00 */
[----:B------:R-:W-:Y:S02]  /*10ef0*/  IMAD.MOV.U32 R4, RZ, RZ, RZ ;  /* 0x000000ffff047224 */ /* 0x000fe400078e00ff */
[----:B------:R-:W-:Y:S02]  /*10f00*/  IMAD.MOV.U32 R11, RZ, RZ, RZ ;  /* 0x000000ffff0b7224 */ /* 0x000fe400078e00ff */
[----:B------:R-:W-:Y:S02]  /*10f10*/  IMAD.MOV.U32 R0, RZ, RZ, R14 ;  /* 0x000000ffff007224 */ /* 0x000fe400078e000e */
[----:B0-----:R-:W-:-:S06]  /*10f20*/  @!P1 IMAD.WIDE R2, R7, 0x4, R2 ;  /* 0x0000000407029825 */ /* 0x001fcc00078e0202 */
[----:B------:R-:W2:Y:S01]  /*10f30*/  @!P1 LDG.E R2, desc[UR36][R2.64] ;  /* 0x0000002402029981 */ /* 0x000ea2000c1e1900 */
[C---:B------:R-:W-:Y:S02]  /*10f40*/  ISETP.GE.U32.AND P2, PT, R8.reuse, 0x2, PT ;  /* 0x000000020800780c */ /* 0x040fe40003f46070 */
[C---:B------:R-:W-:Y:S02]  /*10f50*/  ISETP.GE.U32.AND P3, PT, R8.reuse, 0x4, PT ;  /* 0x000000040800780c */ /* 0x040fe40003f66070 */
[C---:B------:R-:W-:Y:S02]  /*10f60*/  ISETP.GE.U32.AND P4, PT, R8.reuse, 0x8, PT ;  /* 0x000000080800780c */ /* 0x040fe40003f86070 */
[C---:B------:R-:W-:Y:S02]  /*10f70*/  ISETP.GE.U32.AND P5, PT, R8.reuse, 0x10, PT ;  /* 0x000000100800780c */ /* 0x040fe40003fa6070 */
[----:B--2---:R-:W-:Y:S02]  /*10f80*/  @!P1 MOV R4, R2 ;  /* 0x0000000200049202 */ /* 0x004fe40000000f00 */
[----:B------:R-:W-:-:S03]  /*10f90*/  ISETP.NE.AND P1, PT, R8, RZ, PT ;  /* 0x000000ff0800720c */ /* 0x000fc60003f25270 */
[----:B------:R-:W-:-:S10]  /*10fa0*/  IMAD.MOV.U32 R13, RZ, RZ, R4 ;  /* 0x000000ffff0d7224 */ /* 0x000fd400078e0004 */
[----:B------:R-:W-:Y:S05]  /*10fb0*/  WARPSYNC.COLLECTIVE R15, `(.L_x_406) ;  /* 0x000000000f087348 */ /* 0x000fea0003c00000 */
[----:B------:R0:W1:Y:S02]  /*10fc0*/  SHFL.UP P6, R14, R13, R12, R11 ;  /* 0x0400000c0d0e7389 */ /* 0x00006400000c000b */
[----:B01----:R-:W-:Y:S01]  /*10fd0*/  ENDCOLLECTIVE ;  /* 0x000000000000791b */ /* 0x003fe20003800000 */
.L_x_406:
[----:B------:R-:W-:Y:S01]  /*10fe0*/  IMAD.MOV.U32 R12, RZ, RZ, 0x2 ;  /* 0x00000002ff0c7424 */ /* 0x000fe200078e00ff */
[----:B------:R-:W-:-:S05]  /*10ff0*/  SEL R7, R14, RZ, P1 ;  /* 0x000000ff0e077207 */ /* 0x000fca0000800000 */
[----:B------:R-:W-:-:S05]  /*11000*/  IMAD.IADD R6, R4, 0x1, R7 ;  /* 0x0000000104067824 */ /* 0x000fca00078e0207 */
[----:B------:R-:W-:-:S07]  /*11010*/  MOV R13, R6 ;  /* 0x00000006000d7202 */ /* 0x000fce0000000f00 */
[----:B------:R-:W-:Y:S05]  /*11020*/  WARPSYNC.COLLECTIVE R15, `(.L_x_407) ;  /* 0x000000000f087348 */ /* 0x000fea0003c00000 */
[----:B------:R0:W1:Y:S02]  /*11030*/  SHFL.UP P6, R14, R13, R12, R11 ;  /* 0x0400000c0d0e7389 */ /* 0x00006400000c000b */
[----:B01----:R-:W-:Y:S01]  /*11040*/  ENDCOLLECTIVE ;  /* 0x000000000000791b */ /* 0x003fe20003800000 */
.L_x_407:
[----:B------:R-:W-:Y:S02]  /*11050*/  MOV R12, 0x4 ;  /* 0x00000004000c7802 */ /* 0x000fe40000000f00 */
[----:B------:R-:W-:-:S05]  /*11060*/  SEL R7, R14, RZ, P2 ;  /* 0x000000ff0e077207 */ /* 0x000fca0001000000 */
[----:B------:R-:W-:-:S04]  /*11070*/  IMAD.IADD R7, R6, 0x1, R7 ;  /* 0x0000000106077824 */ /* 0x000fc800078e0207 */
[----:B------:R-:W-:-:S07]  /*11080*/  IMAD.MOV.U32 R13, RZ, RZ, R7 ;  /* 0x000000ffff0d7224 */ /* 0x000fce00078e0007 */
[----:B------:R-:W-:Y:S05]  /*11090*/  WARPSYNC.COLLECTIVE R15, `(.L_x_408) ;  /* 0x000000000f087348 */ /* 0x000fea0003c00000 */
[----:B------:R0:W1:Y:S02]  /*110a0*/  SHFL.UP P6, R14, R13, R12, R11 ;  /* 0x0400000c0d0e7389 */ /* 0x00006400000c000b */
[----:B01----:R-:W-:Y:S01]  /*110b0*/  ENDCOLLECTIVE ;  /* 0x000000000000791b */ /* 0x003fe20003800000 */
.L_x_408:
[----:B------:R-:W-:Y:S01]  /*110c0*/  IMAD.MOV.U32 R12, RZ, RZ, 0x8 ;  /* 0x00000008ff0c7424 */ /* 0x000fe200078e00ff */
[----:B------:R-:W-:-:S05]  /*110d0*/  SEL R2, R14, RZ, P3 ;  /* 0x000000ff0e027207 */ /* 0x000fca0001800000 */
[----:B------:R-:W-:-:S04]  /*110e0*/  IMAD.IADD R2, R7, 0x1, R2 ;  /* 0x0000000107027824 */ /* 0x000fc800078e0202 */
[----:B------:R-:W-:-:S07]  /*110f0*/  IMAD.MOV.U32 R13, RZ, RZ, R2 ;  /* 0x000000ffff0d7224 */ /* 0x000fce00078e0002 */
[----:B------:R-:W-:Y:S05]  /*11100*/  WARPSYNC.COLLECTIVE R15, `(.L_x_409) ;  /* 0x000000000f087348 */ /* 0x000fea0003c00000 */
[----:B------:R0:W1:Y:S02]  /*11110*/  SHFL.UP P6, R14, R13, R12, R11 ;  /* 0x0400000c0d0e7389 */ /* 0x00006400000c000b */
[----:B01----:R-:W-:Y:S01]  /*11120*/  ENDCOLLECTIVE ;  /* 0x000000000000791b */ /* 0x003fe20003800000 */
.L_x_409:
[----:B------:R-:W-:Y:S01]  /*11130*/  IMAD.MOV.U32 R12, RZ, RZ, 0x10 ;  /* 0x00000010ff0c7424 */ /* 0x000fe200078e00ff */
[----:B------:R-:W-:-:S04]  /*11140*/  SEL R3, R14, RZ, P4 ;  /* 0x000000ff0e037207 */ /* 0x000fc80002000000 */
[----:B------:R-:W-:-:S05]  /*11150*/  IADD3 R3, R2, R3, RZ ;  /* 0x0000000302037210 */ /* 0x000fca0007ffe0ff */
[----:B------:R-:W-:-:S07]  /*11160*/  IMAD.MOV.U32 R13, RZ, RZ, R3 ;  /* 0x000000ffff0d7224 */ /* 0x000fce00078e0003 */
[----:B------:R-:W-:Y:S05]  /*11170*/  WARPSYNC.COLLECTIVE R15, `(.L_x_410) ;  /* 0x000000000f087348 */ /* 0x000fea0003c00000 */
[----:B------:R0:W1:Y:S02]  /*11180*/  SHFL.UP P6, R14, R13, R12, R11 ;  /* 0x0400000c0d0e7389 */ /* 0x00006400000c000b */
[----:B01----:R-:W-:Y:S01]  /*11190*/  ENDCOLLECTIVE ;  /* 0x000000000000791b */ /* 0x003fe20003800000 */
.L_x_410:
[----:B------:R-:W-:Y:S02]  /*111a0*/  IMAD.MOV.U32 R12, RZ, RZ, 0x1f ;  /* 0x0000001fff0c7424 */ /* 0x000fe400078e00ff */
[----:B------:R-:W-:Y:S01]  /*111b0*/  IMAD.MOV.U32 R11, RZ, RZ, 0x1f ;  /* 0x0000001fff0b7424 */ /* 0x000fe200078e00ff */
[----:B------:R-:W-:-:S05]  /*111c0*/  SEL R6, R14, RZ, P5 ;  /* 0x000000ff0e067207 */ /* 0x000fca0002800000 */
[----:B------:R-:W-:-:S05]  /*111d0*/  IMAD.IADD R6, R3, 0x1, R6 ;  /* 0x0000000103067824 */ /* 0x000fca00078e0206 */
[----:B------:R-:W-:-:S07]  /*111e0*/  MOV R13, R6 ;  /* 0x00000006000d7202 */ /* 0x000fce0000000f00 */
[----:B------:R-:W-:Y:S05]  /*111f0*/  WARPSYNC.COLLECTIVE R15, `(.L_x_411) ;  /* 0x000000000f087348 */ /* 0x000fea0003c00000 */
[----:B------:R0:W1:Y:S02]  /*11200*/  SHFL.IDX P6, R14, R13, R12, R11 ;  /* 0x0000000c0d0e7389 */ /* 0x00006400000c000b */
[----:B01----:R-:W-:Y:S01]  /*11210*/  ENDCOLLECTIVE ;  /* 0x000000000000791b */ /* 0x003fe20003800000 */
.L_x_411:
[----:B------:R-:W-:Y:S05]  /*11220*/  BRA `(.L_x_412) ;  /* 0xffffffc000907947 */ /* 0x000fea000383ffff */
.L_x_301:
[----:B------:R-:W-:Y:S01]  /*11230*/  BSSY B0, `(.L_x_413) ;  /* 0x0000008000007945 */ /* 0x000fe20003800000 */
[----:B-----5:R-:W-:Y:S01]  /*11240*/  IMAD.MOV.U32 R13, RZ, RZ, R4 ;  /* 0x000000ffff0d7224 */ /* 0x020fe200078e0004 */
[----:B------:R-:W-:Y:S01]  /*11250*/  MOV R12, 0x1 ;  /* 0x00000001000c7802 */ /* 0x000fe20000000f00 */
[----:B------:R-:W-:Y:S02]  /*11260*/  IMAD.MOV.U32 R11, RZ, RZ, RZ ;  /* 0x000000ffff0b7224 */ /* 0x000fe400078e00ff */
[----:B------:R-:W-:-:S07]  /*11270*/  IMAD.MOV.U32 R15, RZ, RZ, -0x1 ;  /* 0xffffffffff0f7424 */ /* 0x000fce00078e00ff */
[----:B012---:R-:W-:Y:S05]  /*11280*/  WARPSYNC.COLLECTIVE R15, `(.L_x_414) ;  /* 0x000000000f087348 */ /* 0x007fea0003c00000 */
[----:B------:R3:W4:Y:S02]  /*11290*/  SHFL.UP P6, R14, R13, R12, R11 ;  /* 0x0400000c0d0e7389 */ /* 0x00072400000c000b */
[----:B01234-:R-:W-:Y:S01]  /*112a0*/  ENDCOLLECTIVE ;  /* 0x000000000000791b */ /* 0x01ffe20003800000 */
.L_x_414:
[----:B------:R-:W-:Y:S05]  /*112b0*/  BSYNC B0 ;  /* 0x0000000000007941 */ /* 0x000fea0003800000 */
.L_x_413:
[----:B------:R-:W-:Y:S01]  /*112c0*/  SEL R13, R14, RZ, P1 ;  /* 0x000000ff0e0d7207 */ /* 0x000fe20000800000 */
[----:B------:R-:W-:Y:S01]  /*112d0*/  IMAD.MOV.U32 R11, RZ, RZ, RZ ;  /* 0x000000ffff0b7224 */ /* 0x000fe200078e00ff */
[----:B------:R-:W-:Y:S01]  /*112e0*/  MOV R12, 0x2 ;  /* 0x00000002000c7802 */ /* 0x000fe20000000f00 */
[----:B------:R-:W-:Y:S02]  /*112f0*/  IMAD.MOV.U32 R15, RZ, RZ, -0x1 ;  /* 0xffffffffff0f7424 */ /* 0x000fe400078e00ff */
[----:B------:R-:W-:-:S07]  /*11300*/  IMAD.IADD R13, R4, 0x1, R13 ;  /* 0x00000001040d7824 */ /* 0x000fce00078e020d */
[----:B------:R-:W-:Y:S05]  /*11310*/  WARPSYNC.COLLECTIVE R15, `(.L_x_415) ;  /* 0x000000000f087348 */ /* 0x000fea0003c00000 */
[----:B------:R0:W1:Y:S02]  /*11320*/  SHFL.UP P6, R14, R13, R12, R11 ;  /* 0x0400000c0d0e7389 */ /* 0x00006400000c000b */
[----:B01----:R-:W-:Y:S01]  /*11330*/  ENDCOLLECTIVE ;  /* 0x000000000000791b */ /* 0x003fe20003800000 */
.L_x_415:
[----:B------:R-:W-:Y:S01]  /*11340*/  IMAD.MOV.U32 R12, RZ, RZ, 0x4 ;  /* 0x00000004ff0c7424 */ /* 0x000fe200078e00ff */
[----:B------:R-:W-:-:S05]  /*11350*/  SEL R0, R14, RZ, P2 ;  /* 0x000000ff0e007207 */ /* 0x000fca0001000000 */
[----:B------:R-:W-:-:S05]  /*11360*/  IMAD.IADD R0, R13, 0x1, R0 ;  /* 0x000000010d007824 */ /* 0x000fca00078e0200 */
[----:B------:R-:W-:-:S07]  /*11370*/  MOV R13, R0 ;  /* 0x00000000000d7202 */ /* 0x000fce0000000f00 */
[----:B------:R-:W-:Y:S05]  /*11380*/  WARPSYNC.COLLECTIVE R15, `(.L_x_416) ;  /* 0x000000000f087348 */ /* 0x000fea0003c00000 */
[----:B------:R0:W1:Y:S02]  /*11390*/  SHFL.UP P6, R14, R13, R12, R11 ;  /* 0x0400000c0d0e7389 */ /* 0x00006400000c000b */
[----:B01----:R-:W-:Y:S01]  /*113a0*/  ENDCOLLECTIVE ;  /* 0x000000000000791b */ /* 0x003fe20003800000 */
.L_x_416:
[----:B------:R-:W-:Y:S02]  /*113b0*/  MOV R12, 0x8 ;  /* 0x00000008000c7802 */ /* 0x000fe40000000f00 */
[----:B------:R-:W-:-:S05]  /*113c0*/  SEL R3, R14, RZ, P3 ;  /* 0x000000ff0e037207 */ /* 0x000fca0001800000 */
[----:B------:R-:W-:-:S04]  /*113d0*/  IMAD.IADD R2, R0, 0x1, R3 ;  /* 0x0000000100027824 */ /* 0x000fc800078e0203 */
[----:B------:R-:W-:-:S07]  /*113e0*/  IMAD.MOV.U32 R13, RZ, RZ, R2 ;  /* 0x000000ffff0d7224 */ /* 0x000fce00078e0002 */
[----:B------:R-:W-:Y:S05]  /*113f0*/  WARPSYNC.COLLECTIVE R15, `(.L_x_417) ;  /* 0x000000000f087348 */ /* 0x000fea0003c00000 */
[----:B------:R0:W1:Y:S02]  /*11400*/  SHFL.UP P6, R14, R13, R12, R11 ;  /* 0x0400000c0d0e7389 */ /* 0x00006400000c000b */
[----:B01----:R-:W-:Y:S01]  /*11410*/  ENDCOLLECTIVE ;  /* 0x000000000000791b */ /* 0x003fe20003800000 */
.L_x_417:
[----:B------:R-:W-:Y:S01]  /*11420*/  IMAD.MOV.U32 R12, RZ, RZ, 0x10 ;  /* 0x00000010ff0c7424 */ /* 0x000fe200078e00ff */
[----:B------:R-:W-:-:S05]  /*11430*/  SEL R3, R14, RZ, P4 ;  /* 0x000000ff0e037207 */ /* 0x000fca0002000000 */
[----:B------:R-:W-:-:S04]  /*11440*/  IMAD.IADD R3, R2, 0x1, R3 ;  /* 0x0000000102037824 */ /* 0x000fc800078e0203 */
[----:B------:R-:W-:-:S07]  /*11450*/  IMAD.MOV.U32 R13, RZ, RZ, R3 ;  /* 0x000000ffff0d7224 */ /* 0x000fce00078e0003 */
[----:B------:R-:W-:Y:S05]  /*11460*/  WARPSYNC.COLLECTIVE R15, `(.L_x_418) ;  /* 0x000000000f087348 */ /* 0x000fea0003c00000 */
[----:B------:R0:W1:Y:S02]  /*11470*/  SHFL.UP P6, R14, R13, R12, R11 ;  /* 0x0400000c0d0e7389 */ /* 0x00006400000c000b */
[----:B01----:R-:W-:Y:S01]  /*11480*/  ENDCOLLECTIVE ;  /* 0x000000000000791b */ /* 0x003fe20003800000 */
.L_x_418:
[----:B------:R-:W-:Y:S02]  /*11490*/  IMAD.MOV.U32 R12, RZ, RZ, 0x1f ;  /* 0x0000001fff0c7424 */ /* 0x000fe400078e00ff */
[----:B------:R-:W-:Y:S01]  /*114a0*/  IMAD.MOV.U32 R11, RZ, RZ, 0x1f ;  /* 0x0000001fff0b7424 */ /* 0x000fe200078e00ff */
[----:B------:R-:W-:-:S04]  /*114b0*/  SEL R6, R14, RZ, P5 ;  /* 0x000000ff0e067207 */ /* 0x000fc80002800000 */
[----:B------:R-:W-:-:S05]  /*114c0*/  IADD3 R6, R3, R6, RZ ;  /* 0x0000000603067210 */ /* 0x000fca0007ffe0ff */
[----:B------:R-:W-:-:S07]  /*114d0*/  IMAD.MOV.U32 R13, RZ, RZ, R6 ;  /* 0x000000ffff0d7224 */ /* 0x000fce00078e0006 */
[----:B------:R-:W-:Y:S05]  /*114e0*/  WARPSYNC.COLLECTIVE R15, `(.L_x_419) ;  /* 0x000000000f087348 */ /* 0x000fea0003c00000 */
[----:B------:R0:W1:Y:S02]  /*114f0*/  SHFL.IDX P6, R14, R13, R12, R11 ;  /* 0x0000000c0d0e7389 */ /* 0x00006400000c000b */
[----:B01----:R-:W-:Y:S01]  /*11500*/  ENDCOLLECTIVE ;  /* 0x000000000000791b */ /* 0x003fe20003800000 */
.L_x_419:
[----:B------:R-:W-:Y:S05]  /*11510*/  BRA `(.L_x_420) ;  /* 0xffffffc000707947 */ /* 0x000fea000383ffff */
.L_x_303:
[----:B------:R-:W-:Y:S01]  /*11520*/  BSSY B0, `(.L_x_421) ;  /* 0x0000006000007945 */ /* 0x000fe20003800000 */
[----:B------:R-:W-:Y:S02]  /*11530*/  PLOP3.LUT P6, PT, P6, PT, PT, 0x8, 0x0 ;  /* 0x000000000000781c */ /* 0x000fe400037ce170 */
[----:B------:R-:W-:-:S11]  /*11540*/  MOV R15, 0xffffffff ;  /* 0xffffffff000f7802 */ /* 0x000fd60000000f00 */
[----:B01----:R-:W-:Y:S05]  /*11550*/  WARPSYNC.COLLECTIVE R15, `(.L_x_422) ;  /* 0x000000000f087348 */ /* 0x003fea0003c00000 */
[----:B------:R-:W-:Y:S01]  /*11560*/  VOTE.ANY R14, PT, P6 ;  /* 0x00000000000e7806 */ /* 0x000fe200030e0100 */
[----:B01----:R-:W-:Y:S06]  /*11570*/  ENDCOLLECTIVE ;  /* 0x000000000000791b */ /* 0x003fec0003800000 */
.L_x_422:
[----:B------:R-:W-:Y:S05]  /*11580*/  BSYNC B0 ;  /* 0x0000000000007941 */ /* 0x000fea0003800000 */
.L_x_421:
[----:B------:R-:W-:Y:S01]  /*11590*/  IMAD.MOV.U32 R2, RZ, RZ, R14 ;  /* 0x000000ffff027224 */ /* 0x000fe200078e000e */
[----:B------:R-:W-:Y:S01]  /*115a0*/  MOV R11, 0x1f ;  /* 0x0000001f000b7802 */ /* 0x000fe20000000f00 */
[----:B------:R-:W-:Y:S02]  /*115b0*/  IMAD.MOV.U32 R13, RZ, RZ, R4 ;  /* 0x000000ffff0d7224 */ /* 0x000fe400078e0004 */
[----:B------:R-:W0:Y:S01]  /*115c0*/  POPC R0, R2 ;  /* 0x0000000200007309 */ /* 0x000e220000000000 */
[----:B------:R-:W-:Y:S02]  /*115d0*/  IMAD.MOV.U32 R15, RZ, RZ, -0x1 ;  /* 0xffffffffff0f7424 */ /* 0x000fe400078e00ff */
[----:B0-----:R-:W-:-:S07]  /*115e0*/  IMAD.MOV.U32 R12, RZ, RZ, R0 ;  /* 0x000000ffff0c7224 */ /* 0x001fce00078e0000 */
[----:B------:R-:W-:Y:S05]  /*115f0*/  WARPSYNC.COLLECTIVE R15, `(.L_x_423) ;  /* 0x000000000f087348 */ /* 0x000fea0003c00000 */
[----:B------:R0:W1:Y:S02]  /*11600*/  SHFL.IDX P6, R14, R13, R12, R11 ;  /* 0x0000000c0d0e7389 */ /* 0x00006400000c000b */
[----:B01----:R-:W-:Y:S01]  /*11610*/  ENDCOLLECTIVE ;  /* 0x000000000000791b */ /* 0x003fe20003800000 */
.L_x_423:
[----:B------:R-:W-:Y:S01]  /*11620*/  IMAD.MOV.U32 R4, RZ, RZ, R14 ;  /* 0x000000ffff047224 */ /* 0x000fe200078e000e */
[----:B------:R-:W-:Y:S06]  /*11630*/  BRA `(.L_x_424) ;  /* 0xffffffc000607947 */ /* 0x000fec000383ffff */
.L_x_305:
[----:B------:R-:W-:Y:S01]  /*11640*/  BSSY B0, `(.L_x_425) ;  /* 0x0000007000007945 */ /* 0x000fe20003800000 */
[----:B------:R-:W-:Y:S01]  /*11650*/  IMAD.MOV.U32 R13, RZ, RZ, R6 ;  /* 0x000000ffff0d7224 */ /* 0x000fe200078e0006 */
[----:B------:R-:W-:Y:S01]  /*11660*/  MOV R11, 0x1f ;  /* 0x0000001f000b7802 */ /* 0x000fe20000000f00 */
[----:B------:R-:W-:-:S07]  /*11670*/  IMAD.MOV.U32 R15, RZ, RZ, -0x1 ;  /* 0xffffffffff0f7424 */ /* 0x000fce00078e00ff */
[----:B0123--:R-:W-:Y:S05]  /*11680*/  WARPSYNC.COLLECTIVE R15, `(.L_x_426) ;  /* 0x000000000f087348 */ /* 0x00ffea0003c00000 */
[----:B------:R4:W0:Y:S02]  /*11690*/  SHFL.IDX P6, R14, R13, R12, R11 ;  /* 0x0000000c0d0e7389 */ /* 0x00082400000c000b */
[----:B01234-:R-:W-:Y:S01]  /*116a0*/  ENDCOLLECTIVE ;  /* 0x000000000000791b */ /* 0x01ffe20003800000 */
.L_x_426:
[----:B------:R-:W-:Y:S05]  /*116b0*/  BSYNC B0 ;  /* 0x0000000000007941 */ /* 0x000fea0003800000 */
.L_x_425:
[----:B------:R-:W-:Y:S05]  /*116c0*/  BRA `(.L_x_304) ;  /* 0xffffffc000587947 */ /* 0x000fea000383ffff */
.L_x_309:
[----:B0-----:R0:W2:Y:S02]  /*116d0*/  SYNCS.PHASECHK.TRANS64.TRYWAIT P0, [R4+URZ+0x2a820], R0 ;  /* 0x02a82000040075a7 */ /* 0x0010a4000800017f */
[----:B--2---:R-:W-:Y:S05]  /*116e0*/  @!P0 NANOSLEEP.SYNCS 0x989680 ;  /* 0x009896800000895d */ /* 0x004fea0003900000 */
[----:B------:R-:W2:Y:S02]  /*116f0*/  @!P0 SYNCS.PHASECHK.TRANS64 P0, [R4+URZ+0x2a820], R0 ;  /* 0x02a82000040085a7 */ /* 0x000ea4000800007f */
[----:B--2---:R-:W-:Y:S05]  /*11700*/  @!P0 BRA `(.L_x_309) ;  /* 0xfffffffc00f08947 */ /* 0x004fea000383ffff */
[----:B------:R-:W-:Y:S05]  /*11710*/  BRA `(.L_x_427) ;  /* 0xffffffc400447947 */ /* 0x000fea000383ffff */
.L_x_310:
[----:B------:R-:W2:Y:S01]  /*11720*/  S2R R2, SR_TID.X ;  /* 0x0000000000027919 */ /* 0x000ea20000002100 */
[----:B------:R-:W-:Y:S01]  /*11730*/  BSSY B0, `(.L_x_428) ;  /* 0x000000a000007945 */ /* 0x000fe20003800000 */
[----:B------:R-:W-:Y:S01]  /*11740*/  IMAD.MOV.U32 R12, RZ, RZ, RZ ;  /* 0x000000ffff0c7224 */ /* 0x000fe200078e00ff */
[----:B------:R-:W-:Y:S01]  /*11750*/  MOV R11, 0x1f ;  /* 0x0000001f000b7802 */ /* 0x000fe20000000f00 */
[----:B------:R-:W-:Y:S01]  /*11760*/  IMAD.MOV.U32 R15, RZ, RZ, -0x1 ;  /* 0xffffffffff0f7424 */ /* 0x000fe200078e00ff */
[----:B--2---:R-:W-:-:S04]  /*11770*/  SHF.R.U32.HI R2, RZ, 0x5, R2 ;  /* 0x00000005ff027819 */ /* 0x004fc80000011602 */
[----:B------:R-:W-:-:S05]  /*11780*/  LOP3.LUT R2, R2, 0x3, RZ, 0xc0, !PT ;  /* 0x0000000302027812 */ /* 0x000fca00078ec0ff */
[----:B------:R-:W-:-:S07]  /*11790*/  IMAD.MOV.U32 R13, RZ, RZ, R2 ;  /* 0x000000ffff0d7224 */ /* 0x000fce00078e0002 */
[----:B01-3--:R-:W-:Y:S05]  /*117a0*/  WARPSYNC.COLLECTIVE R15, `(.L_x_429) ;  /* 0x000000000f087348 */ /* 0x00bfea0003c00000 */
[----:B------:R2:W4:Y:S02]  /*117b0*/  SHFL.IDX P6, R14, R13, R12, R11 ;  /* 0x0000000c0d0e7389 */ /* 0x00052400000c000b */
[----:B01234-:R-:W-:Y:S01]  /*117c0*/  ENDCOLLECTIVE ;  /* 0x000000000000791b */ /* 0x01ffe20003800000 */
.L_x_429:
[----:B------:R-:W-:Y:S05]  /*117d0*/  BSYNC B0 ;  /* 0x0000000000007941 */ /* 0x000fea0003800000 */
.L_x_428:
[----:B------:R-:W-:Y:S05]  /*117e0*/  BRA `(.L_x_430) ;  /* 0xffffffc4002c7947 */ /* 0x000fea000383ffff */
.L_x_313:
[----:B------:R-:W-:Y:S01]  /*117f0*/  BSSY B1, `(.L_x_431) ;  /* 0x0000006000017945 */ /* 0x000fe20003800000 */
[----:B------:R-:W-:-:S07]  /*11800*/  IMAD.MOV.U32 R15, RZ, RZ, -0x1 ;  /* 0xffffffffff0f7424 */ /* 0x000fce00078e00ff */
[----:B01-3--:R-:W-:Y:S05]  /*11810*/  WARPSYNC.COLLECTIVE R15, `(.L_x_432) ;  /* 0x000000000f0c7348 */ /* 0x00bfea0003c00000 */
[----:B------:R-:W-:Y:S02]  /*11820*/  ELECT P6, UR62, PT ;  /* 0x00000000003e782f */ /* 0x000fe400038c0000 */
[----:B------:R-:W-:Y:S01]  /*11830*/  MOV R14, UR62 ;  /* 0x0000003e000e7c02 */ /* 0x000fe20008000f00 */
[----:B01-3--:R-:W-:Y:S10]  /*11840*/  ENDCOLLECTIVE ;  /* 0x000000000000791b */ /* 0x00bff40003800000 */
.L_x_432:
[----:B------:R-:W-:Y:S05]  /*11850*/  BSYNC B1 ;  /* 0x0000000000017941 */ /* 0x000fea0003800000 */
.L_x_431:
[----:B------:R-:W-:Y:S05]  /*11860*/  BRA `(.L_x_433) ;  /* 0xffffffc400247947 */ /* 0x000fea000383ffff */
.L_x_315:
[----:B0-----:R0:W2:Y:S02]  /*11870*/  SYNCS.PHASECHK.TRANS64.TRYWAIT P1, [R5+URZ+0x2a840], R0 ;  /* 0x02a84000050075a7 */ /* 0x0010a4000802017f */
[----:B--2---:R-:W-:Y:S05]  /*11880*/  @!P1 NANOSLEEP.SYNCS 0x989680 ;  /* 0x009896800000995d */ /* 0x004fea0003900000 */
[----:B------:R-:W2:Y:S02]  /*11890*/  @!P1 SYNCS.PHASECHK.TRANS64 P1, [R5+URZ+0x2a840], R0 ;  /* 0x02a84000050095a7 */ /* 0x000ea4000802007f */
[----:B--2---:R-:W-:Y:S05]  /*118a0*/  @!P1 BRA `(.L_x_315) ;  /* 0xfffffffc00f09947 */ /* 0x004fea000383ffff */
[----:B------:R-:W-:Y:S05]  /*118b0*/  BRA `(.L_x_434) ;  /* 0xffffffc400447947 */ /* 0x000fea000383ffff */
.L_x_317:
[----:B--2---:R2:W4:Y:S02]  /*118c0*/  SYNCS.PHASECHK.TRANS64.TRYWAIT P1, [R27+URZ+0x2a840], R2 ;  /* 0x02a840021b0075a7 */ /* 0x004524000802017f */
[----:B----4-:R-:W-:Y:S05]  /*118d0*/  @!P1 NANOSLEEP.SYNCS 0x989680 ;  /* 0x009896800000995d */ /* 0x010fea0003900000 */
[----:B------:R-:W4:Y:S02]  /*118e0*/  @!P1 SYNCS.PHASECHK.TRANS64 P1, [R27+URZ+0x2a840], R2 ;  /* 0x02a840021b0095a7 */ /* 0x000f24000802007f */
[----:B----4-:R-:W-:Y:S05]  /*118f0*/  @!P1 BRA `(.L_x_317) ;  /* 0xfffffffc00f09947 */ /* 0x010fea000383ffff */
[----:B------:R-:W-:Y:S05]  /*11900*/  BRA `(.L_x_435) ;  /* 0xffffffc400507947 */ /* 0x000fea000383ffff */
.L_x_319:
[----:B----4-:R4:W0:Y:S02]  /*11910*/  SYNCS.PHASECHK.TRANS64.TRYWAIT P1, [R5+URZ+0x2a860], R0 ;  /* 0x02a86000050075a7 */ /* 0x010824000802017f */
[----:B0-----:R-:W-:Y:S05]  /*11920*/  @!P1 NANOSLEEP.SYNCS 0x989680 ;  /* 0x009896800000995d */ /* 0x001fea0003900000 */
[----:B------:R-:W0:Y:S02]  /*11930*/  @!P1 SYNCS.PHASECHK.TRANS64 P1, [R5+URZ+0x2a860], R0 ;  /* 0x02a86000050095a7 */ /* 0x000e24000802007f */
[----:B0-----:R-:W-:Y:S05]  /*11940*/  @!P1 BRA `(.L_x_319) ;  /* 0xfffffffc00f09947 */ /* 0x001fea000383ffff */
[----:B------:R-:W-:Y:S05]  /*11950*/  BRA `(.L_x_436) ;  /* 0xffffffc4004c7947 */ /* 0x000fea000383ffff */
.L_x_437:
        /* <DEDUP_REMOVED lines=10> */
.L_x_3227:


//--------------------- .text._ZN7cutlass13device_kernelIN5flash11enable_sm90INS1_16FlashAttnFwdSm90INS1_25CollectiveMainloopFwdSm90ILi2EN4cute5tupleIJNS5_1CILi1EEES8_S8_EEENS6_IJNS7_ILi128EEENS7_ILi96EEENS7_ILi192EEEEEELi128ENS_10bfloat16_tEfNS_4arch4Sm90ELb0ELb0ELb1ELb1ELb1ELb1ELb0ELb1ELb1ELb1ELb0ELb0EEENS1_21CollectiveEpilogueFwdINS6_IJSA_SA_SB_EEES9_SE_SG_Li256ELb1ELb1ELb0ELb0EEENS1_36VarlenDynamicPersistentTileSchedulerILi128ELi96ELi256ELi128ELb0ELb1ELb1ELb0ELb1ELb1EEEEEEEEEvNT_6ParamsE --------------------------
	.section	.text._ZN7cutlass13device_kernelIN5flash11enable_sm90INS1_16FlashAttnFwdSm90INS1_25CollectiveMainloopFwdSm90ILi2EN4cute5tupleIJNS5_1CILi1EEES8_S8_EEENS6_IJNS7_ILi128EEENS7_ILi96EEENS7_ILi192EEEEEELi128ENS_10bfloat16_tEfNS_4arch4Sm90ELb0ELb0ELb1ELb1ELb1ELb1ELb0ELb1ELb1ELb1ELb0ELb0EEENS1_21CollectiveEpilogueFwdINS6_IJSA_SA_SB_EEES9_SE_SG_Li256ELb1ELb1ELb0ELb0EEENS1_36VarlenDynamicPersistentTileSchedulerILi128ELi96ELi256ELi128ELb0ELb1ELb1ELb0ELb1ELb1EEEEEEEEEvNT_6ParamsE,"ax",@progbits
	.align	128
.text._ZN7cutlass13device_kernelIN5flash11enable_sm90INS1_16FlashAttnFwdSm90INS1_25CollectiveMainloopFwdSm90ILi2EN4cute5tupleIJNS5_1CILi1EEES8_S8_EEENS6_IJNS7_ILi128EEENS7_ILi96EEENS7_ILi192EEEEEELi128ENS_10bfloat16_tEfNS_4arch4Sm90ELb0ELb0ELb1ELb1ELb1ELb1ELb0ELb1ELb1ELb1ELb0ELb0EEENS1_21CollectiveEpilogueFwdINS6_IJSA_SA_SB_EEES9_SE_SG_Li256ELb1ELb1ELb0ELb0EEENS1_36VarlenDynamicPersistentTileSchedulerILi128ELi96ELi256ELi128ELb0ELb1ELb1ELb0ELb1ELb1EEEEEEEEEvNT_6ParamsE:
        .type           _ZN7cutlass13device_kernelIN5flash11enable_sm90INS1_16FlashAttnFwdSm90INS1_25CollectiveMainloopFwdSm90ILi2EN4cute5tupleIJNS5_1CILi1EEES8_S8_EEENS6_IJNS7_ILi128EEENS7_ILi96EEENS7_ILi192EEEEEELi128ENS_10bfloat16_tEfNS_4arch4Sm90ELb0ELb0ELb1ELb1ELb1ELb1ELb0ELb1ELb1ELb1ELb0ELb0EEENS1_21CollectiveEpilogueFwdINS6_IJSA_SA_SB_EEES9_SE_SG_Li256ELb1ELb1ELb0ELb0EEENS1_36VarlenDynamicPersistentTileSchedulerILi128ELi96ELi256ELi128ELb0ELb1ELb1ELb0ELb1ELb1EEEEEEEEEvNT_6ParamsE,@function
        .size           _ZN7cutlass13device_kernelIN5flash11enable_sm90INS1_16FlashAttnFwdSm90INS1_25CollectiveMainloopFwdSm90ILi2EN4cute5tupleIJNS5_1CILi1EEES8_S8_EEENS6_IJNS7_ILi128EEENS7_ILi96EEENS7_ILi192EEEEEELi128ENS_10bfloat16_tEfNS_4arch4Sm90ELb0ELb0ELb1ELb1ELb1ELb1ELb0ELb1ELb1ELb1ELb0ELb0EEENS1_21CollectiveEpilogueFwdINS6_IJSA_SA_SB_EEES9_SE_SG_Li256ELb1ELb1ELb0ELb0EEENS1_36VarlenDynamicPersistentTileSchedulerILi128ELi96ELi256ELi128ELb0ELb1ELb1ELb0ELb1ELb1EEEEEEEEEvNT_6ParamsE,(.L_x_3228 - _ZN7cutlass13device_kernelIN5flash11enable_sm90INS1_16FlashAttnFwdSm90INS1_25CollectiveMainloopFwdSm90ILi2EN4cute5tupleIJNS5_1CILi1EEES8_S8_EEENS6_IJNS7_ILi128EEENS7_ILi96EEENS7_ILi192EEEEEELi128ENS_10bfloat16_tEfNS_4arch4Sm90ELb0ELb0ELb1ELb1ELb1ELb1ELb0ELb1ELb1ELb1ELb0ELb0EEENS1_21CollectiveEpilogueFwdINS6_IJSA_SA_SB_EEES9_SE_SG_Li256ELb1ELb1ELb0ELb0EEENS1_36VarlenDynamicPersistentTileSchedulerILi128ELi96ELi256ELi128ELb0ELb1ELb1ELb0ELb1ELb1EEEEEEEEEvNT_6ParamsE)
        .other          _ZN7cutlass13device_kernelIN5flash11enable_sm90INS1_16FlashAttnFwdSm90INS1_25CollectiveMainloopFwdSm90ILi2EN4cute5tupleIJNS5_1CILi1EEES8_S8_EEENS6_IJNS7_ILi128EEENS7_ILi96EEENS7_ILi192EEEEEELi128ENS_10bfloat16_tEfNS_4arch4Sm90ELb0ELb0ELb1ELb1ELb1ELb1ELb0ELb1ELb1ELb1ELb0ELb0EEENS1_21CollectiveEpilogueFwdINS6_IJSA_SA_SB_EEES9_SE_SG_Li256ELb1ELb1ELb0ELb0EEENS1_36VarlenDynamicPersistentTileSchedulerILi128ELi96ELi256ELi128ELb0ELb1ELb1ELb0ELb1ELb1EEEEEEEEEvNT_6ParamsE,@"STO_CUDA_ENTRY STV_DEFAULT"
_ZN7cutlass13device_kernelIN5flash11enable_sm90INS1_16FlashAttnFwdSm90INS1_25CollectiveMainloopFwdSm90ILi2EN4cute5tupleIJNS5_1CILi1EEES8_S8_EEENS6_IJNS7_ILi128EEENS7_ILi96EEENS7_ILi192EEEEEELi128ENS_10bfloat16_tEfNS_4arch4Sm90ELb0ELb0ELb1ELb1ELb1ELb1ELb0ELb1ELb1ELb1ELb0ELb0EEENS1_21CollectiveEpilogueFwdINS6_IJSA_SA_SB_EEES9_SE_SG_Li256ELb1ELb1ELb0ELb0EEENS1_36VarlenDynamicPersistentTileSchedulerILi128ELi96ELi256ELi128ELb0ELb1ELb1ELb0ELb1ELb1EEEEEEEEEvNT_6ParamsE:
[----:B------:R-:W0:Y:S02]  /*0000*/  LDC R1, c[0x0][0x28] ;  /* 0x00000a00ff017b82 */ /* 0x000e240000000800 */
[----:B0-----:R-:W-:Y:S01]  /*0010*/  VIADD R1, R1, 0xffffffb0 ;  /* 0xffffffb001017836 */ /* 0x001fe20000000000 */
[----:B------:R-:W0:Y:S01]  /*0020*/  S2R R0, SR_TID.X ;  /* 0x0000000000007919 */ /* 0x000e220000002100 */
[----:B------:R-:W-:Y:S01]  /*0030*/  ELECT P0, URZ, PT ;  /* 0x00000000003f782f */ /* 0x000fe20003800000 */
[----:B------:R-:W-:Y:S01]  /*0040*/  BSSY B0, `(.L_x_438) ;  /* 0x000000e000007945 */ /* 0x000fe20003800000 */
[----:B0-----:R-:W-:-:S05]  /*0050*/  SHF.R.U32.HI R2, RZ, 0x5, R0 ;  /* 0x00000005ff027819 */ /* 0x001fca0000011600 */
[----:B------:R-:W0:Y:S02]  /*0060*/  SHFL.IDX PT, R3, R2, RZ, 0x1f ;  /* 0x00001fff02037589 */ /* 0x000e2400000e0000 */
[----:B0-----:R-:W-:Y:S02]  /*0070*/  ISETP.EQ.AND P0, PT, R3, RZ, P0 ;  /* 0x000000ff0300720c */ /* 0x001fe40000702270 */
[----:B------:R-:W-:-:S11]  /*0080*/  SHF.R.U32.HI R3, RZ, 0x7, R0 ;  /* 0x00000007ff037819 */ /* 0x000fd60000011600 */
[----:B------:R-:W-:Y:S05]  /*0090*/  @!P0 BRA `(.L_x_439) ;  /* 0x0000000000208947 */ /* 0x000fea0003800000 */
[----:B------:R-:W-:Y:S02]  /*00a0*/  ULDC.64 UR4, c[0x0][0x198] ;  /* 0x0000660000047ab9 */ /* 0x000fe40000000a00 */
[----:B------:R-:W-:Y:S02]  /*00b0*/  UIADD3 UR6, UP0, UR4, 0x570, URZ ;  /* 0x0000057004067890 */ /* 0x000fe4000ff1e03f */
[----:B------:R-:W-:Y:S02]  /*00c0*/  UIADD3 UR4, UP1, UR4, 0x670, URZ ;  /* 0x0000067004047890 */ /* 0x000fe4000ff3e03f */
[----:B------:R-:W-:Y:S02]  /*00d0*/  UIADD3.X UR7, URZ, UR5, URZ, UP0, !UPT ;  /* 0x000000053f077290 */ /* 0x000fe400087fe43f */
[----:B------:R-:W-:-:S07]  /*00e0*/  UIADD3.X UR5, URZ, UR5, URZ, UP1, !UPT ;  /* 0x000000053f057290 */ /* 0x000fce0008ffe43f */
[----:B------:R0:W-:Y:S02]  /*00f0*/  UTMACCTL.PF [UR6] ;  /* 0x00000000060079b9 */ /* 0x0001e40008040000 */
[----:B------:R0:W-:Y:S02]  /*0100*/  UTMACCTL.PF [UR4] ;  /* 0x00000000040079b9 */ /* 0x0001e40008040000 */
[----:B0-----:R-:W-:Y:S01]  /*0110*/  NOP ;  /* 0x0000000000007918 */ /* 0x001fe20000000000 */
.L_x_439:
[----:B------:R-:W-:Y:S05]  /*0120*/  BSYNC B0 ;  /* 0x0000000000007941 */ /* 0x000fea0003800000 */
.L_x_438:
[----:B------:R-:W-:Y:S01]  /*0130*/  VOTEU.ANY UP0, P0 ;  /* 0x00000000003f7886 */ /* 0x000fe20000000100 */
[----:B------:R-:W0:Y:S01]  /*0140*/  SHFL.IDX PT, R3, R3, RZ, 0x1f ;  /* 0x00001fff03037589 */ /* 0x000e2200000e0000 */
[----:B------:R-:W-:Y:S01]  /*0150*/  UMOV UR4, 0x80 ;  /* 0x0000008000047882 */ /* 0x000fe20000000000 */
[----:B------:R-:W-:Y:S01]  /*0160*/  UMOV UR7, 0x100 ;  /* 0x0000010000077882 */ /* 0x000fe20000000000 */
[----:B------:R-:W-:Y:S01]  /*0170*/  VOTEU.ANY UP1, P0 ;  /* 0x00000000003f7886 */ /* 0x000fe20000020100 */
[----:B------:R-:W1:Y:S01]  /*0180*/  @UP0 S2UR UR8, SR_CgaCtaId ;  /* 0x00000000000809c3 */ /* 0x000e620000008800 */
[----:B------:R-:W2:Y:S01]  /*0190*/  SHFL.IDX PT, R4, R2, RZ, 0x1f ;  /* 0x00001fff02047589 */ /* 0x000ea200000e0000 */
[----:B------:R-:W-:Y:S01]  /*01a0*/  @UP0 UMOV UR6, 0x400 ;  /* 0x0000040000060882 */ /* 0x000fe20000000000 */
[----:B------:R-:W-:-:S04]  /*01b0*/  @UP0 UIADD3 UR4, -UR4, 0x100000, URZ ;  /* 0x0010000004040890 */ /* 0x000fc8000fffe13f */
[----:B------:R-:W-:Y:S02]  /*01c0*/  @UP0 USHF.L.U32 UR5, UR4, 0xb, URZ ;  /* 0x0000000b04050899 */ /* 0x000fe4000800063f */
[----:B------:R-:W-:Y:S01]  /*01d0*/  @UP0 USHF.L.U32 UR4, UR4, 0x1, URZ ;  /* 0x0000000104040899 */ /* 0x000fe2000800063f */
[----:B------:R-:W-:Y:S01]  /*01e0*/  VOTEU.ANY UP2, P0 ;  /* 0x00000000003f7886 */ /* 0x000fe20000040100 */
[----:B0-----:R-:W-:Y:S01]  /*01f0*/  R2UR UR9, R3 ;  /* 0x00000000030972ca */ /* 0x001fe200000e0000 */
[----:B-1----:R-:W-:Y:S01]  /*0200*/  @UP0 ULEA UR8, UR8, UR6, 0x18 ;  /* 0x0000000608080291 */ /* 0x002fe2000f8ec03f */
[----:B--2---:R-:W-:Y:S01]  /*0210*/  ISETP.NE.AND P1, PT, R4, RZ, PT ;  /* 0x000000ff0400720c */ /* 0x004fe20003f25270 */
[----:B------:R-:W-:-:S04]  /*0220*/  @UP0 UIADD3 UR6, -UR7, 0x100000, URZ ;  /* 0x0010000007060890 */ /* 0x000fc8000fffe13f */
[----:B------:R-:W-:Y:S02]  /*0230*/  @UP0 USHF.L.U32 UR7, UR6, 0xb, URZ ;  /* 0x0000000b06070899 */ /* 0x000fe4000800063f */
[----:B------:R-:W-:-:S04]  /*0240*/  @UP0 USHF.L.U32 UR6, UR6, 0x1, URZ ;  /* 0x0000000106060899 */ /* 0x000fc8000800063f */
[----:B------:R-:W-:Y:S01]  /*0250*/  UISETP.NE.AND UP0, UPT, UR9, URZ, UPT ;  /* 0x0000003f0900728c */ /* 0x000fe2000bf05270 */
[----:B------:R-:W0:Y:S02]  /*0260*/  FENCE.VIEW.ASYNC.S ;  /* 0x00000000000073c6 */ /* 0x000e240000000000 */
[----:B0-----:R0:W1:Y:S05]  /*0270*/  @UP1 SYNCS.EXCH.64 URZ, [UR8+0x2a800], UR4 ;  /* 0x02a80004083f15b2 */ /* 0x00106a0008000100 */
[----:B------:R0:W2:Y:S01]  /*0280*/  @UP2 SYNCS.EXCH.64 URZ, [UR8+0x2a820], UR6 ;  /* 0x02a82006083f25b2 */ /* 0x0000a20008000100 */
        /* <DEDUP_REMOVED lines=14> */
[----:B0-----:R3:W4:Y:S08]  /*0370*/  SYNCS.EXCH.64 URZ, [UR8+0x2a830], UR4 ;  /* 0x02a83004083f75b2 */ /* 0x0017300008000100 */
[----:B------:R3:W0:Y:S01]  /*0380*/  SYNCS.EXCH.64 URZ, [UR8+0x2a840], UR6 ;  /* 0x02a84006083f75b2 */ /* 0x0006220008000100 */
[----:B------:R3:W0:Y:S01]  /*0390*/  SYNCS.EXCH.64 URZ, [UR8+0x2a838], UR4 ;  /* 0x02a83804083f75b2 */ /* 0x0006220008000100 */
[----:B------:R3:W0:Y:S02]  /*03a0*/  SYNCS.EXCH.64 URZ, [UR8+0x2a848], UR6 ;  /* 0x02a84806083f75b2 */ /* 0x0006240008000100 */
[----:B---3--:R-:W-:Y:S01]  /*03b0*/  NOP ;  /* 0x0000000000007918 */ /* 0x008fe20000000000 */
.L_x_440:
[----:B------:R-:W3:Y:S01]  /*03c0*/  SHFL.IDX PT, R3, R2, RZ, 0x1f ;  /* 0x00001fff02037589 */ /* 0x000ee200000e0000 */
[----:B------:R-:W-:Y:S01]  /*03d0*/  NOP ;  /* 0x0000000000007918 */ /* 0x000fe20000000000 */
[----:B---3--:R-:W-:-:S13]  /*03e0*/  ISETP.NE.AND P0, PT, R3, RZ, PT ;  /* 0x000000ff0300720c */ /* 0x008fda0003f05270 */
        /* <DEDUP_REMOVED lines=17> */
[----:B------:R3:W0:Y:S02]  /*0500*/  SYNCS.EXCH.64 URZ, [UR8+0x2a868], UR6 ;  /* 0x02a86806083f75b2 */ /* 0x0006240008000100 */
[----:B---3--:R-:W-:Y:S01]  /*0510*/  NOP ;  /* 0x0000000000007918 */ /* 0x008fe20000000000 */
.L_x_441:
[----:B------:R-:W3:Y:S01]  /*0520*/  SHFL.IDX PT, R3, R2, RZ, 0x1f ;  /* 0x00001fff02037589 */ /* 0x000ee200000e0000 */
[----:B------:R-:W-:Y:S01]  /*0530*/  NOP ;  /* 0x0000000000007918 */ /* 0x000fe20000000000 */
[----:B---3--:R-:W-:-:S13]  /*0540*/  ISETP.NE.AND P0, PT, R3, RZ, PT ;  /* 0x000000ff0300720c */ /* 0x008fda0003f05270 */
        /* <DEDUP_REMOVED lines=13> */
[----:B------:R3:W0:Y:S02]  /*0620*/  SYNCS.EXCH.64 URZ, [UR6+0x2a888], UR4 ;  /* 0x02a88804063f75b2 */ /* 0x0006240008000100 */
[----:B---3--:R-:W-:Y:S01]  /*0630*/  NOP ;  /* 0x0000000000007918 */ /* 0x008fe20000000000 */
.L_x_442:
        /* <DEDUP_REMOVED lines=22> */
.L_x_443:
        /* <DEDUP_REMOVED lines=22> */
.L_x_444:
[----:B0-----:R-:W-:Y:S01]  /*0900*/  UMOV UR4, 0x1 ;  /* 0x0000000100047882 */ /* 0x001fe20000000000 */
[----:B------:R-:W-:Y:S01]  /*0910*/  PLOP3.LUT P0, PT, PT, PT, UP0, 0x80, 0x0 ;  /* 0x000000000000781c */ /* 0x000fe20003f0f008 */
[----:B------:R-:W-:Y:S01]  /*0920*/  USEL UR4, UR4, 0x2, !UP0 ;  /* 0x0000000204047887 */ /* 0x000fe2000c000000 */
[----:B------:R-:W-:Y:S01]  /*0930*/  NOP ;  /* 0x0000000000007918 */ /* 0x000fe20000000000 */
[----:B------:R-:W-:Y:S01]  /*0940*/  ULDC.64 UR60, c[0x0][0x208] ;  /* 0x00008200003c7ab9 */ /* 0x000fe20000000a00 */
[----:B------:R-:W-:Y:S03]  /*0950*/  BSSY B9, `(.L_x_445) ;  /* 0x0001e95000097945 */ /* 0x000fe60003800000 */
[----:B------:R-:W-:-:S05]  /*0960*/  IMAD.U32 R3, RZ, RZ, UR4 ;  /* 0x00000004ff037e24 */ /* 0x000fca000f8e00ff */
[----:B------:R0:W-:Y:S01]  /*0970*/  STL [R1+0x38], R3 ;  /* 0x0000380301007387 */ /* 0x0001e20000100800 */
[----:B-12-4-:R-:W-:Y:S06]  /*0980*/  BAR.SYNC.DEFER_BLOCKING 0x0 ;  /* 0x0000000000007b1d */ /* 0x016fec0000010000 */
[----:B------:R-:W-:Y:S05]  /*0990*/  @!P0 BRA `(.L_x_446) ;  /* 0x0000018000348947 */ /* 0x000fea0003800000 */
.L_x_447:
[----:B------:R-:W-:-:S08]  /*09a0*/  NOP ;  /* 0x0000000000007918 */ /* 0x000fd00000000000 */
[----:B------:R-:W1:Y:S02]  /*09b0*/  USETMAXREG.TRY_ALLOC.CTAPOOL UP0, 0xe8 ;  /* 0x000000e8000079c8 */ /* 0x000e640008000600 */
[----:B-1----:R-:W-:-:S13]  /*09c0*/  PLOP3.LUT P0, PT, PT, PT, UP0, 0x80, 0x0 ;  /* 0x000000000000781c */ /* 0x002fda0003f0f008 */
[----:B------:R-:W-:Y:S05]  /*09d0*/  @!P0 BRA `(.L_x_447) ;  /* 0xfffffffc00f08947 */ /* 0x000fea000383ffff */
[----:B------:R-:W1:Y:S08]  /*09e0*/  S2UR UR4, SR_CgaCtaId ;  /* 0x00000000000479c3 */ /* 0x000e700000008800 */
[----:B------:R-:W-:Y:S06]  /*09f0*/  BAR.ARV 0x8, 0x180 ;  /* 0x0206000000007b1d */ /* 0x000fec0000002000 */
[----:B------:R-:W-:-:S02]  /*0a00*/  MOV R2, 0x400 ;  /* 0x0000040000027802 */ /* 0x000fc40000000f00 */
[----:B------:R-:W-:Y:S01]  /*0a10*/  BAR.SYNC.DEFER_BLOCKING 0x5, 0x180 ;  /* 0x0146000000007b1d */ /* 0x000fe20000010000 */
[----:B-1----:R-:W-:-:S05]  /*0a20*/  IMAD.U32 R181, RZ, RZ, UR4 ;  /* 0x00000004ffb57e24 */ /* 0x002fca000f8e00ff */
[----:B------:R-:W-:Y:S01]  /*0a30*/  ULDC UR4, c[0x0][0xc3c] ;  /* 0x00030f0000047ab9 */ /* 0x000fe20000000800 */
[----:B------:R-:W-:-:S05]  /*0a40*/  LEA R2, R181, R2, 0x18 ;  /* 0x00000002b5027211 */ /* 0x000fca00078ec0ff */
[----:B------:R-:W1:Y:S01]  /*0a50*/  LDS.128 R28, [R2+0x2a8d0] ;  /* 0x02a8d000021c7984 */ /* 0x000e620000000c00 */
[----:B------:R-:W-:Y:S06]  /*0a60*/  BAR.ARV 0x4, 0x180 ;  /* 0x0106000000007b1d */ /* 0x000fec0000002000 */
[----:B-1----:R-:W-:-:S13]  /*0a70*/  ISETP.GE.AND P0, PT, R31, UR4, PT ;  /* 0x000000041f007c0c */ /* 0x002fda000bf06270 */
[----:B------:R-:W-:Y:S05]  /*0a80*/  @P0 BRA `(.L_x_448) ;  /* 0x000001e800040947 */ /* 0x000fea0003800000 */
[----:B0-----:R-:W2:Y:S01]  /*0a90*/  LDL R3, [R1+0x38] ;  /* 0x0000380001037983 */ /* 0x001ea20000100800 */
[----:B------:R-:W-:Y:S01]  /*0aa0*/  VIADD R13, R0, 0xffffff80 ;  /* 0xffffff80000d7836 */ /* 0x000fe20000000000 */
[----:B------:R-:W-:Y:S01]  /*0ab0*/  R2UR UR4, R2 ;  /* 0x00000000020472ca */ /* 0x000fe200000e0000 */
[----:B------:R-:W-:Y:S02]  /*0ac0*/  IMAD.MOV.U32 R12, RZ, RZ, -0x2 ;  /* 0xfffffffeff0c7424 */ /* 0x000fe400078e00ff */
[----:B------:R-:W-:Y:S01]  /*0ad0*/  IMAD.MOV.U32 R189, RZ, RZ, RZ ;  /* 0x000000ffffbd7224 */ /* 0x000fe200078e00ff */
[----:B------:R-:W-:Y:S01]  /*0ae0*/  SHF.R.S32.HI R0, RZ, 0x1f, R13 ;  /* 0x0000001fff007819 */ /* 0x000fe2000001140d */
[----:B------:R-:W-:Y:S02]  /*0af0*/  IMAD.MOV.U32 R18, RZ, RZ, RZ ;  /* 0x000000ffff127224 */ /* 0x000fe400078e00ff */
[----:B------:R-:W-:Y:S01]  /*0b00*/  IMAD.MOV.U32 R166, RZ, RZ, RZ ;  /* 0x000000ffffa67224 */ /* 0x000fe200078e00ff */
[CC--:B------:R-:W-:Y:S01]  /*0b10*/  LEA.HI R4, R0.reuse, R13.reuse, RZ, 0x7 ;  /* 0x0000000d00047211 */ /* 0x0c0fe200078f38ff */
[----:B------:R-:W-:Y:S01]  /*0b20*/  IMAD.MOV.U32 R180, RZ, RZ, RZ ;  /* 0x000000ffffb47224 */ /* 0x000fe200078e00ff */
[----:B------:R-:W-:Y:S01]  /*0b30*/  LEA.HI R9, R0, R13, RZ, 0x2 ;  /* 0x0000000d00097211 */ /* 0x000fe200078f10ff */
[----:B------:R-:W-:Y:S01]  /*0b40*/  IMAD.MOV.U32 R173, RZ, RZ, RZ ;  /* 0x000000ffffad7224 */ /* 0x000fe200078e00ff */
[----:B------:R-:W-:Y:S01]  /*0b50*/  LOP3.LUT R196, R4, 0xffffff80, RZ, 0xc0, !PT ;  /* 0xffffff8004c47812 */ /* 0x000fe200078ec0ff */
[----:B------:R-:W-:Y:S01]  /*0b60*/  UIADD3 UR4, UR4, 0xc400, URZ ;  /* 0x0000c40004047890 */ /* 0x000fe2000fffe03f */
[----:B------:R-:W-:-:S02]  /*0b70*/  LOP3.LUT R191, R9, 0xfffffffc, RZ, 0xc0, !PT ;  /* 0xfffffffc09bf7812 */ /* 0x000fc400078ec0ff */
[----:B------:R-:W-:Y:S01]  /*0b80*/  SHF.R.S32.HI R165, RZ, 0x2, R9 ;  /* 0x00000002ffa57819 */ /* 0x000fe20000011409 */
[C---:B------:R-:W-:Y:S01]  /*0b90*/  IMAD.IADD R196, R13.reuse, 0x1, -R196 ;  /* 0x000000010dc47824 */ /* 0x040fe200078e0ac4 */
[----:B------:R-:W-:Y:S01]  /*0ba0*/  SHF.R.S32.HI R225, RZ, 0x7, R4 ;  /* 0x00000007ffe17819 */ /* 0x000fe20000011404 */
[----:B------:R-:W-:Y:S02]  /*0bb0*/  IMAD.IADD R191, R13, 0x1, -R191 ;  /* 0x000000010dbf7824 */ /* 0x000fe400078e0abf */
[----:B------:R-:W-:Y:S01]  /*0bc0*/  VIADD R224, R165, 0x40 ;  /* 0x00000040a5e07836 */ /* 0x000fe20000000000 */
[----:B------:R-:W-:Y:S01]  /*0bd0*/  SHF.R.S32.HI R7, RZ, 0x1f, R196 ;  /* 0x0000001fff077819 */ /* 0x000fe200000114c4 */
[C---:B------:R-:W-:Y:S01]  /*0be0*/  IMAD.SHL.U32 R16, R191.reuse, 0x8, RZ ;  /* 0x00000008bf107824 */ /* 0x040fe200078e00ff */
[----:B------:R-:W-:Y:S01]  /*0bf0*/  SHF.L.U32 R160, R191, 0x2, RZ ;  /* 0x00000002bfa07819 */ /* 0x000fe200000006ff */
[----:B------:R-:W-:Y:S01]  /*0c00*/  IMAD.SHL.U32 R167, R224, 0x40, RZ ;  /* 0x00000040e0a77824 */ /* 0x000fe200078e00ff */
[CC--:B------:R-:W-:Y:S01]  /*0c10*/  LEA.HI R8, R7.reuse, R196.reuse, RZ, 0x2 ;  /* 0x000000c407087211 */ /* 0x0c0fe200078f10ff */
[----:B------:R-:W-:Y:S01]  /*0c20*/  VIADD R19, R16, 0x60 ;  /* 0x0000006010137836 */ /* 0x000fe20000000000 */
[----:B------:R-:W-:Y:S01]  /*0c30*/  LEA.HI R7, R7, R196, RZ, 0x5 ;  /* 0x000000c407077211 */ /* 0x000fe200078f28ff */
[----:B------:R-:W-:Y:S01]  /*0c40*/  VIADD R170, R160, 0x40 ;  /* 0x00000040a0aa7836 */ /* 0x000fe20000000000 */
[----:B------:R-:W-:Y:S01]  /*0c50*/  LEA.HI R4, R4, R225, RZ, 0x1 ;  /* 0x000000e104047211 */ /* 0x000fe200078f08ff */
[C---:B------:R-:W-:Y:S01]  /*0c60*/  VIADD R168, R160.reuse, 0x20 ;  /* 0x00000020a0a87836 */ /* 0x040fe20000000000 */
[----:B------:R-:W-:Y:S01]  /*0c70*/  SHF.R.S32.HI R7, RZ, 0x5, R7 ;  /* 0x00000005ff077819 */ /* 0x000fe20000011407 */
[----:B------:R-:W-:Y:S01]  /*0c80*/  VIADD R169, R160, 0x10 ;  /* 0x00000010a0a97836 */ /* 0x000fe20000000000 */
[----:B------:R-:W-:Y:S01]  /*0c90*/  LOP3.LUT R4, R4, 0x3fffffe, RZ, 0xc0, !PT ;  /* 0x03fffffe04047812 */ /* 0x000fe200078ec0ff */
[C---:B------:R-:W-:Y:S01]  /*0ca0*/  IMAD.IADD R10, R160.reuse, 0x1, R168 ;  /* 0x00000001a00a7824 */ /* 0x040fe200078e02a8 */
[----:B------:R-:W-:Y:S01]  /*0cb0*/  LOP3.LUT R167, R167, 0x1c0, RZ, 0xc0, !PT ;  /* 0x000001c0a7a77812 */ /* 0x000fe200078ec0ff */
[----:B------:R-:W-:Y:S01]  /*0cc0*/  VIADD R171, R160, 0x30 ;  /* 0x00000030a0ab7836 */ /* 0x000fe20000000000 */
[----:B------:R-:W-:Y:S01]  /*0cd0*/  IADD3 R23, R16, 0xa0, RZ ;  /* 0x000000a010177810 */ /* 0x000fe20007ffe0ff */
[----:B------:R-:W-:Y:S01]  /*0ce0*/  IMAD.IADD R4, R225, 0x1, -R4 ;  /* 0x00000001e1047824 */ /* 0x000fe200078e0a04 */
[----:B------:R-:W-:Y:S01]  /*0cf0*/  SHF.R.S32.HI R11, RZ, 0x1f, R10 ;  /* 0x0000001fff0b7819 */ /* 0x000fe2000001140a */
[----:B------:R-:W-:Y:S01]  /*0d00*/  VIADD R172, R160, 0x50 ;  /* 0x00000050a0ac7836 */ /* 0x000fe20000000000 */
[----:B------:R-:W-:Y:S01]  /*0d10*/  SHF.R.U32.HI R223, RZ, 0x3, R167 ;  /* 0x00000003ffdf7819 */ /* 0x000fe200000116a7 */
[----:B------:R-:W-:Y:S01]  /*0d20*/  VIADD R22, R16, 0x80 ;  /* 0x0000008010167836 */ /* 0x000fe20000000000 */
[-C--:B------:R-:W-:Y:S01]  /*0d30*/  LEA.HI R162, R11, R10.reuse, RZ, 0x3 ;  /* 0x0000000a0ba27211 */ /* 0x080fe200078f18ff */
[----:B------:R-:W-:Y:S01]  /*0d40*/  IMAD.SHL.U32 R198, R169, 0x2, RZ ;  /* 0x00000002a9c67824 */ /* 0x000fe200078e00ff */
[----:B------:R-:W-:Y:S01]  /*0d50*/  LEA.HI R10, R11, R10, RZ, 0x6 ;  /* 0x0000000a0b0a7211 */ /* 0x000fe200078f30ff */
[----:B------:R-:W-:Y:S01]  /*0d60*/  IMAD.SHL.U32 R200, R168, 0x2, RZ ;  /* 0x00000002a8c87824 */ /* 0x000fe200078e00ff */
[----:B------:R-:W-:Y:S01]  /*0d70*/  SHF.R.S32.HI R199, RZ, 0x1f, R168 ;  /* 0x0000001fffc77819 */ /* 0x000fe200000114a8 */
[----:B------:R-:W-:Y:S01]  /*0d80*/  IMAD.SHL.U32 R202, R171, 0x2, RZ ;  /* 0x00000002abca7824 */ /* 0x000fe200078e00ff */
[----:B------:R-:W-:Y:S01]  /*0d90*/  SHF.R.S32.HI R17, RZ, 0x1f, R16 ;  /* 0x0000001fff117819 */ /* 0x000fe20000011410 */
[----:B------:R-:W-:Y:S01]  /*0da0*/  IMAD.SHL.U32 R10, R10, 0x80, RZ ;  /* 0x000000800a0a7824 */ /* 0x000fe200078e00ff */
[----:B------:R-:W-:Y:S01]  /*0db0*/  SHF.R.S32.HI R164, RZ, 0x1f, R19 ;  /* 0x0000001fffa47819 */ /* 0x000fe20000011413 */
[----:B------:R-:W-:Y:S01]  /*0dc0*/  IMAD.SHL.U32 R215, R170, 0x2, RZ ;  /* 0x00000002aad77824 */ /* 0x000fe200078e00ff */
[----:B------:R-:W-:Y:S01]  /*0dd0*/  SHF.R.S32.HI R175, RZ, 0x1f, R22 ;  /* 0x0000001fffaf7819 */ /* 0x000fe20000011416 */
[----:B------:R-:W-:Y:S01]  /*0de0*/  IMAD.SHL.U32 R217, R172, 0x2, RZ ;  /* 0x00000002acd97824 */ /* 0x000fe200078e00ff */
[----:B------:R-:W-:-:S02]  /*0df0*/  LOP3.LUT R10, R10, 0xffffe000, RZ, 0xc0, !PT ;  /* 0xffffe0000a0a7812 */ /* 0x000fc400078ec0ff */
[----:B------:R-:W-:Y:S02]  /*0e00*/  SHF.R.S32.HI R174, RZ, 0x1f, R23 ;  /* 0x0000001fffae7819 */ /* 0x000fe40000011417 */
[----:B------:R-:W-:Y:S02]  /*0e10*/  SHF.L.U64.HI R199, R168, 0x1, R199 ;  /* 0x00000001a8c77819 */ /* 0x000fe400000102c7 */
[----:B--2---:R-:W-:Y:S02]  /*0e20*/  R2UR UR5, R3 ;  /* 0x00000000030572ca */ /* 0x004fe400000e0000 */
[----:B------:R-:W-:-:S04]  /*0e30*/  LEA.HI R3, R0, R13, RZ, 0x4 ;  /* 0x0000000d00037211 */ /* 0x000fc800078f20ff */
[----:B------:R-:W-:-:S04]  /*0e40*/  SHF.R.S32.HI R6, RZ, 0x4, R3 ;  /* 0x00000004ff067819 */ /* 0x000fc80000011403 */
[C---:B------:R-:W-:Y:S02]  /*0e50*/  LEA.HI R5, R3.reuse, R6, RZ, 0x1 ;  /* 0x0000000603057211 */ /* 0x040fe400078f08ff */
[----:B------:R-:W-:Y:S01]  /*0e60*/  LOP3.LUT R3, R3, 0x3fffff0, RZ, 0xc0, !PT ;  /* 0x03fffff003037812 */ /* 0x000fe200078ec0ff */
[----:B------:R-:W-:Y:S01]  /*0e70*/  ULOP3.LUT UR5, UR5, 0x1, URZ, 0xfc, !UPT ;  /* 0x0000000105057892 */ /* 0x000fe2000f8efc3f */
[----:B------:R-:W-:-:S03]  /*0e80*/  LOP3.LUT R5, R5, 0x1ffffffe, RZ, 0xc0, !PT ;  /* 0x1ffffffe05057812 */ /* 0x000fc600078ec0ff */
[----:B------:R-:W-:Y:S02]  /*0e90*/  IMAD.IADD R3, R13, 0x1, -R3 ;  /* 0x000000010d037824 */ /* 0x000fe400078e0a03 */
[----:B------:R-:W-:Y:S01]  /*0ea0*/  IMAD.IADD R6, R6, 0x1, -R5 ;  /* 0x0000000106067824 */ /* 0x000fe200078e0a05 */
[CC--:B------:R-:W-:Y:S02]  /*0eb0*/  LEA.HI R5, R0.reuse, R13.reuse, RZ, 0x5 ;  /* 0x0000000d00057211 */ /* 0x0c0fe400078f28ff */
[----:B------:R-:W-:Y:S02]  /*0ec0*/  LEA.HI R0, R0, R13, RZ, 0x3 ;  /* 0x0000000d00007211 */ /* 0x000fe400078f18ff */
[----:B------:R-:W-:Y:S02]  /*0ed0*/  SHF.R.S32.HI R178, RZ, 0x5, R5 ;  /* 0x00000005ffb27819 */ /* 0x000fe40000011405 */
[----:B------:R-:W-:Y:S02]  /*0ee0*/  LOP3.LUT R5, R8, 0x7ffffffc, RZ, 0xc0, !PT ;  /* 0x7ffffffc08057812 */ /* 0x000fe400078ec0ff */
[----:B------:R-:W-:Y:S01]  /*0ef0*/  LOP3.LUT R184, R0, 0xfffffff8, RZ, 0xc0, !PT ;  /* 0xfffffff800b87812 */ /* 0x000fe200078ec0ff */
[C---:B------:R-:W-:Y:S01]  /*0f00*/  IMAD R3, R178.reuse, 0x10, R3 ;  /* 0x00000010b2037824 */ /* 0x040fe200078e0203 */
[----:B------:R-:W-:Y:S01]  /*0f10*/  SHF.L.U32 R178, R178, 0x9, RZ ;  /* 0x00000009b2b27819 */ /* 0x000fe200000006ff */
[----:B------:R-:W-:Y:S01]  /*0f20*/  IMAD.IADD R5, R196, 0x1, -R5 ;  /* 0x00000001c4057824 */ /* 0x000fe200078e0a05 */
[----:B------:R-:W-:Y:S01]  /*0f30*/  SHF.R.S32.HI R192, RZ, 0x3, R0 ;  /* 0x00000003ffc07819 */ /* 0x000fe20000011400 */
[----:B------:R-:W-:Y:S01]  /*0f40*/  IMAD R229, R3, 0x8, R6 ;  /* 0x0000000803e57824 */ /* 0x000fe200078e0206 */
[--C-:B------:R-:W-:Y:S01]  /*0f50*/  SHF.R.S32.HI R3, RZ, 0x2, R8.reuse ;  /* 0x00000002ff037819 */ /* 0x100fe20000011408 */
[----:B------:R-:W-:Y:S01]  /*0f60*/  IMAD R227, R5, R12, 0x60 ;  /* 0x0000006005e37424 */ /* 0x000fe200078e020c */
[----:B------:R-:W-:Y:S01]  /*0f70*/  SHF.R.S32.HI R8, RZ, 0x1f, R8 ;  /* 0x0000001fff087819 */ /* 0x000fe20000011408 */
[----:B------:R-:W-:Y:S01]  /*0f80*/  IMAD.IADD R5, R160, 0x1, R170 ;  /* 0x00000001a0057824 */ /* 0x000fe200078e02aa */
[----:B------:R-:W-:Y:S01]  /*0f90*/  IADD3 R184, R13, -R184, RZ ;  /* 0x800000b80db87210 */ /* 0x000fe20007ffe0ff */
[----:B------:R-:W-:Y:S01]  /*0fa0*/  IMAD.U32 R0, RZ, RZ, UR4 ;  /* 0x00000004ff007e24 */ /* 0x000fe2000f8e00ff */
[----:B------:R-:W-:Y:S01]  /*0fb0*/  LEA.HI R8, R8, R3, RZ, 0x3 ;  /* 0x0000000308087211 */ /* 0x000fe200078f18ff */
[----:B------:R-:W-:Y:S01]  /*0fc0*/  IMAD.SHL.U32 R229, R229, 0x8, RZ ;  /* 0x00000008e5e57824 */ /* 0x000fe200078e00ff */
[----:B------:R-:W-:Y:S01]  /*0fd0*/  SHF.R.S32.HI R6, RZ, 0x1f, R5 ;  /* 0x0000001fff067819 */ /* 0x000fe20000011405 */
[----:B------:R-:W-:Y:S01]  /*0fe0*/  IMAD.SHL.U32 R182, R184, 0x8, RZ ;  /* 0x00000008b8b67824 */ /* 0x000fe200078e00ff */
[----:B------:R-:W-:-:S02]  /*0ff0*/  LOP3.LUT R8, R8, 0xfffffff8, RZ, 0xc0, !PT ;  /* 0xfffffff808087812 */ /* 0x000fc400078ec0ff */
[-C--:B------:R-:W-:Y:S01]  /*1000*/  LEA.HI R163, R6, R5.reuse, RZ, 0x3 ;  /* 0x0000000506a37211 */ /* 0x080fe200078f18ff */
[----:B------:R-:W-:Y:S01]  /*1010*/  VIADD R183, R182, 0x40 ;  /* 0x00000040b6b77836 */ /* 0x000fe20000000000 */
[----:B------:R-:W-:Y:S02]  /*1020*/  LEA.HI R5, R6, R5, RZ, 0x6 ;  /* 0x0000000506057211 */ /* 0x000fe400078f30ff */
[----:B------:R-:W-:Y:S02]  /*1030*/  SHF.R.S32.HI R6, RZ, 0x1f, R9 ;  /* 0x0000001fff067819 */ /* 0x000fe40000011409 */
[----:B------:R-:W-:Y:S01]  /*1040*/  IADD3 R8, R3, -R8, RZ ;  /* 0x8000000803087210 */ /* 0x000fe20007ffe0ff */
[----:B------:R-:W-:Y:S01]  /*1050*/  IMAD.SHL.U32 R5, R5, 0x80, RZ ;  /* 0x0000008005057824 */ /* 0x000fe200078e00ff */
[----:B------:R-:W-:Y:S02]  /*1060*/  LEA.HI R6, R6, R165, RZ, 0x3 ;  /* 0x000000a506067211 */ /* 0x000fe400078f18ff */
[----:B------:R-:W-:Y:S01]  /*1070*/  SHF.R.S32.HI R3, RZ, 0x1f, R224 ;  /* 0x0000001fff037819 */ /* 0x000fe200000114e0 */
[----:B------:R-:W-:Y:S01]  /*1080*/  IMAD R7, R7, 0x10, R8 ;  /* 0x0000001007077824 */ /* 0x000fe200078e0208 */
[----:B------:R-:W-:-:S02]  /*1090*/  LOP3.LUT R6, R6, 0xfffffff8, RZ, 0xc0, !PT ;  /* 0xfffffff806067812 */ /* 0x000fc400078ec0ff */
[----:B------:R-:W-:Y:S01]  /*10a0*/  LEA.HI R3, R3, R224, RZ, 0x3 ;  /* 0x000000e003037211 */ /* 0x000fe200078f18ff */
[----:B------:R-:W-:Y:S01]  /*10b0*/  IMAD R226, R4, 0x40, R7 ;  /* 0x0000004004e27824 */ /* 0x000fe200078e0207 */
[----:B------:R-:W-:Y:S01]  /*10c0*/  LOP3.LUT R8, R167, 0x38, R162, 0xf8, !PT ;  /* 0x00000038a7087812 */ /* 0x000fe200078ef8a2 */
[----:B------:R-:W-:Y:S01]  /*10d0*/  IMAD.IADD R195, R165, 0x1, -R6 ;  /* 0x00000001a5c37824 */ /* 0x000fe200078e0a06 */
[----:B------:R-:W-:Y:S01]  /*10e0*/  LOP3.LUT R12, R167, 0x38, R163, 0xf8, !PT ;  /* 0x00000038a70c7812 */ /* 0x000fe200078ef8a3 */
[----:B------:R-:W-:Y:S01]  /*10f0*/  IMAD.SHL.U32 R3, R3, 0x40, RZ ;  /* 0x0000004003037824 */ /* 0x000fe200078e00ff */
[----:B------:R-:W-:Y:S01]  /*1100*/  LOP3.LUT R5, R5, 0xffffe000, RZ, 0xc0, !PT ;  /* 0xffffe00005057812 */ /* 0x000fe200078ec0ff */
[----:B------:R-:W-:Y:S01]  /*1110*/  IMAD.SHL.U32 R176, R195, 0x40, RZ ;  /* 0x00000040c3b07824 */ /* 0x000fe200078e00ff */
[----:B------:R-:W-:Y:S02]  /*1120*/  LOP3.LUT R8, R8, R223, RZ, 0x3c, !PT ;  /* 0x000000df08087212 */ /* 0x000fe400078e3cff */
[----:B------:R-:W-:-:S02]  /*1130*/  LOP3.LUT R179, R3, 0xfffffe00, RZ, 0xc0, !PT ;  /* 0xfffffe0003b37812 */ /* 0x000fc400078ec0ff */
[----:B------:R-:W-:Y:S02]  /*1140*/  LOP3.LUT R176, R176, 0x1c0, RZ, 0xc0, !PT ;  /* 0x000001c0b0b07812 */ /* 0x000fe400078ec0ff */
[----:B------:R-:W-:Y:S02]  /*1150*/  LOP3.LUT R12, R12, R223, RZ, 0x3c, !PT ;  /* 0x000000df0c0c7212 */ /* 0x000fe400078e3cff */
[----:B------:R-:W-:Y:S02]  /*1160*/  SHF.R.U32.HI R177, RZ, 0x3, R176 ;  /* 0x00000003ffb17819 */ /* 0x000fe400000116b0 */
[C---:B------:R-:W-:Y:S02]  /*1170*/  LOP3.LUT R4, R176.reuse, 0x38, R162, 0xf8, !PT ;  /* 0x00000038b0047812 */ /* 0x040fe400078ef8a2 */
[----:B------:R-:W-:Y:S02]  /*1180*/  LOP3.LUT R6, R176, 0x38, R163, 0xf8, !PT ;  /* 0x00000038b0067812 */ /* 0x000fe400078ef8a3 */
[----:B------:R-:W-:-:S02]  /*1190*/  LOP3.LUT R3, R4, R177, RZ, 0x3c, !PT ;  /* 0x000000b104037212 */ /* 0x000fc400078e3cff */
[----:B------:R-:W-:Y:S02]  /*11a0*/  LOP3.LUT R6, R6, R177, RZ, 0x3c, !PT ;  /* 0x000000b106067212 */ /* 0x000fe400078e3cff */
[-CC-:B------:R-:W-:Y:S01]  /*11b0*/  IADD3 R222, R3, R10.reuse, R178.reuse ;  /* 0x0000000a03de7210 */ /* 0x180fe20007ffe0b2 */
[----:B------:R-:W-:Y:S01]  /*11c0*/  IMAD.U32 R3, RZ, RZ, UR5 ;  /* 0x00000005ff037e24 */ /* 0x000fe2000f8e00ff */
[--C-:B------:R-:W-:Y:S02]  /*11d0*/  IADD3 R8, R8, R10, R179.reuse ;  /* 0x0000000a08087210 */ /* 0x100fe40007ffe0b3 */
[-C--:B------:R-:W-:Y:S02]  /*11e0*/  IADD3 R6, R6, R5.reuse, R178 ;  /* 0x0000000506067210 */ /* 0x080fe40007ffe0b2 */
[----:B------:R0:W-:Y:S01]  /*11f0*/  STL [R1+0x30], R3 ;  /* 0x0000300301007387 */ /* 0x0001e20000100800 */
[----:B------:R-:W-:Y:S02]  /*1200*/  IADD3 R12, R12, R5, R179 ;  /* 0x000000050c0c7210 */ /* 0x000fe40007ffe0b3 */
[----:B------:R-:W-:Y:S01]  /*1210*/  SHF.R.S32.HI R4, RZ, 0x1f, R182 ;  /* 0x0000001fff047819 */ /* 0x000fe200000114b6 */
[----:B------:R1:W-:Y:S01]  /*1220*/  STL [R1+0x34], R0 ;  /* 0x0000340001007387 */ /* 0x0003e20000100800 */
[----:B------:R-:W-:-:S02]  /*1230*/  SHF.R.S32.HI R4, RZ, 0x1f, R169 ;  /* 0x0000001fff047819 */ /* 0x000fc400000114a9 */
[----:B------:R-:W-:Y:S02]  /*1240*/  SHF.R.S32.HI R10, RZ, 0x1f, R171 ;  /* 0x0000001fff0a7819 */ /* 0x000fe400000114ab */
[----:B------:R-:W-:Y:S02]  /*1250*/  SHF.R.S32.HI R5, RZ, 0x1f, R170 ;  /* 0x0000001fff057819 */ /* 0x000fe400000114aa */
[----:B0-----:R-:W-:Y:S02]  /*1260*/  LEA.HI R3, R191, R191, RZ, 0x1 ;  /* 0x000000bfbf037211 */ /* 0x001fe400078f08ff */
[----:B------:R-:W-:Y:S02]  /*1270*/  SHF.R.S32.HI R7, RZ, 0x1f, R172 ;  /* 0x0000001fff077819 */ /* 0x000fe400000114ac */
[----:B-1----:R-:W-:Y:S02]  /*1280*/  LOP3.LUT R0, R3, 0x1ffffffe, RZ, 0xc0, !PT ;  /* 0x1ffffffe03007812 */ /* 0x002fe400078ec0ff */
[----:B------:R-:W-:-:S02]  /*1290*/  SHF.R.S32.HI R9, RZ, 0x1f, R183 ;  /* 0x0000001fff097819 */ /* 0x000fc400000114b7 */
[----:B------:R-:W-:Y:S01]  /*12a0*/  SHF.L.U64.HI R197, R169, 0x1, R4 ;  /* 0x00000001a9c57819 */ /* 0x000fe20000010204 */
[----:B------:R-:W-:Y:S01]  /*12b0*/  IMAD.IADD R3, R191, 0x1, -R0 ;  /* 0x00000001bf037824 */ /* 0x000fe200078e0a00 */
[----:B------:R-:W-:Y:S02]  /*12c0*/  LOP3.LUT R0, R167, 0x38, R16, 0xf8, !PT ;  /* 0x00000038a7007812 */ /* 0x000fe400078ef810 */
[----:B------:R-:W-:Y:S02]  /*12d0*/  SHF.L.U64.HI R201, R171, 0x1, R10 ;  /* 0x00000001abc97819 */ /* 0x000fe4000001020a */
[----:B------:R-:W-:Y:S02]  /*12e0*/  LOP3.LUT R0, R179, R0, R223, 0xf6, !PT ;  /* 0x00000000b3007212 */ /* 0x000fe400078ef6df */
[----:B------:R-:W-:Y:S02]  /*12f0*/  SHF.L.U64.HI R214, R170, 0x1, R5 ;  /* 0x00000001aad67819 */ /* 0x000fe40000010205 */
[----:B------:R-:W-:-:S02]  /*1300*/  SHF.L.U64.HI R216, R172, 0x1, R7 ;  /* 0x00000001acd87819 */ /* 0x000fc40000010207 */
[----:B------:R-:W-:Y:S02]  /*1310*/  SHF.R.S32.HI R162, RZ, 0x3, R162 ;  /* 0x00000003ffa27819 */ /* 0x000fe400000114a2 */
[----:B------:R-:W-:Y:S02]  /*1320*/  SHF.R.S32.HI R163, RZ, 0x3, R163 ;  /* 0x00000003ffa37819 */ /* 0x000fe400000114a3 */
[----:B------:R-:W-:Y:S02]  /*1330*/  LEA R221, R0, UR4, 0x1 ;  /* 0x0000000400dd7c11 */ /* 0x000fe4000f8e08ff */
[----:B------:R-:W-:Y:S02]  /*1340*/  LEA R222, R222, UR4, 0x1 ;  /* 0x00000004dede7c11 */ /* 0x000fe4000f8e08ff */
[----:B------:R-:W-:Y:S02]  /*1350*/  LEA R219, R8, UR4, 0x1 ;  /* 0x0000000408db7c11 */ /* 0x000fe4000f8e08ff */
[----:B------:R-:W-:-:S02]  /*1360*/  LEA R220, R6, UR4, 0x1 ;  /* 0x0000000406dc7c11 */ /* 0x000fc4000f8e08ff */
[----:B------:R-:W-:Y:S02]  /*1370*/  LEA R218, R12, UR4, 0x1 ;  /* 0x000000040cda7c11 */ /* 0x000fe4000f8e08ff */
[----:B------:R-:W-:-:S07]  /*1380*/  LEA R228, R3, R226, 0x3 ;  /* 0x000000e203e47211 */ /* 0x000fce00078e18ff */
.L_x_663:
[----:B0--3--:R-:W0:Y:S01]  /*1390*/  LDC.64 R4, c[0x0][0xc88] ;  /* 0x00032200ff047b82 */ /* 0x009e220000000a00 */
[----:B------:R-:W-:Y:S01]  /*13a0*/  ULDC.64 UR4, c[0x0][0xa28] ;  /* 0x00028a0000047ab9 */ /* 0x000fe20000000a00 */
[----:B------:R-:W-:Y:S01]  /*13b0*/  ULDC.64 UR8, c[0x0][0xa18] ;  /* 0x0002860000087ab9 */ /* 0x000fe20000000a00 */
[----:B------:R-:W-:Y:S01]  /*13c0*/  ULDC.64 UR6, c[0x0][0xa08] ;  /* 0x0002820000067ab9 */ /* 0x000fe20000000a00 */
[----:B0-----:R-:W-:-:S05]  /*13d0*/  IMAD.WIDE R4, R31, 0x4, R4 ;  /* 0x000000041f047825 */ /* 0x001fca00078e0204 */
[----:B--2---:R-:W2:Y:S01]  /*13e0*/  LDG.E R188, desc[UR60][R4.64] ;  /* 0x0000003c04bc7981 */ /* 0x004ea2000c1e1900 */
[----:B------:R-:W-:Y:S01]  /*13f0*/  ISETP.NE.U32.AND P2, PT, RZ, UR4, PT ;  /* 0x00000004ff007c0c */ /* 0x000fe2000bf45070 */
[----:B------:R-:W-:Y:S01]  /*1400*/  IMAD.MOV.U32 R3, RZ, RZ, RZ ;  /* 0x000000ffff037224 */ /* 0x000fe200078e00ff */
[----:B------:R-:W-:Y:S01]  /*1410*/  ISETP.NE.U32.AND P1, PT, RZ, UR8, PT ;  /* 0x00000008ff007c0c */ /* 0x000fe2000bf25070 */
[----:B------:R-:W-:Y:S01]  /*1420*/  IMAD.MOV.U32 R133, RZ, RZ, RZ ;  /* 0x000000ffff857224 */ /* 0x000fe200078e00ff */
[----:B------:R-:W-:Y:S02]  /*1430*/  ISETP.NE.AND.EX P2, PT, RZ, UR5, PT, P2 ;  /* 0x00000005ff007c0c */ /* 0x000fe4000bf45320 */
[----:B------:R-:W-:Y:S02]  /*1440*/  ISETP.NE.AND.EX P1, PT, RZ, UR9, PT, P1 ;  /* 0x00000009ff007c0c */ /* 0x000fe4000bf25310 */
[----:B------:R-:W-:-:S04]  /*1450*/  ISETP.NE.U32.AND P0, PT, RZ, UR6, PT ;  /* 0x00000006ff007c0c */ /* 0x000fc8000bf05070 */
[----:B------:R-:W-:Y:S02]  /*1460*/  ISETP.NE.AND.EX P0, PT, RZ, UR7, PT, P0 ;  /* 0x00000007ff007c0c */ /* 0x000fe4000bf05300 */
[----:B--2---:R-:W-:Y:S01]  /*1470*/  SHF.R.S32.HI R193, RZ, 0x1f, R188 ;  /* 0x0000001fffc17819 */ /* 0x004fe200000114bc */
[C---:B------:R-:W-:Y:S02]  /*1480*/  IMAD.SHL.U32 R186, R188.reuse, 0x4, RZ ;  /* 0x00000004bcba7824 */ /* 0x040fe400078e00ff */
[C---:B------:R-:W-:Y:S02]  /*1490*/  @P2 LEA R4, P3, R188.reuse, UR4, 0x2 ;  /* 0x00000004bc042c11 */ /* 0x040fe4000f8610ff */
[C-C-:B------:R-:W-:Y:S02]  /*14a0*/  SHF.L.U64.HI R187, R188.reuse, 0x2, R193.reuse ;  /* 0x00000002bcbb7819 */ /* 0x140fe400000102c1 */
[----:B------:R-:W-:Y:S01]  /*14b0*/  @P2 LEA.HI.X R5, R188, UR5, R193, 0x2, P3 ;  /* 0x00000005bc052c11 */ /* 0x000fe200098f14c1 */
[----:B------:R-:W-:Y:S01]  /*14c0*/  ULDC UR4, c[0x0][0x288] ;  /* 0x0000a20000047ab9 */ /* 0x000fe20000000800 */
[----:B------:R-:W-:-:S03]  /*14d0*/  IADD3 R8, P4, R186, UR6, RZ ;  /* 0x00000006ba087c10 */ /* 0x000fc6000ff9e0ff */
[----:B------:R0:W5:Y:S01]  /*14e0*/  @P2 LDG.E R3, desc[UR60][R4.64] ;  /* 0x0000003c04032981 */ /* 0x000162000c1e1900 */
[----:B------:R-:W-:Y:S01]  /*14f0*/  @P1 IADD3 R6, P2, R186, UR8, RZ ;  /* 0x00000008ba061c10 */ /* 0x000fe2000ff5e0ff */
[----:B------:R-:W-:Y:S01]  /*1500*/  IMAD.U32 R146, RZ, RZ, UR4 ;  /* 0x00000004ff927e24 */ /* 0x000fe2000f8e00ff */
[C---:B------:R-:W-:Y:S01]  /*1510*/  IADD3.X R9, R187.reuse, UR7, RZ, P4, !PT ;  /* 0x00000007bb097c10 */ /* 0x040fe2000a7fe4ff */
[----:B------:R-:W-:Y:S01]  /*1520*/  ULDC.64 UR4, c[0x0][0x418] ;  /* 0x0001060000047ab9 */ /* 0x000fe20000000a00 */
[----:B------:R-:W-:-:S03]  /*1530*/  @P1 IADD3.X R7, R187, UR9, RZ, P2, !PT ;  /* 0x00000009bb071c10 */ /* 0x000fc600097fe4ff */
[----:B------:R0:W5:Y:S01]  /*1540*/  @P0 LDG.E R133, desc[UR60][R8.64] ;  /* 0x0000003c08850981 */ /* 0x000162000c1e1900 */
[----:B------:R-:W-:Y:S01]  /*1550*/  UISETP.NE.U32.AND UP0, UPT, UR4, URZ, UPT ;  /* 0x0000003f0400728c */ /* 0x000fe2000bf05070 */
[----:B------:R-:W-:Y:S02]  /*1560*/  ULDC.64 UR8, c[0x0][0xa20] ;  /* 0x0002880000087ab9 */ /* 0x000fe40000000a00 */
[----:B------:R0:W5:Y:S01]  /*1570*/  @P1 LDG.E R146, desc[UR60][R6.64] ;  /* 0x0000003c06921981 */ /* 0x000162000c1e1900 */
[----:B------:R-:W-:Y:S01]  /*1580*/  UISETP.NE.AND.EX UP0, UPT, UR5, URZ, UPT, UP0 ;  /* 0x0000003f0500728c */ /* 0x000fe2000bf05300 */
[----:B------:R-:W-:Y:S01]  /*1590*/  ULDC UR4, c[0x0][0x424] ;  /* 0x0001090000047ab9 */ /* 0x000fe20000000800 */
[----:B------:R-:W-:Y:S02]  /*15a0*/  ISETP.NE.U32.AND P2, PT, RZ, UR8, PT ;  /* 0x00000008ff007c0c */ /* 0x000fe4000bf45070 */
[----:B------:R-:W-:Y:S01]  /*15b0*/  USEL UR4, UR4, 0x1, UP0 ;  /* 0x0000000104047887 */ /* 0x000fe20008000000 */
[----:B------:R-:W-:Y:S01]  /*15c0*/  ULDC UR5, c[0x0][0x2f0] ;  /* 0x0000bc0000057ab9 */ /* 0x000fe20000000800 */
[----:B------:R-:W-:-:S02]  /*15d0*/  ISETP.NE.AND.EX P2, PT, RZ, UR9, PT, P2 ;  /* 0x00000009ff007c0c */ /* 0x000fc4000bf45320 */
[----:B------:R-:W-:-:S03]  /*15e0*/  UIMAD UR4, UR4, UR5, URZ ;  /* 0x00000005040472a4 */ /* 0x000fc6000f8e023f */
[----:B------:R-:W-:Y:S01]  /*15f0*/  ULDC UR5, c[0x0][0x348] ;  /* 0x0000d20000057ab9 */ /* 0x000fe20000000800 */
[----:B------:R-:W-:Y:S02]  /*1600*/  IMAD.MOV.U32 R190, RZ, RZ, R29 ;  /* 0x000000ffffbe7224 */ /* 0x000fe400078e001d */
[----:B------:R-:W-:Y:S02]  /*1610*/  IMAD.MOV.U32 R185, RZ, RZ, R30 ;  /* 0x000000ffffb97224 */ /* 0x000fe400078e001e */
[----:B------:R-:W-:Y:S01]  /*1620*/  IMAD.MOV.U32 R102, RZ, RZ, R188 ;  /* 0x000000ffff667224 */ /* 0x000fe200078e00bc */
[----:B0---4-:R-:W-:Y:S06]  /*1630*/  @P1 BRA `(.L_x_449) ;  /* 0x0000000000241947 */ /* 0x011fec0003800000 */
[----:B------:R-:W-:Y:S02]  /*1640*/  ULDC.64 UR6, c[0x0][0xa00] ;  /* 0x0002800000067ab9 */ /* 0x000fe40000000a00 */
[----:B------:R-:W-:-:S04]  /*1650*/  ISETP.NE.U32.AND P1, PT, RZ, UR6, PT ;  /* 0x00000006ff007c0c */ /* 0x000fc8000bf25070 */
[----:B------:R-:W-:-:S13]  /*1660*/  ISETP.NE.AND.EX P1, PT, RZ, UR7, PT, P1 ;  /* 0x00000007ff007c0c */ /* 0x000fda000bf25310 */
[----:B------:R-:W-:Y:S05]  /*1670*/  @!P1 BRA `(.L_x_449) ;  /* 0x0000000000149947 */ /* 0x000fea0003800000 */
[----:B------:R-:W0:Y:S02]  /*1680*/  LDC.64 R4, c[0x0][0xa00] ;  /* 0x00028000ff047b82 */ /* 0x000e240000000a00 */
[----:B0-----:R-:W-:-:S05]  /*1690*/  IMAD.WIDE R4, R102, 0x4, R4 ;  /* 0x0000000466047825 */ /* 0x001fca00078e0204 */
[----:B-----5:R-:W2:Y:S04]  /*16a0*/  LDG.E R146, desc[UR60][R4.64] ;  /* 0x0000003c04927981 */ /* 0x020ea8000c1e1900 */
[----:B------:R-:W2:Y:S02]  /*16b0*/  LDG.E R7, desc[UR60][R4.64+0x4] ;  /* 0x0000043c04077981 */ /* 0x000ea4000c1e1900 */
[----:B--2---:R-:W-:-:S07]  /*16c0*/  IMAD.IADD R146, R7, 0x1, -R146 ;  /* 0x0000000107927824 */ /* 0x004fce00078e0a92 */
.L_x_449:
[----:B------:R-:W-:Y:S01]  /*16d0*/  MOV R25, UR5 ;  /* 0x0000000500197c02 */ /* 0x000fe20008000f00 */
[----:B------:R-:W-:Y:S01]  /*16e0*/  IMAD.U32 R26, RZ, RZ, UR4 ;  /* 0x00000004ff1a7e24 */ /* 0x000fe2000f8e00ff */
[----:B------:R-:W-:Y:S06]  /*16f0*/  @!P2 BRA `(.L_x_450) ;  /* 0x000000000010a947 */ /* 0x000fec0003800000 */
[----:B------:R-:W-:-:S04]  /*1700*/  IADD3 R4, P0, R186, UR8, RZ ;  /* 0x00000008ba047c10 */ /* 0x000fc8000ff1e0ff */
[----:B------:R-:W-:-:S05]  /*1710*/  IADD3.X R5, R187, UR9, RZ, P0, !PT ;  /* 0x00000009bb057c10 */ /* 0x000fca00087fe4ff */
[----:B------:R0:W5:Y:S01]  /*1720*/  LDG.E R26, desc[UR60][R4.64] ;  /* 0x0000003c041a7981 */ /* 0x000162000c1e1900 */
[----:B------:R-:W-:Y:S05]  /*1730*/  BRA `(.L_x_451) ;  /* 0x0000000000107947 */ /* 0x000fea0003800000 */
.L_x_450:
[----:B------:R-:W-:Y:S05]  /*1740*/  @!P0 BRA `(.L_x_451) ;  /* 0x00000000000c8947 */ /* 0x000fea0003800000 */
[----:B------:R-:W2:Y:S04]  /*1750*/  LDG.E R5, desc[UR60][R8.64] ;  /* 0x0000003c08057981 */ /* 0x000ea8000c1e1900 */
[----:B------:R-:W2:Y:S02]  /*1760*/  LDG.E R26, desc[UR60][R8.64+0x4] ;  /* 0x0000043c081a7981 */ /* 0x000ea4000c1e1900 */
[----:B--2---:R-:W-:-:S07]  /*1770*/  IMAD.IADD R26, R26, 0x1, -R5 ;  /* 0x000000011a1a7824 */ /* 0x004fce00078e0a05 */
.L_x_451:
[----:B------:R-:W-:Y:S02]  /*1780*/  ULDC.64 UR4, c[0x0][0xa10] ;  /* 0x0002840000047ab9 */ /* 0x000fe40000000a00 */
[----:B------:R-:W-:-:S04]  /*1790*/  ISETP.NE.U32.AND P0, PT, RZ, UR4, PT ;  /* 0x00000004ff007c0c */ /* 0x000fc8000bf05070 */
[----:B------:R-:W-:Y:S01]  /*17a0*/  ISETP.NE.AND.EX P0, PT, RZ, UR5, PT, P0 ;  /* 0x00000005ff007c0c */ /* 0x000fe2000bf05300 */
[----:B-----5:R-:W-:Y:S01]  /*17b0*/  IMAD.IADD R8, R26, 0x1, -R3 ;  /* 0x000000011a087824 */ /* 0x020fe200078e0a03 */
[----:B------:R-:W-:-:S11]  /*17c0*/  ULDC.64 UR4, c[0x0][0xa30] ;  /* 0x00028c0000047ab9 */ /* 0x000fd60000000a00 */
[----:B0-----:R-:W0:Y:S02]  /*17d0*/  @P0 LDC.64 R4, c[0x0][0xa10] ;  /* 0x00028400ff040b82 */ /* 0x001e240000000a00 */
[----:B0-----:R-:W-:-:S05]  /*17e0*/  @P0 IMAD.WIDE R4, R102, 0x4, R4 ;  /* 0x0000000466040825 */ /* 0x001fca00078e0204 */
[----:B------:R-:W2:Y:S04]  /*17f0*/  @P0 LDG.E R0, desc[UR60][R4.64] ;  /* 0x0000003c04000981 */ /* 0x000ea8000c1e1900 */
[----:B------:R-:W2:Y:S01]  /*1800*/  @P0 LDG.E R9, desc[UR60][R4.64+0x4] ;  /* 0x0000043c04090981 */ /* 0x000ea2000c1e1900 */
[----:B------:R-:W-:Y:S01]  /*1810*/  IMAD.MOV R130, RZ, RZ, -R8 ;  /* 0x000000ffff827224 */ /* 0x000fe200078e0a08 */
[----:B------:R-:W-:Y:S01]  /*1820*/  ISETP.NE.U32.AND P1, PT, RZ, UR4, PT ;  /* 0x00000004ff007c0c */ /* 0x000fe2000bf25070 */
[----:B------:R-:W-:-:S03]  /*1830*/  IMAD.MOV.U32 R145, RZ, RZ, R26 ;  /* 0x000000ffff917224 */ /* 0x000fc600078e001a */
[----:B------:R-:W-:Y:S02]  /*1840*/  VIMNMX R130, RZ, R130, !PT ;  /* 0x00000082ff827248 */ /* 0x000fe40007fe0100 */
[----:B------:R-:W-:-:S13]  /*1850*/  ISETP.NE.AND.EX P1, PT, RZ, UR5, PT, P1 ;  /* 0x00000005ff007c0c */ /* 0x000fda000bf25310 */
[----:B------:R-:W-:-:S04]  /*1860*/  @P1 IADD3 R6, P2, R186, UR4, RZ ;  /* 0x00000004ba061c10 */ /* 0x000fc8000ff5e0ff */
[----:B------:R-:W-:-:S05]  /*1870*/  @P1 IADD3.X R7, R187, UR5, RZ, P2, !PT ;  /* 0x00000005bb071c10 */ /* 0x000fca00097fe4ff */
[----:B------:R0:W5:Y:S01]  /*1880*/  @P1 LDG.E R145, desc[UR60][R6.64] ;  /* 0x0000003c06911981 */ /* 0x000162000c1e1900 */
[----:B--2---:R-:W-:-:S04]  /*1890*/  @P0 IMAD.IADD R25, R9, 0x1, -R0 ;  /* 0x0000000109190824 */ /* 0x004fc800078e0a00 */
[----:B------:R-:W-:-:S04]  /*18a0*/  IMAD.IADD R147, R8, 0x1, R25 ;  /* 0x0000000108937824 */ /* 0x000fc800078e0219 */
[----:B------:R-:W-:-:S04]  /*18b0*/  VIADD R0, R147, 0x5f ;  /* 0x0000005f93007836 */ /* 0x000fc80000000000 */
[----:B------:R-:W-:-:S05]  /*18c0*/  IMAD.HI R0, R0, 0x2aaaaaab, RZ ;  /* 0x2aaaaaab00007827 */ /* 0x000fca00078e02ff */
[----:B------:R-:W-:-:S04]  /*18d0*/  SHF.R.U32.HI R3, RZ, 0x1f, R0 ;  /* 0x0000001fff037819 */ /* 0x000fc80000011600 */
[----:B------:R-:W-:-:S05]  /*18e0*/  LEA.HI.SX32 R194, R0, R3, 0x1c ;  /* 0x0000000300c27211 */ /* 0x000fca00078fe2ff */
[----:B------:R-:W-:-:S05]  /*18f0*/  IMAD R0, R194, 0x60, -R8 ;  /* 0x00000060c2007824 */ /* 0x000fca00078e0a08 */
[----:B------:R-:W-:-:S04]  /*1900*/  VIMNMX R3, R0, R25, PT ;  /* 0x0000001900037248 */ /* 0x000fc80003fe0100 */
[----:B------:R-:W-:Y:S01]  /*1910*/  ISETP.GT.AND P0, PT, R3, R130, PT ;  /* 0x000000820300720c */ /* 0x000fe20003f04270 */
[----:B------:R-:W-:-:S05]  /*1920*/  IMAD.WIDE.U32 R130, R130, -0x55555555, RZ ;  /* 0xaaaaaaab82827825 */ /* 0x000fca00078e00ff */
[----:B------:R-:W-:-:S05]  /*1930*/  SHF.R.U32.HI R130, RZ, 0x6, R131 ;  /* 0x00000006ff827819 */ /* 0x000fca0000011683 */
[----:B------:R-:W-:Y:S02]  /*1940*/  IMAD.MOV.U32 R24, RZ, RZ, R130 ;  /* 0x000000ffff187224 */ /* 0x000fe400078e0082 */
[----:B------:R-:W-:-:S05]  /*1950*/  @P0 IADD3 R0, R3, 0x5f, RZ ;  /* 0x0000005f03000810 */ /* 0x000fca0007ffe0ff */
[----:B------:R-:W-:-:S05]  /*1960*/  @P0 IMAD.HI R0, R0, 0x2aaaaaab, RZ ;  /* 0x2aaaaaab00000827 */ /* 0x000fca00078e02ff */
[----:B------:R-:W-:-:S04]  /*1970*/  @P0 SHF.R.U32.HI R3, RZ, 0x1f, R0 ;  /* 0x0000001fff030819 */ /* 0x000fc80000011600 */
[----:B------:R-:W-:Y:S02]  /*1980*/  @P0 LEA.HI.SX32 R24, R0, R3, 0x1c ;  /* 0x0000000300180211 */ /* 0x000fe400078fe2ff */
[----:B------:R-:W-:Y:S02]  /*1990*/  PLOP3.LUT P0, PT, PT, PT, PT, 0x80, 0x0 ;  /* 0x000000000000781c */ /* 0x000fe40003f0f070 */
[----:B------:R-:W-:-:S13]  /*19a0*/  ISETP.GT.AND P1, PT, R24, R130, PT ;  /* 0x000000821800720c */ /* 0x000fda0003f24270 */
[----:B0-----:R-:W-:Y:S05]  /*19b0*/  @!P1 BRA `(.L_x_452) ;  /* 0x0000009400209947 */ /* 0x001fea0003800000 */
[----:B------:R-:W-:Y:S01]  /*19c0*/  VIADD R126, R2, 0x18400 ;  /* 0x00018400027e7836 */ /* 0x000fe20000000000 */
[----:B------:R-:W-:Y:S04]  /*19d0*/  BSSY B6, `(.L_x_453) ;  /* 0x0000013000067945 */ /* 0x000fe80003800000 */
[----:B------:R-:W-:-:S13]  /*19e0*/  LOP3.LUT P0, RZ, R126, 0x3ff, RZ, 0xc0, !PT ;  /* 0x000003ff7eff7812 */ /* 0x000fda000780c0ff */
[----:B------:R-:W-:Y:S05]  /*19f0*/  @!P0 BRA `(.L_x_454) ;  /* 0x0000000000408947 */ /* 0x000fea0003800000 */
        /* <DEDUP_REMOVED lines=8> */
[----:B------:R-:W-:Y:S01]  /*1a80*/  MOV R8, 0x70 ;  /* 0x0000007000087802 */ /* 0x000fe20000000f00 */
[----:B------:R-:W-:Y:S02]  /*1a90*/  IMAD.U32 R6, RZ, RZ, UR4 ;  /* 0x00000004ff067e24 */ /* 0x000fe4000f8e00ff */
[----:B------:R-:W-:-:S02]  /*1aa0*/  IMAD.U32 R7, RZ, RZ, UR5 ;  /* 0x00000005ff077e24 */ /* 0x000fc4000f8e00ff */
[----:B------:R-:W-:Y:S02]  /*1ab0*/  IMAD.U32 R11, RZ, RZ, UR7 ;  /* 0x00000007ff0b7e24 */ /* 0x000fe4000f8e00ff */
[----:B------:R-:W-:Y:S02]  /*1ac0*/  IMAD.MOV.U32 R12, RZ, RZ, 0x1 ;  /* 0x00000001ff0c7424 */ /* 0x000fe400078e00ff */
[----:B0-----:R-:W-:-:S07]  /*1ad0*/  IMAD.MOV.U32 R13, RZ, RZ, RZ ;  /* 0x000000ffff0d7224 */ /* 0x001fce00078e00ff */
[----:B------:R-:W-:-:S07]  /*1ae0*/  LEPC R20, `(.L_x_454) ;  /* 0x000000001014794e */ /* 0x000fce0000000000 */
[----:B-1---5:R-:W-:Y:S05]  /*1af0*/  CALL.ABS.NOINC R14 ;  /* 0x000000000e007343 */ /* 0x022fea0003c00000 */
.L_x_454:
[----:B------:R-:W-:Y:S05]  /*1b00*/  BSYNC B6 ;  /* 0x0000000000067941 */ /* 0x000fea0003800000 */
.L_x_453:
        /* <DEDUP_REMOVED lines=19> */
[----:B-1---5:R-:W-:Y:S05]  /*1c40*/  CALL.ABS.NOINC R14 ;  /* 0x000000000e007343 */ /* 0x022fea0003c00000 */
.L_x_456:
[----:B------:R-:W-:Y:S05]  /*1c50*/  BSYNC B6 ;  /* 0x0000000000067941 */ /* 0x000fea0003800000 */
.L_x_455:
[----:B------:R-:W-:Y:S01]  /*1c60*/  ULDC.64 UR4, c[0x0][0x9f8] ;  /* 0x00027e0000047ab9 */ /* 0x000fe20000000a00 */
[----:B------:R-:W-:Y:S01]  /*1c70*/  VIADD R0, R16, 0x20 ;  /* 0x0000002010007836 */ /* 0x000fe20000000000 */
[----:B------:R-:W-:Y:S01]  /*1c80*/  ISETP.NE.U32.AND P0, PT, RZ, UR4, PT ;  /* 0x00000004ff007c0c */ /* 0x000fe2000bf05070 */
[----:B------:R-:W0:Y:S03]  /*1c90*/  LDC.64 R96, c[0x0][0x3f8] ;  /* 0x0000fe00ff607b82 */ /* 0x000e260000000a00 */
[----:B------:R-:W-:-:S05]  /*1ca0*/  ISETP.NE.AND.EX P0, PT, RZ, UR5, PT, P0 ;  /* 0x00000005ff007c0c */ /* 0x000fca000bf05300 */
[----:B------:R-:W1:Y:S08]  /*1cb0*/  LDC R129, c[0x0][0x3f4] ;  /* 0x0000fd00ff817b82 */ /* 0x000e700000000800 */
[----:B------:R-:W-:Y:S01]  /*1cc0*/  @P0 IADD3 R4, P1, R186, UR4, RZ ;  /* 0x00000004ba040c10 */ /* 0x000fe2000ff3e0ff */
[----:B------:R-:W-:Y:S01]  /*1cd0*/  ULDC UR4, c[0x0][0x2f4] ;  /* 0x0000bd0000047ab9 */ /* 0x000fe20000000800 */
[----:B------:R-:W2:Y:S02]  /*1ce0*/  LDC.64 R90, c[0x0][0x408] ;  /* 0x00010200ff5a7b82 */ /* 0x000ea40000000a00 */
[----:B------:R-:W-:Y:S01]  /*1cf0*/  @P0 IADD3.X R5, R187, UR5, RZ, P1, !PT ;  /* 0x00000005bb050c10 */ /* 0x000fe20008ffe4ff */
[----:B------:R-:W-:-:S04]  /*1d00*/  ULDC UR5, c[0x0][0x320] ;  /* 0x0000c80000057ab9 */ /* 0x000fc80000000800 */
[----:B------:R3:W4:Y:S01]  /*1d10*/  @P0 LDG.E R102, desc[UR60][R4.64] ;  /* 0x0000003c04660981 */ /* 0x000722000c1e1900 */
[----:B------:R-:W-:Y:S01]  /*1d20*/  ISETP.GE.AND P1, PT, R0, UR4, PT ;  /* 0x0000000400007c0c */ /* 0x000fe2000bf26270 */
[----:B0-----:R-:W-:Y:S01]  /*1d30*/  IMAD.WIDE.U32 R98, R165, R96, R16 ;  /* 0x00000060a5627225 */ /* 0x001fe200078e0010 */
[----:B------:R-:W-:Y:S01]  /*1d40*/  ISETP.GE.AND P0, PT, R16, UR4, PT ;  /* 0x0000000410007c0c */ /* 0x000fe2000bf06270 */
[----:B------:R-:W0:Y:S01]  /*1d50*/  S2R R148, SR_TID.X ;  /* 0x0000000000947919 */ /* 0x000e220000002100 */
[----:B------:R-:W-:Y:S01]  /*1d60*/  SEL R6, RZ, 0xffffffff, P1 ;  /* 0xffffffffff067807 */ /* 0x000fe20000800000 */
[----:B------:R-:W-:Y:S01]  /*1d70*/  IMAD.MOV.U32 R131, RZ, RZ, 0x20 ;  /* 0x00000020ff837424 */ /* 0x000fe200078e00ff */
[----:B------:R-:W-:Y:S01]  /*1d80*/  SEL R3, RZ, 0x1, P0 ;  /* 0x00000001ff037807 */ /* 0x000fe20000000000 */
[----:B------:R-:W-:Y:S01]  /*1d90*/  IMAD.SHL.U32 R111, R96, 0x40, RZ ;  /* 0x00000040606f7824 */ /* 0x000fe200078e00ff */
[----:B------:R-:W-:Y:S01]  /*1da0*/  ISETP.GE.AND P0, PT, R0, UR5, PT ;  /* 0x0000000500007c0c */ /* 0x000fe2000bf06270 */
[----:B------:R-:W-:Y:S01]  /*1db0*/  IMAD.SHL.U32 R6, R6, 0x2, RZ ;  /* 0x0000000206067824 */ /* 0x000fe200078e00ff */
[----:B------:R-:W-:Y:S01]  /*1dc0*/  ISETP.GE.AND P1, PT, R19, UR4, PT ;  /* 0x0000000413007c0c */ /* 0x000fe2000bf26270 */
[----:B------:R-:W-:Y:S01]  /*1dd0*/  IMAD R117, R191, 0x40, R165 ;  /* 0x00000040bf757824 */ /* 0x000fe200078e02a5 */
[----:B---3--:R-:W-:-:S02]  /*1de0*/  SEL R4, RZ, 0xffffffff, P0 ;  /* 0xffffffffff047807 */ /* 0x008fc40000000000 */
[----:B------:R-:W-:Y:S01]  /*1df0*/  LOP3.LUT R6, R6, 0x2, R3, 0xe2, !PT ;  /* 0x0000000206067812 */ /* 0x000fe200078ee203 */
[----:B------:R-:W-:Y:S01]  /*1e00*/  VIADD R3, R16, 0x40 ;  /* 0x0000004010037836 */ /* 0x000fe20000000000 */
[----:B------:R-:W-:Y:S01]  /*1e10*/  SHF.R.S32.HI R9, RZ, 0x1f, R165 ;  /* 0x0000001fff097819 */ /* 0x000fe200000114a5 */
[----:B------:R-:W-:Y:S01]  /*1e20*/  IMAD.SHL.U32 R8, R4, 0x2, RZ ;  /* 0x0000000204087824 */ /* 0x000fe200078e00ff */
[----:B------:R-:W-:Y:S01]  /*1e30*/  SEL R4, RZ, 0x8, P1 ;  /* 0x00000008ff047807 */ /* 0x000fe20000800000 */
[----:B--2---:R-:W-:Y:S01]  /*1e40*/  IMAD.WIDE.U32 R92, R165, R90, R16 ;  /* 0x0000005aa55c7225 */ /* 0x004fe200078e0010 */
[----:B------:R-:W-:Y:S02]  /*1e50*/  ISETP.GE.AND P0, PT, R3, UR4, PT ;  /* 0x0000000403007c0c */ /* 0x000fe4000bf06270 */
[----:B------:R-:W-:Y:S01]  /*1e60*/  SHF.R.S32.HI R161, RZ, 0x1f, R160 ;  /* 0x0000001fffa17819 */ /* 0x000fe200000114a0 */
[----:B------:R-:W-:Y:S01]  /*1e70*/  IMAD.SHL.U32 R113, R90, 0x40, RZ ;  /* 0x000000405a717824 */ /* 0x000fe200078e00ff */
[----:B------:R-:W-:-:S02]  /*1e80*/  SEL R5, RZ, 0x4, P0 ;  /* 0x00000004ff057807 */ /* 0x000fc40000000000 */
[----:B------:R-:W-:Y:S01]  /*1e90*/  ISETP.GE.AND P0, PT, R22, UR4, PT ;  /* 0x0000000416007c0c */ /* 0x000fe2000bf06270 */
[----:B------:R-:W-:Y:S01]  /*1ea0*/  IMAD.WIDE.U32 R100, R165, R96, R160 ;  /* 0x00000060a5647225 */ /* 0x000fe200078e00a0 */
[----:B------:R-:W-:Y:S02]  /*1eb0*/  LOP3.LUT R4, R4, R6, R5, 0xfe, !PT ;  /* 0x0000000604047212 */ /* 0x000fe400078efe05 */
[----:B------:R-:W-:Y:S01]  /*1ec0*/  ISETP.GE.AND P2, PT, R16, UR5, PT ;  /* 0x0000000510007c0c */ /* 0x000fe2000bf46270 */
[----:B------:R-:W-:Y:S01]  /*1ed0*/  IMAD R6, R9, R96, RZ ;  /* 0x0000006009067224 */ /* 0x000fe200078e02ff */
[----:B------:R-:W-:Y:S01]  /*1ee0*/  SEL R5, RZ, 0x10, P0 ;  /* 0x00000010ff057807 */ /* 0x000fe20000000000 */
[C---:B------:R-:W-:Y:S01]  /*1ef0*/  IMAD.WIDE.U32 R94, R165.reuse, R90, R160 ;  /* 0x0000005aa55e7225 */ /* 0x040fe200078e00a0 */
[----:B------:R-:W-:Y:S02]  /*1f00*/  SEL R7, RZ, 0x1, P2 ;  /* 0x00000001ff077807 */ /* 0x000fe40001000000 */
[----:B-1----:R-:W-:Y:S01]  /*1f10*/  ISETP.GE.AND P2, PT, R0, R129, PT ;  /* 0x000000810000720c */ /* 0x002fe20003f46270 */
[----:B------:R-:W-:Y:S01]  /*1f20*/  IMAD R11, R165, R97, R6 ;  /* 0x00000061a50b7224 */ /* 0x000fe200078e0206 */
[----:B------:R-:W-:-:S02]  /*1f30*/  ISETP.GE.AND P1, PT, R3, UR5, PT ;  /* 0x0000000503007c0c */ /* 0x000fc4000bf26270 */
[----:B------:R-:W-:Y:S01]  /*1f40*/  ISETP.GE.AND P3, PT, R16, R129, PT ;  /* 0x000000811000720c */ /* 0x000fe20003f66270 */
[----:B------:R-:W-:Y:S01]  /*1f50*/  IMAD.IADD R101, R101, 0x1, R11 ;  /* 0x0000000165657824 */ /* 0x000fe200078e020b */
[----:B------:R-:W-:Y:S01]  /*1f60*/  SEL R6, RZ, 0x4, P1 ;  /* 0x00000004ff067807 */ /* 0x000fe20000800000 */
[----:B------:R-:W-:Y:S01]  /*1f70*/  IMAD.IADD R99, R11, 0x1, R99 ;  /* 0x000000010b637824 */ /* 0x000fe200078e0263 */
[----:B------:R-:W-:Y:S01]  /*1f80*/  LOP3.LUT R11, R4, R5, RZ, 0xfc, !PT ;  /* 0x00000005040b7212 */ /* 0x000fe200078efcff */
[----:B------:R-:W-:Y:S01]  /*1f90*/  IMAD R4, R9, R90, RZ ;  /* 0x0000005a09047224 */ /* 0x000fe200078e02ff */
[----:B------:R-:W-:Y:S01]  /*1fa0*/  SEL R9, R129, RZ, P2 ;  /* 0x000000ff81097207 */ /* 0x000fe20001000000 */
[----:B-----5:R-:W-:Y:S01]  /*1fb0*/  IMAD.WIDE.U32 R100, R145, R96, R100 ;  /* 0x0000006091647225 */ /* 0x020fe200078e0064 */
[----:B------:R-:W-:Y:S02]  /*1fc0*/  ISETP.GE.AND P1, PT, R3, R129, PT ;  /* 0x000000810300720c */ /* 0x000fe40003f26270 */
[----:B------:R-:W-:Y:S01]  /*1fd0*/  SEL R5, R129, RZ, P3 ;  /* 0x000000ff81057207 */ /* 0x000fe20001800000 */
[----:B------:R-:W-:Y:S01]  /*1fe0*/  IMAD R13, R165, R91, R4 ;  /* 0x0000005ba50d7224 */ /* 0x000fe200078e0204 */
[----:B------:R-:W-:Y:S01]  /*1ff0*/  LOP3.LUT R7, R8, 0x2, R7, 0xe2, !PT ;  /* 0x0000000208077812 */ /* 0x000fe200078ee207 */
[----:B------:R-:W-:Y:S01]  /*2000*/  IMAD.IADD R9, R0, 0x1, R9 ;  /* 0x0000000100097824 */ /* 0x000fe200078e0209 */
[----:B------:R-:W-:Y:S01]  /*2010*/  SEL R4, R129, RZ, P1 ;  /* 0x000000ff81047207 */ /* 0x000fe20000800000 */
[----:B------:R-:W-:Y:S01]  /*2020*/  IMAD.IADD R5, R16, 0x1, R5 ;  /* 0x0000000110057824 */ /* 0x000fe200078e0205 */
[----:B------:R-:W-:Y:S01]  /*2030*/  LOP3.LUT R7, R7, R6, RZ, 0xfc, !PT ;  /* 0x0000000607077212 */ /* 0x000fe200078efcff */
[----:B------:R-:W-:Y:S01]  /*2040*/  IMAD.IADD R95, R95, 0x1, R13 ;  /* 0x000000015f5f7824 */ /* 0x000fe200078e020d */
[----:B------:R-:W-:Y:S01]  /*2050*/  SHF.R.S32.HI R6, RZ, 0x1f, R9 ;  /* 0x0000001fff067819 */ /* 0x000fe20000011409 */
[----:B------:R-:W-:Y:S01]  /*2060*/  IMAD.IADD R14, R3, 0x1, R4 ;  /* 0x00000001030e7824 */ /* 0x000fe200078e0204 */
[----:B------:R-:W-:Y:S01]  /*2070*/  SHF.R.S32.HI R4, RZ, 0x1f, R5 ;  /* 0x0000001fff047819 */ /* 0x000fe20000011405 */
[----:B------:R-:W-:Y:S01]  /*2080*/  IMAD.IADD R93, R13, 0x1, R93 ;  /* 0x000000010d5d7824 */ /* 0x000fe200078e025d */
[----:B------:R-:W-:Y:S01]  /*2090*/  LEA.HI R10, R6, R9, RZ, 0x6 ;  /* 0x00000009060a7211 */ /* 0x000fe200078f30ff */
[----:B------:R-:W-:Y:S01]  /*20a0*/  IMAD.WIDE.U32 R94, R145, R90, R94 ;  /* 0x0000005a915e7225 */ /* 0x000fe200078e005e */
[----:B------:R-:W-:-:S02]  /*20b0*/  LEA.HI R8, R4, R5, RZ, 0x3 ;  /* 0x0000000504087211 */ /* 0x000fc400078f18ff */
[----:B------:R-:W-:Y:S01]  /*20c0*/  LEA.HI R9, R6, R9, RZ, 0x3 ;  /* 0x0000000906097211 */ /* 0x000fe200078f18ff */
[C---:B------:R-:W-:Y:S01]  /*20d0*/  IMAD.WIDE.U32 R92, R145.reuse, R90, R92 ;  /* 0x0000005a915c7225 */ /* 0x040fe200078e005c */
[----:B------:R-:W-:Y:S02]  /*20e0*/  LEA.HI R4, R4, R5, RZ, 0x6 ;  /* 0x0000000504047211 */ /* 0x000fe400078f30ff */
[----:B------:R-:W-:Y:S01]  /*20f0*/  SHF.R.S32.HI R10, RZ, 0x6, R10 ;  /* 0x00000006ff0a7819 */ /* 0x000fe2000001140a */
[----:B------:R-:W-:Y:S01]  /*2100*/  IMAD.WIDE.U32 R98, R145, R96, R98 ;  /* 0x0000006091627225 */ /* 0x000fe200078e0062 */
[----:B------:R-:W-:Y:S02]  /*2110*/  LOP3.LUT R6, R176, 0x38, R9, 0xf8, !PT ;  /* 0x00000038b0067812 */ /* 0x000fe400078ef809 */
[----:B------:R-:W-:Y:S01]  /*2120*/  SHF.R.S32.HI R5, RZ, 0x6, R4 ;  /* 0x00000006ff057819 */ /* 0x000fe20000011404 */
[C---:B------:R-:W-:Y:S01]  /*2130*/  IMAD R143, R10.reuse, 0x1800, R178 ;  /* 0x000018000a8f7824 */ /* 0x040fe200078e02b2 */
[----:B------:R-:W-:Y:S01]  /*2140*/  SHF.R.S32.HI R15, RZ, 0x1f, R14 ;  /* 0x0000001fff0f7819 */ /* 0x000fe2000001140e */
[--C-:B------:R-:W-:Y:S01]  /*2150*/  IMAD R140, R10, 0x1800, R179.reuse ;  /* 0x000018000a8c7824 */ /* 0x100fe200078e02b3 */
[----:B------:R-:W-:Y:S01]  /*2160*/  LOP3.LUT R4, R176, 0x38, R8, 0xf8, !PT ;  /* 0x00000038b0047812 */ /* 0x000fe200078ef808 */
[C---:B------:R-:W-:Y:S01]  /*2170*/  IMAD R144, R5.reuse, 0x1800, R178 ;  /* 0x0000180005907824 */ /* 0x040fe200078e02b2 */
[-C--:B------:R-:W-:Y:S01]  /*2180*/  LOP3.LUT R6, R6, R177.reuse, RZ, 0x3c, !PT ;  /* 0x000000b106067212 */ /* 0x080fe200078e3cff */
[----:B------:R-:W-:Y:S01]  /*2190*/  IMAD R142, R5, 0x1800, R179 ;  /* 0x00001800058e7824 */ /* 0x000fe200078e02b3 */
[----:B------:R-:W-:Y:S01]  /*21a0*/  LEA.HI R20, R15, R14, RZ, 0x3 ;  /* 0x0000000e0f147211 */ /* 0x000fe200078f18ff */
[----:B------:R-:W-:Y:S01]  /*21b0*/  IMAD.SHL.U32 R129, R129, 0x2, RZ ;  /* 0x0000000281817824 */ /* 0x000fe200078e00ff */
[----:B------:R-:W-:-:S02]  /*21c0*/  LOP3.LUT R5, R4, R177, RZ, 0x3c, !PT ;  /* 0x000000b104057212 */ /* 0x000fc400078e3cff */
[----:B------:R-:W-:Y:S02]  /*21d0*/  LEA.HI R14, R15, R14, RZ, 0x6 ;  /* 0x0000000e0f0e7211 */ /* 0x000fe400078f30ff */
[----:B------:R-:W-:Y:S01]  /*21e0*/  IADD3 R143, R143, R6, RZ ;  /* 0x000000068f8f7210 */ /* 0x000fe20007ffe0ff */
[----:B------:R-:W-:Y:S01]  /*21f0*/  IMAD.IADD R144, R144, 0x1, R5 ;  /* 0x0000000190907824 */ /* 0x000fe200078e0205 */
[----:B------:R-:W-:Y:S02]  /*2200*/  SHF.R.S32.HI R15, RZ, 0x1f, R145 ;  /* 0x0000001fff0f7819 */ /* 0x000fe40000011491 */
[C---:B------:R-:W-:Y:S02]  /*2210*/  LOP3.LUT R6, R167.reuse, 0x38, R9, 0xf8, !PT ;  /* 0x00000038a7067812 */ /* 0x040fe400078ef809 */
[----:B------:R-:W-:Y:S02]  /*2220*/  LOP3.LUT R12, R167, 0x38, R8, 0xf8, !PT ;  /* 0x00000038a70c7812 */ /* 0x000fe400078ef808 */
[----:B------:R-:W-:Y:S01]  /*2230*/  LOP3.LUT R5, R6, R223, RZ, 0x3c, !PT ;  /* 0x000000df06057212 */ /* 0x000fe200078e3cff */
[----:B------:R-:W-:Y:S01]  /*2240*/  IMAD R6, R15, R96, RZ ;  /* 0x000000600f067224 */ /* 0x000fe200078e02ff */
[----:B------:R-:W-:-:S02]  /*2250*/  SHF.R.S32.HI R14, RZ, 0x6, R14 ;  /* 0x00000006ff0e7819 */ /* 0x000fc4000001140e */
[----:B------:R-:W-:Y:S01]  /*2260*/  LOP3.LUT R4, R176, 0x38, R20, 0xf8, !PT ;  /* 0x00000038b0047812 */ /* 0x000fe200078ef814 */
[----:B------:R-:W-:Y:S01]  /*2270*/  IMAD R107, R145, R97, R6 ;  /* 0x00000061916b7224 */ /* 0x000fe200078e0206 */
[----:B------:R-:W-:Y:S01]  /*2280*/  LOP3.LUT R13, R12, R223, RZ, 0x3c, !PT ;  /* 0x000000df0c0d7212 */ /* 0x000fe200078e3cff */
[----:B------:R-:W-:Y:S01]  /*2290*/  IMAD R141, R14, 0x1800, R178 ;  /* 0x000018000e8d7824 */ /* 0x000fe200078e02b2 */
[----:B------:R-:W-:Y:S01]  /*22a0*/  LOP3.LUT R6, R176, 0x18, R16, 0xf8, !PT ;  /* 0x00000018b0067812 */ /* 0x000fe200078ef810 */
[----:B------:R-:W-:Y:S01]  /*22b0*/  IMAD.IADD R140, R140, 0x1, R5 ;  /* 0x000000018c8c7824 */ /* 0x000fe200078e0205 */
[-C--:B------:R-:W-:Y:S01]  /*22c0*/  LOP3.LUT R4, R4, R177.reuse, RZ, 0x3c, !PT ;  /* 0x000000b104047212 */ /* 0x080fe200078e3cff */
[----:B------:R-:W-:Y:S01]  /*22d0*/  IMAD.IADD R142, R142, 0x1, R13 ;  /* 0x000000018e8e7824 */ /* 0x000fe200078e020d */
[----:B------:R-:W-:Y:S01]  /*22e0*/  ISETP.GE.AND P4, PT, R19, UR5, PT ;  /* 0x0000000513007c0c */ /* 0x000fe2000bf86270 */
[----:B------:R-:W-:Y:S01]  /*22f0*/  IMAD R138, R14, 0x1800, R179 ;  /* 0x000018000e8a7824 */ /* 0x000fe200078e02b3 */
[----:B------:R-:W-:Y:S01]  /*2300*/  LOP3.LUT R12, R167, 0x38, R20, 0xf8, !PT ;  /* 0x00000038a70c7812 */ /* 0x000fe200078ef814 */
[----:B------:R-:W-:Y:S01]  /*2310*/  IMAD.IADD R141, R141, 0x1, R4 ;  /* 0x000000018d8d7824 */ /* 0x000fe200078e0204 */
[----:B------:R-:W-:Y:S01]  /*2320*/  ISETP.GE.AND P0, PT, R23, UR4, PT ;  /* 0x0000000417007c0c */ /* 0x000fe2000bf06270 */
[----:B------:R-:W-:Y:S01]  /*2330*/  IMAD R4, R15, R90, RZ ;  /* 0x0000005a0f047224 */ /* 0x000fe200078e02ff */
[----:B------:R-:W-:Y:S01]  /*2340*/  LOP3.LUT R5, R6, R177, RZ, 0x3c, !PT ;  /* 0x000000b106057212 */ /* 0x000fe200078e3cff */
[----:B------:R-:W-:Y:S01]  /*2350*/  IMAD R15, R91, 0x60, RZ ;  /* 0x000000605b0f7824 */ /* 0x000fe200078e02ff */
[----:B------:R-:W-:Y:S01]  /*2360*/  SEL R6, RZ, 0x8, P4 ;  /* 0x00000008ff067807 */ /* 0x000fe20002000000 */
[----:B------:R-:W-:Y:S01]  /*2370*/  IMAD R21, R145, R91, R4 ;  /* 0x0000005b91157224 */ /* 0x000fe200078e0204 */
[----:B------:R-:W-:Y:S01]  /*2380*/  LOP3.LUT R13, R12, R223, RZ, 0x3c, !PT ;  /* 0x000000df0c0d7212 */ /* 0x000fe200078e3cff */
[----:B------:R-:W-:Y:S01]  /*2390*/  IMAD.IADD R109, R101, 0x1, R107 ;  /* 0x00000001656d7824 */ /* 0x000fe200078e026b */
[----:B------:R-:W-:Y:S01]  /*23a0*/  IADD3 R133, R133, R26, RZ ;  /* 0x0000001a85857210 */ /* 0x000fe20007ffe0ff */
[----:B------:R-:W-:Y:S01]  /*23b0*/  IMAD.IADD R108, R95, 0x1, R21 ;  /* 0x000000015f6c7824 */ /* 0x000fe200078e0215 */
[----:B------:R-:W-:Y:S01]  /*23c0*/  LOP3.LUT P5, RZ, R195, 0x4, RZ, 0xc0, !PT ;  /* 0x00000004c3ff7812 */ /* 0x000fe200078ac0ff */
[----:B------:R-:W-:Y:S01]  /*23d0*/  IMAD.IADD R138, R138, 0x1, R13 ;  /* 0x000000018a8a7824 */ /* 0x000fe200078e020d */
[----:B------:R-:W-:Y:S01]  /*23e0*/  SEL R10, RZ, 0x20, P0 ;  /* 0x00000020ff0a7807 */ /* 0x000fe20000000000 */
[----:B------:R-:W-:Y:S01]  /*23f0*/  IMAD R13, R97, 0x60, RZ ;  /* 0x00000060610d7824 */ /* 0x000fe200078e02ff */
[----:B------:R-:W-:Y:S01]  /*2400*/  LOP3.LUT R26, R7, R6, RZ, 0xfc, !PT ;  /* 0x00000006071a7212 */ /* 0x000fe200078efcff */
[----:B------:R-:W-:Y:S01]  /*2410*/  IMAD.IADD R106, R21, 0x1, R93 ;  /* 0x00000001156a7824 */ /* 0x000fe200078e025d */
[----:B------:R-:W-:Y:S01]  /*2420*/  LOP3.LUT R6, R7, 0x1, RZ, 0xc0, !PT ;  /* 0x0000000107067812 */ /* 0x000fe200078ec0ff */
[----:B------:R-:W-:Y:S01]  /*2430*/  IMAD.IADD R107, R107, 0x1, R99 ;  /* 0x000000016b6b7824 */ /* 0x000fe200078e0263 */
[----:B------:R-:W-:-:S02]  /*2440*/  SHF.R.S32.HI R124, RZ, 0x3, R8 ;  /* 0x00000003ff7c7819 */ /* 0x000fc40000011408 */
[----:B------:R-:W-:Y:S02]  /*2450*/  LOP3.LUT R7, R8, 0xfffffff8, RZ, 0xc0, !PT ;  /* 0xfffffff808077812 */ /* 0x000fe400078ec0ff */
[C---:B------:R-:W-:Y:S01]  /*2460*/  SHF.L.U64.HI R110, R96.reuse, 0x6, R97 ;  /* 0x00000006606e7819 */ /* 0x040fe20000010261 */
[----:B------:R-:W-:Y:S01]  /*2470*/  IMAD.WIDE.U32 R96, R96, 0x60, RZ ;  /* 0x0000006060607825 */ /* 0x000fe200078e00ff */
[C---:B------:R-:W-:Y:S02]  /*2480*/  SHF.L.U64.HI R112, R90.reuse, 0x6, R91 ;  /* 0x000000065a707819 */ /* 0x040fe4000001025b */
[----:B------:R-:W-:Y:S01]  /*2490*/  SEL R131, R131, 0xffffffe0, !P5 ;  /* 0xffffffe083837807 */ /* 0x000fe20006800000 */
[----:B------:R-:W-:Y:S01]  /*24a0*/  IMAD.WIDE.U32 R90, R90, 0x60, RZ ;  /* 0x000000605a5a7825 */ /* 0x000fe200078e00ff */
[----:B------:R-:W-:Y:S02]  /*24b0*/  IADD3 R5, R178, R5, RZ ;  /* 0x00000005b2057210 */ /* 0x000fe40007ffe0ff */
[----:B------:R-:W-:Y:S01]  /*24c0*/  SHF.R.S32.HI R121, RZ, 0x3, R9 ;  /* 0x00000003ff797819 */ /* 0x000fe20000011409 */
[----:B------:R-:W-:Y:S01]  /*24d0*/  IMAD.IADD R134, R97, 0x1, R13 ;  /* 0x0000000161867824 */ /* 0x000fe200078e020d */
[----:B------:R-:W-:Y:S01]  /*24e0*/  LOP3.LUT R8, R9, 0xfffffff8, RZ, 0xc0, !PT ;  /* 0xfffffff809087812 */ /* 0x000fe200078ec0ff */
[----:B------:R-:W-:Y:S01]  /*24f0*/  IMAD.IADD R136, R91, 0x1, R15 ;  /* 0x000000015b887824 */ /* 0x000fe200078e020f */
[----:B------:R-:W-:Y:S01]  /*2500*/  LOP3.LUT R103, R11, R10, RZ, 0xfc, !PT ;  /* 0x0000000a0b677212 */ /* 0x000fe200078efcff */
[----:B------:R-:W-:Y:S01]  /*2510*/  IMAD.IADD R137, R131, 0x1, R5 ;  /* 0x0000000183897824 */ /* 0x000fe200078e0205 */
[----:B------:R-:W-:-:S02]  /*2520*/  LOP3.LUT R9, R20, 0xfffffff8, RZ, 0xc0, !PT ;  /* 0xfffffff814097812 */ /* 0x000fc400078ec0ff */
[----:B------:R-:W-:Y:S02]  /*2530*/  SHF.R.S32.HI R120, RZ, 0x3, R20 ;  /* 0x00000003ff787819 */ /* 0x000fe40000011414 */
[C---:B------:R-:W-:Y:S02]  /*2540*/  LOP3.LUT R20, R26.reuse, 0x2, RZ, 0xc0, !PT ;  /* 0x000000021a147812 */ /* 0x040fe400078ec0ff */
[----:B------:R-:W-:Y:S02]  /*2550*/  LOP3.LUT R21, R26, 0x4, RZ, 0xc0, !PT ;  /* 0x000000041a157812 */ /* 0x000fe400078ec0ff */
[C---:B------:R-:W-:Y:S02]  /*2560*/  LOP3.LUT R27, R103.reuse, 0x2, RZ, 0xc0, !PT ;  /* 0x00000002671b7812 */ /* 0x040fe400078ec0ff */
[C---:B------:R-:W-:Y:S02]  /*2570*/  LOP3.LUT R28, R103.reuse, 0x4, RZ, 0xc0, !PT ;  /* 0x00000004671c7812 */ /* 0x040fe400078ec0ff */
[----:B------:R-:W-:-:S02]  /*2580*/  LOP3.LUT R105, R103, 0x8, RZ, 0xc0, !PT ;  /* 0x0000000867697812 */ /* 0x000fc400078ec0ff */
[----:B------:R-:W-:Y:S02]  /*2590*/  LOP3.LUT R104, R103, 0x10, RZ, 0xc0, !PT ;  /* 0x0000001067687812 */ /* 0x000fe400078ec0ff */
[----:B------:R-:W-:Y:S02]  /*25a0*/  SHF.R.S32.HI R4, RZ, 0x1f, R30 ;  /* 0x0000001fff047819 */ /* 0x000fe4000001141e */
[----:B0-----:R-:W-:Y:S02]  /*25b0*/  LEA.HI R148, R148, 0x8, RZ, 0x19 ;  /* 0x0000000894947811 */ /* 0x001fe400078fc8ff */
[----:B------:R-:W-:Y:S02]  /*25c0*/  LOP3.LUT R10, R11, 0x1, RZ, 0xc0, !PT ;  /* 0x000000010b0a7812 */ /* 0x000fe400078ec0ff */
[----:B------:R-:W-:Y:S02]  /*25d0*/  LOP3.LUT R26, R26, 0x8, RZ, 0xc0, !PT ;  /* 0x000000081a1a7812 */ /* 0x000fe400078ec0ff */
[----:B------:R-:W-:-:S02]  /*25e0*/  SHF.R.S32.HI R116, RZ, 0x1f, R7 ;  /* 0x0000001fff747819 */ /* 0x000fc40000011407 */
[----:B------:R-:W-:Y:S02]  /*25f0*/  SHF.R.S32.HI R115, RZ, 0x1f, R8 ;  /* 0x0000001fff737819 */ /* 0x000fe40000011408 */
[----:B------:R-:W-:Y:S02]  /*2600*/  SHF.R.S32.HI R114, RZ, 0x1f, R9 ;  /* 0x0000001fff727819 */ /* 0x000fe40000011409 */
[----:B------:R-:W-:Y:S02]  /*2610*/  LOP3.LUT R103, R103, 0x20, RZ, 0xc0, !PT ;  /* 0x0000002067677812 */ /* 0x000fe400078ec0ff */
[----:B----4-:R-:W-:-:S07]  /*2620*/  SHF.R.S32.HI R132, RZ, 0x1f, R102 ;  /* 0x0000001fff847819 */ /* 0x010fce0000011466 */
.L_x_562:
[----:B------:R-:W0:Y:S01]  /*2630*/  LDC R84, c[0x0][0x430] ;  /* 0x00010c00ff547b82 */ /* 0x000e220000000800 */
[----:B------:R-:W-:Y:S02]  /*2640*/  VIADD R24, R24, 0xffffffff ;  /* 0xffffffff18187836 */ /* 0x000fe40000000000 */
[----:B------:R-:W-:Y:S02]  /*2650*/  IMAD.MOV.U32 R31, RZ, RZ, RZ ;  /* 0x000000ffff1f7224 */ /* 0x000fe400078e00ff */
[----:B-1----:R-:W-:-:S03]  /*2660*/  IMAD R12, R24, 0x60, R117 ;  /* 0x00000060180c7824 */ /* 0x002fc600078e0275 */
[----:B------:R-:W1:Y:S02]  /*2670*/  LDC R128, c[0x0][0x3f4] ;  /* 0x0000fd00ff807b82 */ /* 0x000e640000000800 */
[----:B------:R-:W-:Y:S02]  /*2680*/  ISETP.GE.AND P0, PT, R12, R25, PT ;  /* 0x000000190c00720c */ /* 0x000fe40003f06270 */
[----:B------:R-:W-:Y:S02]  /*2690*/  IADD3 R36, R133, R12, RZ ;  /* 0x0000000c85247210 */ /* 0x000fe40007ffe0ff */
[----:B------:R-:W-:-:S03]  /*26a0*/  ISETP.GT.OR P0, PT, R117, 0x5f, P0 ;  /* 0x0000005f7500780c */ /* 0x000fc60000704670 */
[----:B--2---:R-:W-:Y:S01]  /*26b0*/  IMAD.MOV.U32 R32, RZ, RZ, R36 ;  /* 0x000000ffff207224 */ /* 0x004fe200078e0024 */
[----:B0-----:R-:W-:-:S09]  /*26c0*/  ISETP.NE.AND P4, PT, R84, 0x1, PT ;  /* 0x000000015400780c */ /* 0x001fd20003f85270 */
[----:B------:R-:W0:Y:S08]  /*26d0*/  @!P0 LDC.64 R14, c[0x0][0x428] ;  /* 0x00010a00ff0e8b82 */ /* 0x000e300000000a00 */
[----:B------:R-:W2:Y:S08]  /*26e0*/  @!P0 LDC.64 R12, c[0x0][0x418] ;  /* 0x00010600ff0c8b82 */ /* 0x000eb00000000a00 */
[----:B------:R-:W3:Y:S08]  /*26f0*/  @P4 LDC R11, c[0x0][0x434] ;  /* 0x00010d00ff0b4b82 */ /* 0x000ef00000000800 */
[----:B----4-:R-:W4:Y:S01]  /*2700*/  @P4 LDC R34, c[0x0][0x438] ;  /* 0x00010e00ff224b82 */ /* 0x010f220000000800 */
[----:B---3--:R-:W-:-:S05]  /*2710*/  @P4 IMAD.HI.U32 R11, R36, R11, RZ ;  /* 0x0000000b240b4227 */ /* 0x008fca00078e00ff */
[----:B----4-:R-:W-:Y:S01]  /*2720*/  @P4 SHF.R.U32.HI R32, RZ, R34, R11 ;  /* 0x00000022ff204219 */ /* 0x010fe2000001160b */
[----:B0-----:R-:W-:-:S03]  /*2730*/  @!P0 IMAD R11, R132, R14, RZ ;  /* 0x0000000e840b8224 */ /* 0x001fc600078e02ff */
[--C-:B------:R-:W-:Y:S01]  /*2740*/  @!P0 SHF.R.S32.HI R33, RZ, 0x1f, R32.reuse ;  /* 0x0000001fff218819 */ /* 0x100fe20000011420 */
[C---:B------:R-:W-:Y:S02]  /*2750*/  @!P0 IMAD R11, R102.reuse, R15, R11 ;  /* 0x0000000f660b8224 */ /* 0x040fe400078e020b */
[----:B------:R-:W-:-:S04]  /*2760*/  @!P0 IMAD.WIDE.U32 R14, R102, R14, R32 ;  /* 0x0000000e660e8225 */ /* 0x000fc800078e0020 */
[----:B------:R-:W-:Y:S01]  /*2770*/  @!P0 IMAD.IADD R11, R15, 0x1, R11 ;  /* 0x000000010f0b8824 */ /* 0x000fe200078e020b */
[----:B--2---:R-:W-:-:S04]  /*2780*/  @!P0 LEA R12, P4, R14, R12, 0x2 ;  /* 0x0000000c0e0c8211 */ /* 0x004fc800078810ff */
[----:B------:R-:W-:-:S05]  /*2790*/  @!P0 LEA.HI.X R13, R14, R13, R11, 0x2, P4 ;  /* 0x0000000d0e0d8211 */ /* 0x000fca00020f140b */
[----:B------:R0:W5:Y:S01]  /*27a0*/  @!P0 LDG.E R31, desc[UR60][R12.64] ;  /* 0x0000003c0c1f8981 */ /* 0x000162000c1e1900 */
[----:B-1----:R-:W-:Y:S01]  /*27b0*/  ISETP.GE.AND P0, PT, R128, 0x1, PT ;  /* 0x000000018000780c */ /* 0x002fe20003f06270 */
[----:B------:R-:W-:Y:S01]  /*27c0*/  IMAD.MOV R11, RZ, RZ, -R32 ;  /* 0x000000ffff0b7224 */ /* 0x000fe200078e0a20 */
[----:B------:R-:W-:Y:S01]  /*27d0*/  ISETP.GT.AND P4, PT, R24, R130, PT ;  /* 0x000000821800720c */ /* 0x000fe20003f84270 */
[----:B------:R-:W-:Y:S01]  /*27e0*/  IMAD R33, R18, 0x4800, R5 ;  /* 0x0000480012217824 */ /* 0x000fe200078e0205 */
[----:B------:R-:W-:Y:S05]  /*27f0*/  YIELD ;  /* 0x0000000000007946 */ /* 0x000fea0003800000 */
[----:B------:R-:W-:Y:S01]  /*2800*/  IMAD R84, R84, R11, R36 ;  /* 0x0000000b54547224 */ /* 0x000fe200078e0224 */
[----:B------:R-:W-:Y:S01]  /*2810*/  BSSY B0, `(.L_x_457) ;  /* 0x00007ef000007945 */ /* 0x000fe20003800000 */
[----:B------:R-:W-:Y:S01]  /*2820*/  IMAD R11, R18, 0x4800, R137 ;  /* 0x00004800120b7824 */ /* 0x000fe200078e0289 */
[----:B------:R-:W-:Y:S01]  /*2830*/  P2R R127, PR, RZ, 0x10 ;  /* 0x00000010ff7f7803 */ /* 0x000fe20000000000 */
[----:B------:R-:W-:-:S02]  /*2840*/  IMAD R33, R33, 0x2, R126 ;  /* 0x0000000221217824 */ /* 0x000fc400078e027e */
[----:B------:R-:W-:Y:S01]  /*2850*/  IMAD R32, R11, 0x2, R126 ;  /* 0x000000020b207824 */ /* 0x000fe200078e027e */
[----:B0-----:R-:W-:Y:S06]  /*2860*/  @!P0 BRA `(.L_x_458) ;  /* 0x0000007400c88947 */ /* 0x001fec0003800000 */
[----:B------:R-:W-:Y:S01]  /*2870*/  SHF.R.S32.HI R85, RZ, 0x1f, R84 ;  /* 0x0000001fff557819 */ /* 0x000fe20000011454 */
[----:B------:R-:W-:Y:S01]  /*2880*/  ULDC.64 UR4, c[0x0][0x300] ;  /* 0x0000c00000047ab9 */ /* 0x000fe20000000a00 */
[----:B-----5:R-:W-:Y:S01]  /*2890*/  SHF.R.S32.HI R86, RZ, 0x1f, R31 ;  /* 0x0000001fff567819 */ /* 0x020fe2000001141f */
[----:B------:R-:W-:Y:S01]  /*28a0*/  IMAD.WIDE.U32 R12, R84, UR4, RZ ;  /* 0x00000004540c7c25 */ /* 0x000fe2000f8e00ff */
[----:B------:R-:W-:Y:S02]  /*28b0*/  ULDC.U8 UR6, c[0x0][0x410] ;  /* 0x0001040000067ab9 */ /* 0x000fe40000000000 */
[----:B------:R-:W-:Y:S01]  /*28c0*/  ISETP.NE.AND P0, PT, RZ, UR6, PT ;  /* 0x00000006ff007c0c */ /* 0x000fe2000bf05270 */
[----:B------:R-:W-:Y:S02]  /*28d0*/  IMAD R11, R85, UR4, RZ ;  /* 0x00000004550b7c24 */ /* 0x000fe4000f8e02ff */
[----:B------:R-:W-:Y:S02]  /*28e0*/  IMAD R34, R136, R24, RZ ;  /* 0x0000001888227224 */ /* 0x000fe400078e02ff */
[----:B------:R-:W-:Y:S01]  /*28f0*/  IMAD R11, R84, UR5, R11 ;  /* 0x00000005540b7c24 */ /* 0x000fe2000f8e020b */
[----:B------:R-:W-:Y:S01]  /*2900*/  ULDC.64 UR4, c[0x0][0x310] ;  /* 0x0000c40000047ab9 */ /* 0x000fe20000000a00 */
[----:B------:R-:W-:-:S02]  /*2910*/  IMAD R87, R24, -0x60, R25 ;  /* 0xffffffa018577824 */ /* 0x000fc400078e0219 */
[----:B------:R-:W-:Y:S02]  /*2920*/  IMAD R14, R86, UR4, RZ ;  /* 0x00000004560e7c24 */ /* 0x000fe4000f8e02ff */
[----:B------:R-:W-:Y:S01]  /*2930*/  IMAD.IADD R13, R13, 0x1, R11 ;  /* 0x000000010d0d7824 */ /* 0x000fe200078e020b */
[----:B------:R-:W-:Y:S01]  /*2940*/  SHF.R.S32.HI R11, RZ, 0x1f, R24 ;  /* 0x0000001fff0b7819 */ /* 0x000fe20000011418 */
[----:B------:R-:W-:Y:S01]  /*2950*/  IMAD R15, R31, UR5, R14 ;  /* 0x000000051f0f7c24 */ /* 0x000fe2000f8e020e */
[----:B------:R-:W-:Y:S01]  /*2960*/  VIMNMX R87, R87, 0x60, PT ;  /* 0x0000006057577848 */ /* 0x000fe20003fe0100 */
[----:B------:R-:W-:Y:S01]  /*2970*/  IMAD.WIDE.U32 R12, R31, UR4, R12 ;  /* 0x000000041f0c7c25 */ /* 0x000fe2000f8e000c */
[----:B------:R-:W-:-:S03]  /*2980*/  ULDC.64 UR4, c[0x0][0x308] ;  /* 0x0000c20000047ab9 */ /* 0x000fc60000000a00 */
[----:B------:R-:W-:Y:S02]  /*2990*/  IMAD R14, R134, R24, RZ ;  /* 0x00000018860e7224 */ /* 0x000fe400078e02ff */
[----:B------:R-:W-:Y:S02]  /*29a0*/  IMAD.IADD R13, R13, 0x1, R15 ;  /* 0x000000010d0d7824 */ /* 0x000fe400078e020f */
[----:B------:R-:W-:Y:S02]  /*29b0*/  IMAD R15, R4, UR4, RZ ;  /* 0x00000004040f7c24 */ /* 0x000fe4000f8e02ff */
[C---:B------:R-:W-:Y:S02]  /*29c0*/  IMAD R35, R11.reuse, R96, R14 ;  /* 0x000000600b237224 */ /* 0x040fe400078e020e */
[----:B------:R-:W-:Y:S02]  /*29d0*/  IMAD R37, R11, R90, R34 ;  /* 0x0000005a0b257224 */ /* 0x000fe400078e0222 */
[----:B------:R-:W-:-:S02]  /*29e0*/  IMAD R11, R30, UR5, R15 ;  /* 0x000000051e0b7c24 */ /* 0x000fc4000f8e020f */
[----:B------:R-:W-:Y:S01]  /*29f0*/  IMAD.WIDE.U32 R118, R30, UR4, R12 ;  /* 0x000000041e767c25 */ /* 0x000fe2000f8e000c */
[----:B------:R-:W-:-:S03]  /*2a00*/  ULDC.64 UR4, c[0x0][0x2e8] ;  /* 0x0000ba0000047ab9 */ /* 0x000fc60000000a00 */
[-C--:B------:R-:W-:Y:S01]  /*2a10*/  IMAD.WIDE.U32 R14, R96, R24.reuse, RZ ;  /* 0x00000018600e7225 */ /* 0x080fe200078e00ff */
[----:B------:R-:W-:Y:S02]  /*2a20*/  IADD3 R11, R119, R11, RZ ;  /* 0x0000000b770b7210 */ /* 0x000fe40007ffe0ff */
[----:B------:R-:W-:Y:S01]  /*2a30*/  LEA R119, P4, R118, UR4, 0x1 ;  /* 0x0000000476777c11 */ /* 0x000fe2000f8808ff */
[----:B------:R-:W-:-:S03]  /*2a40*/  IMAD.WIDE.U32 R12, R90, R24, RZ ;  /* 0x000000185a0c7225 */ /* 0x000fc600078e00ff */
[----:B------:R-:W-:Y:S01]  /*2a50*/  LEA.HI.X R118, R118, UR5, R11, 0x1, P4 ;  /* 0x0000000576767c11 */ /* 0x000fe2000a0f0c0b */
[----:B------:R-:W-:Y:S02]  /*2a60*/  IMAD.IADD R11, R15, 0x1, R35 ;  /* 0x000000010f0b7824 */ /* 0x000fe400078e0223 */
[----:B------:R-:W-:Y:S01]  /*2a70*/  IMAD.IADD R82, R13, 0x1, R37 ;  /* 0x000000010d527824 */ /* 0x000fe200078e0225 */
[----:B------:R-:W-:Y:S06]  /*2a80*/  @!P0 BRA `(.L_x_459) ;  /* 0x0000003800548947 */ /* 0x000fec0003800000 */
[----:B------:R-:W-:Y:S01]  /*2a90*/  ISETP.GE.AND P4, PT, R165, R87, PT ;  /* 0x00000057a500720c */ /* 0x000fe20003f86270 */
[----:B------:R-:W-:Y:S01]  /*2aa0*/  BSSY B1, `(.L_x_460) ;  /* 0x0000037000017945 */ /* 0x000fe20003800000 */
        /* <DEDUP_REMOVED lines=13> */
[----:B------:R-:W-:Y:S06]  /*2b80*/  @P4 BRA `(.L_x_461) ;  /* 0x0000000000a04947 */ /* 0x000fec0003800000 */
[----:B------:R-:W-:Y:S01]  /*2b90*/  IADD3 R37, P5, R100, R14, RZ ;  /* 0x0000000e64257210 */ /* 0x000fe20007fbe0ff */
[----:B------:R-:W-:Y:S01]  /*2ba0*/  ULDC.64 UR4, c[0x0][0x3e8] ;  /* 0x0000fa0000047ab9 */ /* 0x000fe20000000a00 */
[----:B------:R-:W-:Y:S01]  /*2bb0*/  IADD3 R39, P0, R94, R12, RZ ;  /* 0x0000000c5e277210 */ /* 0x000fe20007f1e0ff */
[----:B------:R-:W-:Y:S01]  /*2bc0*/  ULDC.64 UR6, c[0x0][0x400] ;  /* 0x0001000000067ab9 */ /* 0x000fe20000000a00 */
[----:B------:R-:W-:Y:S01]  /*2bd0*/  CS2R R78, SRZ ;  /* 0x00000000004e7805 */ /* 0x000fe2000001ff00 */
[----:B------:R-:W-:Y:S01]  /*2be0*/  IMAD.X R38, R11, 0x1, R109, P5 ;  /* 0x000000010b267824 */ /* 0x000fe200028e066d */
[----:B------:R-:W-:Y:S01]  /*2bf0*/  LEA R36, P5, R37, UR4, 0x1 ;  /* 0x0000000425247c11 */ /* 0x000fe2000f8a08ff */
[----:B------:R-:W-:Y:S01]  /*2c00*/  IMAD.X R40, R82, 0x1, R108, P0 ;  /* 0x0000000152287824 */ /* 0x000fe200000e066c */
[----:B------:R-:W-:Y:S02]  /*2c10*/  ISETP.GE.AND P0, PT, R160, R128, PT ;  /* 0x00000080a000720c */ /* 0x000fe40003f06270 */
[----:B------:R-:W-:-:S02]  /*2c20*/  CS2R R74, SRZ ;  /* 0x00000000004a7805 */ /* 0x000fc4000001ff00 */
[----:B------:R-:W-:Y:S02]  /*2c30*/  LEA.HI.X R37, R37, UR5, R38, 0x1, P5 ;  /* 0x0000000525257c11 */ /* 0x000fe4000a8f0c26 */
[----:B------:R-:W-:Y:S02]  /*2c40*/  CS2R R80, SRZ ;  /* 0x0000000000507805 */ /* 0x000fe4000001ff00 */
[C---:B------:R-:W-:Y:S02]  /*2c50*/  LEA R38, P5, R39.reuse, UR6, 0x1 ;  /* 0x0000000627267c11 */ /* 0x040fe4000f8a08ff */
[----:B------:R-:W-:Y:S02]  /*2c60*/  CS2R R76, SRZ ;  /* 0x00000000004c7805 */ /* 0x000fe4000001ff00 */
[----:B------:R-:W-:Y:S02]  /*2c70*/  LEA.HI.X R39, R39, UR7, R40, 0x1, P5 ;  /* 0x0000000727277c11 */ /* 0x000fe4000a8f0c28 */
[-C--:B------:R-:W-:Y:S01]  /*2c80*/  ISETP.GE.AND P5, PT, R169, R128.reuse, PT ;  /* 0x00000080a900720c */ /* 0x080fe20003fa6270 */
[----:B------:R0:W5:Y:S04]  /*2c90*/  @!P0 LDG.E.64 R78, desc[UR60][R36.64] ;  /* 0x0000003c244e8981 */ /* 0x000168000c1e1b00 */
[----:B------:R0:W5:Y:S01]  /*2ca0*/  @!P0 LDG.E.64 R80, desc[UR60][R38.64] ;  /* 0x0000003c26508981 */ /* 0x000162000c1e1b00 */
[----:B------:R-:W-:-:S07]  /*2cb0*/  ISETP.GE.AND P0, PT, R168, R128, PT ;  /* 0x00000080a800720c */ /* 0x000fce0003f06270 */
[----:B------:R0:W5:Y:S04]  /*2cc0*/  @!P5 LDG.E.64 R74, desc[UR60][R36.64+0x20] ;  /* 0x0000203c244ad981 */ /* 0x000168000c1e1b00 */
[----:B------:R0:W5:Y:S01]  /*2cd0*/  @!P5 LDG.E.64 R76, desc[UR60][R38.64+0x20] ;  /* 0x0000203c264cd981 */ /* 0x000162000c1e1b00 */
[----:B------:R-:W-:Y:S02]  /*2ce0*/  ISETP.GE.AND P5, PT, R171, R128, PT ;  /* 0x00000080ab00720c */ /* 0x000fe40003fa6270 */
[----:B------:R-:W-:Y:S02]  /*2cf0*/  CS2R R70, SRZ ;  /* 0x0000000000467805 */ /* 0x000fe4000001ff00 */
[----:B------:R-:W-:Y:S02]  /*2d00*/  CS2R R72, SRZ ;  /* 0x0000000000487805 */ /* 0x000fe4000001ff00 */
[----:B------:R-:W-:-:S02]  /*2d10*/  CS2R R66, SRZ ;  /* 0x0000000000427805 */ /* 0x000fc4000001ff00 */
[----:B------:R-:W-:Y:S01]  /*2d20*/  CS2R R68, SRZ ;  /* 0x0000000000447805 */ /* 0x000fe2000001ff00 */
[----:B------:R0:W5:Y:S04]  /*2d30*/  @!P0 LDG.E.64 R70, desc[UR60][R36.64+0x40] ;  /* 0x0000403c24468981 */ /* 0x000168000c1e1b00 */
[----:B------:R0:W5:Y:S01]  /*2d40*/  @!P0 LDG.E.64 R72, desc[UR60][R38.64+0x40] ;  /* 0x0000403c26488981 */ /* 0x000162000c1e1b00 */
[----:B------:R-:W-:-:S03]  /*2d50*/  ISETP.GE.AND P0, PT, R170, R128, PT ;  /* 0x00000080aa00720c */ /* 0x000fc60003f06270 */
        /* <DEDUP_REMOVED lines=8> */
[----:B------:R0:W5:Y:S04]  /*2de0*/  @!P0 LDG.E.64 R64, desc[UR60][R38.64+0x80] ;  /* 0x0000803c26408981 */ /* 0x000168000c1e1b00 */
[----:B------:R0:W5:Y:S04]  /*2df0*/  @!P5 LDG.E.64 R58, desc[UR60][R36.64+0xa0] ;  /* 0x0000a03c243ad981 */ /* 0x000168000c1e1b00 */
[----:B------:R0:W5:Y:S02]  /*2e00*/  @!P5 LDG.E.64 R60, desc[UR60][R38.64+0xa0] ;  /* 0x0000a03c263cd981 */ /* 0x000164000c1e1b00 */
.L_x_461:
[----:B------:R-:W-:Y:S05]  /*2e10*/  BSYNC B1 ;  /* 0x0000000000017941 */ /* 0x000fea0003800000 */
.L_x_460:
[----:B------:R-:W-:Y:S01]  /*2e20*/  ISETP.GE.AND P5, PT, R224, R87, PT ;  /* 0x00000057e000720c */ /* 0x000fe20003fa6270 */
[----:B------:R-:W-:Y:S01]  /*2e30*/  BSSY B1, `(.L_x_462) ;  /* 0x0000037000017945 */ /* 0x000fe20003800000 */
[----:B0-----:R-:W-:Y:S02]  /*2e40*/  CS2R R38, SRZ ;  /* 0x0000000000267805 */ /* 0x001fe4000001ff00 */
        /* <DEDUP_REMOVED lines=8> */
[----:B------:R-:W-:Y:S01]  /*2ed0*/  CS2R R52, SRZ ;  /* 0x0000000000347805 */ /* 0x000fe2000001ff00 */
[----:B-----5:R-:W-:Y:S01]  /*2ee0*/  IMAD.MOV.U32 R88, RZ, RZ, R58 ;  /* 0x000000ffff587224 */ /* 0x020fe200078e003a */
[----:B------:R-:W-:Y:S01]  /*2ef0*/  CS2R R56, SRZ ;  /* 0x0000000000387805 */ /* 0x000fe2000001ff00 */
[----:B------:R-:W-:Y:S01]  /*2f00*/  IMAD.MOV.U32 R83, RZ, RZ, R59 ;  /* 0x000000ffff537224 */ /* 0x000fe200078e003b */
[----:B------:R-:W-:Y:S06]  /*2f10*/  @P5 BRA `(.L_x_463) ;  /* 0x0000000000a05947 */ /* 0x000fec0003800000 */
[----:B------:R-:W-:Y:S01]  /*2f20*/  IADD3 R14, P0, P6, R100, R14, R111 ;  /* 0x0000000e640e7210 */ /* 0x000fe20007e1e06f */
[----:B------:R-:W-:Y:S01]  /*2f30*/  ULDC.64 UR4, c[0x0][0x3e8] ;  /* 0x0000fa0000047ab9 */ /* 0x000fe20000000a00 */
[----:B------:R-:W-:Y:S01]  /*2f40*/  ULDC.64 UR6, c[0x0][0x400] ;  /* 0x0001000000067ab9 */ /* 0x000fe20000000a00 */
[----:B------:R-:W-:Y:S02]  /*2f50*/  CS2R R54, SRZ ;  /* 0x0000000000367805 */ /* 0x000fe4000001ff00 */
[----:B------:R-:W-:Y:S02]  /*2f60*/  IADD3.X R13, R109, R11, R110, P0, P6 ;  /* 0x0000000b6d0d7210 */ /* 0x000fe400007ec46e */
[----:B------:R-:W-:Y:S02]  /*2f70*/  CS2R R56, SRZ ;  /* 0x0000000000387805 */ /* 0x000fe4000001ff00 */
[----:B------:R-:W-:-:S04]  /*2f80*/  IADD3 R11, P0, P6, R94, R12, R113 ;  /* 0x0000000c5e0b7210 */ /* 0x000fc80007e1e071 */
[----:B------:R-:W-:Y:S02]  /*2f90*/  IADD3.X R82, R108, R82, R112, P0, P6 ;  /* 0x000000526c527210 */ /* 0x000fe400007ec470 */
[----:B------:R-:W-:-:S04]  /*2fa0*/  LEA R12, P0, R14, UR4, 0x1 ;  /* 0x000000040e0c7c11 */ /* 0x000fc8000f8008ff */
[----:B------:R-:W-:Y:S02]  /*2fb0*/  LEA.HI.X R13, R14, UR5, R13, 0x1, P0 ;  /* 0x000000050e0d7c11 */ /* 0x000fe400080f0c0d */
[----:B------:R-:W-:-:S04]  /*2fc0*/  LEA R14, P0, R11, UR6, 0x1 ;  /* 0x000000060b0e7c11 */ /* 0x000fc8000f8008ff */
[----:B------:R-:W-:Y:S02]  /*2fd0*/  LEA.HI.X R15, R11, UR7, R82, 0x1, P0 ;  /* 0x000000070b0f7c11 */ /* 0x000fe400080f0c52 */
[----:B------:R-:W-:Y:S02]  /*2fe0*/  ISETP.GE.AND P0, PT, R160, R128, PT ;  /* 0x00000080a000720c */ /* 0x000fe40003f06270 */
[----:B------:R-:W-:Y:S02]  /*2ff0*/  CS2R R50, SRZ ;  /* 0x0000000000327805 */ /* 0x000fe4000001ff00 */
[----:B------:R-:W-:-:S09]  /*3000*/  CS2R R52, SRZ ;  /* 0x0000000000347805 */ /* 0x000fd2000001ff00 */
[----:B------:R0:W5:Y:S04]  /*3010*/  @!P0 LDG.E.64 R54, desc[UR60][R12.64] ;  /* 0x0000003c0c368981 */ /* 0x000168000c1e1b00 */
[----:B------:R0:W5:Y:S01]  /*3020*/  @!P0 LDG.E.64 R56, desc[UR60][R14.64] ;  /* 0x0000003c0e388981 */ /* 0x000162000c1e1b00 */
        /* <DEDUP_REMOVED lines=20> */
[----:B------:R-:W-:-:S13]  /*3170*/  ISETP.GE.AND P0, PT, R172, R128, PT ;  /* 0x00000080ac00720c */ /* 0x000fda0003f06270 */
[----:B------:R0:W5:Y:S04]  /*3180*/  @!P0 LDG.E.64 R34, desc[UR60][R12.64+0xa0] ;  /* 0x0000a03c0c228981 */ /* 0x000168000c1e1b00 */
[----:B------:R0:W5:Y:S02]  /*3190*/  @!P0 LDG.E.64 R36, desc[UR60][R14.64+0xa0] ;  /* 0x0000a03c0e248981 */ /* 0x000164000c1e1b00 */
.L_x_463:
[----:B------:R-:W-:Y:S05]  /*31a0*/  BSYNC B1 ;  /* 0x0000000000017941 */ /* 0x000fea0003800000 */
.L_x_462:
[----:B------:R-:W2:Y:S01]  /*31b0*/  LDL R11, [R1+0x30] ;  /* 0x00003000010b7983 */ /* 0x000ea20000100800 */
[----:B0-----:R-:W-:Y:S01]  /*31c0*/  IMAD.MOV.U32 R12, RZ, RZ, R63 ;  /* 0x000000ffff0c7224 */ /* 0x001fe200078e003f */
[----:B------:R-:W-:Y:S01]  /*31d0*/  PRMT R204, R88, 0x5410, R83 ;  /* 0x0000541058cc7816 */ /* 0x000fe20000000053 */
[----:B------:R-:W-:Y:S02]  /*31e0*/  IMAD.MOV.U32 R13, RZ, RZ, R70 ;  /* 0x000000ffff0d7224 */ /* 0x000fe400078e0046 */
[----:B------:R-:W-:Y:S01]  /*31f0*/  IMAD.MOV.U32 R14, RZ, RZ, R71 ;  /* 0x000000ffff0e7224 */ /* 0x000fe200078e0047 */
[----:B------:R-:W-:Y:S01]  /*3200*/  PRMT R206, R206, 0x5410, R12 ;  /* 0x00005410cece7816 */ /* 0x000fe2000000000c */
[----:B------:R-:W-:Y:S01]  /*3210*/  IMAD.MOV.U32 R12, RZ, RZ, R67 ;  /* 0x000000ffff0c7224 */ /* 0x000fe200078e0043 */
[----:B------:R-:W-:Y:S01]  /*3220*/  PRMT R210, R210, 0x5410, R13 ;  /* 0x00005410d2d27816 */ /* 0x000fe2000000000d */
[----:B------:R-:W-:Y:S01]  /*3230*/  IMAD.MOV.U32 R13, RZ, RZ, R78 ;  /* 0x000000ffff0d7224 */ /* 0x000fe200078e004e */
[----:B------:R-:W-:Y:S01]  /*3240*/  PRMT R211, R211, 0x5410, R14 ;  /* 0x00005410d3d37816 */ /* 0x000fe2000000000e */
[----:B------:R-:W-:Y:S01]  /*3250*/  IMAD.MOV.U32 R14, RZ, RZ, R79 ;  /* 0x000000ffff0e7224 */ /* 0x000fe200078e004f */
[----:B------:R-:W-:Y:S01]  /*3260*/  PRMT R208, R208, 0x5410, R12 ;  /* 0x00005410d0d07816 */ /* 0x000fe2000000000c */
[----:B------:R-:W-:-:S03]  /*3270*/  IMAD.MOV.U32 R12, RZ, RZ, R75 ;  /* 0x000000ffff0c7224 */ /* 0x000fc600078e004b */
[----:B------:R-:W-:Y:S01]  /*3280*/  PRMT R152, R14, 0x5410, R13 ;  /* 0x000054100e987816 */ /* 0x000fe2000000000d */
[----:B------:R-:W-:Y:S01]  /*3290*/  IMAD.MOV.U32 R14, RZ, RZ, R60 ;  /* 0x000000ffff0e7224 */ /* 0x000fe200078e003c */
[----:B------:R-:W-:Y:S01]  /*32a0*/  PRMT R213, R213, 0x5410, R12 ;  /* 0x00005410d5d57816 */ /* 0x000fe2000000000c */
[----:B------:R-:W-:Y:S01]  /*32b0*/  IMAD.MOV.U32 R12, RZ, RZ, R64 ;  /* 0x000000ffff0c7224 */ /* 0x000fe200078e0040 */
[----:B------:R-:W-:-:S04]  /*32c0*/  MOV R13, R61 ;  /* 0x0000003d000d7202 */ /* 0x000fc80000000f00 */
[----:B------:R-:W-:Y:S01]  /*32d0*/  PRMT R205, R14, 0x5410, R13 ;  /* 0x000054100ecd7816 */ /* 0x000fe2000000000d */
[----:B------:R-:W-:Y:S02]  /*32e0*/  IMAD.MOV.U32 R14, RZ, RZ, R68 ;  /* 0x000000ffff0e7224 */ /* 0x000fe400078e0044 */
[----:B------:R-:W-:-:S05]  /*32f0*/  IMAD.MOV.U32 R13, RZ, RZ, R69 ;  /* 0x000000ffff0d7224 */ /* 0x000fca00078e0045 */
[----:B------:R-:W-:Y:S02]  /*3300*/  PRMT R208, R13, 0x7610, R208 ;  /* 0x000076100dd07816 */ /* 0x000fe400000000d0 */
[----:B------:R-:W-:Y:S02]  /*3310*/  MOV R13, R80 ;  /* 0x00000050000d7202 */ /* 0x000fe40000000f00 */
[----:B--2---:R-:W-:Y:S01]  /*3320*/  R2UR UR4, R11 ;  /* 0x000000000b0472ca */ /* 0x004fe200000e0000 */
[----:B------:R-:W-:-:S05]  /*3330*/  IMAD.MOV.U32 R11, RZ, RZ, R62 ;  /* 0x000000ffff0b7224 */ /* 0x000fca00078e003e */
[----:B------:R-:W-:Y:S02]  /*3340*/  PRMT R207, R207, 0x5410, R11 ;  /* 0x00005410cfcf7816 */ /* 0x000fe4000000000b */
[----:B------:R-:W-:Y:S02]  /*3350*/  MOV R11, R66 ;  /* 0x00000042000b7202 */ /* 0x000fe40000000f00 */
[----:B------:R-:W-:Y:S01]  /*3360*/  PRMT R207, R12, 0x7610, R207 ;  /* 0x000076100ccf7816 */ /* 0x000fe200000000cf */
[----:B------:R-:W-:Y:S01]  /*3370*/  IMAD.MOV.U32 R12, RZ, RZ, R73 ;  /* 0x000000ffff0c7224 */ /* 0x000fe200078e0049 */
[----:B------:R-:W-:Y:S01]  /*3380*/  PRMT R209, R209, 0x5410, R11 ;  /* 0x00005410d1d17816 */ /* 0x000fe2000000000b */
[----:B------:R-:W-:Y:S01]  /*3390*/  IMAD.MOV.U32 R11, RZ, RZ, R74 ;  /* 0x000000ffff0b7224 */ /* 0x000fe200078e004a */
[----:B------:R-:W-:Y:S02]  /*33a0*/  UISETP.NE.AND UP0, UPT, UR4, 0x3, UPT ;  /* 0x000000030400788c */ /* 0x000fe4000bf05270 */
[----:B------:R-:W-:Y:S01]  /*33b0*/  PRMT R211, R12, 0x7610, R211 ;  /* 0x000076100cd37816 */ /* 0x000fe200000000d3 */
[----:B------:R-:W-:Y:S01]  /*33c0*/  IMAD.MOV.U32 R12, RZ, RZ, R77 ;  /* 0x000000ffff0c7224 */ /* 0x000fe200078e004d */
[----:B------:R-:W-:Y:S01]  /*33d0*/  PRMT R212, R212, 0x5410, R11 ;  /* 0x00005410d4d47816 */ /* 0x000fe2000000000b */
[----:B------:R-:W-:Y:S01]  /*33e0*/  IMAD.MOV.U32 R11, RZ, RZ, R65 ;  /* 0x000000ffff0b7224 */ /* 0x000fe200078e0041 */
[----:B------:R-:W-:-:S02]  /*33f0*/  PLOP3.LUT P0, PT, PT, PT, UP0, 0x80, 0x0 ;  /* 0x000000000000781c */ /* 0x000fc40003f0f008 */
[----:B------:R-:W-:Y:S01]  /*3400*/  PRMT R213, R12, 0x7610, R213 ;  /* 0x000076100cd57816 */ /* 0x000fe200000000d5 */
[----:B-----5:R-:W-:Y:S01]  /*3410*/  IMAD.MOV.U32 R12, RZ, RZ, R38 ;  /* 0x000000ffff0c7224 */ /* 0x020fe200078e0026 */
[----:B------:R-:W-:Y:S01]  /*3420*/  PRMT R206, R11, 0x7610, R206 ;  /* 0x000076100bce7816 */ /* 0x000fe200000000ce */
[----:B------:R-:W-:Y:S01]  /*3430*/  IMAD.MOV.U32 R11, RZ, RZ, R72 ;  /* 0x000000ffff0b7224 */ /* 0x000fe200078e0048 */
[----:B------:R-:W-:Y:S01]  /*3440*/  PRMT R209, R14, 0x7610, R209 ;  /* 0x000076100ed17816 */ /* 0x000fe200000000d1 */
[----:B------:R-:W-:-:S03]  /*3450*/  IMAD.MOV.U32 R14, RZ, RZ, R81 ;  /* 0x000000ffff0e7224 */ /* 0x000fc600078e0051 */
[----:B------:R-:W-:Y:S01]  /*3460*/  PRMT R210, R11, 0x7610, R210 ;  /* 0x000076100bd27816 */ /* 0x000fe200000000d2 */
[----:B------:R-:W-:Y:S01]  /*3470*/  IMAD.MOV.U32 R11, RZ, RZ, R76 ;  /* 0x000000ffff0b7224 */ /* 0x000fe200078e004c */
[----:B------:R-:W-:Y:S01]  /*3480*/  PRMT R153, R13, 0x5410, R14 ;  /* 0x000054100d997816 */ /* 0x000fe2000000000e */
[----:B------:R-:W-:Y:S02]  /*3490*/  IMAD.MOV.U32 R14, RZ, RZ, R34 ;  /* 0x000000ffff0e7224 */ /* 0x000fe400078e0022 */
[----:B------:R-:W-:Y:S01]  /*34a0*/  IMAD.MOV.U32 R13, RZ, RZ, R35 ;  /* 0x000000ffff0d7224 */ /* 0x000fe200078e0023 */
[----:B------:R-:W-:Y:S01]  /*34b0*/  PRMT R212, R11, 0x7610, R212 ;  /* 0x000076100bd47816 */ /* 0x000fe200000000d4 */
[----:B------:R-:W-:-:S03]  /*34c0*/  IMAD.MOV.U32 R11, RZ, RZ, R39 ;  /* 0x000000ffff0b7224 */ /* 0x000fc600078e0027 */
[----:B------:R-:W-:Y:S02]  /*34d0*/  PRMT R83, R14, 0x5410, R13 ;  /* 0x000054100e537816 */ /* 0x000fe4000000000d */
[----:B------:R-:W-:Y:S01]  /*34e0*/  PRMT R123, R12, 0x5410, R11 ;  /* 0x000054100c7b7816 */ /* 0x000fe2000000000b */
[----:B------:R-:W-:Y:S02]  /*34f0*/  IMAD.MOV.U32 R12, RZ, RZ, R42 ;  /* 0x000000ffff0c7224 */ /* 0x000fe400078e002a */
[----:B------:R-:W-:-:S05]  /*3500*/  IMAD.MOV.U32 R11, RZ, RZ, R43 ;  /* 0x000000ffff0b7224 */ /* 0x000fca00078e002b */
[----:B------:R-:W-:Y:S01]  /*3510*/  PRMT R139, R12, 0x5410, R11 ;  /* 0x000054100c8b7816 */ /* 0x000fe2000000000b */
[----:B------:R-:W-:Y:S01]  /*3520*/  IMAD.MOV.U32 R12, RZ, RZ, R46 ;  /* 0x000000ffff0c7224 */ /* 0x000fe200078e002e */
[----:B------:R-:W-:-:S04]  /*3530*/  MOV R11, R47 ;  /* 0x0000002f000b7202 */ /* 0x000fc80000000f00 */
[----:B------:R-:W-:Y:S01]  /*3540*/  PRMT R150, R12, 0x5410, R11 ;  /* 0x000054100c967816 */ /* 0x000fe2000000000b */
[----:B------:R-:W-:Y:S02]  /*3550*/  IMAD.MOV.U32 R12, RZ, RZ, R50 ;  /* 0x000000ffff0c7224 */ /* 0x000fe400078e0032 */
[----:B------:R-:W-:-:S05]  /*3560*/  IMAD.MOV.U32 R11, RZ, RZ, R51 ;  /* 0x000000ffff0b7224 */ /* 0x000fca00078e0033 */
        /* <DEDUP_REMOVED lines=22> */
[----:B------:R-:W-:Y:S06]  /*36d0*/  @!P0 BRA `(.L_x_464) ;  /* 0x0000000000048947 */ /* 0x000fec0003800000 */
[----:B------:R-:W-:Y:S01]  /*36e0*/  BPT.TRAP 0x1 ;  /* 0x000000040000795c */ /* 0x000fe20000300000 */
.L_x_464:
[----:B------:R-:W-:Y:S01]  /*36f0*/  IMAD R88, R18, 0x8, R2 ;  /* 0x0000000812587824 */ /* 0x000fe200078e0202 */
[----:B------:R-:W-:Y:S01]  /*3700*/  SHF.L.U32 R89, R166, 0x1f, RZ ;  /* 0x0000001fa6597819 */ /* 0x000fe200000006ff */
[----:B------:R-:W-:Y:S03]  /*3710*/  BSSY B1, `(.L_x_465) ;  /* 0x0000003000017945 */ /* 0x000fe60003800000 */
[----:B------:R-:W0:Y:S02]  /*3720*/  SYNCS.PHASECHK.TRANS64.TRYWAIT P6, [R88+URZ+0x2a890], R89 ;  /* 0x02a89059580075a7 */ /* 0x000e2400080c017f */
[----:B0-----:R-:W-:Y:S05]  /*3730*/  @!P6 BRA `(.L_x_466) ;  /* 0x000001b800e0e947 */ /* 0x001fea0003800000 */
.L_x_786:
[----:B------:R-:W-:Y:S05]  /*3740*/  BSYNC B1 ;  /* 0x0000000000017941 */ /* 0x000fea0003800000 */
.L_x_465:
[----:B------:R-:W-:-:S03]  /*3750*/  UMOV UR4, 0xffffffff ;  /* 0xffffffff00047882 */ /* 0x000fc60000000000 */
[----:B------:R-:W-:Y:S05]  /*3760*/  BRA.DIV UR4, `(.L_x_467) ;  /* 0x000001ba04e87947 */ /* 0x000fea000b800000 */
[----:B------:R1:W2:Y:S04]  /*3770*/  SHFL.IDX PT, R82, R118, RZ, 0x1c1f ;  /* 0x001c1fff76527589 */ /* 0x0002a800000e0000 */
[----:B------:R1:W3:Y:S02]  /*3780*/  SHFL.IDX PT, R11, R119, RZ, 0x1c1f ;  /* 0x001c1fff770b7589 */ /* 0x0002e400000e0000 */
.L_x_790:
[----:B------:R-:W-:Y:S04]  /*3790*/  BSSY B1, `(.L_x_468) ;  /* 0x0000167000017945 */ /* 0x000fe80003800000 */
[----:B------:R-:W-:Y:S05]  /*37a0*/  @P4 BRA `(.L_x_469) ;  /* 0x0000001400944947 */ /* 0x000fea0003800000 */
[----:B------:R-:W-:Y:S01]  /*37b0*/  ISETP.NE.AND P4, PT, R10, RZ, PT ;  /* 0x000000ff0a00720c */ /* 0x000fe20003f85270 */
[----:B------:R-:W-:-:S12]  /*37c0*/  BSSY B2, `(.L_x_470) ;  /* 0x0000039000027945 */ /* 0x000fd80003800000 */
[----:B------:R-:W-:Y:S05]  /*37d0*/  @!P4 BRA `(.L_x_471) ;  /* 0x0000000000dcc947 */ /* 0x000fea0003800000 */
[----:B------:R4:W0:Y:S01]  /*37e0*/  LDS.128 R12, [R33] ;  /* 0x00000000210c7984 */ /* 0x0008220000000c00 */
[----:B------:R-:W-:Y:S01]  /*37f0*/  ISETP.GE.AND P4, PT, R160, R128, PT ;  /* 0x00000080a000720c */ /* 0x000fe20003f86270 */
[----:B------:R-:W-:-:S12]  /*3800*/  BSSY B3, `(.L_x_472) ;  /* 0x0000031000037945 */ /* 0x000fd80003800000 */
[----:B----4-:R-:W-:Y:S05]  /*3810*/  @P4 BRA `(.L_x_473) ;  /* 0x0000000000bc4947 */ /* 0x010fea0003800000 */
[--C-:B------:R-:W-:Y:S02]  /*3820*/  SHF.R.U64 R78, R78, 0x10, R79.reuse ;  /* 0x000000104e4e7819 */ /* 0x100fe4000000124f */
[----:B------:R-:W-:Y:S02]  /*3830*/  SHF.R.U32.HI R151, RZ, 0x10, R79 ;  /* 0x00000010ff977819 */ /* 0x000fe4000001164f */
[--C-:B------:R-:W-:Y:S02]  /*3840*/  SHF.R.U64 R79, R80, 0x10, R81.reuse ;  /* 0x00000010504f7819 */ /* 0x100fe40000001251 */
[----:B------:R-:W-:Y:S02]  /*3850*/  SHF.R.U32.HI R80, RZ, 0x10, R81 ;  /* 0x00000010ff507819 */ /* 0x000fe40000011651 */
[C---:B------:R-:W-:Y:S02]  /*3860*/  PRMT R81, R153.reuse, 0x5410, R79 ;  /* 0x0000541099517816 */ /* 0x040fe4000000004f */
[----:B------:R-:W-:-:S02]  /*3870*/  PRMT R79, R153, 0x5432, R80 ;  /* 0x00005432994f7816 */ /* 0x000fc40000000050 */
[C---:B------:R-:W-:Y:S02]  /*3880*/  PRMT R78, R152.reuse, 0x5432, R78 ;  /* 0x00005432984e7816 */ /* 0x040fe4000000004e */
[----:B0-----:R-:W-:Y:S02]  /*3890*/  LOP3.LUT R154, R13, 0xffff0000, RZ, 0xc0, !PT ;  /* 0xffff00000d9a7812 */ /* 0x001fe400078ec0ff */
[C---:B------:R-:W-:Y:S01]  /*38a0*/  LOP3.LUT R153, R81.reuse, 0xffff0000, RZ, 0xc0, !PT ;  /* 0xffff000051997812 */ /* 0x040fe200078ec0ff */
[----:B------:R-:W-:Y:S01]  /*38b0*/  IMAD.U32 R81, R81, 0x10000, RZ ;  /* 0x0001000051517824 */ /* 0x000fe200078e00ff */
[----:B------:R-:W-:Y:S02]  /*38c0*/  PRMT R151, R152, 0x5410, R151 ;  /* 0x0000541098977816 */ /* 0x000fe40000000097 */
[----:B------:R-:W-:Y:S01]  /*38d0*/  SHF.L.U32 R152, R13, 0x10, RZ ;  /* 0x000000100d987819 */ /* 0x000fe200000006ff */
[----:B------:R-:W-:Y:S01]  /*38e0*/  FMUL.FTZ R80, R154, R153 ;  /* 0x000000999a507220 */ /* 0x000fe20000410000 */
[C---:B------:R-:W-:Y:S01]  /*38f0*/  LOP3.LUT R13, R78.reuse, 0xffff0000, RZ, 0xc0, !PT ;  /* 0xffff00004e0d7812 */ /* 0x040fe200078ec0ff */
[----:B------:R-:W-:-:S04]  /*3900*/  IMAD.U32 R78, R78, 0x10000, RZ ;  /* 0x000100004e4e7824 */ /* 0x000fc800078e00ff */
[-C--:B------:R-:W-:Y:S01]  /*3910*/  FFMA.FTZ R80, R152, R13.reuse, -R80 ;  /* 0x0000000d98507223 */ /* 0x080fe20000010850 */
[----:B------:R-:W-:Y:S01]  /*3920*/  FMUL.FTZ R13, R154, R13 ;  /* 0x0000000d9a0d7220 */ /* 0x000fe20000410000 */
[C---:B------:R-:W-:Y:S01]  /*3930*/  IMAD.U32 R154, R151.reuse, 0x10000, RZ ;  /* 0x00010000979a7824 */ /* 0x040fe200078e00ff */
[----:B------:R-:W-:Y:S02]  /*3940*/  LOP3.LUT R151, R151, 0xffff0000, RZ, 0xc0, !PT ;  /* 0xffff000097977812 */ /* 0x000fe400078ec0ff */
[----:B------:R-:W-:Y:S01]  /*3950*/  FFMA.FTZ R13, R152, R153, R13 ;  /* 0x00000099980d7223 */ /* 0x000fe2000001000d */
[C---:B------:R-:W-:Y:S01]  /*3960*/  LOP3.LUT R153, R14.reuse, 0xffff0000, RZ, 0xc0, !PT ;  /* 0xffff00000e997812 */ /* 0x040fe200078ec0ff */
[C---:B------:R-:W-:Y:S01]  /*3970*/  IMAD.U32 R152, R79.reuse, 0x10000, RZ ;  /* 0x000100004f987824 */ /* 0x040fe200078e00ff */
[----:B------:R-:W-:Y:S01]  /*3980*/  LOP3.LUT R79, R79, 0xffff0000, RZ, 0xc0, !PT ;  /* 0xffff00004f4f7812 */ /* 0x000fe200078ec0ff */
[----:B------:R-:W-:Y:S01]  /*3990*/  IMAD.U32 R14, R14, 0x10000, RZ ;  /* 0x000100000e0e7824 */ /* 0x000fe200078e00ff */
[----:B------:R-:W-:Y:S01]  /*39a0*/  F2FP.BF16.F32.PACK_AB R13, R13, R80 ;  /* 0x000000500d0d723e */ /* 0x000fe200000010ff */
[C---:B------:R-:W-:Y:S01]  /*39b0*/  FMUL.FTZ R155, R153.reuse, R152 ;  /* 0x00000098999b7220 */ /* 0x040fe20000410000 */
[----:B------:R-:W-:-:S03]  /*39c0*/  FMUL.FTZ R153, R153, R154 ;  /* 0x0000009a99997220 */ /* 0x000fc60000410000 */
[C---:B------:R-:W-:Y:S01]  /*39d0*/  FFMA.FTZ R155, R14.reuse, R154, -R155 ;  /* 0x0000009a0e9b7223 */ /* 0x040fe2000001089b */
[----:B------:R-:W-:Y:S01]  /*39e0*/  FFMA.FTZ R153, R14, R152, R153 ;  /* 0x000000980e997223 */ /* 0x000fe20000010099 */
[C---:B------:R-:W-:Y:S01]  /*39f0*/  LOP3.LUT R14, R15.reuse, 0xffff0000, RZ, 0xc0, !PT ;  /* 0xffff00000f0e7812 */ /* 0x040fe200078ec0ff */
[----:B------:R-:W-:-:S03]  /*3a00*/  IMAD.U32 R15, R15, 0x10000, RZ ;  /* 0x000100000f0f7824 */ /* 0x000fc600078e00ff */
        /* <DEDUP_REMOVED lines=11> */
[----:B------:R-:W-:-:S05]  /*3ac0*/  FFMA.FTZ R15, R12, R81, R15 ;  /* 0x000000510c0f7223 */ /* 0x000fca000001000f */
[----:B------:R-:W-:Y:S01]  /*3ad0*/  F2FP.BF16.F32.PACK_AB R79, R15, R79 ;  /* 0x0000004f0f4f723e */ /* 0x000fe200000010ff */
[----:B------:R-:W-:Y:S01]  /*3ae0*/  IMAD.MOV.U32 R15, RZ, RZ, R14 ;  /* 0x000000ffff0f7224 */ /* 0x000fe200078e000e */
[----:B------:R-:W-:-:S03]  /*3af0*/  MOV R14, R153 ;  /* 0x00000099000e7202 */ /* 0x000fc60000000f00 */
[----:B------:R-:W-:-:S07]  /*3b00*/  IMAD.MOV.U32 R12, RZ, RZ, R79 ;  /* 0x000000ffff0c7224 */ /* 0x000fce00078e004f */
.L_x_473:
[----:B------:R-:W-:Y:S05]  /*3b10*/  BSYNC B3 ;  /* 0x0000000000037941 */ /* 0x000fea0003800000 */
.L_x_472:
[----:B---3--:R-:W-:-:S04]  /*3b20*/  LEA R78, P4, R16, R11, 0x1 ;  /* 0x0000000b104e7211 */ /* 0x008fc800078808ff */
[----:B--2---:R-:W-:-:S05]  /*3b30*/  LEA.HI.X R79, R16, R82, R17, 0x1, P4 ;  /* 0x00000052104f7211 */ /* 0x004fca00020f0c11 */
[----:B0-----:R4:W-:Y:S04]  /*3b40*/  ST.E.128 desc[UR60][R78.64], R12 ;  /* 0x0000000c4e007985 */ /* 0x0019e8000c101d3c */
.L_x_471:
[----:B------:R-:W-:Y:S05]  /*3b50*/  BSYNC B2 ;  /* 0x0000000000027941 */ /* 0x000fea0003800000 */
.L_x_470:
[----:B------:R-:W-:Y:S01]  /*3b60*/  ISETP.NE.AND P4, PT, R27, RZ, PT ;  /* 0x000000ff1b00720c */ /* 0x000fe20003f85270 */
[----:B------:R-:W-:-:S12]  /*3b70*/  BSSY B2, `(.L_x_474) ;  /* 0x000003c000027945 */ /* 0x000fd80003800000 */
[----:B------:R-:W-:Y:S05]  /*3b80*/  @!P4 BRA `(.L_x_475) ;  /* 0x0000000000e8c947 */ /* 0x000fea0003800000 */
[----:B----4-:R4:W0:Y:S01]  /*3b90*/  LDS.128 R12, [R32] ;  /* 0x00000000200c7984 */ /* 0x0108220000000c00 */
[----:B------:R-:W-:Y:S01]  /*3ba0*/  ISETP.GE.AND P4, PT, R169, R128, PT ;  /* 0x00000080a900720c */ /* 0x000fe20003f86270 */
[----:B------:R-:W-:-:S12]  /*3bb0*/  BSSY B3, `(.L_x_476) ;  /* 0x0000032000037945 */ /* 0x000fd80003800000 */
[----:B----4-:R-:W-:Y:S05]  /*3bc0*/  @P4 BRA `(.L_x_477) ;  /* 0x0000000000c04947 */ /* 0x010fea0003800000 */
[--C-:B------:R-:W-:Y:S02]  /*3bd0*/  SHF.R.U64 R74, R74, 0x10, R75.reuse ;  /* 0x000000104a4a7819 */ /* 0x100fe4000000124b */
[----:B------:R-:W-:Y:S02]  /*3be0*/  SHF.R.U32.HI R78, RZ, 0x10, R75 ;  /* 0x00000010ff4e7819 */ /* 0x000fe4000001164b */
[--C-:B------:R-:W-:Y:S02]  /*3bf0*/  SHF.R.U64 R75, R76, 0x10, R77.reuse ;  /* 0x000000104c4b7819 */ /* 0x100fe4000000124d */
[----:B------:R-:W-:Y:S02]  /*3c00*/  SHF.R.U32.HI R79, RZ, 0x10, R77 ;  /* 0x00000010ff4f7819 */ /* 0x000fe4000001164d */
[C---:B------:R-:W-:Y:S01]  /*3c10*/  PRMT R77, R212.reuse, 0x5410, R75 ;  /* 0x00005410d44d7816 */ /* 0x040fe2000000004b */
[----:B0-----:R-:W-:Y:S01]  /*3c20*/  IMAD.U32 R75, R13, 0x10000, RZ ;  /* 0x000100000d4b7824 */ /* 0x001fe200078e00ff */
[----:B------:R-:W-:-:S02]  /*3c30*/  PRMT R74, R212, 0x5432, R74 ;  /* 0x00005432d44a7816 */ /* 0x000fc4000000004a */
[----:B------:R-:W-:Y:S02]  /*3c40*/  LOP3.LUT R151, R13, 0xffff0000, RZ, 0xc0, !PT ;  /* 0xffff00000d977812 */ /* 0x000fe400078ec0ff */
[C---:B------:R-:W-:Y:S01]  /*3c50*/  LOP3.LUT R80, R77.reuse, 0xffff0000, RZ, 0xc0, !PT ;  /* 0xffff00004d507812 */ /* 0x040fe200078ec0ff */
[----:B------:R-:W-:Y:S01]  /*3c60*/  IMAD.U32 R77, R77, 0x10000, RZ ;  /* 0x000100004d4d7824 */ /* 0x000fe200078e00ff */
[C---:B------:R-:W-:Y:S01]  /*3c70*/  LOP3.LUT R76, R74.reuse, 0xffff0000, RZ, 0xc0, !PT ;  /* 0xffff00004a4c7812 */ /* 0x040fe200078ec0ff */
[----:B------:R-:W-:Y:S02]  /*3c80*/  IMAD.U32 R74, R74, 0x10000, RZ ;  /* 0x000100004a4a7824 */ /* 0x000fe400078e00ff */
[C---:B------:R-:W-:Y:S02]  /*3c90*/  FMUL.FTZ R81, R151.reuse, R80 ;  /* 0x0000005097517220 */ /* 0x040fe40000410000 */
[-C--:B------:R-:W-:Y:S02]  /*3ca0*/  FMUL.FTZ R13, R151, R76.reuse ;  /* 0x0000004c970d7220 */ /* 0x080fe40000410000 */
[----:B------:R-:W-:-:S02]  /*3cb0*/  FFMA.FTZ R76, R75, R76, -R81 ;  /* 0x0000004c4b4c7223 */ /* 0x000fc40000010851 */
[----:B------:R-:W-:Y:S01]  /*3cc0*/  FFMA.FTZ R75, R75, R80, R13 ;  /* 0x000000504b4b7223 */ /* 0x000fe2000001000d */
[C---:B------:R-:W-:Y:S02]  /*3cd0*/  PRMT R13, R213.reuse, 0x5432, R78 ;  /* 0x00005432d50d7816 */ /* 0x040fe4000000004e */
[----:B------:R-:W-:Y:S02]  /*3ce0*/  PRMT R78, R213, 0x5410, R79 ;  /* 0x00005410d54e7816 */ /* 0x000fe4000000004f */
[----:B------:R-:W-:Y:S01]  /*3cf0*/  LOP3.LUT R80, R14, 0xffff0000, RZ, 0xc0, !PT ;  /* 0xffff00000e507812 */ /* 0x000fe200078ec0ff */
[C---:B------:R-:W-:Y:S01]  /*3d00*/  IMAD.U32 R81, R13.reuse, 0x10000, RZ ;  /* 0x000100000d517824 */ /* 0x040fe200078e00ff */
[----:B------:R-:W-:Y:S01]  /*3d10*/  LOP3.LUT R13, R13, 0xffff0000, RZ, 0xc0, !PT ;  /* 0xffff00000d0d7812 */ /* 0x000fe200078ec0ff */
        /* <DEDUP_REMOVED lines=14> */
[C---:B------:R-:W-:Y:S01]  /*3e00*/  LOP3.LUT R13, R12.reuse, 0xffff0000, RZ, 0xc0, !PT ;  /* 0xffff00000c0d7812 */ /* 0x040fe200078ec0ff */
[----:B------:R-:W-:Y:S01]  /*3e10*/  FFMA.FTZ R14, R15, R78, R14 ;  /* 0x0000004e0f0e7223 */ /* 0x000fe2000001000e */
[----:B------:R-:W-:-:S03]  /*3e20*/  SHF.L.U32 R12, R12, 0x10, RZ ;  /* 0x000000100c0c7819 */ /* 0x000fc600000006ff */
[C---:B------:R-:W-:Y:S01]  /*3e30*/  FMUL.FTZ R15, R13.reuse, R77 ;  /* 0x0000004d0d0f7220 */ /* 0x040fe20000410000 */
[-C--:B------:R-:W-:Y:S01]  /*3e40*/  FMUL.FTZ R13, R13, R74.reuse ;  /* 0x0000004a0d0d7220 */ /* 0x080fe20000410000 */
[----:B------:R-:W-:Y:S02]  /*3e50*/  F2FP.BF16.F32.PACK_AB R14, R14, R79 ;  /* 0x0000004f0e0e723e */ /* 0x000fe400000010ff */
[C---:B------:R-:W-:Y:S01]  /*3e60*/  FFMA.FTZ R15, R12.reuse, R74, -R15 ;  /* 0x0000004a0c0f7223 */ /* 0x040fe2000001080f */
[----:B------:R-:W-:-:S05]  /*3e70*/  FFMA.FTZ R13, R12, R77, R13 ;  /* 0x0000004d0c0d7223 */ /* 0x000fca000001000d */
[----:B------:R-:W-:Y:S01]  /*3e80*/  F2FP.BF16.F32.PACK_AB R13, R13, R15 ;  /* 0x0000000f0d0d723e */ /* 0x000fe200000010ff */
[----:B------:R-:W-:Y:S02]  /*3e90*/  IMAD.MOV.U32 R15, RZ, RZ, R14 ;  /* 0x000000ffff0f7224 */ /* 0x000fe400078e000e */
[----:B------:R-:W-:Y:S02]  /*3ea0*/  IMAD.MOV.U32 R14, RZ, RZ, R80 ;  /* 0x000000ffff0e7224 */ /* 0x000fe400078e0050 */
[----:B------:R-:W-:Y:S02]  /*3eb0*/  IMAD.MOV.U32 R12, RZ, RZ, R13 ;  /* 0x000000ffff0c7224 */ /* 0x000fe400078e000d */
[----:B------:R-:W-:-:S07]  /*3ec0*/  IMAD.MOV.U32 R13, RZ, RZ, R75 ;  /* 0x000000ffff0d7224 */ /* 0x000fce00078e004b */
.L_x_477:
[----:B------:R-:W-:Y:S05]  /*3ed0*/  BSYNC B3 ;  /* 0x0000000000037941 */ /* 0x000fea0003800000 */
.L_x_476:
[----:B------:R-:W-:Y:S02]  /*3ee0*/  IMAD.SHL.U32 R76, R162, 0x8, RZ ;  /* 0x00000008a24c7824 */ /* 0x000fe400078e00ff */
[----:B---3--:R-:W-:Y:S02]  /*3ef0*/  IMAD.MOV.U32 R74, RZ, RZ, R11 ;  /* 0x000000ffff4a7224 */ /* 0x008fe400078e000b */
[----:B--2---:R-:W-:Y:S02]  /*3f00*/  IMAD.MOV.U32 R75, RZ, RZ, R82 ;  /* 0x000000ffff4b7224 */ /* 0x004fe400078e0052 */
[----:B------:R-:W-:-:S05]  /*3f10*/  IMAD.WIDE R74, R76, 0x2, R74 ;  /* 0x000000024c4a7825 */ /* 0x000fca00078e024a */
[----:B0-----:R0:W-:Y:S02]  /*3f20*/  ST.E.128 desc[UR60][R74.64], R12 ;  /* 0x0000000c4a007985 */ /* 0x0011e4000c101d3c */
.L_x_475:
[----:B------:R-:W-:Y:S05]  /*3f30*/  BSYNC B2 ;  /* 0x0000000000027941 */ /* 0x000fea0003800000 */
.L_x_474:
[----:B------:R-:W-:Y:S01]  /*3f40*/  ISETP.NE.AND P4, PT, R28, RZ, PT ;  /* 0x000000ff1c00720c */ /* 0x000fe20003f85270 */
[----:B------:R-:W-:-:S12]  /*3f50*/  BSSY B2, `(.L_x_478) ;  /* 0x000003c000027945 */ /* 0x000fd80003800000 */
[----:B------:R-:W-:Y:S05]  /*3f60*/  @!P4 BRA `(.L_x_479) ;  /* 0x0000000000e8c947 */ /* 0x000fea0003800000 */
[----:B0---4-:R0:W4:Y:S01]  /*3f70*/  LDS.128 R12, [R33+0x3000] ;  /* 0x00300000210c7984 */ /* 0x0111220000000c00 */
[----:B------:R-:W-:Y:S01]  /*3f80*/  ISETP.GE.AND P4, PT, R168, R128, PT ;  /* 0x00000080a800720c */ /* 0x000fe20003f86270 */
[----:B------:R-:W-:-:S12]  /*3f90*/  BSSY B3, `(.L_x_480) ;  /* 0x0000032000037945 */ /* 0x000fd80003800000 */
[----:B0-----:R-:W-:Y:S05]  /*3fa0*/  @P4 BRA `(.L_x_481) ;  /* 0x0000000000c04947 */ /* 0x001fea0003800000 */
[--C-:B------:R-:W-:Y:S02]  /*3fb0*/  SHF.R.U64 R70, R70, 0x10, R71.reuse ;  /* 0x0000001046467819 */ /* 0x100fe40000001247 */
[----:B------:R-:W-:Y:S02]  /*3fc0*/  SHF.R.U32.HI R74, RZ, 0x10, R71 ;  /* 0x00000010ff4a7819 */ /* 0x000fe40000011647 */
[--C-:B------:R-:W-:Y:S02]  /*3fd0*/  SHF.R.U64 R71, R72, 0x10, R73.reuse ;  /* 0x0000001048477819 */ /* 0x100fe40000001249 */
[----:B------:R-:W-:Y:S02]  /*3fe0*/  SHF.R.U32.HI R75, RZ, 0x10, R73 ;  /* 0x00000010ff4b7819 */ /* 0x000fe40000011649 */
[C---:B------:R-:W-:Y:S01]  /*3ff0*/  PRMT R73, R210.reuse, 0x5410, R71 ;  /* 0x00005410d2497816 */ /* 0x040fe20000000047 */
[----:B----4-:R-:W-:Y:S01]  /*4000*/  IMAD.U32 R71, R13, 0x10000, RZ ;  /* 0x000100000d477824 */ /* 0x010fe200078e00ff */
[----:B------:R-:W-:-:S02]  /*4010*/  PRMT R70, R210, 0x5432, R70 ;  /* 0x00005432d2467816 */ /* 0x000fc40000000046 */
[----:B------:R-:W-:Y:S02]  /*4020*/  LOP3.LUT R78, R13, 0xffff0000, RZ, 0xc0, !PT ;  /* 0xffff00000d4e7812 */ /* 0x000fe400078ec0ff */
[C---:B------:R-:W-:Y:S01]  /*4030*/  LOP3.LUT R76, R73.reuse, 0xffff0000, RZ, 0xc0, !PT ;  /* 0xffff0000494c7812 */ /* 0x040fe200078ec0ff */
[----:B------:R-:W-:Y:S01]  /*4040*/  IMAD.U32 R73, R73, 0x10000, RZ ;  /* 0x0001000049497824 */ /* 0x000fe200078e00ff */
[C---:B------:R-:W-:Y:S01]  /*4050*/  LOP3.LUT R72, R70.reuse, 0xffff0000, RZ, 0xc0, !PT ;  /* 0xffff000046487812 */ /* 0x040fe200078ec0ff */
[----:B------:R-:W-:Y:S02]  /*4060*/  IMAD.U32 R70, R70, 0x10000, RZ ;  /* 0x0001000046467824 */ /* 0x000fe400078e00ff */
[C---:B------:R-:W-:Y:S02]  /*4070*/  FMUL.FTZ R77, R78.reuse, R76 ;  /* 0x0000004c4e4d7220 */ /* 0x040fe40000410000 */
[-C--:B------:R-:W-:Y:S01]  /*4080*/  FMUL.FTZ R13, R78, R72.reuse ;  /* 0x000000484e0d7220 */ /* 0x080fe20000410000 */
[C---:B------:R-:W-:Y:S01]  /*4090*/  LOP3.LUT R78, R14.reuse, 0xffff0000, RZ, 0xc0, !PT ;  /* 0xffff00000e4e7812 */ /* 0x040fe200078ec0ff */
[----:B------:R-:W-:Y:S01]  /*40a0*/  FFMA.FTZ R72, R71, R72, -R77 ;  /* 0x0000004847487223 */ /* 0x000fe2000001084d */
[----:B------:R-:W-:-:S02]  /*40b0*/  IMAD.U32 R14, R14, 0x10000, RZ ;  /* 0x000100000e0e7824 */ /* 0x000fc400078e00ff */
[----:B------:R-:W-:Y:S01]  /*40c0*/  FFMA.FTZ R71, R71, R76, R13 ;  /* 0x0000004c47477223 */ /* 0x000fe2000001000d */
[C---:B------:R-:W-:Y:S02]  /*40d0*/  PRMT R13, R211.reuse, 0x5432, R74 ;  /* 0x00005432d30d7816 */ /* 0x040fe4000000004a */
[----:B------:R-:W-:Y:S02]  /*40e0*/  PRMT R74, R211, 0x5410, R75 ;  /* 0x00005410d34a7816 */ /* 0x000fe4000000004b */
[----:B------:R-:W-:Y:S01]  /*40f0*/  F2FP.BF16.F32.PACK_AB R71, R71, R72 ;  /* 0x000000484747723e */ /* 0x000fe200000010ff */
[C---:B------:R-:W-:Y:S01]  /*4100*/  IMAD.U32 R76, R13.reuse, 0x10000, RZ ;  /* 0x000100000d4c7824 */ /* 0x040fe200078e00ff */
[C---:B------:R-:W-:Y:S02]  /*4110*/  SHF.L.U32 R75, R74.reuse, 0x10, RZ ;  /* 0x000000104a4b7819 */ /* 0x040fe400000006ff */
[----:B------:R-:W-:Y:S02]  /*4120*/  LOP3.LUT R74, R74, 0xffff0000, RZ, 0xc0, !PT ;  /* 0xffff00004a4a7812 */ /* 0x000fe400078ec0ff */
[----:B------:R-:W-:Y:S01]  /*4130*/  LOP3.LUT R13, R13, 0xffff0000, RZ, 0xc0, !PT ;  /* 0xffff00000d0d7812 */ /* 0x000fe200078ec0ff */
        /* <DEDUP_REMOVED lines=12> */
[----:B------:R-:W-:-:S03]  /*4200*/  IMAD.U32 R12, R12, 0x10000, RZ ;  /* 0x000100000c0c7824 */ /* 0x000fc600078e00ff */
[C---:B------:R-:W-:Y:S01]  /*4210*/  FMUL.FTZ R15, R13.reuse, R73 ;  /* 0x000000490d0f7220 */ /* 0x040fe20000410000 */
[-C--:B------:R-:W-:Y:S01]  /*4220*/  FMUL.FTZ R13, R13, R70.reuse ;  /* 0x000000460d0d7220 */ /* 0x080fe20000410000 */
[----:B------:R-:W-:Y:S02]  /*4230*/  F2FP.BF16.F32.PACK_AB R14, R14, R75 ;  /* 0x0000004b0e0e723e */ /* 0x000fe400000010ff */
[C---:B------:R-:W-:Y:S01]  /*4240*/  FFMA.FTZ R15, R12.reuse, R70, -R15 ;  /* 0x000000460c0f7223 */ /* 0x040fe2000001080f */
[----:B------:R-:W-:-:S05]  /*4250*/  FFMA.FTZ R13, R12, R73, R13 ;  /* 0x000000490c0d7223 */ /* 0x000fca000001000d */
[----:B------:R-:W-:Y:S01]  /*4260*/  F2FP.BF16.F32.PACK_AB R13, R13, R15 ;  /* 0x0000000f0d0d723e */ /* 0x000fe200000010ff */
[----:B------:R-:W-:Y:S02]  /*4270*/  IMAD.MOV.U32 R15, RZ, RZ, R14 ;  /* 0x000000ffff0f7224 */ /* 0x000fe400078e000e */
[----:B------:R-:W-:Y:S01]  /*4280*/  IMAD.MOV.U32 R14, RZ, RZ, R77 ;  /* 0x000000ffff0e7224 */ /* 0x000fe200078e004d */
[----:B------:R-:W-:Y:S01]  /*4290*/  MOV R12, R13 ;  /* 0x0000000d000c7202 */ /* 0x000fe20000000f00 */
[----:B------:R-:W-:-:S07]  /*42a0*/  IMAD.MOV.U32 R13, RZ, RZ, R71 ;  /* 0x000000ffff0d7224 */ /* 0x000fce00078e0047 */
.L_x_481:
[----:B------:R-:W-:Y:S05]  /*42b0*/  BSYNC B3 ;  /* 0x0000000000037941 */ /* 0x000fea0003800000 */
.L_x_480:
[----:B------:R-:W-:Y:S02]  /*42c0*/  IMAD.SHL.U32 R72, R163, 0x8, RZ ;  /* 0x00000008a3487824 */ /* 0x000fe400078e00ff */
[----:B---3--:R-:W-:Y:S02]  /*42d0*/  IMAD.MOV.U32 R70, RZ, RZ, R11 ;  /* 0x000000ffff467224 */ /* 0x008fe400078e000b */
[----:B--2---:R-:W-:Y:S02]  /*42e0*/  IMAD.MOV.U32 R71, RZ, RZ, R82 ;  /* 0x000000ffff477224 */ /* 0x004fe400078e0052 */
[----:B------:R-:W-:-:S05]  /*42f0*/  IMAD.WIDE R70, R72, 0x2, R70 ;  /* 0x0000000248467825 */ /* 0x000fca00078e0246 */
[----:B----4-:R0:W-:Y:S02]  /*4300*/  ST.E.128 desc[UR60][R70.64], R12 ;  /* 0x0000000c46007985 */ /* 0x0101e4000c101d3c */
.L_x_479:
[----:B------:R-:W-:Y:S05]  /*4310*/  BSYNC B2 ;  /* 0x0000000000027941 */ /* 0x000fea0003800000 */
.L_x_478:
[----:B------:R-:W-:Y:S01]  /*4320*/  ISETP.NE.AND P4, PT, R105, RZ, PT ;  /* 0x000000ff6900720c */ /* 0x000fe20003f85270 */
[----:B------:R-:W-:-:S12]  /*4330*/  BSSY B2, `(.L_x_482) ;  /* 0x000003a000027945 */ /* 0x000fd80003800000 */
[----:B------:R-:W-:Y:S05]  /*4340*/  @!P4 BRA `(.L_x_483) ;  /* 0x0000000000e0c947 */ /* 0x000fea0003800000 */
[----:B0---4-:R0:W4:Y:S01]  /*4350*/  LDS.128 R12, [R32+0x3000] ;  /* 0x00300000200c7984 */ /* 0x0111220000000c00 */
[C---:B---3--:R-:W-:Y:S01]  /*4360*/  LEA R70, P4, R19.reuse, R11, 0x1 ;  /* 0x0000000b13467211 */ /* 0x048fe200078808ff */
[----:B------:R-:W-:Y:S03]  /*4370*/  BSSY B3, `(.L_x_484) ;  /* 0x0000034000037945 */ /* 0x000fe60003800000 */
[----:B--2---:R-:W-:Y:S02]  /*4380*/  LEA.HI.X R71, R19, R82, R164, 0x1, P4 ;  /* 0x0000005213477211 */ /* 0x004fe400020f0ca4 */
[----:B------:R-:W-:-:S13]  /*4390*/  ISETP.GE.AND P4, PT, R171, R128, PT ;  /* 0x00000080ab00720c */ /* 0x000fda0003f86270 */
[----:B0-----:R-:W-:Y:S05]  /*43a0*/  @P4 BRA `(.L_x_485) ;  /* 0x0000000000c04947 */ /* 0x001fea0003800000 */
[--C-:B------:R-:W-:Y:S02]  /*43b0*/  SHF.R.U64 R66, R66, 0x10, R67.reuse ;  /* 0x0000001042427819 */ /* 0x100fe40000001243 */
[----:B------:R-:W-:Y:S02]  /*43c0*/  SHF.R.U32.HI R72, RZ, 0x10, R67 ;  /* 0x00000010ff487819 */ /* 0x000fe40000011643 */
[--C-:B------:R-:W-:Y:S02]  /*43d0*/  SHF.R.U64 R67, R68, 0x10, R69.reuse ;  /* 0x0000001044437819 */ /* 0x100fe40000001245 */
[----:B------:R-:W-:Y:S02]  /*43e0*/  SHF.R.U32.HI R73, RZ, 0x10, R69 ;  /* 0x00000010ff497819 */ /* 0x000fe40000011645 */
[----:B------:R-:W-:Y:S01]  /*43f0*/  PRMT R69, R209, 0x5410, R67 ;  /* 0x00005410d1457816 */ /* 0x000fe20000000043 */
        /* <DEDUP_REMOVED lines=17> */
[----:B------:R-:W-:Y:S01]  /*4510*/  LOP3.LUT R13, R13, 0xffff0000, RZ, 0xc0, !PT ;  /* 0xffff00000d0d7812 */ /* 0x000fe200078ec0ff */
[C---:B------:R-:W-:Y:S01]  /*4520*/  IMAD.U32 R73, R72.reuse, 0x10000, RZ ;  /* 0x0001000048497824 */ /* 0x040fe200078e00ff */
[----:B------:R-:W-:-:S03]  /*4530*/  LOP3.LUT R72, R72, 0xffff0000, RZ, 0xc0, !PT ;  /* 0xffff000048487812 */ /* 0x000fc600078ec0ff */
[C---:B------:R-:W-:Y:S01]  /*4540*/  FMUL.FTZ R75, R76.reuse, R73 ;  /* 0x000000494c4b7220 */ /* 0x040fe20000410000 */
[----:B------:R-:W-:-:S03]  /*4550*/  FMUL.FTZ R76, R76, R74 ;  /* 0x0000004a4c4c7220 */ /* 0x000fc60000410000 */
[C---:B------:R-:W-:Y:S01]  /*4560*/  FFMA.FTZ R75, R14.reuse, R74, -R75 ;  /* 0x0000004a0e4b7223 */ /* 0x040fe2000001084b */
[----:B------:R-:W-:Y:S01]  /*4570*/  FFMA.FTZ R76, R14, R73, R76 ;  /* 0x000000490e4c7223 */ /* 0x000fe2000001004c */
[C---:B------:R-:W-:Y:S02]  /*4580*/  LOP3.LUT R14, R15.reuse, 0xffff0000, RZ, 0xc0, !PT ;  /* 0xffff00000f0e7812 */ /* 0x040fe400078ec0ff */
[----:B------:R-:W-:Y:S02]  /*4590*/  SHF.L.U32 R15, R15, 0x10, RZ ;  /* 0x000000100f0f7819 */ /* 0x000fe400000006ff */
        /* <DEDUP_REMOVED lines=17> */
.L_x_485:
[----:B------:R-:W-:Y:S05]  /*46b0*/  BSYNC B3 ;  /* 0x0000000000037941 */ /* 0x000fea0003800000 */
.L_x_484:
[----:B----4-:R0:W-:Y:S02]  /*46c0*/  ST.E.128 desc[UR60][R70.64], R12 ;  /* 0x0000000c46007985 */ /* 0x0101e4000c101d3c */
.L_x_483:
[----:B------:R-:W-:Y:S05]  /*46d0*/  BSYNC B2 ;  /* 0x0000000000027941 */ /* 0x000fea0003800000 */
.L_x_482:
        /* <DEDUP_REMOVED lines=9> */
[----:B------:R-:W-:Y:S01]  /*4770*/  SHF.R.U64 R69, R62, 0x10, R63 ;  /* 0x000000103e457819 */ /* 0x000fe2000000123f */
[----:B----4-:R-:W-:Y:S01]  /*4780*/  IMAD.U32 R74, R12, 0x10000, RZ ;  /* 0x000100000c4a7824 */ /* 0x010fe200078e00ff */
[----:B------:R-:W-:Y:S02]  /*4790*/  SHF.R.U64 R62, R64, 0x10, R65 ;  /* 0x00000010403e7819 */ /* 0x000fe40000001241 */
[C---:B------:R-:W-:Y:S02]  /*47a0*/  PRMT R64, R207.reuse, 0x5432, R69 ;  /* 0x00005432cf407816 */ /* 0x040fe40000000045 */
[----:B------:R-:W-:Y:S02]  /*47b0*/  PRMT R62, R207, 0x5410, R62 ;  /* 0x00005410cf3e7816 */ /* 0x000fe4000000003e */
[C---:B------:R-:W-:Y:S02]  /*47c0*/  LOP3.LUT R68, R13.reuse, 0xffff0000, RZ, 0xc0, !PT ;  /* 0xffff00000d447812 */ /* 0x040fe400078ec0ff */
[C---:B------:R-:W-:Y:S01]  /*47d0*/  LOP3.LUT R70, R62.reuse, 0xffff0000, RZ, 0xc0, !PT ;  /* 0xffff00003e467812 */ /* 0x040fe200078ec0ff */
[----:B------:R-:W-:Y:S01]  /*47e0*/  IMAD.U32 R62, R62, 0x10000, RZ ;  /* 0x000100003e3e7824 */ /* 0x000fe200078e00ff */
[C---:B------:R-:W-:Y:S01]  /*47f0*/  LOP3.LUT R69, R64.reuse, 0xffff0000, RZ, 0xc0, !PT ;  /* 0xffff000040457812 */ /* 0x040fe200078ec0ff */
[----:B------:R-:W-:Y:S01]  /*4800*/  IMAD.U32 R64, R64, 0x10000, RZ ;  /* 0x0001000040407824 */ /* 0x000fe200078e00ff */
[----:B------:R-:W-:Y:S01]  /*4810*/  SHF.R.U32.HI R72, RZ, 0x10, R65 ;  /* 0x00000010ff487819 */ /* 0x000fe20000011641 */
[----:B------:R-:W-:Y:S01]  /*4820*/  IMAD.U32 R65, R13, 0x10000, RZ ;  /* 0x000100000d417824 */ /* 0x000fe200078e00ff */
[----:B------:R-:W-:Y:S01]  /*4830*/  SHF.R.U32.HI R63, RZ, 0x10, R63 ;  /* 0x00000010ff3f7819 */ /* 0x000fe2000001163f */
[C---:B------:R-:W-:Y:S01]  /*4840*/  FMUL.FTZ R13, R68.reuse, R70 ;  /* 0x00000046440d7220 */ /* 0x040fe20000410000 */
[----:B------:R-:W-:Y:S01]  /*4850*/  FMUL.FTZ R71, R68, R69 ;  /* 0x0000004544477220 */ /* 0x000fe20000410000 */
[----:B------:R-:W-:-:S02]  /*4860*/  PRMT R68, R206, 0x5410, R72 ;  /* 0x00005410ce447816 */ /* 0x000fc40000000048 */
[----:B------:R-:W-:Y:S01]  /*4870*/  PRMT R63, R206, 0x5432, R63 ;  /* 0x00005432ce3f7816 */ /* 0x000fe2000000003f */
[C---:B------:R-:W-:Y:S01]  /*4880*/  FFMA.FTZ R69, R65.reuse, R69, -R13 ;  /* 0x0000004541457223 */ /* 0x040fe2000001080d */
[----:B------:R-:W-:Y:S01]  /*4890*/  FFMA.FTZ R65, R65, R70, R71 ;  /* 0x0000004641417223 */ /* 0x000fe20000010047 */
[C---:B------:R-:W-:Y:S01]  /*48a0*/  LOP3.LUT R13, R14.reuse, 0xffff0000, RZ, 0xc0, !PT ;  /* 0xffff00000e0d7812 */ /* 0x040fe200078ec0ff */
[----:B------:R-:W-:Y:S01]  /*48b0*/  IMAD.U32 R70, R14, 0x10000, RZ ;  /* 0x000100000e467824 */ /* 0x000fe200078e00ff */
[C---:B------:R-:W-:Y:S01]  /*48c0*/  SHF.L.U32 R71, R68.reuse, 0x10, RZ ;  /* 0x0000001044477819 */ /* 0x040fe200000006ff */
[----:B------:R-:W-:Y:S01]  /*48d0*/  IMAD.U32 R72, R63, 0x10000, RZ ;  /* 0x000100003f487824 */ /* 0x000fe200078e00ff */
[C---:B------:R-:W-:Y:S01]  /*48e0*/  LOP3.LUT R14, R15.reuse, 0xffff0000, RZ, 0xc0, !PT ;  /* 0xffff00000f0e7812 */ /* 0x040fe200078ec0ff */
[----:B------:R-:W-:Y:S01]  /*48f0*/  IMAD.U32 R15, R15, 0x10000, RZ ;  /* 0x000100000f0f7824 */ /* 0x000fe200078e00ff */
[----:B------:R-:W-:Y:S01]  /*4900*/  LOP3.LUT R68, R68, 0xffff0000, RZ, 0xc0, !PT ;  /* 0xffff000044447812 */ /* 0x000fe200078ec0ff */
[C---:B------:R-:W-:Y:S01]  /*4910*/  FMUL.FTZ R73, R13.reuse, R71 ;  /* 0x000000470d497220 */ /* 0x040fe20000410000 */
[----:B------:R-:W-:Y:S01]  /*4920*/  FMUL.FTZ R13, R13, R72 ;  /* 0x000000480d0d7220 */ /* 0x000fe20000410000 */
[----:B------:R-:W-:-:S02]  /*4930*/  LOP3.LUT R63, R63, 0xffff0000, RZ, 0xc0, !PT ;  /* 0xffff00003f3f7812 */ /* 0x000fc400078ec0ff */
[----:B------:R-:W-:Y:S01]  /*4940*/  LOP3.LUT R12, R12, 0xffff0000, RZ, 0xc0, !PT ;  /* 0xffff00000c0c7812 */ /* 0x000fe200078ec0ff */
[C---:B------:R-:W-:Y:S01]  /*4950*/  FFMA.FTZ R73, R70.reuse, R72, -R73 ;  /* 0x0000004846497223 */ /* 0x040fe20000010849 */
[----:B------:R-:W-:Y:S01]  /*4960*/  FFMA.FTZ R13, R70, R71, R13 ;  /* 0x00000047460d7223 */ /* 0x000fe2000001000d */
[C---:B------:R-:W-:Y:S01]  /*4970*/  FMUL.FTZ R70, R14.reuse, R68 ;  /* 0x000000440e467220 */ /* 0x040fe20000410000 */
[-C--:B------:R-:W-:Y:S01]  /*4980*/  FMUL.FTZ R71, R14, R63.reuse ;  /* 0x0000003f0e477220 */ /* 0x080fe20000410000 */
[C---:B------:R-:W-:Y:S01]  /*4990*/  FMUL.FTZ R14, R12.reuse, R62 ;  /* 0x0000003e0c0e7220 */ /* 0x040fe20000410000 */
[----:B------:R-:W-:Y:S01]  /*49a0*/  FMUL.FTZ R12, R12, R64 ;  /* 0x000000400c0c7220 */ /* 0x000fe20000410000 */
[C---:B------:R-:W-:Y:S01]  /*49b0*/  FFMA.FTZ R70, R15.reuse, R63, -R70 ;  /* 0x0000003f0f467223 */ /* 0x040fe20000010846 */
[----:B------:R-:W-:Y:S01]  /*49c0*/  FFMA.FTZ R71, R15, R68, R71 ;  /* 0x000000440f477223 */ /* 0x000fe20000010047 */
[C---:B------:R-:W-:Y:S01]  /*49d0*/  FFMA.FTZ R14, R74.reuse, R64, -R14 ;  /* 0x000000404a0e7223 */ /* 0x040fe2000001080e */
[----:B------:R-:W-:Y:S01]  /*49e0*/  FFMA.FTZ R12, R74, R62, R12 ;  /* 0x0000003e4a0c7223 */ /* 0x000fe2000001000c */
[----:B------:R-:W-:-:S02]  /*49f0*/  F2FP.BF16.F32.PACK_AB R13, R13, R73 ;  /* 0x000000490d0d723e */ /* 0x000fc400000010ff */
[----:B------:R-:W-:Y:S02]  /*4a00*/  F2FP.BF16.F32.PACK_AB R70, R71, R70 ;  /* 0x000000464746723e */ /* 0x000fe400000010ff */
[----:B------:R-:W-:Y:S02]  /*4a10*/  F2FP.BF16.F32.PACK_AB R65, R65, R69 ;  /* 0x000000454141723e */ /* 0x000fe400000010ff */
[----:B------:R-:W-:Y:S01]  /*4a20*/  F2FP.BF16.F32.PACK_AB R12, R12, R14 ;  /* 0x0000000e0c0c723e */ /* 0x000fe200000010ff */
[----:B------:R-:W-:Y:S01]  /*4a30*/  IMAD.MOV.U32 R14, RZ, RZ, R13 ;  /* 0x000000ffff0e7224 */ /* 0x000fe200078e000d */
[----:B------:R-:W-:Y:S01]  /*4a40*/  MOV R13, R65 ;  /* 0x00000041000d7202 */ /* 0x000fe20000000f00 */
[----:B------:R-:W-:-:S07]  /*4a50*/  IMAD.MOV.U32 R15, RZ, RZ, R70 ;  /* 0x000000ffff0f7224 */ /* 0x000fce00078e0046 */
.L_x_489:
[----:B------:R-:W-:Y:S05]  /*4a60*/  BSYNC B3 ;  /* 0x0000000000037941 */ /* 0x000fea0003800000 */
.L_x_488:
[----:B----4-:R0:W-:Y:S02]  /*4a70*/  ST.E.128 desc[UR60][R66.64], R12 ;  /* 0x0000000c42007985 */ /* 0x0101e4000c101d3c */
.L_x_487:
[----:B------:R-:W-:Y:S05]  /*4a80*/  BSYNC B2 ;  /* 0x0000000000027941 */ /* 0x000fea0003800000 */
.L_x_486:
[----:B------:R-:W-:-:S13]  /*4a90*/  ISETP.NE.AND P4, PT, R103, RZ, PT ;  /* 0x000000ff6700720c */ /* 0x000fda0003f85270 */
        /* <DEDUP_REMOVED lines=9> */
[--C-:B------:R-:W-:Y:S02]  /*4b30*/  SHF.R.U64 R58, R60, 0x10, R61.reuse ;  /* 0x000000103c3a7819 */ /* 0x100fe4000000123d */
[----:B------:R-:W-:Y:S01]  /*4b40*/  SHF.R.U32.HI R64, RZ, 0x10, R61 ;  /* 0x00000010ff407819 */ /* 0x000fe2000001163d */
[----:B------:R-:W-:Y:S01]  /*4b50*/  IMAD.U32 R61, R14, 0x10000, RZ ;  /* 0x000100000e3d7824 */ /* 0x000fe200078e00ff */
[----:B------:R-:W-:Y:S02]  /*4b60*/  SHF.R.U32.HI R59, RZ, 0x10, R59 ;  /* 0x00000010ff3b7819 */ /* 0x000fe4000001163b */
[C---:B------:R-:W-:Y:S02]  /*4b70*/  PRMT R58, R205.reuse, 0x5410, R58 ;  /* 0x00005410cd3a7816 */ /* 0x040fe4000000003a */
[----:B------:R-:W-:Y:S01]  /*4b80*/  PRMT R205, R205, 0x5432, R64 ;  /* 0x00005432cdcd7816 */ /* 0x000fe20000000040 */
[----:B------:R-:W-:Y:S01]  /*4b90*/  IMAD.U32 R64, R13, 0x10000, RZ ;  /* 0x000100000d407824 */ /* 0x000fe200078e00ff */
[----:B------:R-:W-:-:S02]  /*4ba0*/  PRMT R11, R204, 0x5410, R11 ;  /* 0x00005410cc0b7816 */ /* 0x000fc4000000000b */
[----:B------:R-:W-:Y:S01]  /*4bb0*/  PRMT R59, R204, 0x5432, R59 ;  /* 0x00005432cc3b7816 */ /* 0x000fe2000000003b */
[----:B------:R-:W-:Y:S01]  /*4bc0*/  IMAD.U32 R67, R205, 0x10000, RZ ;  /* 0x00010000cd437824 */ /* 0x000fe200078e00ff */
[----:B------:R-:W-:Y:S02]  /*4bd0*/  LOP3.LUT R70, R13, 0xffff0000, RZ, 0xc0, !PT ;  /* 0xffff00000d467812 */ /* 0x000fe400078ec0ff */
[----:B------:R-:W-:Y:S01]  /*4be0*/  LOP3.LUT R14, R14, 0xffff0000, RZ, 0xc0, !PT ;  /* 0xffff00000e0e7812 */ /* 0x000fe200078ec0ff */
[----:B------:R-:W-:Y:S01]  /*4bf0*/  IMAD.U32 R68, R59, 0x10000, RZ ;  /* 0x000100003b447824 */ /* 0x000fe200078e00ff */
[C---:B------:R-:W-:Y:S01]  /*4c00*/  LOP3.LUT R13, R58.reuse, 0xffff0000, RZ, 0xc0, !PT ;  /* 0xffff00003a0d7812 */ /* 0x040fe200078ec0ff */
[----:B------:R-:W-:Y:S01]  /*4c10*/  IMAD.U32 R58, R58, 0x10000, RZ ;  /* 0x000100003a3a7824 */ /* 0x000fe200078e00ff */
[----:B------:R-:W-:Y:S01]  /*4c20*/  LOP3.LUT R65, R11, 0xffff0000, RZ, 0xc0, !PT ;  /* 0xffff00000b417812 */ /* 0x000fe200078ec0ff */
[----:B------:R-:W-:Y:S01]  /*4c30*/  FMUL.FTZ R71, R14, R67 ;  /* 0x000000430e477220 */ /* 0x000fe20000410000 */
[----:B------:R-:W-:Y:S01]  /*4c40*/  LOP3.LUT R60, R15, 0xffff0000, RZ, 0xc0, !PT ;  /* 0xffff00000f3c7812 */ /* 0x000fe200078ec0ff */
[----:B------:R-:W-:Y:S01]  /*4c50*/  FMUL.FTZ R69, R70, R13 ;  /* 0x0000000d46457220 */ /* 0x000fe20000410000 */
[-C--:B------:R-:W-:Y:S01]  /*4c60*/  FMUL.FTZ R14, R14, R68.reuse ;  /* 0x000000440e0e7220 */ /* 0x080fe20000410000 */
[----:B------:R-:W-:Y:S01]  /*4c70*/  FMUL.FTZ R70, R70, R65 ;  /* 0x0000004146467220 */ /* 0x000fe20000410000 */
[----:B------:R-:W-:Y:S01]  /*4c80*/  LOP3.LUT R205, R205, 0xffff0000, RZ, 0xc0, !PT ;  /* 0xffff0000cdcd7812 */ /* 0x000fe200078ec0ff */
[----:B------:R-:W-:Y:S01]  /*4c90*/  IMAD.U32 R11, R11, 0x10000, RZ ;  /* 0x000100000b0b7824 */ /* 0x000fe200078e00ff */
[----:B------:R-:W-:Y:S01]  /*4ca0*/  LOP3.LUT R59, R59, 0xffff0000, RZ, 0xc0, !PT ;  /* 0xffff00003b3b7812 */ /* 0x000fe200078ec0ff */
[----:B------:R-:W-:Y:S01]  /*4cb0*/  FFMA.FTZ R70, R64, R13, R70 ;  /* 0x0000000d40467223 */ /* 0x000fe20000010046 */
[----:B------:R-:W-:Y:S01]  /*4cc0*/  LOP3.LUT R12, R12, 0xffff0000, RZ, 0xc0, !PT ;  /* 0xffff00000c0c7812 */ /* 0x000fe200078ec0ff */
[C---:B------:R-:W-:Y:S01]  /*4cd0*/  FFMA.FTZ R71, R61.reuse, R68, -R71 ;  /* 0x000000443d477223 */ /* 0x040fe20000010847 */
[----:B------:R-:W-:Y:S01]  /*4ce0*/  FFMA.FTZ R14, R61, R67, R14 ;  /* 0x000000433d0e7223 */ /* 0x000fe2000001000e */
[C---:B------:R-:W-:Y:S01]  /*4cf0*/  FMUL.FTZ R13, R60.reuse, R205 ;  /* 0x000000cd3c0d7220 */ /* 0x040fe20000410000 */
[----:B------:R-:W-:Y:S01]  /*4d00*/  FMUL.FTZ R61, R60, R59 ;  /* 0x0000003b3c3d7220 */ /* 0x000fe20000410000 */
[----:B------:R-:W-:-:S02]  /*4d10*/  IMAD.U32 R15, R15, 0x10000, RZ ;  /* 0x000100000f0f7824 */ /* 0x000fc400078e00ff */
[-C--:B------:R-:W-:Y:S01]  /*4d20*/  FMUL.FTZ R60, R12, R58.reuse ;  /* 0x0000003a0c3c7220 */ /* 0x080fe20000410000 */
[----:B------:R-:W-:Y:S01]  /*4d30*/  FFMA.FTZ R69, R64, R65, -R69 ;  /* 0x0000004140457223 */ /* 0x000fe20000010845 */
[----:B------:R-:W-:Y:S01]  /*4d40*/  FMUL.FTZ R12, R12, R11 ;  /* 0x0000000b0c0c7220 */ /* 0x000fe20000410000 */
[C---:B------:R-:W-:Y:S01]  /*4d50*/  FFMA.FTZ R13, R15.reuse, R59, -R13 ;  /* 0x0000003b0f0d7223 */ /* 0x040fe2000001080d */
[----:B------:R-:W-:Y:S01]  /*4d60*/  FFMA.FTZ R64, R15, R205, R61 ;  /* 0x000000cd0f407223 */ /* 0x000fe2000001003d */
[C---:B------:R-:W-:Y:S01]  /*4d70*/  FFMA.FTZ R60, R66.reuse, R11, -R60 ;  /* 0x0000000b423c7223 */ /* 0x040fe2000001083c */
[----:B------:R-:W-:Y:S01]  /*4d80*/  FFMA.FTZ R11, R66, R58, R12 ;  /* 0x0000003a420b7223 */ /* 0x000fe2000001000c */
[----:B------:R-:W-:Y:S02]  /*4d90*/  F2FP.BF16.F32.PACK_AB R69, R70, R69 ;  /* 0x000000454645723e */ /* 0x000fe400000010ff */
[----:B------:R-:W-:Y:S02]  /*4da0*/  F2FP.BF16.F32.PACK_AB R15, R64, R13 ;  /* 0x0000000d400f723e */ /* 0x000fe400000010ff */
[----:B------:R-:W-:-:S02]  /*4db0*/  F2FP.BF16.F32.PACK_AB R14, R14, R71 ;  /* 0x000000470e0e723e */ /* 0x000fc400000010ff */
[----:B------:R-:W-:Y:S02]  /*4dc0*/  F2FP.BF16.F32.PACK_AB R12, R11, R60 ;  /* 0x0000003c0b0c723e */ /* 0x000fe400000010ff */
[----:B------:R-:W-:-:S07]  /*4dd0*/  MOV R13, R69 ;  /* 0x00000045000d7202 */ /* 0x000fce0000000f00 */
.L_x_491:
[----:B------:R-:W-:Y:S05]  /*4de0*/  BSYNC B2 ;  /* 0x0000000000027941 */ /* 0x000fea0003800000 */
.L_x_490:
[----:B----4-:R0:W-:Y:S02]  /*4df0*/  ST.E.128 desc[UR60][R62.64], R12 ;  /* 0x0000000c3e007985 */ /* 0x0101e4000c101d3c */
.L_x_469:
[----:B------:R-:W-:Y:S05]  /*4e00*/  BSYNC B1 ;  /* 0x0000000000017941 */ /* 0x000fea0003800000 */
.L_x_468:
[----:B------:R-:W-:-:S03]  /*4e10*/  UMOV UR4, 0xffffffff ;  /* 0xffffffff00047882 */ /* 0x000fc60000000000 */
[----:B------:R-:W-:Y:S05]  /*4e20*/  BRA.DIV UR4, `(.L_x_492) ;  /* 0x000001a604847947 */ /* 0x000fea000b800000 */
[----:B-1----:R-:W1:Y:S04]  /*4e30*/  SHFL.IDX PT, R118, R118, 0x1, 0x1c1f ;  /* 0x003c1f0076767f89 */ /* 0x002e6800000e0000 */
[----:B------:R-:W0:Y:S02]  /*4e40*/  SHFL.IDX PT, R119, R119, 0x1, 0x1c1f ;  /* 0x003c1f0077777f89 */ /* 0x000e2400000e0000 */
.L_x_794:
[----:B------:R-:W-:Y:S05]  /*4e50*/  @P5 BRA `(.L_x_493) ;  /* 0x0000005800285947 */ /* 0x000fea0003800000 */
[----:B------:R-:W-:Y:S01]  /*4e60*/  ISETP.NE.AND P4, PT, R10, RZ, PT ;  /* 0x000000ff0a00720c */ /* 0x000fe20003f85270 */
[----:B------:R-:W-:-:S12]  /*4e70*/  BSSY B1, `(.L_x_494) ;  /* 0x0000037000017945 */ /* 0x000fd80003800000 */
[----:B------:R-:W-:Y:S05]  /*4e80*/  @!P4 BRA `(.L_x_495) ;  /* 0x0000000000d4c947 */ /* 0x000fea0003800000 */
[----:B0---4-:R0:W4:Y:S01]  /*4e90*/  LDS.128 R12, [R33+0x2000] ;  /* 0x00200000210c7984 */ /* 0x0111220000000c00 */
[----:B------:R-:W-:Y:S01]  /*4ea0*/  ISETP.GE.AND P5, PT, R160, R128, PT ;  /* 0x00000080a000720c */ /* 0x000fe20003fa6270 */
[----:B------:R-:W-:Y:S01]  /*4eb0*/  BSSY B2, `(.L_x_496) ;  /* 0x0000031000027945 */ /* 0x000fe20003800000 */
[----:B------:R-:W-:-:S04]  /*4ec0*/  LEA R58, P4, R16, R119, 0x1 ;  /* 0x00000077103a7211 */ /* 0x000fc800078808ff */
[----:B-1----:R-:W-:-:S07]  /*4ed0*/  LEA.HI.X R59, R16, R118, R17, 0x1, P4 ;  /* 0x00000076103b7211 */ /* 0x002fce00020f0c11 */
[----:B0-----:R-:W-:Y:S05]  /*4ee0*/  @P5 BRA `(.L_x_497) ;  /* 0x0000000000b45947 */ /* 0x001fea0003800000 */
[----:B------:R-:W-:Y:S02]  /*4ef0*/  SHF.R.U64 R56, R56, 0x10, R57 ;  /* 0x0000001038387819 */ /* 0x000fe40000001239 */
[----:B------:R-:W-:Y:S01]  /*4f00*/  SHF.R.U64 R64, R54, 0x10, R55 ;  /* 0x0000001036407819 */ /* 0x000fe20000001237 */
[----:B----4-:R-:W-:Y:S01]  /*4f10*/  IMAD.U32 R54, R14, 0x10000, RZ ;  /* 0x000100000e367824 */ /* 0x010fe200078e00ff */
[----:B------:R-:W-:Y:S02]  /*4f20*/  SHF.R.U32.HI R60, RZ, 0x10, R57 ;  /* 0x00000010ff3c7819 */ /* 0x000fe40000011639 */
[----:B------:R-:W-:Y:S02]  /*4f30*/  SHF.R.U32.HI R62, RZ, 0x10, R55 ;  /* 0x00000010ff3e7819 */ /* 0x000fe40000011637 */
[----:B------:R-:W-:Y:S02]  /*4f40*/  PRMT R56, R203, 0x5410, R56 ;  /* 0x00005410cb387816 */ /* 0x000fe40000000038 */
[----:B------:R-:W-:-:S02]  /*4f50*/  PRMT R55, R159, 0x5410, R64 ;  /* 0x000054109f377816 */ /* 0x000fc40000000040 */
[----:B------:R-:W-:Y:S02]  /*4f60*/  PRMT R203, R203, 0x5432, R60 ;  /* 0x00005432cbcb7816 */ /* 0x000fe4000000003c */
[----:B------:R-:W-:Y:S01]  /*4f70*/  PRMT R159, R159, 0x5432, R62 ;  /* 0x000054329f9f7816 */ /* 0x000fe2000000003e */
[----:B------:R-:W-:Y:S01]  /*4f80*/  IMAD.U32 R62, R13, 0x10000, RZ ;  /* 0x000100000d3e7824 */ /* 0x000fe200078e00ff */
[----:B---3--:R-:W-:Y:S01]  /*4f90*/  LOP3.LUT R11, R14, 0xffff0000, RZ, 0xc0, !PT ;  /* 0xffff00000e0b7812 */ /* 0x008fe200078ec0ff */
[----:B------:R-:W-:Y:S01]  /*4fa0*/  IMAD.U32 R57, R203, 0x10000, RZ ;  /* 0x00010000cb397824 */ /* 0x000fe200078e00ff */
[----:B------:R-:W-:Y:S01]  /*4fb0*/  LOP3.LUT R61, R13, 0xffff0000, RZ, 0xc0, !PT ;  /* 0xffff00000d3d7812 */ /* 0x000fe200078ec0ff */
[----:B------:R-:W-:Y:S01]  /*4fc0*/  IMAD.U32 R60, R159, 0x10000, RZ ;  /* 0x000100009f3c7824 */ /* 0x000fe200078e00ff */
[----:B------:R-:W-:Y:S01]  /*4fd0*/  LOP3.LUT R64, R56, 0xffff0000, RZ, 0xc0, !PT ;  /* 0xffff000038407812 */ /* 0x000fe200078ec0ff */
[----:B------:R-:W-:Y:S01]  /*4fe0*/  FMUL.FTZ R67, R11, R57 ;  /* 0x000000390b437220 */ /* 0x000fe20000410000 */
[----:B------:R-:W-:Y:S01]  /*4ff0*/  LOP3.LUT R63, R55, 0xffff0000, RZ, 0xc0, !PT ;  /* 0xffff0000373f7812 */ /* 0x000fe200078ec0ff */
[----:B------:R-:W-:Y:S01]  /*5000*/  IMAD.U32 R13, R12, 0x10000, RZ ;  /* 0x000100000c0d7824 */ /* 0x000fe200078e00ff */
[----:B------:R-:W-:Y:S01]  /*5010*/  LOP3.LUT R14, R15, 0xffff0000, RZ, 0xc0, !PT ;  /* 0xffff00000f0e7812 */ /* 0x000fe200078ec0ff */
[----:B------:R-:W-:Y:S01]  /*5020*/  FMUL.FTZ R65, R61, R64 ;  /* 0x000000403d417220 */ /* 0x000fe20000410000 */
[----:B------:R-:W-:Y:S01]  /*5030*/  FMUL.FTZ R11, R11, R60 ;  /* 0x0000003c0b0b7220 */ /* 0x000fe20000410000 */
[-C--:B------:R-:W-:Y:S01]  /*5040*/  FMUL.FTZ R61, R61, R63.reuse ;  /* 0x0000003f3d3d7220 */ /* 0x080fe20000410000 */
[----:B------:R-:W-:Y:S01]  /*5050*/  LOP3.LUT R203, R203, 0xffff0000, RZ, 0xc0, !PT ;  /* 0xffff0000cbcb7812 */ /* 0x000fe200078ec0ff */
[----:B------:R-:W-:Y:S01]  /*5060*/  IMAD.U32 R56, R56, 0x10000, RZ ;  /* 0x0001000038387824 */ /* 0x000fe200078e00ff */
[----:B------:R-:W-:Y:S01]  /*5070*/  LOP3.LUT R159, R159, 0xffff0000, RZ, 0xc0, !PT ;  /* 0xffff00009f9f7812 */ /* 0x000fe200078ec0ff */
[----:B------:R-:W-:Y:S01]  /*5080*/  IMAD.U32 R55, R55, 0x10000, RZ ;  /* 0x0001000037377824 */ /* 0x000fe200078e00ff */
[----:B------:R-:W-:Y:S01]  /*5090*/  LOP3.LUT R12, R12, 0xffff0000, RZ, 0xc0, !PT ;  /* 0xffff00000c0c7812 */ /* 0x000fe200078ec0ff */
[C---:B------:R-:W-:Y:S01]  /*50a0*/  FFMA.FTZ R63, R62.reuse, R63, -R65 ;  /* 0x0000003f3e3f7223 */ /* 0x040fe20000010841 */
[----:B------:R-:W-:Y:S01]  /*50b0*/  FFMA.FTZ R62, R62, R64, R61 ;  /* 0x000000403e3e7223 */ /* 0x000fe2000001003d */
[C---:B------:R-:W-:Y:S01]  /*50c0*/  FFMA.FTZ R60, R54.reuse, R60, -R67 ;  /* 0x0000003c363c7223 */ /* 0x040fe20000010843 */
[----:B------:R-:W-:Y:S01]  /*50d0*/  FFMA.FTZ R57, R54, R57, R11 ;  /* 0x0000003936397223 */ /* 0x000fe2000001000b */
[C---:B------:R-:W-:Y:S01]  /*50e0*/  FMUL.FTZ R54, R14.reuse, R203 ;  /* 0x000000cb0e367220 */ /* 0x040fe20000410000 */
[----:B------:R-:W-:Y:S01]  /*50f0*/  FMUL.FTZ R64, R14, R159 ;  /* 0x0000009f0e407220 */ /* 0x000fe20000410000 */
[----:B------:R-:W-:-:S02]  /*5100*/  IMAD.U32 R15, R15, 0x10000, RZ ;  /* 0x000100000f0f7824 */ /* 0x000fc400078e00ff */
[C---:B------:R-:W-:Y:S01]  /*5110*/  FMUL.FTZ R14, R12.reuse, R56 ;  /* 0x000000380c0e7220 */ /* 0x040fe20000410000 */
[----:B------:R-:W-:Y:S01]  /*5120*/  FMUL.FTZ R11, R12, R55 ;  /* 0x000000370c0b7220 */ /* 0x000fe20000410000 */
[----:B------:R-:W-:Y:S01]  /*5130*/  F2FP.BF16.F32.PACK_AB R60, R57, R60 ;  /* 0x0000003c393c723e */ /* 0x000fe200000010ff */
[----:B------:R-:W-:Y:S01]  /*5140*/  FFMA.FTZ R54, R15, R159, -R54 ;  /* 0x0000009f0f367223 */ /* 0x000fe20000010836 */
[C---:B------:R-:W-:Y:S01]  /*5150*/  FFMA.FTZ R14, R13.reuse, R55, -R14 ;  /* 0x000000370d0e7223 */ /* 0x040fe2000001080e */
[----:B------:R-:W-:Y:S01]  /*5160*/  FFMA.FTZ R11, R13, R56, R11 ;  /* 0x000000380d0b7223 */ /* 0x000fe2000001000b */
[----:B------:R-:W-:Y:S01]  /*5170*/  FFMA.FTZ R15, R15, R203, R64 ;  /* 0x000000cb0f0f7223 */ /* 0x000fe20000010040 */
[----:B------:R-:W-:-:S03]  /*5180*/  F2FP.BF16.F32.PACK_AB R13, R62, R63 ;  /* 0x0000003f3e0d723e */ /* 0x000fc600000010ff */
[----:B------:R-:W-:Y:S02]  /*5190*/  F2FP.BF16.F32.PACK_AB R12, R11, R14 ;  /* 0x0000000e0b0c723e */ /* 0x000fe400000010ff */
[----:B------:R-:W-:Y:S02]  /*51a0*/  F2FP.BF16.F32.PACK_AB R15, R15, R54 ;  /* 0x000000360f0f723e */ /* 0x000fe400000010ff */
[----:B------:R-:W-:-:S07]  /*51b0*/  MOV R14, R60 ;  /* 0x0000003c000e7202 */ /* 0x000fce0000000f00 */
.L_x_497:
[----:B------:R-:W-:Y:S05]  /*51c0*/  BSYNC B2 ;  /* 0x0000000000027941 */ /* 0x000fea0003800000 */
.L_x_496:
[----:B----4-:R0:W-:Y:S02]  /*51d0*/  ST.E.128 desc[UR60][R58.64], R12 ;  /* 0x0000000c3a007985 */ /* 0x0101e4000c101d3c */
.L_x_495:
[----:B------:R-:W-:Y:S05]  /*51e0*/  BSYNC B1 ;  /* 0x0000000000017941 */ /* 0x000fea0003800000 */
.L_x_494:
[----:B------:R-:W-:Y:S01]  /*51f0*/  ISETP.NE.AND P4, PT, R27, RZ, PT ;  /* 0x000000ff1b00720c */ /* 0x000fe20003f85270 */
[----:B------:R-:W-:-:S12]  /*5200*/  BSSY B1, `(.L_x_498) ;  /* 0x0000038000017945 */ /* 0x000fd80003800000 */
[----:B------:R-:W-:Y:S05]  /*5210*/  @!P4 BRA `(.L_x_499) ;  /* 0x0000000000d8c947 */ /* 0x000fea0003800000 */
[----:B0---4-:R0:W4:Y:S01]  /*5220*/  LDS.128 R12, [R32+0x2000] ;  /* 0x00200000200c7984 */ /* 0x0111220000000c00 */
[----:B------:R-:W-:Y:S01]  /*5230*/  ISETP.GE.AND P4, PT, R169, R128, PT ;  /* 0x00000080a900720c */ /* 0x000fe20003f86270 */
[----:B---3--:R-:W-:Y:S01]  /*5240*/  IMAD.SHL.U32 R11, R162, 0x8, RZ ;  /* 0x00000008a20b7824 */ /* 0x008fe200078e00ff */
[----:B------:R-:W-:Y:S01]  /*5250*/  BSSY B2, `(.L_x_500) ;  /* 0x0000031000027945 */ /* 0x000fe20003800000 */
[----:B------:R-:W-:Y:S02]  /*5260*/  IMAD.MOV.U32 R54, RZ, RZ, R119 ;  /* 0x000000ffff367224 */ /* 0x000fe400078e0077 */
[----:B-1----:R-:W-:Y:S02]  /*5270*/  IMAD.MOV.U32 R55, RZ, RZ, R118 ;  /* 0x000000ffff377224 */ /* 0x002fe400078e0076 */
[----:B------:R-:W-:-:S06]  /*5280*/  IMAD.WIDE R54, R11, 0x2, R54 ;  /* 0x000000020b367825 */ /* 0x000fcc00078e0236 */
[----:B0-----:R-:W-:Y:S05]  /*5290*/  @P4 BRA `(.L_x_501) ;  /* 0x0000000000b04947 */ /* 0x001fea0003800000 */
[--C-:B------:R-:W-:Y:S01]  /*52a0*/  SHF.R.U64 R58, R50, 0x10, R51.reuse ;  /* 0x00000010323a7819 */ /* 0x100fe20000001233 */
[----:B----4-:R-:W-:Y:S01]  /*52b0*/  IMAD.U32 R50, R14, 0x10000, RZ ;  /* 0x000100000e327824 */ /* 0x010fe200078e00ff */
[----:B------:R-:W-:Y:S02]  /*52c0*/  SHF.R.U32.HI R56, RZ, 0x10, R51 ;  /* 0x00000010ff387819 */ /* 0x000fe40000011633 */
[----:B------:R-:W-:Y:S02]  /*52d0*/  SHF.R.U64 R57, R52, 0x10, R53 ;  /* 0x0000001034397819 */ /* 0x000fe40000001235 */
[----:B------:R-:W-:Y:S01]  /*52e0*/  LOP3.LUT R51, R14, 0xffff0000, RZ, 0xc0, !PT ;  /* 0xffff00000e337812 */ /* 0x000fe200078ec0ff */
[C---:B------:R-:W-:Y:S01]  /*52f0*/  IMAD.U32 R14, R15.reuse, 0x10000, RZ ;  /* 0x000100000f0e7824 */ /* 0x040fe200078e00ff */
[----:B------:R-:W-:Y:S02]  /*5300*/  LOP3.LUT R11, R15, 0xffff0000, RZ, 0xc0, !PT ;  /* 0xffff00000f0b7812 */ /* 0x000fe400078ec0ff */
[----:B------:R-:W-:-:S02]  /*5310*/  PRMT R15, R157, 0x5410, R58 ;  /* 0x000054109d0f7816 */ /* 0x000fc4000000003a */
[----:B------:R-:W-:Y:S02]  /*5320*/  SHF.R.U32.HI R53, RZ, 0x10, R53 ;  /* 0x00000010ff357819 */ /* 0x000fe40000011635 */
[----:B------:R-:W-:Y:S02]  /*5330*/  PRMT R157, R157, 0x5432, R56 ;  /* 0x000054329d9d7816 */ /* 0x000fe40000000038 */
[C---:B------:R-:W-:Y:S01]  /*5340*/  PRMT R56, R158.reuse, 0x5410, R57 ;  /* 0x000054109e387816 */ /* 0x040fe20000000039 */
[C---:B------:R-:W-:Y:S01]  /*5350*/  IMAD.U32 R57, R13.reuse, 0x10000, RZ ;  /* 0x000100000d397824 */ /* 0x040fe200078e00ff */
[----:B------:R-:W-:Y:S02]  /*5360*/  PRMT R158, R158, 0x5432, R53 ;  /* 0x000054329e9e7816 */ /* 0x000fe40000000035 */
[----:B------:R-:W-:Y:S01]  /*5370*/  LOP3.LUT R53, R13, 0xffff0000, RZ, 0xc0, !PT ;  /* 0xffff00000d357812 */ /* 0x000fe200078ec0ff */
[----:B------:R-:W-:Y:S01]  /*5380*/  IMAD.U32 R13, R12, 0x10000, RZ ;  /* 0x000100000c0d7824 */ /* 0x000fe200078e00ff */
[----:B------:R-:W-:Y:S01]  /*5390*/  LOP3.LUT R60, R56, 0xffff0000, RZ, 0xc0, !PT ;  /* 0xffff0000383c7812 */ /* 0x000fe200078ec0ff */
[----:B------:R-:W-:Y:S01]  /*53a0*/  IMAD.U32 R52, R158, 0x10000, RZ ;  /* 0x000100009e347824 */ /* 0x000fe200078e00ff */
[----:B------:R-:W-:-:S02]  /*53b0*/  LOP3.LUT R58, R15, 0xffff0000, RZ, 0xc0, !PT ;  /* 0xffff00000f3a7812 */ /* 0x000fc400078ec0ff */
[----:B------:R-:W-:Y:S01]  /*53c0*/  SHF.L.U32 R59, R157, 0x10, RZ ;  /* 0x000000109d3b7819 */ /* 0x000fe200000006ff */
[C---:B------:R-:W-:Y:S01]  /*53d0*/  FMUL.FTZ R62, R53.reuse, R60 ;  /* 0x0000003c353e7220 */ /* 0x040fe20000410000 */
[----:B------:R-:W-:Y:S01]  /*53e0*/  LOP3.LUT R158, R158, 0xffff0000, RZ, 0xc0, !PT ;  /* 0xffff00009e9e7812 */ /* 0x000fe200078ec0ff */
[-C--:B------:R-:W-:Y:S01]  /*53f0*/  FMUL.FTZ R61, R53, R58.reuse ;  /* 0x0000003a353d7220 */ /* 0x080fe20000410000 */
[----:B------:R-:W-:Y:S01]  /*5400*/  LOP3.LUT R53, R12, 0xffff0000, RZ, 0xc0, !PT ;  /* 0xffff00000c357812 */ /* 0x000fe200078ec0ff */
[----:B------:R-:W-:Y:S01]  /*5410*/  FFMA.FTZ R12, R57, R58, -R62 ;  /* 0x0000003a390c7223 */ /* 0x000fe2000001083e */
[----:B------:R-:W-:Y:S01]  /*5420*/  FMUL.FTZ R63, R51, R52 ;  /* 0x00000034333f7220 */ /* 0x000fe20000410000 */
[----:B------:R-:W-:Y:S01]  /*5430*/  FFMA.FTZ R57, R57, R60, R61 ;  /* 0x0000003c39397223 */ /* 0x000fe2000001003d */
[----:B------:R-:W-:Y:S01]  /*5440*/  FMUL.FTZ R61, R51, R59 ;  /* 0x0000003b333d7220 */ /* 0x000fe20000410000 */
[----:B------:R-:W-:Y:S01]  /*5450*/  LOP3.LUT R157, R157, 0xffff0000, RZ, 0xc0, !PT ;  /* 0xffff00009d9d7812 */ /* 0x000fe200078ec0ff */
[----:B------:R-:W-:-:S02]  /*5460*/  IMAD.U32 R58, R56, 0x10000, RZ ;  /* 0x00010000383a7824 */ /* 0x000fc400078e00ff */
[C---:B------:R-:W-:Y:S01]  /*5470*/  FFMA.FTZ R51, R50.reuse, R59, -R63 ;  /* 0x0000003b32337223 */ /* 0x040fe2000001083f */
[----:B------:R-:W-:Y:S02]  /*5480*/  IMAD.U32 R56, R15, 0x10000, RZ ;  /* 0x000100000f387824 */ /* 0x000fe400078e00ff */
        /* <DEDUP_REMOVED lines=12> */
[----:B------:R-:W-:-:S07]  /*5550*/  F2FP.BF16.F32.PACK_AB R12, R53, R50 ;  /* 0x00000032350c723e */ /* 0x000fce00000010ff */
.L_x_501:
[----:B------:R-:W-:Y:S05]  /*5560*/  BSYNC B2 ;  /* 0x0000000000027941 */ /* 0x000fea0003800000 */
.L_x_500:
[----:B----4-:R0:W-:Y:S02]  /*5570*/  ST.E.128 desc[UR60][R54.64], R12 ;  /* 0x0000000c36007985 */ /* 0x0101e4000c101d3c */
.L_x_499:
[----:B------:R-:W-:Y:S05]  /*5580*/  BSYNC B1 ;  /* 0x0000000000017941 */ /* 0x000fea0003800000 */
.L_x_498:
        /* <DEDUP_REMOVED lines=11> */
[----:B------:R-:W-:Y:S02]  /*5640*/  SHF.R.U64 R53, R48, 0x10, R49 ;  /* 0x0000001030357819 */ /* 0x000fe40000001231 */
[--C-:B------:R-:W-:Y:S01]  /*5650*/  SHF.R.U64 R57, R46, 0x10, R47.reuse ;  /* 0x000000102e397819 */ /* 0x100fe2000000122f */
[----:B----4-:R-:W-:Y:S01]  /*5660*/  IMAD.U32 R46, R14, 0x10000, RZ ;  /* 0x000100000e2e7824 */ /* 0x010fe200078e00ff */
[----:B------:R-:W-:Y:S02]  /*5670*/  SHF.R.U32.HI R55, RZ, 0x10, R47 ;  /* 0x00000010ff377819 */ /* 0x000fe4000001162f */
[----:B------:R-:W-:Y:S02]  /*5680*/  SHF.R.U32.HI R47, RZ, 0x10, R49 ;  /* 0x00000010ff2f7819 */ /* 0x000fe40000011631 */
[----:B------:R-:W-:Y:S02]  /*5690*/  PRMT R54, R156, 0x5410, R53 ;  /* 0x000054109c367816 */ /* 0x000fe40000000035 */
[----:B------:R-:W-:-:S02]  /*56a0*/  PRMT R49, R150, 0x5410, R57 ;  /* 0x0000541096317816 */ /* 0x000fc40000000039 */
[----:B------:R-:W-:Y:S02]  /*56b0*/  PRMT R156, R156, 0x5432, R47 ;  /* 0x000054329c9c7816 */ /* 0x000fe4000000002f */
[----:B------:R-:W-:Y:S02]  /*56c0*/  LOP3.LUT R47, R13, 0xffff0000, RZ, 0xc0, !PT ;  /* 0xffff00000d2f7812 */ /* 0x000fe400078ec0ff */
[C---:B------:R-:W-:Y:S01]  /*56d0*/  LOP3.LUT R56, R54.reuse, 0xffff0000, RZ, 0xc0, !PT ;  /* 0xffff000036387812 */ /* 0x040fe200078ec0ff */
[----:B------:R-:W-:Y:S01]  /*56e0*/  IMAD.U32 R54, R54, 0x10000, RZ ;  /* 0x0001000036367824 */ /* 0x000fe200078e00ff */
[C---:B------:R-:W-:Y:S01]  /*56f0*/  LOP3.LUT R52, R49.reuse, 0xffff0000, RZ, 0xc0, !PT ;  /* 0xffff000031347812 */ /* 0x040fe200078ec0ff */
[----:B------:R-:W-:Y:S01]  /*5700*/  IMAD.U32 R49, R49, 0x10000, RZ ;  /* 0x0001000031317824 */ /* 0x000fe200078e00ff */
[----:B------:R-:W-:Y:S01]  /*5710*/  PRMT R150, R150, 0x5432, R55 ;  /* 0x0000543296967816 */ /* 0x000fe20000000037 */
[----:B------:R-:W-:Y:S01]  /*5720*/  FMUL.FTZ R58, R47, R56 ;  /* 0x000000382f3a7220 */ /* 0x000fe20000410000 */
[----:B------:R-:W-:Y:S01]  /*5730*/  LOP3.LUT R48, R14, 0xffff0000, RZ, 0xc0, !PT ;  /* 0xffff00000e307812 */ /* 0x000fe200078ec0ff */
[C---:B------:R-:W-:Y:S01]  /*5740*/  IMAD.U32 R14, R15.reuse, 0x10000, RZ ;  /* 0x000100000f0e7824 */ /* 0x040fe200078e00ff */
[----:B------:R-:W-:Y:S01]  /*5750*/  LOP3.LUT R11, R15, 0xffff0000, RZ, 0xc0, !PT ;  /* 0xffff00000f0b7812 */ /* 0x000fe200078ec0ff */
[----:B------:R-:W-:-:S02]  /*5760*/  IMAD.U32 R15, R13, 0x10000, RZ ;  /* 0x000100000d0f7824 */ /* 0x000fc400078e00ff */
[-C--:B------:R-:W-:Y:S01]  /*5770*/  FMUL.FTZ R47, R47, R52.reuse ;  /* 0x000000342f2f7220 */ /* 0x080fe20000410000 */
[----:B------:R-:W-:Y:S01]  /*5780*/  IMAD.U32 R53, R150, 0x10000, RZ ;  /* 0x0001000096357824 */ /* 0x000fe200078e00ff */
[----:B------:R-:W-:Y:S01]  /*5790*/  SHF.L.U32 R13, R12, 0x10, RZ ;  /* 0x000000100c0d7819 */ /* 0x000fe200000006ff */
[----:B------:R-:W-:Y:S02]  /*57a0*/  IMAD.U32 R55, R156, 0x10000, RZ ;  /* 0x000100009c377824 */ /* 0x000fe400078e00ff */
[C---:B------:R-:W-:Y:S01]  /*57b0*/  FFMA.FTZ R58, R15.reuse, R52, -R58 ;  /* 0x000000340f3a7223 */ /* 0x040fe2000001083a */
[----:B------:R-:W-:Y:S01]  /*57c0*/  FFMA.FTZ R47, R15, R56, R47 ;  /* 0x000000380f2f7223 */ /* 0x000fe2000001002f */
[----:B------:R-:W-:Y:S01]  /*57d0*/  FMUL.FTZ R15, R48, R53 ;  /* 0x00000035300f7220 */ /* 0x000fe20000410000 */
[----:B------:R-:W-:Y:S01]  /*57e0*/  LOP3.LUT R156, R156, 0xffff0000, RZ, 0xc0, !PT ;  /* 0xffff00009c9c7812 */ /* 0x000fe200078ec0ff */
[-C--:B------:R-:W-:Y:S01]  /*57f0*/  FMUL.FTZ R57, R48, R55.reuse ;  /* 0x0000003730397220 */ /* 0x080fe20000410000 */
[----:B------:R-:W-:Y:S01]  /*5800*/  LOP3.LUT R150, R150, 0xffff0000, RZ, 0xc0, !PT ;  /* 0xffff000096967812 */ /* 0x000fe200078ec0ff */
[----:B------:R-:W-:Y:S01]  /*5810*/  FFMA.FTZ R48, R46, R55, R15 ;  /* 0x000000372e307223 */ /* 0x000fe2000001000f */
[----:B------:R-:W-:Y:S01]  /*5820*/  LOP3.LUT R12, R12, 0xffff0000, RZ, 0xc0, !PT ;  /* 0xffff00000c0c7812 */ /* 0x000fe200078ec0ff */
[----:B------:R-:W-:Y:S01]  /*5830*/  FFMA.FTZ R57, R46, R53, -R57 ;  /* 0x000000352e397223 */ /* 0x000fe20000010839 */
[C---:B------:R-:W-:Y:S01]  /*5840*/  FMUL.FTZ R15, R11.reuse, R156 ;  /* 0x0000009c0b0f7220 */ /* 0x040fe20000410000 */
[----:B------:R-:W-:-:S02]  /*5850*/  FMUL.FTZ R53, R11, R150 ;  /* 0x000000960b357220 */ /* 0x000fc40000410000 */
[C---:B------:R-:W-:Y:S01]  /*5860*/  FMUL.FTZ R46, R12.reuse, R54 ;  /* 0x000000360c2e7220 */ /* 0x040fe20000410000 */
[-C--:B------:R-:W-:Y:S01]  /*5870*/  FMUL.FTZ R11, R12, R49.reuse ;  /* 0x000000310c0b7220 */ /* 0x080fe20000410000 */
[C---:B------:R-:W-:Y:S01]  /*5880*/  FFMA.FTZ R15, R14.reuse, R150, -R15 ;  /* 0x000000960e0f7223 */ /* 0x040fe2000001080f */
[----:B------:R-:W-:Y:S01]  /*5890*/  FFMA.FTZ R14, R14, R156, R53 ;  /* 0x0000009c0e0e7223 */ /* 0x000fe20000010035 */
[C---:B------:R-:W-:Y:S01]  /*58a0*/  FFMA.FTZ R46, R13.reuse, R49, -R46 ;  /* 0x000000310d2e7223 */ /* 0x040fe2000001082e */
[----:B------:R-:W-:Y:S01]  /*58b0*/  FFMA.FTZ R11, R13, R54, R11 ;  /* 0x000000360d0b7223 */ /* 0x000fe2000001000b */
[----:B------:R-:W-:Y:S02]  /*58c0*/  F2FP.BF16.F32.PACK_AB R13, R47, R58 ;  /* 0x0000003a2f0d723e */ /* 0x000fe400000010ff */
[----:B------:R-:W-:Y:S02]  /*58d0*/  F2FP.BF16.F32.PACK_AB R15, R14, R15 ;  /* 0x0000000f0e0f723e */ /* 0x000fe400000010ff */
[----:B------:R-:W-:-:S02]  /*58e0*/  F2FP.BF16.F32.PACK_AB R14, R48, R57 ;  /* 0x00000039300e723e */ /* 0x000fc400000010ff */
[----:B------:R-:W-:-:S07]  /*58f0*/  F2FP.BF16.F32.PACK_AB R12, R11, R46 ;  /* 0x0000002e0b0c723e */ /* 0x000fce00000010ff */
.L_x_505:
[----:B------:R-:W-:Y:S05]  /*5900*/  BSYNC B2 ;  /* 0x0000000000027941 */ /* 0x000fea0003800000 */
.L_x_504:
[----:B----4-:R0:W-:Y:S02]  /*5910*/  ST.E.128 desc[UR60][R50.64], R12 ;  /* 0x0000000c32007985 */ /* 0x0101e4000c101d3c */
.L_x_503:
[----:B------:R-:W-:Y:S05]  /*5920*/  BSYNC B1 ;  /* 0x0000000000017941 */ /* 0x000fea0003800000 */
.L_x_502:
        /* <DEDUP_REMOVED lines=9> */
[----:B------:R-:W-:Y:S01]  /*59c0*/  SHF.R.U64 R54, R42, 0x10, R43 ;  /* 0x000000102a367819 */ /* 0x000fe2000000122b */
[----:B----4-:R-:W-:Y:S01]  /*59d0*/  IMAD.U32 R42, R14, 0x10000, RZ ;  /* 0x000100000e2a7824 */ /* 0x010fe200078e00ff */
[--C-:B------:R-:W-:Y:S01]  /*59e0*/  SHF.R.U64 R50, R44, 0x10, R45.reuse ;  /* 0x000000102c327819 */ /* 0x100fe2000000122d */
[----:B---3--:R-:W-:Y:S01]  /*59f0*/  IMAD.U32 R11, R12, 0x10000, RZ ;  /* 0x000100000c0b7824 */ /* 0x008fe200078e00ff */
[----:B------:R-:W-:Y:S02]  /*5a00*/  SHF.R.U32.HI R48, RZ, 0x10, R45 ;  /* 0x00000010ff307819 */ /* 0x000fe4000001162d */
[----:B------:R-:W-:Y:S02]  /*5a10*/  SHF.R.U32.HI R52, RZ, 0x10, R43 ;  /* 0x00000010ff347819 */ /* 0x000fe4000001162b */
[----:B------:R-:W-:Y:S02]  /*5a20*/  PRMT R45, R139, 0x5410, R54 ;  /* 0x000054108b2d7816 */ /* 0x000fe40000000036 */
[----:B------:R-:W-:-:S02]  /*5a30*/  PRMT R50, R149, 0x5410, R50 ;  /* 0x0000541095327816 */ /* 0x000fc40000000032 */
[----:B------:R-:W-:Y:S02]  /*5a40*/  PRMT R149, R149, 0x5432, R48 ;  /* 0x0000543295957816 */ /* 0x000fe40000000030 */
[----:B------:R-:W-:Y:S01]  /*5a50*/  LOP3.LUT R43, R14, 0xffff0000, RZ, 0xc0, !PT ;  /* 0xffff00000e2b7812 */ /* 0x000fe200078ec0ff */
[----:B------:R-:W-:Y:S01]  /*5a60*/  IMAD.U32 R14, R13, 0x10000, RZ ;  /* 0x000100000d0e7824 */ /* 0x000fe200078e00ff */
[----:B------:R-:W-:Y:S02]  /*5a70*/  PRMT R139, R139, 0x5432, R52 ;  /* 0x000054328b8b7816 */ /* 0x000fe40000000034 */
[----:B------:R-:W-:Y:S02]  /*5a80*/  LOP3.LUT R13, R13, 0xffff0000, RZ, 0xc0, !PT ;  /* 0xffff00000d0d7812 */ /* 0x000fe400078ec0ff */
[C---:B------:R-:W-:Y:S01]  /*5a90*/  LOP3.LUT R51, R50.reuse, 0xffff0000, RZ, 0xc0, !PT ;  /* 0xffff000032337812 */ /* 0x040fe200078ec0ff */
[----:B------:R-:W-:Y:S01]  /*5aa0*/  IMAD.U32 R49, R139, 0x10000, RZ ;  /* 0x000100008b317824 */ /* 0x000fe200078e00ff */
[----:B------:R-:W-:Y:S01]  /*5ab0*/  LOP3.LUT R48, R45, 0xffff0000, RZ, 0xc0, !PT ;  /* 0xffff00002d307812 */ /* 0x000fe200078ec0ff */
[----:B------:R-:W-:Y:S01]  /*5ac0*/  IMAD.U32 R50, R50, 0x10000, RZ ;  /* 0x0001000032327824 */ /* 0x000fe200078e00ff */
[----:B------:R-:W-:Y:S01]  /*5ad0*/  SHF.L.U32 R52, R149, 0x10, RZ ;  /* 0x0000001095347819 */ /* 0x000fe200000006ff */
[----:B------:R-:W-:Y:S01]  /*5ae0*/  FMUL.FTZ R53, R13, R51 ;  /* 0x000000330d357220 */ /* 0x000fe20000410000 */
[----:B------:R-:W-:Y:S01]  /*5af0*/  LOP3.LUT R44, R15, 0xffff0000, RZ, 0xc0, !PT ;  /* 0xffff00000f2c7812 */ /* 0x000fe200078ec0ff */
[----:B------:R-:W-:Y:S01]  /*5b00*/  FMUL.FTZ R54, R13, R48 ;  /* 0x000000300d367220 */ /* 0x000fe20000410000 */
[----:B------:R-:W-:Y:S01]  /*5b10*/  LOP3.LUT R12, R12, 0xffff0000, RZ, 0xc0, !PT ;  /* 0xffff00000c0c7812 */ /* 0x000fe200078ec0ff */
[----:B------:R-:W-:Y:S01]  /*5b20*/  FMUL.FTZ R13, R43, R52 ;  /* 0x000000342b0d7220 */ /* 0x000fe20000410000 */
[----:B------:R-:W-:Y:S01]  /*5b30*/  LOP3.LUT R149, R149, 0xffff0000, RZ, 0xc0, !PT ;  /* 0xffff000095957812 */ /* 0x000fe200078ec0ff */
[----:B------:R-:W-:Y:S01]  /*5b40*/  FMUL.FTZ R43, R43, R49 ;  /* 0x000000312b2b7220 */ /* 0x000fe20000410000 */
[----:B------:R-:W-:Y:S01]  /*5b50*/  LOP3.LUT R139, R139, 0xffff0000, RZ, 0xc0, !PT ;  /* 0xffff00008b8b7812 */ /* 0x000fe200078ec0ff */
[----:B------:R-:W-:-:S02]  /*5b60*/  IMAD.U32 R45, R45, 0x10000, RZ ;  /* 0x000100002d2d7824 */ /* 0x000fc400078e00ff */
[C---:B------:R-:W-:Y:S01]  /*5b70*/  FFMA.FTZ R53, R14.reuse, R48, -R53 ;  /* 0x000000300e357223 */ /* 0x040fe20000010835 */
[----:B------:R-:W-:Y:S01]  /*5b80*/  FFMA.FTZ R54, R14, R51, R54 ;  /* 0x000000330e367223 */ /* 0x000fe20000010036 */
[C---:B------:R-:W-:Y:S01]  /*5b90*/  FFMA.FTZ R49, R42.reuse, R49, -R13 ;  /* 0x000000312a317223 */ /* 0x040fe2000001080d */
[----:B------:R-:W-:Y:S02]  /*5ba0*/  IMAD.U32 R15, R15, 0x10000, RZ ;  /* 0x000100000f0f7824 */ /* 0x000fe400078e00ff */
[----:B------:R-:W-:Y:S01]  /*5bb0*/  FFMA.FTZ R42, R42, R52, R43 ;  /* 0x000000342a2a7223 */ /* 0x000fe2000001002b */
[----:B------:R-:W-:Y:S01]  /*5bc0*/  FMUL.FTZ R48, R44, R149 ;  /* 0x000000952c307220 */ /* 0x000fe20000410000 */
[CC--:B------:R-:W-:Y:S01]  /*5bd0*/  FMUL.FTZ R14, R12.reuse, R50.reuse ;  /* 0x000000320c0e7220 */ /* 0x0c0fe20000410000 */
[----:B------:R-:W-:Y:S01]  /*5be0*/  FMUL.FTZ R13, R12, R45 ;  /* 0x0000002d0c0d7220 */ /* 0x000fe20000410000 */
[-C--:B------:R-:W-:Y:S01]  /*5bf0*/  FMUL.FTZ R44, R44, R139.reuse ;  /* 0x0000008b2c2c7220 */ /* 0x080fe20000410000 */
[----:B------:R-:W-:Y:S01]  /*5c00*/  FFMA.FTZ R48, R15, R139, -R48 ;  /* 0x0000008b0f307223 */ /* 0x000fe20000010830 */
[C---:B------:R-:W-:Y:S01]  /*5c10*/  FFMA.FTZ R14, R11.reuse, R45, -R14 ;  /* 0x0000002d0b0e7223 */ /* 0x040fe2000001080e */
[----:B------:R-:W-:Y:S01]  /*5c20*/  FFMA.FTZ R13, R11, R50, R13 ;  /* 0x000000320b0d7223 */ /* 0x000fe2000001000d */
[----:B------:R-:W-:Y:S01]  /*5c30*/  FFMA.FTZ R15, R15, R149, R44 ;  /* 0x000000950f0f7223 */ /* 0x000fe2000001002c */
[----:B------:R-:W-:-:S02]  /*5c40*/  F2FP.BF16.F32.PACK_AB R53, R54, R53 ;  /* 0x000000353635723e */ /* 0x000fc400000010ff */
[----:B------:R-:W-:Y:S02]  /*5c50*/  F2FP.BF16.F32.PACK_AB R42, R42, R49 ;  /* 0x000000312a2a723e */ /* 0x000fe400000010ff */
[----:B------:R-:W-:Y:S01]  /*5c60*/  F2FP.BF16.F32.PACK_AB R12, R13, R14 ;  /* 0x0000000e0d0c723e */ /* 0x000fe200000010ff */
[----:B------:R-:W-:Y:S01]  /*5c70*/  IMAD.MOV.U32 R13, RZ, RZ, R53 ;  /* 0x000000ffff0d7224 */ /* 0x000fe200078e0035 */
[----:B------:R-:W-:Y:S01]  /*5c80*/  F2FP.BF16.F32.PACK_AB R15, R15, R48 ;  /* 0x000000300f0f723e */ /* 0x000fe200000010ff */
[----:B------:R-:W-:-:S07]  /*5c90*/  IMAD.MOV.U32 R14, RZ, RZ, R42 ;  /* 0x000000ffff0e7224 */ /* 0x000fce00078e002a */
.L_x_509:
[----:B------:R-:W-:Y:S05]  /*5ca0*/  BSYNC B2 ;  /* 0x0000000000027941 */ /* 0x000fea0003800000 */
.L_x_508:
[----:B----4-:R0:W-:Y:S02]  /*5cb0*/  ST.E.128 desc[UR60][R46.64], R12 ;  /* 0x0000000c2e007985 */ /* 0x0101e4000c101d3c */
.L_x_507:
[----:B------:R-:W-:Y:S05]  /*5cc0*/  BSYNC B1 ;  /* 0x0000000000017941 */ /* 0x000fea0003800000 */
.L_x_506:
        /* <DEDUP_REMOVED lines=17> */
[----:B------:R-:W-:Y:S02]  /*5de0*/  LOP3.LUT R38, R14, 0xffff0000, RZ, 0xc0, !PT ;  /* 0xffff00000e267812 */ /* 0x000fe400078ec0ff */
[----:B------:R-:W-:Y:S02]  /*5df0*/  SHF.L.U32 R14, R13, 0x10, RZ ;  /* 0x000000100d0e7819 */ /* 0x000fe400000006ff */
[----:B------:R-:W-:Y:S02]  /*5e00*/  PRMT R123, R123, 0x5432, R48 ;  /* 0x000054327b7b7816 */ /* 0x000fe40000000030 */
[----:B------:R-:W-:Y:S02]  /*5e10*/  PRMT R135, R135, 0x5432, R44 ;  /* 0x0000543287877816 */ /* 0x000fe4000000002c */
[----:B------:R-:W-:Y:S01]  /*5e20*/  LOP3.LUT R13, R13, 0xffff0000, RZ, 0xc0, !PT ;  /* 0xffff00000d0d7812 */ /* 0x000fe200078ec0ff */
[----:B------:R-:W-:Y:S01]  /*5e30*/  IMAD.U32 R44, R123, 0x10000, RZ ;  /* 0x000100007b2c7824 */ /* 0x000fe200078e00ff */
[----:B------:R-:W-:Y:S01]  /*5e40*/  LOP3.LUT R46, R45, 0xffff0000, RZ, 0xc0, !PT ;  /* 0xffff00002d2e7812 */ /* 0x000fe200078ec0ff */
[----:B------:R-:W-:Y:S01]  /*5e50*/  IMAD.U32 R47, R135, 0x10000, RZ ;  /* 0x00010000872f7824 */ /* 0x000fe200078e00ff */
[----:B------:R-:W-:Y:S01]  /*5e60*/  LOP3.LUT R41, R40, 0xffff0000, RZ, 0xc0, !PT ;  /* 0xffff000028297812 */ /* 0x000fe200078ec0ff */
[C---:B------:R-:W-:Y:S01]  /*5e70*/  FMUL.FTZ R50, R38.reuse, R44 ;  /* 0x0000002c26327220 */ /* 0x040fe20000410000 */
[----:B------:R-:W-:Y:S01]  /*5e80*/  LOP3.LUT R39, R15, 0xffff0000, RZ, 0xc0, !PT ;  /* 0xffff00000f277812 */ /* 0x000fe200078ec0ff */
[CC--:B------:R-:W-:Y:S01]  /*5e90*/  FMUL.FTZ R49, R13.reuse, R46.reuse ;  /* 0x0000002e0d317220 */ /* 0x0c0fe20000410000 */
[----:B------:R-:W-:Y:S01]  /*5ea0*/  FMUL.FTZ R48, R38, R47 ;  /* 0x0000002f26307220 */ /* 0x000fe20000410000 */
[-C--:B------:R-:W-:Y:S01]  /*5eb0*/  FMUL.FTZ R13, R13, R41.reuse ;  /* 0x000000290d0d7220 */ /* 0x080fe20000410000 */
[----:B------:R-:W-:Y:S01]  /*5ec0*/  LOP3.LUT R12, R12, 0xffff0000, RZ, 0xc0, !PT ;  /* 0xffff00000c0c7812 */ /* 0x000fe200078ec0ff */
[C---:B------:R-:W-:Y:S01]  /*5ed0*/  FFMA.FTZ R49, R14.reuse, R41, -R49 ;  /* 0x000000290e317223 */ /* 0x040fe20000010831 */
[----:B------:R-:W-:Y:S01]  /*5ee0*/  LOP3.LUT R38, R135, 0xffff0000, RZ, 0xc0, !PT ;  /* 0xffff000087267812 */ /* 0x000fe200078ec0ff */
[----:B------:R-:W-:Y:S01]  /*5ef0*/  FFMA.FTZ R46, R14, R46, R13 ;  /* 0x0000002e0e2e7223 */ /* 0x000fe2000001000d */
[----:B------:R-:W-:Y:S01]  /*5f00*/  LOP3.LUT R14, R123, 0xffff0000, RZ, 0xc0, !PT ;  /* 0xffff00007b0e7812 */ /* 0x000fe200078ec0ff */
[----:B------:R-:W-:-:S02]  /*5f10*/  IMAD.U32 R45, R45, 0x10000, RZ ;  /* 0x000100002d2d7824 */ /* 0x000fc400078e00ff */
[C---:B------:R-:W-:Y:S01]  /*5f20*/  FFMA.FTZ R48, R33.reuse, R44, -R48 ;  /* 0x0000002c21307223 */ /* 0x040fe20000010830 */
[----:B------:R-:W-:Y:S02]  /*5f30*/  IMAD.U32 R40, R40, 0x10000, RZ ;  /* 0x0001000028287824 */ /* 0x000fe400078e00ff */
[----:B------:R-:W-:Y:S01]  /*5f40*/  FFMA.FTZ R33, R33, R47, R50 ;  /* 0x0000002f21217223 */ /* 0x000fe20000010032 */
[----:B------:R-:W-:Y:S01]  /*5f50*/  FMUL.FTZ R50, R39, R38 ;  /* 0x0000002627327220 */ /* 0x000fe20000410000 */
[CC--:B------:R-:W-:Y:S01]  /*5f60*/  FMUL.FTZ R44, R12.reuse, R45.reuse ;  /* 0x0000002d0c2c7220 */ /* 0x0c0fe20000410000 */
[----:B------:R-:W-:Y:S02]  /*5f70*/  IMAD.U32 R15, R15, 0x10000, RZ ;  /* 0x000100000f0f7824 */ /* 0x000fe400078e00ff */
        /* <DEDUP_REMOVED lines=8> */
[----:B------:R-:W-:Y:S02]  /*6000*/  F2FP.BF16.F32.PACK_AB R15, R39, R50 ;  /* 0x00000032270f723e */ /* 0x000fe400000010ff */
[----:B------:R-:W-:-:S07]  /*6010*/  F2FP.BF16.F32.PACK_AB R12, R11, R44 ;  /* 0x0000002c0b0c723e */ /* 0x000fce00000010ff */
.L_x_513:
[----:B------:R-:W-:Y:S05]  /*6020*/  BSYNC B2 ;  /* 0x0000000000027941 */ /* 0x000fea0003800000 */
.L_x_512:
[----:B----4-:R0:W-:Y:S02]  /*6030*/  ST.E.128 desc[UR60][R42.64], R12 ;  /* 0x0000000c2a007985 */ /* 0x0101e4000c101d3c */
.L_x_511:
[----:B------:R-:W-:Y:S05]  /*6040*/  BSYNC B1 ;  /* 0x0000000000017941 */ /* 0x000fea0003800000 */
.L_x_510:
[----:B------:R-:W-:-:S13]  /*6050*/  ISETP.NE.AND P4, PT, R103, RZ, PT ;  /* 0x000000ff6700720c */ /* 0x000fda0003f85270 */
[----:B------:R-:W-:Y:S05]  /*6060*/  @!P4 BRA `(.L_x_493) ;  /* 0x0000004400a4c947 */ /* 0x000fea0003800000 */
[----:B0---4-:R0:W4:Y:S01]  /*6070*/  LDS.128 R12, [R32+0x8000] ;  /* 0x00800000200c7984 */ /* 0x0111220000000c00 */
[----:B------:R-:W-:Y:S01]  /*6080*/  ISETP.GE.AND P5, PT, R172, R128, PT ;  /* 0x00000080ac00720c */ /* 0x000fe20003fa6270 */
[----:B------:R-:W-:Y:S01]  /*6090*/  BSSY B1, `(.L_x_514) ;  /* 0x0000032000017945 */ /* 0x000fe20003800000 */
[----:B------:R-:W-:-:S04]  /*60a0*/  LEA R38, P4, R23, R119, 0x1 ;  /* 0x0000007717267211 */ /* 0x000fc800078808ff */
[----:B-1----:R-:W-:-:S07]  /*60b0*/  LEA.HI.X R39, R23, R118, R174, 0x1, P4 ;  /* 0x0000007617277211 */ /* 0x002fce00020f0cae */
[----:B0-----:R-:W-:Y:S05]  /*60c0*/  @P5 BRA `(.L_x_515) ;  /* 0x0000000000b85947 */ /* 0x001fea0003800000 */
[--C-:B------:R-:W-:Y:S01]  /*60d0*/  SHF.R.U64 R42, R34, 0x10, R35.reuse ;  /* 0x00000010222a7819 */ /* 0x100fe20000001223 */
[----:B----4-:R-:W-:Y:S01]  /*60e0*/  IMAD.U32 R32, R14, 0x10000, RZ ;  /* 0x000100000e207824 */ /* 0x010fe200078e00ff */
[----:B------:R-:W-:Y:S02]  /*60f0*/  SHF.R.U32.HI R40, RZ, 0x10, R35 ;  /* 0x00000010ff287819 */ /* 0x000fe40000011623 */
[--C-:B---3--:R-:W-:Y:S02]  /*6100*/  SHF.R.U64 R11, R36, 0x10, R37.reuse ;  /* 0x00000010240b7819 */ /* 0x108fe40000001225 */
[----:B------:R-:W-:Y:S02]  /*6110*/  SHF.R.U32.HI R37, RZ, 0x10, R37 ;  /* 0x00000010ff257819 */ /* 0x000fe40000011625 */
[C---:B------:R-:W-:Y:S02]  /*6120*/  PRMT R35, R83.reuse, 0x5410, R42 ;  /* 0x0000541053237816 */ /* 0x040fe4000000002a */
[----:B------:R-:W-:-:S02]  /*6130*/  PRMT R83, R83, 0x5432, R40 ;  /* 0x0000543253537816 */ /* 0x000fc40000000028 */
[----:B------:R-:W-:Y:S01]  /*6140*/  PRMT R40, R122, 0x5410, R11 ;  /* 0x000054107a287816 */ /* 0x000fe2000000000b */
[----:B------:R-:W-:Y:S01]  /*6150*/  IMAD.U32 R11, R12, 0x10000, RZ ;  /* 0x000100000c0b7824 */ /* 0x000fe200078e00ff */
[----:B------:R-:W-:Y:S01]  /*6160*/  PRMT R122, R122, 0x5432, R37 ;  /* 0x000054327a7a7816 */ /* 0x000fe20000000025 */
[----:B------:R-:W-:Y:S01]  /*6170*/  IMAD.U32 R37, R83, 0x10000, RZ ;  /* 0x0001000053257824 */ /* 0x000fe200078e00ff */
[----:B------:R-:W-:Y:S02]  /*6180*/  LOP3.LUT R33, R14, 0xffff0000, RZ, 0xc0, !PT ;  /* 0xffff00000e217812 */ /* 0x000fe400078ec0ff */
[C---:B------:R-:W-:Y:S01]  /*6190*/  SHF.L.U32 R14, R13.reuse, 0x10, RZ ;  /* 0x000000100d0e7819 */ /* 0x040fe200000006ff */
[----:B------:R-:W-:Y:S01]  /*61a0*/  IMAD.U32 R42, R122, 0x10000, RZ ;  /* 0x000100007a2a7824 */ /* 0x000fe200078e00ff */
[----:B------:R-:W-:Y:S02]  /*61b0*/  LOP3.LUT R13, R13, 0xffff0000, RZ, 0xc0, !PT ;  /* 0xffff00000d0d7812 */ /* 0x000fe400078ec0ff */
[C---:B------:R-:W-:Y:S01]  /*61c0*/  LOP3.LUT R41, R40.reuse, 0xffff0000, RZ, 0xc0, !PT ;  /* 0xffff000028297812 */ /* 0x040fe200078ec0ff */
[----:B------:R-:W-:Y:S01]  /*61d0*/  IMAD.U32 R40, R40, 0x10000, RZ ;  /* 0x0001000028287824 */ /* 0x000fe200078e00ff */
[C---:B------:R-:W-:Y:S01]  /*61e0*/  LOP3.LUT R36, R35.reuse, 0xffff0000, RZ, 0xc0, !PT ;  /* 0xffff000023247812 */ /* 0x040fe200078ec0ff */
[----:B------:R-:W-:Y:S01]  /*61f0*/  IMAD.U32 R35, R35, 0x10000, RZ ;  /* 0x0001000023237824 */ /* 0x000fe200078e00ff */
[----:B------:R-:W-:Y:S01]  /*6200*/  LOP3.LUT R12, R12, 0xffff0000, RZ, 0xc0, !PT ;  /* 0xffff00000c0c7812 */ /* 0x000fe200078ec0ff */
[----:B------:R-:W-:Y:S01]  /*6210*/  FMUL.FTZ R43, R13, R41 ;  /* 0x000000290d2b7220 */ /* 0x000fe20000410000 */
[----:B------:R-:W-:Y:S01]  /*6220*/  LOP3.LUT R34, R15, 0xffff0000, RZ, 0xc0, !PT ;  /* 0xffff00000f227812 */ /* 0x000fe200078ec0ff */
[----:B------:R-:W-:Y:S01]  /*6230*/  FMUL.FTZ R44, R13, R36 ;  /* 0x000000240d2c7220 */ /* 0x000fe20000410000 */
[C---:B------:R-:W-:Y:S01]  /*6240*/  FMUL.FTZ R13, R33.reuse, R42 ;  /* 0x0000002a210d7220 */ /* 0x040fe20000410000 */
[----:B------:R-:W-:Y:S01]  /*6250*/  FMUL.FTZ R33, R33, R37 ;  /* 0x0000002521217220 */ /* 0x000fe20000410000 */
[----:B------:R-:W-:Y:S01]  /*6260*/  LOP3.LUT R122, R122, 0xffff0000, RZ, 0xc0, !PT ;  /* 0xffff00007a7a7812 */ /* 0x000fe200078ec0ff */
[C---:B------:R-:W-:Y:S01]  /*6270*/  FFMA.FTZ R43, R14.reuse, R36, -R43 ;  /* 0x000000240e2b7223 */ /* 0x040fe2000001082b */
[----:B------:R-:W-:Y:S01]  /*6280*/  LOP3.LUT R83, R83, 0xffff0000, RZ, 0xc0, !PT ;  /* 0xffff000053537812 */ /* 0x000fe200078ec0ff */
        /* <DEDUP_REMOVED lines=8> */
[C---:B------:R-:W-:Y:S01]  /*6310*/  FFMA.FTZ R14, R11.reuse, R35, -R14 ;  /* 0x000000230b0e7223 */ /* 0x040fe2000001080e */
[----:B------:R-:W-:Y:S01]  /*6320*/  FFMA.FTZ R13, R11, R40, R13 ;  /* 0x000000280b0d7223 */ /* 0x000fe2000001000d */
[C---:B------:R-:W-:Y:S01]  /*6330*/  FFMA.FTZ R36, R15.reuse, R83, -R36 ;  /* 0x000000530f247223 */ /* 0x040fe20000010824 */
[----:B------:R-:W-:Y:S01]  /*6340*/  FFMA.FTZ R33, R15, R122, R33 ;  /* 0x0000007a0f217223 */ /* 0x000fe20000010021 */
[----:B------:R-:W-:Y:S02]  /*6350*/  F2FP.BF16.F32.PACK_AB R43, R44, R43 ;  /* 0x0000002b2c2b723e */ /* 0x000fe400000010ff */
[----:B------:R-:W-:Y:S02]  /*6360*/  F2FP.BF16.F32.PACK_AB R32, R32, R37 ;  /* 0x000000252020723e */ /* 0x000fe400000010ff */
[----:B------:R-:W-:Y:S01]  /*6370*/  F2FP.BF16.F32.PACK_AB R12, R13, R14 ;  /* 0x0000000e0d0c723e */ /* 0x000fe200000010ff */
[----:B------:R-:W-:Y:S01]  /*6380*/  IMAD.MOV.U32 R13, RZ, RZ, R43 ;  /* 0x000000ffff0d7224 */ /* 0x000fe200078e002b */
[----:B------:R-:W-:Y:S01]  /*6390*/  F2FP.BF16.F32.PACK_AB R15, R33, R36 ;  /* 0x00000024210f723e */ /* 0x000fe200000010ff */
[----:B------:R-:W-:-:S07]  /*63a0*/  IMAD.MOV.U32 R14, RZ, RZ, R32 ;  /* 0x000000ffff0e7224 */ /* 0x000fce00078e0020 */
.L_x_515:
[----:B------:R-:W-:Y:S05]  /*63b0*/  BSYNC B1 ;  /* 0x0000000000017941 */ /* 0x000fea0003800000 */
.L_x_514:
[----:B----4-:R0:W-:Y:S01]  /*63c0*/  ST.E.128 desc[UR60][R38.64], R12 ;  /* 0x0000000c26007985 */ /* 0x0101e2000c101d3c */
[----:B------:R-:W-:Y:S05]  /*63d0*/  BRA `(.L_x_493) ;  /* 0x0000004000c87947 */ /* 0x000fea0003800000 */
.L_x_459:
        /* <DEDUP_REMOVED lines=18> */
[----:B------:R-:W-:Y:S02]  /*6500*/  IADD3 R32, P5, R92, R12, RZ ;  /* 0x0000000c5c207210 */ /* 0x000fe40007fbe0ff */
[----:B------:R-:W-:Y:S02]  /*6510*/  CS2R R42, SRZ ;  /* 0x00000000002a7805 */ /* 0x000fe4000001ff00 */
[----:B------:R-:W-:Y:S02]  /*6520*/  IADD3.X R34, R11, R107, RZ, P0, !PT ;  /* 0x0000006b0b227210 */ /* 0x000fe400007fe4ff */
[----:B------:R-:W-:Y:S02]  /*6530*/  CS2R R40, SRZ ;  /* 0x0000000000287805 */ /* 0x000fe4000001ff00 */
[----:B------:R-:W-:-:S02]  /*6540*/  LEA R56, P0, R33, UR4, 0x1 ;  /* 0x0000000421387c11 */ /* 0x000fc4000f8008ff */
[----:B------:R-:W-:Y:S02]  /*6550*/  CS2R R54, SRZ ;  /* 0x0000000000367805 */ /* 0x000fe4000001ff00 */
[----:B------:R-:W-:Y:S02]  /*6560*/  CS2R R52, SRZ ;  /* 0x0000000000347805 */ /* 0x000fe4000001ff00 */
[----:B------:R-:W-:Y:S01]  /*6570*/  LEA.HI.X R57, R33, UR5, R34, 0x1, P0 ;  /* 0x0000000521397c11 */ /* 0x000fe200080f0c22 */
[----:B------:R-:W-:Y:S01]  /*6580*/  ULDC.64 UR4, c[0x0][0x400] ;  /* 0x0001000000047ab9 */ /* 0x000fe20000000a00 */
[----:B------:R-:W-:Y:S01]  /*6590*/  ISETP.GE.AND P0, PT, R16, R128, PT ;  /* 0x000000801000720c */ /* 0x000fe20003f06270 */
[----:B------:R-:W-:Y:S01]  /*65a0*/  IMAD.X R33, R82, 0x1, R106, P5 ;  /* 0x0000000152217824 */ /* 0x000fe200028e066a */
[----:B------:R-:W-:-:S04]  /*65b0*/  LEA R60, P5, R32, UR4, 0x1 ;  /* 0x00000004203c7c11 */ /* 0x000fc8000f8a08ff */
[----:B------:R-:W-:Y:S02]  /*65c0*/  LEA.HI.X R61, R32, UR5, R33, 0x1, P5 ;  /* 0x00000005203d7c11 */ /* 0x000fe4000a8f0c21 */
[----:B------:R-:W-:-:S05]  /*65d0*/  ISETP.GE.AND P5, PT, R0, R128, PT ;  /* 0x000000800000720c */ /* 0x000fca0003fa6270 */
[----:B------:R0:W5:Y:S04]  /*65e0*/  @!P0 LDG.E.128 R40, desc[UR60][R56.64] ;  /* 0x0000003c38288981 */ /* 0x000168000c1e1d00 */
[----:B------:R0:W5:Y:S01]  /*65f0*/  @!P0 LDG.E.128 R52, desc[UR60][R60.64] ;  /* 0x0000003c3c348981 */ /* 0x000162000c1e1d00 */
[----:B------:R-:W-:Y:S02]  /*6600*/  ISETP.GE.AND P0, PT, R3, R128, PT ;  /* 0x000000800300720c */ /* 0x000fe40003f06270 */
        /* <DEDUP_REMOVED lines=8> */
[----:B------:R0:W5:Y:S04]  /*6690*/  @!P5 LDG.E.128 R36, desc[UR60][R56.64+0x40] ;  /* 0x0000403c3824d981 */ /* 0x000168000c1e1d00 */
[----:B------:R0:W5:Y:S04]  /*66a0*/  @!P0 LDG.E.128 R32, desc[UR60][R56.64+0x80] ;  /* 0x0000803c38208981 */ /* 0x000168000c1e1d00 */
[----:B------:R0:W5:Y:S04]  /*66b0*/  @!P5 LDG.E.128 R48, desc[UR60][R60.64+0x40] ;  /* 0x0000403c3c30d981 */ /* 0x000168000c1e1d00 */
[----:B------:R0:W5:Y:S02]  /*66c0*/  @!P0 LDG.E.128 R44, desc[UR60][R60.64+0x80] ;  /* 0x0000803c3c2c8981 */ /* 0x000164000c1e1d00 */
.L_x_517:
[----:B------:R-:W-:Y:S05]  /*66d0*/  BSYNC B1 ;  /* 0x0000000000017941 */ /* 0x000fea0003800000 */
.L_x_516:
        /* <DEDUP_REMOVED lines=22> */
[----:B------:R-:W-:Y:S02]  /*6840*/  IADD3 R11, P0, P6, R92, R12, R113 ;  /* 0x0000000c5c0b7210 */ /* 0x000fe40007e1e071 */
[----:B------:R-:W-:-:S02]  /*6850*/  CS2R R78, SRZ ;  /* 0x00000000004e7805 */ /* 0x000fc4000001ff00 */
[----:B------:R-:W-:Y:S02]  /*6860*/  CS2R R76, SRZ ;  /* 0x00000000004c7805 */ /* 0x000fe4000001ff00 */
[----:B------:R-:W-:Y:S02]  /*6870*/  IADD3.X R82, R106, R82, R112, P0, P6 ;  /* 0x000000526a527210 */ /* 0x000fe400007ec470 */
[----:B------:R-:W-:-:S04]  /*6880*/  LEA R12, P0, R14, UR4, 0x1 ;  /* 0x000000040e0c7c11 */ /* 0x000fc8000f8008ff */
[----:B------:R-:W-:Y:S02]  /*6890*/  LEA.HI.X R13, R14, UR5, R13, 0x1, P0 ;  /* 0x000000050e0d7c11 */ /* 0x000fe400080f0c0d */
[----:B------:R-:W-:-:S04]  /*68a0*/  LEA R14, P0, R11, UR6, 0x1 ;  /* 0x000000060b0e7c11 */ /* 0x000fc8000f8008ff */
[----:B------:R-:W-:Y:S02]  /*68b0*/  LEA.HI.X R15, R11, UR7, R82, 0x1, P0 ;  /* 0x000000070b0f7c11 */ /* 0x000fe400080f0c52 */
[----:B------:R-:W-:Y:S02]  /*68c0*/  ISETP.GE.AND P0, PT, R16, R128, PT ;  /* 0x000000801000720c */ /* 0x000fe40003f06270 */
[----:B------:R-:W-:Y:S02]  /*68d0*/  CS2R R62, SRZ ;  /* 0x00000000003e7805 */ /* 0x000fe4000001ff00 */
[----:B------:R-:W-:Y:S02]  /*68e0*/  CS2R R60, SRZ ;  /* 0x00000000003c7805 */ /* 0x000fe4000001ff00 */
[----:B------:R-:W-:Y:S02]  /*68f0*/  CS2R R74, SRZ ;  /* 0x00000000004a7805 */ /* 0x000fe4000001ff00 */
[----:B------:R-:W-:-:S05]  /*6900*/  CS2R R72, SRZ ;  /* 0x0000000000487805 */ /* 0x000fca000001ff00 */
[----:B------:R0:W5:Y:S04]  /*6910*/  @!P0 LDG.E.128 R64, desc[UR60][R12.64] ;  /* 0x0000003c0c408981 */ /* 0x000168000c1e1d00 */
[----:B------:R0:W5:Y:S01]  /*6920*/  @!P0 LDG.E.128 R76, desc[UR60][R14.64] ;  /* 0x0000003c0e4c8981 */ /* 0x000162000c1e1d00 */
[----:B------:R-:W-:Y:S02]  /*6930*/  ISETP.GE.AND P0, PT, R0, R128, PT ;  /* 0x000000800000720c */ /* 0x000fe40003f06270 */
[----:B------:R-:W-:Y:S02]  /*6940*/  CS2R R58, SRZ ;  /* 0x00000000003a7805 */ /* 0x000fe4000001ff00 */
[----:B------:R-:W-:Y:S02]  /*6950*/  CS2R R56, SRZ ;  /* 0x0000000000387805 */ /* 0x000fe4000001ff00 */
[----:B------:R-:W-:-:S02]  /*6960*/  CS2R R70, SRZ ;  /* 0x0000000000467805 */ /* 0x000fc4000001ff00 */
[----:B------:R-:W-:-:S05]  /*6970*/  CS2R R68, SRZ ;  /* 0x0000000000447805 */ /* 0x000fca000001ff00 */
[----:B------:R0:W5:Y:S04]  /*6980*/  @!P0 LDG.E.128 R60, desc[UR60][R12.64+0x40] ;  /* 0x0000403c0c3c8981 */ /* 0x000168000c1e1d00 */
[----:B------:R0:W5:Y:S01]  /*6990*/  @!P0 LDG.E.128 R72, desc[UR60][R14.64+0x40] ;  /* 0x0000403c0e488981 */ /* 0x000162000c1e1d00 */
[----:B------:R-:W-:-:S13]  /*69a0*/  ISETP.GE.AND P0, PT, R3, R128, PT ;  /* 0x000000800300720c */ /* 0x000fda0003f06270 */
[----:B------:R0:W5:Y:S04]  /*69b0*/  @!P0 LDG.E.128 R56, desc[UR60][R12.64+0x80] ;  /* 0x0000803c0c388981 */ /* 0x000168000c1e1d00 */
[----:B------:R0:W5:Y:S02]  /*69c0*/  @!P0 LDG.E.128 R68, desc[UR60][R14.64+0x80] ;  /* 0x0000803c0e448981 */ /* 0x000164000c1e1d00 */
.L_x_519:
[----:B------:R-:W-:Y:S05]  /*69d0*/  BSYNC B1 ;  /* 0x0000000000017941 */ /* 0x000fea0003800000 */
.L_x_518:
[----:B------:R-:W2:Y:S01]  /*69e0*/  LDL R11, [R1+0x30] ;  /* 0x00003000010b7983 */ /* 0x000ea20000100800 */
[----:B0-----:R-:W-:Y:S01]  /*69f0*/  IMAD.MOV.U32 R12, RZ, RZ, R33 ;  /* 0x000000ffff0c7224 */ /* 0x001fe200078e0021 */
[----:B------:R-:W-:Y:S01]  /*6a00*/  MOV R13, R36 ;  /* 0x00000024000d7202 */ /* 0x000fe20000000f00 */
[----:B------:R-:W-:Y:S01]  /*6a10*/  IMAD.MOV.U32 R14, RZ, RZ, R37 ;  /* 0x000000ffff0e7224 */ /* 0x000fe200078e0025 */
[----:B------:R-:W-:Y:S02]  /*6a20*/  PRMT R210, R81, 0x5410, R80 ;  /* 0x0000541051d27816 */ /* 0x000fe40000000050 */
[----:B--2---:R-:W-:Y:S01]  /*6a30*/  R2UR UR4, R11 ;  /* 0x000000000b0472ca */ /* 0x004fe200000e0000 */
[----:B------:R-:W-:-:S05]  /*6a40*/  IMAD.MOV.U32 R11, RZ, RZ, R32 ;  /* 0x000000ffff0b7224 */ /* 0x000fca00078e0020 */
[----:B------:R-:W-:Y:S01]  /*6a50*/  PRMT R211, R11, 0x5410, R12 ;  /* 0x000054100bd37816 */ /* 0x000fe2000000000c */
[----:B------:R-:W-:Y:S02]  /*6a60*/  IMAD.MOV.U32 R11, RZ, RZ, R38 ;  /* 0x000000ffff0b7224 */ /* 0x000fe400078e0026 */
[----:B------:R-:W-:-:S03]  /*6a70*/  IMAD.MOV.U32 R12, RZ, RZ, R39 ;  /* 0x000000ffff0c7224 */ /* 0x000fc600078e0027 */
[----:B------:R0:W-:Y:S01]  /*6a80*/  STL.S16 [R1+0x44], R11 ;  /* 0x0000440b01007387 */ /* 0x0001e20000100600 */
[----:B------:R-:W-:-:S03]  /*6a90*/  UISETP.NE.AND UP0, UPT, UR4, 0x3, UPT ;  /* 0x000000030400788c */ /* 0x000fc6000bf05270 */
[----:B------:R1:W-:Y:S03]  /*6aa0*/  STL.S16 [R1+0x42], R12 ;  /* 0x0000420c01007387 */ /* 0x0003e60000100600 */
[----:B------:R-:W-:Y:S01]  /*6ab0*/  PLOP3.LUT P0, PT, PT, PT, UP0, 0x80, 0x0 ;  /* 0x000000000000781c */ /* 0x000fe20003f0f008 */
[----:B------:R2:W-:Y:S01]  /*6ac0*/  STL.S16 [R1+0x46], R13 ;  /* 0x0000460d01007387 */ /* 0x0005e20000100600 */
[----:B0-----:R-:W-:-:S03]  /*6ad0*/  IMAD.MOV.U32 R11, RZ, RZ, R42 ;  /* 0x000000ffff0b7224 */ /* 0x001fc600078e002a */
[----:B------:R0:W-:Y:S01]  /*6ae0*/  STL.S16 [R1+0x48], R14 ;  /* 0x0000480e01007387 */ /* 0x0001e20000100600 */
[----:B-1----:R-:W-:Y:S01]  /*6af0*/  IMAD.MOV.U32 R12, RZ, RZ, R43 ;  /* 0x000000ffff0c7224 */ /* 0x002fe200078e002b */
[----:B------:R-:W-:Y:S01]  /*6b00*/  PRMT R203, R203, 0x5410, R11 ;  /* 0x00005410cbcb7816 */ /* 0x000fe2000000000b */
[----:B------:R-:W-:Y:S02]  /*6b10*/  IMAD.MOV.U32 R11, RZ, RZ, R45 ;  /* 0x000000ffff0b7224 */ /* 0x000fe400078e002d */
[----:B--2---:R-:W-:Y:S01]  /*6b20*/  IMAD.MOV.U32 R13, RZ, RZ, R40 ;  /* 0x000000ffff0d7224 */ /* 0x004fe200078e0028 */
[----:B------:R-:W-:Y:S01]  /*6b30*/  PRMT R204, R204, 0x5410, R12 ;  /* 0x00005410cccc7816 */ /* 0x000fe2000000000c */
[----:B------:R-:W-:Y:S02]  /*6b40*/  IMAD.MOV.U32 R12, RZ, RZ, R46 ;  /* 0x000000ffff0c7224 */ /* 0x000fe400078e002e */
[----:B0-----:R-:W-:-:S05]  /*6b50*/  IMAD.MOV.U32 R14, RZ, RZ, R41 ;  /* 0x000000ffff0e7224 */ /* 0x001fca00078e0029 */
[----:B------:R-:W-:Y:S01]  /*6b60*/  PRMT R158, R14, 0x5410, R13 ;  /* 0x000054100e9e7816 */ /* 0x000fe2000000000d */
[----:B------:R-:W-:Y:S01]  /*6b70*/  IMAD.MOV.U32 R13, RZ, RZ, R47 ;  /* 0x000000ffff0d7224 */ /* 0x000fe200078e002f */
[----:B------:R-:W-:-:S04]  /*6b80*/  MOV R14, R44 ;  /* 0x0000002c000e7202 */ /* 0x000fc80000000f00 */
[----:B------:R-:W-:Y:S01]  /*6b90*/  PRMT R213, R14, 0x5410, R11 ;  /* 0x000054100ed57816 */ /* 0x000fe2000000000b */
[----:B------:R-:W-:Y:S01]  /*6ba0*/  IMAD.MOV.U32 R14, RZ, RZ, R50 ;  /* 0x000000ffff0e7224 */ /* 0x000fe200078e0032 */
[----:B------:R-:W-:Y:S01]  /*6bb0*/  PRMT R212, R12, 0x5410, R13 ;  /* 0x000054100cd47816 */ /* 0x000fe2000000000d */
[----:B------:R-:W-:Y:S02]  /*6bc0*/  IMAD.MOV.U32 R13, RZ, RZ, R51 ;  /* 0x000000ffff0d7224 */ /* 0x000fe400078e0033 */
[----:B------:R-:W-:Y:S01]  /*6bd0*/  IMAD.MOV.U32 R12, RZ, RZ, R48 ;  /* 0x000000ffff0c7224 */ /* 0x000fe200078e0030 */
[----:B------:R0:W-:Y:S01]  /*6be0*/  STL.S16 [R1+0x3e], R14 ;  /* 0x00003e0e01007387 */ /* 0x0001e20000100600 */
[----:B------:R-:W-:-:S03]  /*6bf0*/  IMAD.MOV.U32 R11, RZ, RZ, R49 ;  /* 0x000000ffff0b7224 */ /* 0x000fc600078e0031 */
[----:B------:R1:W-:Y:S04]  /*6c00*/  STL.S16 [R1+0x3c], R13 ;  /* 0x00003c0d01007387 */ /* 0x0003e80000100600 */
[----:B------:R2:W-:Y:S01]  /*6c10*/  STL.S16 [R1+0x40], R12 ;  /* 0x0000400c01007387 */ /* 0x0005e20000100600 */
[----:B0-----:R-:W-:-:S03]  /*6c20*/  IMAD.MOV.U32 R14, RZ, RZ, R53 ;  /* 0x000000ffff0e7224 */ /* 0x001fc600078e0035 */
[----:B------:R0:W-:Y:S01]  /*6c30*/  STL.S16 [R1+0x4a], R11 ;  /* 0x00004a0b01007387 */ /* 0x0001e20000100600 */
[----:B-1----:R-:W-:Y:S01]  /*6c40*/  MOV R13, R52 ;  /* 0x00000034000d7202 */ /* 0x002fe20000000f00 */
[----:B--2---:R-:W-:-:S03]  /*6c50*/  IMAD.MOV.U32 R12, RZ, RZ, R55 ;  /* 0x000000ffff0c7224 */ /* 0x004fc600078e0037 */
[----:B------:R-:W-:Y:S01]  /*6c60*/  PRMT R204, R13, 0x7610, R204 ;  /* 0x000076100dcc7816 */ /* 0x000fe200000000cc */
[----:B-----5:R-:W-:Y:S02]  /*6c70*/  IMAD.MOV.U32 R13, RZ, RZ, R59 ;  /* 0x000000ffff0d7224 */ /* 0x020fe400078e003b */
[----:B0-----:R-:W-:Y:S01]  /*6c80*/  IMAD.MOV.U32 R11, RZ, RZ, R54 ;  /* 0x000000ffff0b7224 */ /* 0x001fe200078e0036 */
[----:B------:R-:W-:Y:S01]  /*6c90*/  PRMT R203, R12, 0x7610, R203 ;  /* 0x000076100ccb7816 */ /* 0x000fe200000000cb */
[----:B------:R-:W-:-:S03]  /*6ca0*/  IMAD.MOV.U32 R12, RZ, RZ, R56 ;  /* 0x000000ffff0c7224 */ /* 0x000fc600078e0038 */
[----:B------:R-:W-:Y:S01]  /*6cb0*/  PRMT R205, R14, 0x5410, R11 ;  /* 0x000054100ecd7816 */ /* 0x000fe2000000000b */
[----:B------:R-:W-:Y:S02]  /*6cc0*/  IMAD.MOV.U32 R11, RZ, RZ, R57 ;  /* 0x000000ffff0b7224 */ /* 0x000fe400078e0039 */
[----:B------:R-:W-:-:S03]  /*6cd0*/  IMAD.MOV.U32 R14, RZ, RZ, R58 ;  /* 0x000000ffff0e7224 */ /* 0x000fc600078e003a */
[----:B------:R-:W-:Y:S01]  /*6ce0*/  PRMT R150, R12, 0x5410, R11 ;  /* 0x000054100c967816 */ /* 0x000fe2000000000b */
[----:B------:R-:W-:Y:S01]  /*6cf0*/  IMAD.MOV.U32 R11, RZ, RZ, R61 ;  /* 0x000000ffff0b7224 */ /* 0x000fe200078e003d */
[----:B------:R-:W-:Y:S02]  /*6d00*/  MOV R12, R60 ;  /* 0x0000003c000c7202 */ /* 0x000fe40000000f00 */
[----:B------:R-:W-:Y:S01]  /*6d10*/  PRMT R149, R14, 0x5410, R13 ;  /* 0x000054100e957816 */ /* 0x000fe2000000000d */
[----:B------:R-:W-:Y:S01]  /*6d20*/  IMAD.MOV.U32 R14, RZ, RZ, R62 ;  /* 0x000000ffff0e7224 */ /* 0x000fe200078e003e */
[----:B------:R-:W-:Y:S01]  /*6d30*/  PRMT R154, R12, 0x5410, R11 ;  /* 0x000054100c9a7816 */ /* 0x000fe2000000000b */
[----:B------:R-:W-:Y:S02]  /*6d40*/  IMAD.MOV.U32 R12, RZ, RZ, R66 ;  /* 0x000000ffff0c7224 */ /* 0x000fe400078e0042 */
[----:B------:R-:W-:Y:S02]  /*6d50*/  IMAD.MOV.U32 R11, RZ, RZ, R67 ;  /* 0x000000ffff0b7224 */ /* 0x000fe400078e0043 */
[----:B------:R-:W-:-:S03]  /*6d60*/  IMAD.MOV.U32 R13, RZ, RZ, R63 ;  /* 0x000000ffff0d7224 */ /* 0x000fc600078e003f */
[----:B------:R-:W-:Y:S01]  /*6d70*/  PRMT R206, R12, 0x5410, R11 ;  /* 0x000054100cce7816 */ /* 0x000fe2000000000b */
[----:B------:R-:W-:Y:S01]  /*6d80*/  IMAD.MOV.U32 R12, RZ, RZ, R64 ;  /* 0x000000ffff0c7224 */ /* 0x000fe200078e0040 */
[----:B------:R-:W-:Y:S01]  /*6d90*/  PRMT R153, R14, 0x5410, R13 ;  /* 0x000054100e997816 */ /* 0x000fe2000000000d */
        /* <DEDUP_REMOVED lines=20> */
[----:B------:R-:W-:Y:S06]  /*6ee0*/  @!P0 BRA `(.L_x_520) ;  /* 0x0000000000048947 */ /* 0x000fec0003800000 */
[----:B------:R-:W-:Y:S01]  /*6ef0*/  BPT.TRAP 0x1 ;  /* 0x000000040000795c */ /* 0x000fe20000300000 */
.L_x_520:
[----:B------:R-:W-:Y:S01]  /*6f00*/  IMAD R88, R18, 0x8, R2 ;  /* 0x0000000812587824 */ /* 0x000fe200078e0202 */
[----:B------:R-:W-:Y:S01]  /*6f10*/  SHF.L.U32 R89, R166, 0x1f, RZ ;  /* 0x0000001fa6597819 */ /* 0x000fe200000006ff */
[----:B------:R-:W0:Y:S01]  /*6f20*/  LDC R135, c[0x0][0x2f4] ;  /* 0x0000bd00ff877b82 */ /* 0x000e220000000800 */
[----:B------:R-:W-:Y:S02]  /*6f30*/  BSSY B1, `(.L_x_521) ;  /* 0x0000003000017945 */ /* 0x000fe40003800000 */
[----:B------:R-:W1:Y:S02]  /*6f40*/  SYNCS.PHASECHK.TRANS64.TRYWAIT P6, [R88+URZ+0x2a890], R89 ;  /* 0x02a89059580075a7 */ /* 0x000e6400080c017f */
[----:B-1----:R-:W-:Y:S05]  /*6f50*/  @!P6 BRA `(.L_x_522) ;  /* 0x000001840084e947 */ /* 0x002fea0003800000 */
.L_x_795:
[----:B------:R-:W-:Y:S05]  /*6f60*/  BSYNC B1 ;  /* 0x0000000000017941 */ /* 0x000fea0003800000 */
.L_x_521:
[----:B------:R-:W-:Y:S01]  /*6f70*/  UMOV UR4, 0xffffffff ;  /* 0xffffffff00047882 */ /* 0x000fe20000000000 */
[----:B0-----:R-:W-:Y:S02]  /*6f80*/  IMAD.IADD R139, R135, 0x1, -R129 ;  /* 0x00000001878b7824 */ /* 0x001fe400078e0a81 */
[----:B------:R-:W-:Y:S05]  /*6f90*/  BRA.DIV UR4, `(.L_x_523) ;  /* 0x0000018604887947 */ /* 0x000fea000b800000 */
[----:B------:R0:W2:Y:S04]  /*6fa0*/  SHFL.IDX PT, R123, R118, RZ, 0x1c1f ;  /* 0x001c1fff767b7589 */ /* 0x0000a800000e0000 */
[----:B------:R0:W3:Y:S02]  /*6fb0*/  SHFL.IDX PT, R11, R119, RZ, 0x1c1f ;  /* 0x001c1fff770b7589 */ /* 0x0000e400000e0000 */
.L_x_799:
[----:B------:R-:W-:Y:S04]  /*6fc0*/  BSSY B1, `(.L_x_524) ;  /* 0x000017f000017945 */ /* 0x000fe80003800000 */
[----:B------:R-:W-:Y:S05]  /*6fd0*/  @P4 BRA `(.L_x_525) ;  /* 0x0000001400f44947 */ /* 0x000fea0003800000 */
[----:B------:R-:W-:Y:S01]  /*6fe0*/  ISETP.NE.AND P4, PT, R10, RZ, PT ;  /* 0x000000ff0a00720c */ /* 0x000fe20003f85270 */
[----:B------:R-:W-:Y:S01]  /*6ff0*/  BSSY B2, `(.L_x_526) ;  /* 0x000007d000027945 */ /* 0x000fe20003800000 */
[----:B---3--:R-:W-:-:S11]  /*7000*/  IMAD.MOV.U32 R122, RZ, RZ, R11 ;  /* 0x000000ffff7a7224 */ /* 0x008fd600078e000b */
[----:B------:R-:W-:Y:S05]  /*7010*/  @!P4 BRA `(.L_x_527) ;  /* 0x0000000400e8c947 */ /* 0x000fea0003800000 */
[----:B------:R-:W-:Y:S01]  /*7020*/  SEL R12, R129, R139, !P3 ;  /* 0x0000008b810c7207 */ /* 0x000fe20005800000 */
[----:B------:R-:W-:Y:S01]  /*7030*/  BSSY B3, `(.L_x_528) ;  /* 0x0000072000037945 */ /* 0x000fe20003800000 */
[----:B------:R-:W-:Y:S02]  /*7040*/  ISETP.GE.AND P4, PT, R16, R128, PT ;  /* 0x000000801000720c */ /* 0x000fe40003f86270 */
[----:B------:R-:W-:-:S04]  /*7050*/  SHF.R.S32.HI R13, RZ, 0x1f, R12 ;  /* 0x0000001fff0d7819 */ /* 0x000fc8000001140c */
[----:B------:R-:W-:-:S04]  /*7060*/  LEA.HI R13, R13, R12, RZ, 0x4 ;  /* 0x0000000c0d0d7211 */ /* 0x000fc800078f20ff */
[----:B------:R-:W-:-:S04]  /*7070*/  LEA.HI.SX32 R157, R13, R124, 0x1c ;  /* 0x0000007c0d9d7211 */ /* 0x000fc800078fe2ff */
[----:B------:R-:W-:-:S04]  /*7080*/  SHF.R.S32.HI R13, RZ, 0x1f, R157 ;  /* 0x0000001fff0d7819 */ /* 0x000fc8000001149d */
[----:B------:R-:W-:Y:S01]  /*7090*/  LEA.HI R13, R13, R157, RZ, 0x3 ;  /* 0x0000009d0d0d7211 */ /* 0x000fe200078f18ff */
[----:B------:R-:W-:-:S03]  /*70a0*/  IMAD.SHL.U32 R157, R157, 0x8, RZ ;  /* 0x000000089d9d7824 */ /* 0x000fc600078e00ff */
[----:B------:R-:W-:Y:S02]  /*70b0*/  SHF.R.S32.HI R13, RZ, 0x3, R13 ;  /* 0x00000003ff0d7819 */ /* 0x000fe4000001140d */
[----:B------:R-:W-:-:S03]  /*70c0*/  LOP3.LUT R12, R176, 0x38, R157, 0xf8, !PT ;  /* 0x00000038b00c7812 */ /* 0x000fc600078ef89d */
[----:B------:R-:W-:Y:S01]  /*70d0*/  IMAD R13, R13, 0x1800, R178 ;  /* 0x000018000d0d7824 */ /* 0x000fe200078e02b2 */
[----:B------:R-:W-:-:S05]  /*70e0*/  LOP3.LUT R12, R12, R177, RZ, 0x3c, !PT ;  /* 0x000000b10c0c7212 */ /* 0x000fca00078e3cff */
[----:B------:R-:W-:-:S04]  /*70f0*/  IMAD.IADD R12, R13, 0x1, R12 ;  /* 0x000000010d0c7824 */ /* 0x000fc800078e020c */
[C---:B------:R-:W-:Y:S02]  /*7100*/  IMAD R80, R18.reuse, 0x4800, R12 ;  /* 0x0000480012507824 */ /* 0x040fe400078e020c */
[----:B------:R-:W-:-:S03]  /*7110*/  IMAD R12, R18, 0x4800, R144 ;  /* 0x00004800120c7824 */ /* 0x000fc600078e0290 */
[----:B------:R-:W-:Y:S01]  /*7120*/  LEA R80, R80, R2, 0x1 ;  /* 0x0000000250507211 */ /* 0x000fe200078e08ff */
[----:B------:R-:W-:-:S05]  /*7130*/  IMAD R12, R12, 0x2, R2 ;  /* 0x000000020c0c7824 */ /* 0x000fca00078e0202 */
[----:B------:R-:W3:Y:S04]  /*7140*/  LDS.128 R80, [R80+0x18400] ;  /* 0x0184000050507984 */ /* 0x000ee80000000c00 */
[----:B------:R-:W4:Y:S01]  /*7150*/  LDS.128 R12, [R12+0x18400] ;  /* 0x018400000c0c7984 */ /* 0x000f220000000c00 */
[----:B------:R-:W-:Y:S05]  /*7160*/  @P4 BRA `(.L_x_529) ;  /* 0x0000000400784947 */ /* 0x000fea0003800000 */
[--C-:B------:R-:W-:Y:S02]  /*7170*/  SHF.R.U64 R40, R40, 0x10, R41.reuse ;  /* 0x0000001028287819 */ /* 0x100fe40000001229 */
[----:B------:R-:W-:Y:S02]  /*7180*/  SHF.R.U32.HI R41, RZ, 0x10, R41 ;  /* 0x00000010ff297819 */ /* 0x000fe40000011629 */
[----:B------:R-:W-:Y:S02]  /*7190*/  SHF.R.U32.HI R159, RZ, 0x10, R53 ;  /* 0x00000010ff9f7819 */ /* 0x000fe40000011635 */
[C---:B------:R-:W-:Y:S02]  /*71a0*/  PRMT R40, R158.reuse, 0x5432, R40 ;  /* 0x000054329e287816 */ /* 0x040fe40000000028 */
[----:B------:R-:W-:Y:S02]  /*71b0*/  PRMT R41, R158, 0x5410, R41 ;  /* 0x000054109e297816 */ /* 0x000fe40000000029 */
[----:B------:R-:W-:-:S02]  /*71c0*/  SHF.R.U64 R42, R42, 0x10, R43 ;  /* 0x000000102a2a7819 */ /* 0x000fc4000000122b */
[----:B------:R-:W-:Y:S02]  /*71d0*/  SHF.R.U32.HI R158, RZ, 0x10, R43 ;  /* 0x00000010ff9e7819 */ /* 0x000fe4000001162b */
[----:B------:R-:W-:Y:S02]  /*71e0*/  SHF.R.U64 R43, R52, 0x10, R53 ;  /* 0x00000010342b7819 */ /* 0x000fe40000001235 */
[----:B------:R-:W-:Y:S02]  /*71f0*/  SHF.R.U64 R52, R54, 0x10, R55 ;  /* 0x0000001036347819 */ /* 0x000fe40000001237 */
[----:B------:R-:W-:Y:S02]  /*7200*/  PRMT R159, R205, 0x5410, R159 ;  /* 0x00005410cd9f7816 */ /* 0x000fe4000000009f */
[----:B------:R-:W-:Y:S02]  /*7210*/  PRMT R53, R203, 0x5432, R42 ;  /* 0x00005432cb357816 */ /* 0x000fe4000000002a */
[----:B------:R-:W-:Y:S01]  /*7220*/  SHF.R.U32.HI R54, RZ, 0x10, R55 ;  /* 0x00000010ff367819 */ /* 0x000fe20000011637 */
[----:B------:R-:W-:Y:S01]  /*7230*/  IMAD.U32 R55, R41, 0x10000, RZ ;  /* 0x0001000029377824 */ /* 0x000fe200078e00ff */
[----:B------:R-:W-:-:S02]  /*7240*/  PRMT R42, R204, 0x5432, R158 ;  /* 0x00005432cc2a7816 */ /* 0x000fc4000000009e */
[----:B------:R-:W-:Y:S01]  /*7250*/  PRMT R43, R204, 0x5410, R43 ;  /* 0x00005410cc2b7816 */ /* 0x000fe2000000002b */
[----:B------:R-:W-:Y:S01]  /*7260*/  IMAD.U32 R204, R159, 0x10000, RZ ;  /* 0x000100009fcc7824 */ /* 0x000fe200078e00ff */
[----:B------:R-:W-:Y:S01]  /*7270*/  PRMT R52, R205, 0x5432, R52 ;  /* 0x00005432cd347816 */ /* 0x000fe20000000034 */
[----:B---3--:R-:W-:Y:S01]  /*7280*/  IMAD.U32 R205, R81, 0x10000, RZ ;  /* 0x0001000051cd7824 */ /* 0x008fe200078e00ff */
[----:B------:R-:W-:Y:S01]  /*7290*/  PRMT R54, R203, 0x5410, R54 ;  /* 0x00005410cb367816 */ /* 0x000fe20000000036 */
[----:B----4-:R-:W-:Y:S01]  /*72a0*/  IMAD.U32 R203, R13, 0x10000, RZ ;  /* 0x000100000dcb7824 */ /* 0x010fe200078e00ff */
[----:B------:R-:W-:Y:S01]  /*72b0*/  LOP3.LUT R159, R159, 0xffff0000, RZ, 0xc0, !PT ;  /* 0xffff00009f9f7812 */ /* 0x000fe200078ec0ff */
[----:B------:R-:W-:Y:S01]  /*72c0*/  FMUL.FTZ R158, R205, R204 ;  /* 0x000000cccd9e7220 */ /* 0x000fe20000410000 */
[----:B------:R-:W-:Y:S02]  /*72d0*/  LOP3.LUT R81, R81, 0xffff0000, RZ, 0xc0, !PT ;  /* 0xffff000051517812 */ /* 0x000fe400078ec0ff */
[----:B------:R-:W-:Y:S01]  /*72e0*/  LOP3.LUT R41, R41, 0xffff0000, RZ, 0xc0, !PT ;  /* 0xffff000029297812 */ /* 0x000fe200078ec0ff */
[-C--:B------:R-:W-:Y:S01]  /*72f0*/  FFMA.FTZ R158, R203, R55.reuse, -R158 ;  /* 0x00000037cb9e7223 */ /* 0x080fe2000001089e */
[----:B------:R-:W-:Y:S01]  /*7300*/  FMUL.FTZ R55, R205, R55 ;  /* 0x00000037cd377220 */ /* 0x000fe20000410000 */
[C---:B------:R-:W-:Y:S01]  /*7310*/  IMAD.U32 R205, R83.reuse, 0x10000, RZ ;  /* 0x0001000053cd7824 */ /* 0x040fe200078e00ff */
[----:B------:R-:W-:-:S02]  /*7320*/  LOP3.LUT R83, R83, 0xffff0000, RZ, 0xc0, !PT ;  /* 0xffff000053537812 */ /* 0x000fc400078ec0ff */
[----:B------:R-:W-:Y:S01]  /*7330*/  FFMA.FTZ R55, R203, R204, R55 ;  /* 0x000000cccb377223 */ /* 0x000fe20000010037 */
[----:B------:R-:W-:Y:S01]  /*7340*/  LOP3.LUT R203, R13, 0xffff0000, RZ, 0xc0, !PT ;  /* 0xffff00000dcb7812 */ /* 0x000fe200078ec0ff */
[----:B------:R-:W-:Y:S01]  /*7350*/  FMUL.FTZ R13, R81, R159 ;  /* 0x0000009f510d7220 */ /* 0x000fe20000410000 */
[C---:B------:R-:W-:Y:S01]  /*7360*/  IMAD.U32 R204, R54.reuse, 0x10000, RZ ;  /* 0x0001000036cc7824 */ /* 0x040fe200078e00ff */
[----:B------:R-:W-:Y:S02]  /*7370*/  LOP3.LUT R54, R54, 0xffff0000, RZ, 0xc0, !PT ;  /* 0xffff000036367812 */ /* 0x000fe400078ec0ff */
[-C--:B------:R-:W-:Y:S01]  /*7380*/  FFMA.FTZ R13, R203, R41.reuse, -R13 ;  /* 0x00000029cb0d7223 */ /* 0x080fe2000001080d */
[----:B------:R-:W-:Y:S01]  /*7390*/  FMUL.FTZ R41, R81, R41 ;  /* 0x0000002951297220 */ /* 0x000fe20000410000 */
[----:B------:R-:W-:-:S03]  /*73a0*/  FMUL.FTZ R81, R205, R204 ;  /* 0x000000cccd517220 */ /* 0x000fc60000410000 */
[----:B------:R-:W-:Y:S01]  /*73b0*/  FFMA.FTZ R41, R203, R159, R41 ;  /* 0x0000009fcb297223 */ /* 0x000fe20000010029 */
[C---:B------:R-:W-:Y:S01]  /*73c0*/  SHF.L.U32 R159, R42.reuse, 0x10, RZ ;  /* 0x000000102a9f7819 */ /* 0x040fe200000006ff */
[C---:B------:R-:W-:Y:S01]  /*73d0*/  IMAD.U32 R203, R15.reuse, 0x10000, RZ ;  /* 0x000100000fcb7824 */ /* 0x040fe200078e00ff */
[----:B------:R-:W-:Y:S02]  /*73e0*/  LOP3.LUT R42, R42, 0xffff0000, RZ, 0xc0, !PT ;  /* 0xffff00002a2a7812 */ /* 0x000fe400078ec0ff */
[----:B------:R-:W-:Y:S01]  /*73f0*/  LOP3.LUT R15, R15, 0xffff0000, RZ, 0xc0, !PT ;  /* 0xffff00000f0f7812 */ /* 0x000fe200078ec0ff */
[-C--:B------:R-:W-:Y:S01]  /*7400*/  FFMA.FTZ R81, R203, R159.reuse, -R81 ;  /* 0x0000009fcb517223 */ /* 0x080fe20000010851 */
[----:B------:R-:W-:Y:S01]  /*7410*/  FMUL.FTZ R159, R205, R159 ;  /* 0x0000009fcd9f7220 */ /* 0x000fe20000410000 */
[----:B------:R-:W-:Y:S01]  /*7420*/  F2FP.BF16.F32.PACK_AB R41, R41, R55 ;  /* 0x000000372929723e */ /* 0x000fe200000010ff */
[----:B------:R-:W-:Y:S01]  /*7430*/  IMAD.U32 R55, R80, 0x10000, RZ ;  /* 0x0001000050377824 */ /* 0x000fe200078e00ff */
[----:B------:R-:W-:Y:S01]  /*7440*/  F2FP.BF16.F32.PACK_AB R13, R13, R158 ;  /* 0x0000009e0d0d723e */ /* 0x000fe200000010ff */
[----:B------:R-:W-:Y:S01]  /*7450*/  FFMA.FTZ R159, R203, R204, R159 ;  /* 0x000000cccb9f7223 */ /* 0x000fe2000001009f */
[----:B------:R-:W-:-:S04]  /*7460*/  FMUL.FTZ R203, R83, R54 ;  /* 0x0000003653cb7220 */ /* 0x000fc80000410000 */
[-C--:B------:R-:W-:Y:S01]  /*7470*/  FFMA.FTZ R203, R15, R42.reuse, -R203 ;  /* 0x0000002a0fcb7223 */ /* 0x080fe200000108cb */
[----:B------:R-:W-:-:S04]  /*7480*/  FMUL.FTZ R42, R83, R42 ;  /* 0x0000002a532a7220 */ /* 0x000fc80000410000 */
[----:B------:R-:W-:Y:S01]  /*7490*/  FFMA.FTZ R42, R15, R54, R42 ;  /* 0x000000360f2a7223 */ /* 0x000fe2000001002a */
[----:B------:R-:W-:Y:S01]  /*74a0*/  F2FP.BF16.F32.PACK_AB R203, R203, R81 ;  /* 0x00000051cbcb723e */ /* 0x000fe200000010ff */
[C---:B------:R-:W-:Y:S01]  /*74b0*/  IMAD.U32 R54, R43.reuse, 0x10000, RZ ;  /* 0x000100002b367824 */ /* 0x040fe200078e00ff */
[----:B------:R-:W-:Y:S01]  /*74c0*/  LOP3.LUT R43, R43, 0xffff0000, RZ, 0xc0, !PT ;  /* 0xffff00002b2b7812 */ /* 0x000fe200078ec0ff */
[C---:B------:R-:W-:Y:S01]  /*74d0*/  IMAD.U32 R81, R40.reuse, 0x10000, RZ ;  /* 0x0001000028517824 */ /* 0x040fe200078e00ff */
[----:B------:R-:W-:Y:S01]  /*74e0*/  LOP3.LUT R40, R40, 0xffff0000, RZ, 0xc0, !PT ;  /* 0xffff000028287812 */ /* 0x000fe200078ec0ff */
[C---:B------:R-:W-:Y:S01]  /*74f0*/  FMUL.FTZ R83, R55.reuse, R54 ;  /* 0x0000003637537220 */ /* 0x040fe20000410000 */
[----:B------:R-:W-:Y:S02]  /*7500*/  IMAD.U32 R15, R12, 0x10000, RZ ;  /* 0x000100000c0f7824 */ /* 0x000fe400078e00ff */
[----:B------:R-:W-:Y:S01]  /*7510*/  FMUL.FTZ R55, R55, R81 ;  /* 0x0000005137377220 */ /* 0x000fe20000410000 */
[----:B------:R-:W-:Y:S01]  /*7520*/  F2FP.BF16.F32.PACK_AB R42, R42, R159 ;  /* 0x0000009f2a2a723e */ /* 0x000fe200000010ff */
[----:B------:R-:W-:-:S02]  /*7530*/  FFMA.FTZ R83, R15, R81, -R83 ;  /* 0x000000510f537223 */ /* 0x000fc40000010853 */
[----:B------:R-:W-:Y:S01]  /*7540*/  FFMA.FTZ R55, R15, R54, R55 ;  /* 0x000000360f377223 */ /* 0x000fe20000010037 */
[----:B------:R-:W-:Y:S01]  /*7550*/  LOP3.LUT R15, R80, 0xffff0000, RZ, 0xc0, !PT ;  /* 0xffff0000500f7812 */ /* 0x000fe200078ec0ff */
[----:B------:R-:W-:Y:S01]  /*7560*/  IMAD.U32 R81, R82, 0x10000, RZ ;  /* 0x0001000052517824 */ /* 0x000fe200078e00ff */
[----:B------:R-:W-:-:S03]  /*7570*/  LOP3.LUT R54, R12, 0xffff0000, RZ, 0xc0, !PT ;  /* 0xffff00000c367812 */ /* 0x000fc600078ec0ff */
[C---:B------:R-:W-:Y:S01]  /*7580*/  FMUL.FTZ R12, R15.reuse, R43 ;  /* 0x0000002b0f0c7220 */ /* 0x040fe20000410000 */
[----:B------:R-:W-:-:S03]  /*7590*/  FMUL.FTZ R15, R15, R40 ;  /* 0x000000280f0f7220 */ /* 0x000fc60000410000 */
[C---:B------:R-:W-:Y:S01]  /*75a0*/  FFMA.FTZ R12, R54.reuse, R40, -R12 ;  /* 0x00000028360c7223 */ /* 0x040fe2000001080c */
[----:B------:R-:W-:Y:S01]  /*75b0*/  FFMA.FTZ R15, R54, R43, R15 ;  /* 0x0000002b360f7223 */ /* 0x000fe2000001000f */
[----:B------:R-:W-:Y:S01]  /*75c0*/  IMAD.U32 R43, R52, 0x10000, RZ ;  /* 0x00010000342b7824 */ /* 0x000fe200078e00ff */
[----:B------:R-:W-:Y:S01]  /*75d0*/  SHF.L.U32 R40, R14, 0x10, RZ ;  /* 0x000000100e287819 */ /* 0x000fe200000006ff */
[----:B------:R-:W-:Y:S01]  /*75e0*/  IMAD.U32 R54, R53, 0x10000, RZ ;  /* 0x0001000035367824 */ /* 0x000fe200078e00ff */
[----:B------:R-:W-:Y:S01]  /*75f0*/  LOP3.LUT R52, R52, 0xffff0000, RZ, 0xc0, !PT ;  /* 0xffff000034347812 */ /* 0x000fe200078ec0ff */
[----:B------:R-:W-:Y:S01]  /*7600*/  FMUL.FTZ R80, R81, R43 ;  /* 0x0000002b51507220 */ /* 0x000fe20000410000 */
[----:B------:R-:W-:Y:S01]  /*7610*/  LOP3.LUT R53, R53, 0xffff0000, RZ, 0xc0, !PT ;  /* 0xffff000035357812 */ /* 0x000fe200078ec0ff */
[-C--:B------:R-:W-:Y:S01]  /*7620*/  FMUL.FTZ R81, R81, R54.reuse ;  /* 0x0000003651517220 */ /* 0x080fe20000410000 */
[----:B------:R-:W-:Y:S01]  /*7630*/  LOP3.LUT R14, R14, 0xffff0000, RZ, 0xc0, !PT ;  /* 0xffff00000e0e7812 */ /* 0x000fe200078ec0ff */
[C---:B------:R-:W-:Y:S01]  /*7640*/  FFMA.FTZ R80, R40.reuse, R54, -R80 ;  /* 0x0000003628507223 */ /* 0x040fe20000010850 */
[----:B------:R-:W-:Y:S01]  /*7650*/  F2FP.BF16.F32.PACK_AB R15, R15, R55 ;  /* 0x000000370f0f723e */ /* 0x000fe200000010ff */
[----:B------:R-:W-:Y:S01]  /*7660*/  FFMA.FTZ R81, R40, R43, R81 ;  /* 0x0000002b28517223 */ /* 0x000fe20000010051 */
[----:B------:R-:W-:-:S02]  /*7670*/  LOP3.LUT R40, R82, 0xffff0000, RZ, 0xc0, !PT ;  /* 0xffff000052287812 */ /* 0x000fc400078ec0ff */
[----:B------:R-:W-:Y:S01]  /*7680*/  F2FP.BF16.F32.PACK_AB R12, R12, R83 ;  /* 0x000000530c0c723e */ /* 0x000fe200000010ff */
[----:B------:R-:W-:Y:S02]  /*7690*/  IMAD.MOV.U32 R83, RZ, RZ, R42 ;  /* 0x000000ffff537224 */ /* 0x000fe400078e002a */
[C---:B------:R-:W-:Y:S01]  /*76a0*/  FMUL.FTZ R43, R40.reuse, R52 ;  /* 0x00000034282b7220 */ /* 0x040fe20000410000 */
[----:B------:R-:W-:-:S03]  /*76b0*/  FMUL.FTZ R40, R40, R53 ;  /* 0x0000003528287220 */ /* 0x000fc60000410000 */
[C---:B------:R-:W-:Y:S01]  /*76c0*/  FFMA.FTZ R43, R14.reuse, R53, -R43 ;  /* 0x000000350e2b7223 */ /* 0x040fe2000001082b */
[----:B------:R-:W-:-:S04]  /*76d0*/  FFMA.FTZ R40, R14, R52, R40 ;  /* 0x000000340e287223 */ /* 0x000fc80000010028 */
[----:B------:R-:W-:Y:S01]  /*76e0*/  F2FP.BF16.F32.PACK_AB R43, R43, R80 ;  /* 0x000000502b2b723e */ /* 0x000fe200000010ff */
[----:B------:R-:W-:Y:S01]  /*76f0*/  IMAD.MOV.U32 R80, RZ, RZ, R15 ;  /* 0x000000ffff507224 */ /* 0x000fe200078e000f */
[----:B------:R-:W-:Y:S01]  /*7700*/  F2FP.BF16.F32.PACK_AB R40, R40, R81 ;  /* 0x000000512828723e */ /* 0x000fe200000010ff */
[----:B------:R-:W-:Y:S02]  /*7710*/  IMAD.MOV.U32 R81, RZ, RZ, R41 ;  /* 0x000000ffff517224 */ /* 0x000fe400078e0029 */
[----:B------:R-:W-:Y:S02]  /*7720*/  IMAD.MOV.U32 R14, RZ, RZ, R43 ;  /* 0x000000ffff0e7224 */ /* 0x000fe400078e002b */
[----:B------:R-:W-:Y:S02]  /*7730*/  IMAD.MOV.U32 R15, RZ, RZ, R203 ;  /* 0x000000ffff0f7224 */ /* 0x000fe400078e00cb */
[----:B------:R-:W-:-:S07]  /*7740*/  IMAD.MOV.U32 R82, RZ, RZ, R40 ;  /* 0x000000ffff527224 */ /* 0x000fce00078e0028 */
.L_x_529:
[----:B------:R-:W-:Y:S05]  /*7750*/  BSYNC B3 ;  /* 0x0000000000037941 */ /* 0x000fea0003800000 */
.L_x_528:
[----:B------:R-:W-:-:S04]  /*7760*/  LEA R40, P4, R7, R11, 0x1 ;  /* 0x0000000b07287211 */ /* 0x000fc800078808ff */
[----:B--2---:R-:W-:Y:S02]  /*7770*/  LEA.HI.X R41, R7, R123, R116, 0x1, P4 ;  /* 0x0000007b07297211 */ /* 0x004fe400020f0c74 */
[----:B------:R-:W-:-:S03]  /*7780*/  ISETP.GE.AND P4, PT, R157, R135, PT ;  /* 0x000000879d00720c */ /* 0x000fc60003f86270 */
[----:B----4-:R2:W-:Y:S10]  /*7790*/  ST.E.128 desc[UR60][R40.64], R12 ;  /* 0x0000000c28007985 */ /* 0x0105f4000c101d3c */
[----:B--2---:R-:W-:-:S05]  /*77a0*/  @!P4 IMAD.WIDE R12, R157, 0x2, R122 ;  /* 0x000000029d0cc825 */ /* 0x004fca00078e027a */
[----:B---3--:R3:W-:Y:S02]  /*77b0*/  @!P4 ST.E.128 desc[UR60][R12.64], R80 ;  /* 0x000000500c00c985 */ /* 0x0087e4000c101d3c */
.L_x_527:
[----:B------:R-:W-:Y:S05]  /*77c0*/  BSYNC B2 ;  /* 0x0000000000027941 */ /* 0x000fea0003800000 */
.L_x_526:
[----:B------:R-:W-:Y:S01]  /*77d0*/  ISETP.NE.AND P4, PT, R27, RZ, PT ;  /* 0x000000ff1b00720c */ /* 0x000fe20003f85270 */
[----:B------:R-:W-:-:S12]  /*77e0*/  BSSY B2, `(.L_x_530) ;  /* 0x0000082000027945 */ /* 0x000fd80003800000 */
[----:B------:R-:W-:Y:S05]  /*77f0*/  @!P4 BRA `(.L_x_531) ;  /* 0x000000080000c947 */ /* 0x000fea0003800000 */
[----:B---3--:R-:W-:Y:S01]  /*7800*/  SEL R12, R129, R139, !P2 ;  /* 0x0000008b810c7207 */ /* 0x008fe20005000000 */
        /* <DEDUP_REMOVED lines=11> */
[----:B------:R-:W-:-:S04]  /*78c0*/  LOP3.LUT R12, R12, R177, RZ, 0x3c, !PT ;  /* 0x000000b10c0c7212 */ /* 0x000fc800078e3cff */
[----:B------:R-:W-:-:S05]  /*78d0*/  IADD3 R12, R13, R12, RZ ;  /* 0x0000000c0d0c7210 */ /* 0x000fca0007ffe0ff */
[C---:B------:R-:W-:Y:S02]  /*78e0*/  IMAD R40, R18.reuse, 0x4800, R12 ;  /* 0x0000480012287824 */ /* 0x040fe400078e020c */
[----:B------:R-:W-:Y:S02]  /*78f0*/  IMAD R12, R18, 0x4800, R143 ;  /* 0x00004800120c7824 */ /* 0x000fe400078e028f */
[--C-:B------:R-:W-:Y:S02]  /*7900*/  IMAD R40, R40, 0x2, R2.reuse ;  /* 0x0000000228287824 */ /* 0x100fe400078e0202 */
[----:B------:R-:W-:-:S04]  /*7910*/  IMAD R12, R12, 0x2, R2 ;  /* 0x000000020c0c7824 */ /* 0x000fc800078e0202 */
[----:B------:R-:W3:Y:S04]  /*7920*/  LDS.128 R40, [R40+0x18400] ;  /* 0x0184000028287984 */ /* 0x000ee80000000c00 */
[----:B------:R-:W4:Y:S01]  /*7930*/  LDS.128 R12, [R12+0x18400] ;  /* 0x018400000c0c7984 */ /* 0x000f220000000c00 */
[----:B------:R-:W-:Y:S05]  /*7940*/  @P4 BRA `(.L_x_533) ;  /* 0x0000000400904947 */ /* 0x000fea0003800000 */
[----:B------:R-:W5:Y:S04]  /*7950*/  LDL.S16 R159, [R1+0x46] ;  /* 0x00004600019f7983 */ /* 0x000f680000100600 */
[----:B------:R-:W2:Y:S04]  /*7960*/  LDL.S16 R81, [R1+0x48] ;  /* 0x0000480001517983 */ /* 0x000ea80000100600 */
[----:B------:R-:W3:Y:S04]  /*7970*/  LDL.LU.S16 R80, [R1+0x44] ;  /* 0x0000440001507983 */ /* 0x000ee80000300600 */
[----:B------:R-:W4:Y:S04]  /*7980*/  LDL.LU.S16 R55, [R1+0x4a] ;  /* 0x00004a0001377983 */ /* 0x000f280000300600 */
[----:B------:R-:W4:Y:S04]  /*7990*/  LDL.S16 R158, [R1+0x42] ;  /* 0x00004200019e7983 */ /* 0x000f280000100600 */
[----:B------:R-:W4:Y:S04]  /*79a0*/  LDL.LU.S16 R157, [R1+0x40] ;  /* 0x00004000019d7983 */ /* 0x000f280000300600 */
[----:B------:R-:W4:Y:S04]  /*79b0*/  LDL.S16 R83, [R1+0x3e] ;  /* 0x00003e0001537983 */ /* 0x000f280000100600 */
[----:B------:R-:W4:Y:S01]  /*79c0*/  LDL.LU.S16 R82, [R1+0x3c] ;  /* 0x00003c0001527983 */ /* 0x000f220000300600 */
[----:B------:R-:W-:-:S02]  /*79d0*/  SHF.R.U64 R53, R36, 0x10, R37 ;  /* 0x0000001024357819 */ /* 0x000fc40000001225 */
[----:B------:R-:W-:Y:S02]  /*79e0*/  SHF.R.U64 R38, R38, 0x10, R39 ;  /* 0x0000001026267819 */ /* 0x000fe40000001227 */
[--C-:B------:R-:W-:Y:S02]  /*79f0*/  SHF.R.U64 R36, R48, 0x10, R49.reuse ;  /* 0x0000001030247819 */ /* 0x100fe40000001231 */
[----:B------:R-:W-:Y:S02]  /*7a00*/  SHF.R.U32.HI R49, RZ, 0x10, R49 ;  /* 0x00000010ff317819 */ /* 0x000fe40000011631 */
[----:B------:R-:W-:Y:S02]  /*7a10*/  SHF.R.U32.HI R37, RZ, 0x10, R37 ;  /* 0x00000010ff257819 */ /* 0x000fe40000011625 */
[----:B------:R-:W-:Y:S02]  /*7a20*/  SHF.R.U32.HI R54, RZ, 0x10, R39 ;  /* 0x00000010ff367819 */ /* 0x000fe40000011627 */
[----:B------:R-:W-:-:S02]  /*7a30*/  SHF.R.U64 R39, R50, 0x10, R51 ;  /* 0x0000001032277819 */ /* 0x000fc40000001233 */
[----:B------:R-:W-:Y:S02]  /*7a40*/  SHF.R.U32.HI R50, RZ, 0x10, R51 ;  /* 0x00000010ff327819 */ /* 0x000fe40000011633 */
[----:B-----5:R-:W-:Y:S02]  /*7a50*/  PRMT R53, R159, 0x5410, R53 ;  /* 0x000054109f357816 */ /* 0x020fe40000000035 */
[----:B--2---:R-:W-:Y:S02]  /*7a60*/  PRMT R37, R81, 0x5410, R37 ;  /* 0x0000541051257816 */ /* 0x004fe40000000025 */
[----:B---3--:R-:W-:Y:S01]  /*7a70*/  PRMT R48, R80, 0x5410, R38 ;  /* 0x0000541050307816 */ /* 0x008fe20000000026 */
[C---:B------:R-:W-:Y:S01]  /*7a80*/  IMAD.U32 R80, R41.reuse, 0x10000, RZ ;  /* 0x0001000029507824 */ /* 0x040fe200078e00ff */
[----:B------:R-:W-:Y:S01]  /*7a90*/  LOP3.LUT R41, R41, 0xffff0000, RZ, 0xc0, !PT ;  /* 0xffff000029297812 */ /* 0x000fe200078ec0ff */
[----:B------:R-:W-:Y:S01]  /*7aa0*/  IMAD.U32 R51, R37, 0x10000, RZ ;  /* 0x0001000025337824 */ /* 0x000fe200078e00ff */
[----:B----4-:R-:W-:Y:S01]  /*7ab0*/  PRMT R38, R55, 0x5410, R49 ;  /* 0x0000541037267816 */ /* 0x010fe20000000031 */
[----:B------:R-:W-:Y:S01]  /*7ac0*/  IMAD.U32 R49, R13, 0x10000, RZ ;  /* 0x000100000d317824 */ /* 0x000fe200078e00ff */
[----:B------:R-:W-:-:S03]  /*7ad0*/  PRMT R54, R158, 0x5410, R54 ;  /* 0x000054109e367816 */ /* 0x000fc60000000036 */
[----:B------:R-:W-:Y:S01]  /*7ae0*/  IMAD.U32 R55, R38, 0x10000, RZ ;  /* 0x0001000026377824 */ /* 0x000fe200078e00ff */
[----:B------:R-:W-:-:S03]  /*7af0*/  PRMT R36, R157, 0x5410, R36 ;  /* 0x000054109d247816 */ /* 0x000fc60000000024 */
[C---:B------:R-:W-:Y:S01]  /*7b00*/  FMUL.FTZ R81, R80.reuse, R55 ;  /* 0x0000003750517220 */ /* 0x040fe20000410000 */
[-C--:B------:R-:W-:Y:S01]  /*7b10*/  FMUL.FTZ R80, R80, R51.reuse ;  /* 0x0000003350507220 */ /* 0x080fe20000410000 */
[----:B------:R-:W-:Y:S02]  /*7b20*/  PRMT R39, R83, 0x5410, R39 ;  /* 0x0000541053277816 */ /* 0x000fe40000000027 */
[C---:B------:R-:W-:Y:S01]  /*7b30*/  FFMA.FTZ R51, R49.reuse, R51, -R81 ;  /* 0x0000003331337223 */ /* 0x040fe20000010851 */
[----:B------:R-:W-:Y:S01]  /*7b40*/  FFMA.FTZ R49, R49, R55, R80 ;  /* 0x0000003731317223 */ /* 0x000fe20000010050 */
[----:B------:R-:W-:Y:S02]  /*7b50*/  LOP3.LUT R55, R38, 0xffff0000, RZ, 0xc0, !PT ;  /* 0xffff000026377812 */ /* 0x000fe400078ec0ff */
[----:B------:R-:W-:Y:S02]  /*7b60*/  LOP3.LUT R80, R37, 0xffff0000, RZ, 0xc0, !PT ;  /* 0xffff000025507812 */ /* 0x000fe400078ec0ff */
[----:B------:R-:W-:Y:S01]  /*7b70*/  LOP3.LUT R37, R13, 0xffff0000, RZ, 0xc0, !PT ;  /* 0xffff00000d257812 */ /* 0x000fe200078ec0ff */
[----:B------:R-:W-:-:S02]  /*7b80*/  FMUL.FTZ R38, R41, R55 ;  /* 0x0000003729267220 */ /* 0x000fc40000410000 */
[-C--:B------:R-:W-:Y:S01]  /*7b90*/  FMUL.FTZ R13, R41, R80.reuse ;  /* 0x00000050290d7220 */ /* 0x080fe20000410000 */
[----:B------:R-:W-:Y:S02]  /*7ba0*/  IMAD.U32 R41, R15, 0x10000, RZ ;  /* 0x000100000f297824 */ /* 0x000fe400078e00ff */
[----:B------:R-:W-:Y:S01]  /*7bb0*/  FFMA.FTZ R38, R37, R80, -R38 ;  /* 0x0000005025267223 */ /* 0x000fe20000010826 */
[----:B------:R-:W-:Y:S02]  /*7bc0*/  IMAD.U32 R80, R43, 0x10000, RZ ;  /* 0x000100002b507824 */ /* 0x000fe400078e00ff */
[----:B------:R-:W-:Y:S01]  /*7bd0*/  FFMA.FTZ R37, R37, R55, R13 ;  /* 0x0000003725257223 */ /* 0x000fe2000001000d */
[----:B------:R-:W-:Y:S01]  /*7be0*/  PRMT R13, R82, 0x5410, R50 ;  /* 0x00005410520d7816 */ /* 0x000fe20000000032 */
[----:B------:R-:W-:Y:S01]  /*7bf0*/  IMAD.U32 R50, R54, 0x10000, RZ ;  /* 0x0001000036327824 */ /* 0x000fe200078e00ff */
[----:B------:R-:W-:Y:S02]  /*7c00*/  LOP3.LUT R43, R43, 0xffff0000, RZ, 0xc0, !PT ;  /* 0xffff00002b2b7812 */ /* 0x000fe400078ec0ff */
[----:B------:R-:W-:-:S02]  /*7c10*/  SHF.L.U32 R55, R13, 0x10, RZ ;  /* 0x000000100d377819 */ /* 0x000fc400000006ff */
[----:B------:R-:W-:Y:S02]  /*7c20*/  F2FP.BF16.F32.PACK_AB R38, R38, R51 ;  /* 0x000000332626723e */ /* 0x000fe400000010ff */
[----:B------:R-:W-:Y:S01]  /*7c30*/  F2FP.BF16.F32.PACK_AB R37, R37, R49 ;  /* 0x000000312525723e */ /* 0x000fe200000010ff */
[C---:B------:R-:W-:Y:S01]  /*7c40*/  FMUL.FTZ R81, R80.reuse, R55 ;  /* 0x0000003750517220 */ /* 0x040fe20000410000 */
[----:B------:R-:W-:-:S03]  /*7c50*/  FMUL.FTZ R80, R80, R50 ;  /* 0x0000003250507220 */ /* 0x000fc60000410000 */
[C---:B------:R-:W-:Y:S01]  /*7c60*/  FFMA.FTZ R50, R41.reuse, R50, -R81 ;  /* 0x0000003229327223 */ /* 0x040fe20000010851 */
[----:B------:R-:W-:Y:S01]  /*7c70*/  FFMA.FTZ R41, R41, R55, R80 ;  /* 0x0000003729297223 */ /* 0x000fe20000010050 */
[----:B------:R-:W-:Y:S01]  /*7c80*/  LOP3.LUT R55, R54, 0xffff0000, RZ, 0xc0, !PT ;  /* 0xffff000036377812 */ /* 0x000fe200078ec0ff */
[----:B------:R-:W-:Y:S01]  /*7c90*/  IMAD.U32 R80, R53, 0x10000, RZ ;  /* 0x0001000035507824 */ /* 0x000fe200078e00ff */
[----:B------:R-:W-:Y:S02]  /*7ca0*/  LOP3.LUT R54, R13, 0xffff0000, RZ, 0xc0, !PT ;  /* 0xffff00000d367812 */ /* 0x000fe400078ec0ff */
[----:B------:R-:W-:Y:S02]  /*7cb0*/  LOP3.LUT R13, R15, 0xffff0000, RZ, 0xc0, !PT ;  /* 0xffff00000f0d7812 */ /* 0x000fe400078ec0ff */
[----:B------:R-:W-:Y:S01]  /*7cc0*/  LOP3.LUT R53, R53, 0xffff0000, RZ, 0xc0, !PT ;  /* 0xffff000035357812 */ /* 0x000fe200078ec0ff */
[C---:B------:R-:W-:Y:S01]  /*7cd0*/  FMUL.FTZ R15, R43.reuse, R54 ;  /* 0x000000362b0f7220 */ /* 0x040fe20000410000 */
[----:B------:R-:W-:-:S03]  /*7ce0*/  FMUL.FTZ R43, R43, R55 ;  /* 0x000000372b2b7220 */ /* 0x000fc60000410000 */
[C---:B------:R-:W-:Y:S01]  /*7cf0*/  FFMA.FTZ R15, R13.reuse, R55, -R15 ;  /* 0x000000370d0f7223 */ /* 0x040fe2000001080f */
[----:B------:R-:W-:Y:S01]  /*7d00*/  FFMA.FTZ R13, R13, R54, R43 ;  /* 0x000000360d0d7223 */ /* 0x000fe2000001002b */
        /* <DEDUP_REMOVED lines=10> */
[----:B------:R-:W-:Y:S01]  /*7db0*/  LOP3.LUT R43, R12, 0xffff0000, RZ, 0xc0, !PT ;  /* 0xffff00000c2b7812 */ /* 0x000fe200078ec0ff */
[CC--:B------:R-:W-:Y:S01]  /*7dc0*/  FMUL.FTZ R12, R40.reuse, R36.reuse ;  /* 0x00000024280c7220 */ /* 0x0c0fe20000410000 */
[-C--:B------:R-:W-:Y:S01]  /*7dd0*/  FMUL.FTZ R40, R40, R53.reuse ;  /* 0x0000003528287220 */ /* 0x080fe20000410000 */
[C---:B------:R-:W-:Y:S01]  /*7de0*/  IMAD.U32 R80, R42.reuse, 0x10000, RZ ;  /* 0x000100002a507824 */ /* 0x040fe200078e00ff */
[----:B------:R-:W-:Y:S01]  /*7df0*/  LOP3.LUT R42, R42, 0xffff0000, RZ, 0xc0, !PT ;  /* 0xffff00002a2a7812 */ /* 0x000fe200078ec0ff */
[C---:B------:R-:W-:Y:S01]  /*7e00*/  FFMA.FTZ R12, R43.reuse, R53, -R12 ;  /* 0x000000352b0c7223 */ /* 0x040fe2000001080c */
[----:B------:R-:W-:Y:S01]  /*7e10*/  FFMA.FTZ R36, R43, R36, R40 ;  /* 0x000000242b247223 */ /* 0x000fe20000010028 */
[C---:B------:R-:W-:Y:S01]  /*7e20*/  SHF.L.U32 R43, R39.reuse, 0x10, RZ ;  /* 0x00000010272b7819 */ /* 0x040fe200000006ff */
[----:B------:R-:W-:Y:S01]  /*7e30*/  IMAD.U32 R53, R48, 0x10000, RZ ;  /* 0x0001000030357824 */ /* 0x000fe200078e00ff */
[----:B------:R-:W-:Y:S01]  /*7e40*/  LOP3.LUT R39, R39, 0xffff0000, RZ, 0xc0, !PT ;  /* 0xffff000027277812 */ /* 0x000fe200078ec0ff */
[----:B------:R-:W-:Y:S01]  /*7e50*/  IMAD.U32 R40, R14, 0x10000, RZ ;  /* 0x000100000e287824 */ /* 0x000fe200078e00ff */
[----:B------:R-:W-:Y:S01]  /*7e60*/  LOP3.LUT R48, R48, 0xffff0000, RZ, 0xc0, !PT ;  /* 0xffff000030307812 */ /* 0x000fe200078ec0ff */
[C---:B------:R-:W-:Y:S01]  /*7e70*/  FMUL.FTZ R54, R80.reuse, R43 ;  /* 0x0000002b50367220 */ /* 0x040fe20000410000 */
[----:B------:R-:W-:Y:S01]  /*7e80*/  FMUL.FTZ R80, R80, R53 ;  /* 0x0000003550507220 */ /* 0x000fe20000410000 */
[----:B------:R-:W-:-:S02]  /*7e90*/  LOP3.LUT R14, R14, 0xffff0000, RZ, 0xc0, !PT ;  /* 0xffff00000e0e7812 */ /* 0x000fc400078ec0ff */
[C---:B------:R-:W-:Y:S01]  /*7ea0*/  FFMA.FTZ R54, R40.reuse, R53, -R54 ;  /* 0x0000003528367223 */ /* 0x040fe20000010836 */
[----:B------:R-:W-:Y:S01]  /*7eb0*/  FFMA.FTZ R80, R40, R43, R80 ;  /* 0x0000002b28507223 */ /* 0x000fe20000010050 */
[C---:B------:R-:W-:Y:S01]  /*7ec0*/  FMUL.FTZ R40, R42.reuse, R39 ;  /* 0x000000272a287220 */ /* 0x040fe20000410000 */
[-C--:B------:R-:W-:Y:S01]  /*7ed0*/  FMUL.FTZ R42, R42, R48.reuse ;  /* 0x000000302a2a7220 */ /* 0x080fe20000410000 */
[----:B------:R-:W-:Y:S02]  /*7ee0*/  F2FP.BF16.F32.PACK_AB R36, R36, R55 ;  /* 0x000000372424723e */ /* 0x000fe400000010ff */
[C---:B------:R-:W-:Y:S01]  /*7ef0*/  FFMA.FTZ R40, R14.reuse, R48, -R40 ;  /* 0x000000300e287223 */ /* 0x040fe20000010828 */
[----:B------:R-:W-:Y:S01]  /*7f00*/  FFMA.FTZ R42, R14, R39, R42 ;  /* 0x000000270e2a7223 */ /* 0x000fe2000001002a */
[----:B------:R-:W-:Y:S01]  /*7f10*/  F2FP.BF16.F32.PACK_AB R43, R13, R41 ;  /* 0x000000290d2b723e */ /* 0x000fe200000010ff */
[----:B------:R-:W-:Y:S01]  /*7f20*/  IMAD.MOV.U32 R13, RZ, RZ, R38 ;  /* 0x000000ffff0d7224 */ /* 0x000fe200078e0026 */
[----:B------:R-:W-:Y:S01]  /*7f30*/  F2FP.BF16.F32.PACK_AB R12, R12, R81 ;  /* 0x000000510c0c723e */ /* 0x000fe200000010ff */
[----:B------:R-:W-:Y:S01]  /*7f40*/  IMAD.MOV.U32 R41, RZ, RZ, R37 ;  /* 0x000000ffff297224 */ /* 0x000fe200078e0025 */
[----:B------:R-:W-:Y:S01]  /*7f50*/  F2FP.BF16.F32.PACK_AB R54, R40, R54 ;  /* 0x000000362836723e */ /* 0x000fe200000010ff */
[----:B------:R-:W-:Y:S01]  /*7f60*/  IMAD.MOV.U32 R40, RZ, RZ, R36 ;  /* 0x000000ffff287224 */ /* 0x000fe200078e0024 */
[----:B------:R-:W-:-:S03]  /*7f70*/  F2FP.BF16.F32.PACK_AB R42, R42, R80 ;  /* 0x000000502a2a723e */ /* 0x000fc600000010ff */
[----:B------:R-:W-:-:S07]  /*7f80*/  IMAD.MOV.U32 R14, RZ, RZ, R54 ;  /* 0x000000ffff0e7224 */ /* 0x000fce00078e0036 */
.L_x_533:
[----:B------:R-:W-:Y:S05]  /*7f90*/  BSYNC B3 ;  /* 0x0000000000037941 */ /* 0x000fea0003800000 */
.L_x_532:
[----:B------:R-:W-:-:S04]  /*7fa0*/  LEA R36, P4, R8, R11, 0x1 ;  /* 0x0000000b08247211 */ /* 0x000fc800078808ff */
[----:B--2---:R-:W-:Y:S02]  /*7fb0*/  LEA.HI.X R37, R8, R123, R115, 0x1, P4 ;  /* 0x0000007b08257211 */ /* 0x004fe400020f0c73 */
[----:B------:R-:W-:-:S03]  /*7fc0*/  ISETP.GE.AND P4, PT, R52, R135, PT ;  /* 0x000000873400720c */ /* 0x000fc60003f86270 */
[----:B----4-:R2:W-:Y:S10]  /*7fd0*/  ST.E.128 desc[UR60][R36.64], R12 ;  /* 0x0000000c24007985 */ /* 0x0105f4000c101d3c */
[----:B--2---:R-:W-:-:S05]  /*7fe0*/  @!P4 IMAD.WIDE R12, R52, 0x2, R122 ;  /* 0x00000002340cc825 */ /* 0x004fca00078e027a */
[----:B---3--:R4:W-:Y:S02]  /*7ff0*/  @!P4 ST.E.128 desc[UR60][R12.64], R40 ;  /* 0x000000280c00c985 */ /* 0x0089e4000c101d3c */
.L_x_531:
[----:B------:R-:W-:Y:S05]  /*8000*/  BSYNC B2 ;  /* 0x0000000000027941 */ /* 0x000fea0003800000 */
.L_x_530:
[----:B------:R-:W-:-:S13]  /*8010*/  ISETP.NE.AND P4, PT, R28, RZ, PT ;  /* 0x000000ff1c00720c */ /* 0x000fda0003f85270 */
[----:B------:R-:W-:Y:S05]  /*8020*/  @!P4 BRA `(.L_x_525) ;  /* 0x0000000400e0c947 */ /* 0x000fea0003800000 */
[----:B---34-:R-:W-:Y:S01]  /*8030*/  SEL R12, R129, R139, !P1 ;  /* 0x0000008b810c7207 */ /* 0x018fe20004800000 */
[----:B------:R-:W-:Y:S01]  /*8040*/  BSSY B2, `(.L_x_534) ;  /* 0x0000074000027945 */ /* 0x000fe20003800000 */
[C---:B------:R-:W-:Y:S02]  /*8050*/  LEA R40, P4, R9.reuse, R11, 0x1 ;  /* 0x0000000b09287211 */ /* 0x040fe400078808ff */
[----:B------:R-:W-:Y:S02]  /*8060*/  SHF.R.S32.HI R13, RZ, 0x1f, R12 ;  /* 0x0000001fff0d7819 */ /* 0x000fe4000001140c */
[----:B--2---:R-:W-:Y:S02]  /*8070*/  LEA.HI.X R41, R9, R123, R114, 0x1, P4 ;  /* 0x0000007b09297211 */ /* 0x004fe400020f0c72 */
[----:B------:R-:W-:Y:S02]  /*8080*/  LEA.HI R12, R13, R12, RZ, 0x4 ;  /* 0x0000000c0d0c7211 */ /* 0x000fe400078f20ff */
[----:B------:R-:W-:-:S02]  /*8090*/  ISETP.GE.AND P6, PT, R3, R128, PT ;  /* 0x000000800300720c */ /* 0x000fc40003fc6270 */
[----:B------:R-:W-:-:S04]  /*80a0*/  LEA.HI.SX32 R12, R12, R120, 0x1c ;  /* 0x000000780c0c7211 */ /* 0x000fc800078fe2ff */
[----:B------:R-:W-:-:S04]  /*80b0*/  SHF.R.S32.HI R13, RZ, 0x1f, R12 ;  /* 0x0000001fff0d7819 */ /* 0x000fc8000001140c */
[----:B------:R-:W-:Y:S01]  /*80c0*/  LEA.HI R13, R13, R12, RZ, 0x3 ;  /* 0x0000000c0d0d7211 */ /* 0x000fe200078f18ff */
[----:B------:R-:W-:-:S03]  /*80d0*/  IMAD.SHL.U32 R12, R12, 0x8, RZ ;  /* 0x000000080c0c7824 */ /* 0x000fc600078e00ff */
[----:B------:R-:W-:Y:S02]  /*80e0*/  SHF.R.S32.HI R13, RZ, 0x3, R13 ;  /* 0x00000003ff0d7819 */ /* 0x000fe4000001140d */
[----:B------:R-:W-:Y:S02]  /*80f0*/  LOP3.LUT R14, R176, 0x38, R12, 0xf8, !PT ;  /* 0x00000038b00e7812 */ /* 0x000fe400078ef80c */
[----:B------:R-:W-:Y:S01]  /*8100*/  ISETP.GE.AND P4, PT, R12, R135, PT ;  /* 0x000000870c00720c */ /* 0x000fe20003f86270 */
[----:B------:R-:W-:Y:S01]  /*8110*/  IMAD R13, R13, 0x1800, R178 ;  /* 0x000018000d0d7824 */ /* 0x000fe200078e02b2 */
[----:B------:R-:W-:-:S04]  /*8120*/  LOP3.LUT R14, R14, R177, RZ, 0x3c, !PT ;  /* 0x000000b10e0e7212 */ /* 0x000fc800078e3cff */
[----:B------:R-:W-:Y:S01]  /*8130*/  IADD3 R14, R13, R14, RZ ;  /* 0x0000000e0d0e7210 */ /* 0x000fe20007ffe0ff */
[----:B------:R-:W-:-:S04]  /*8140*/  IMAD R13, R18, 0x4800, R141 ;  /* 0x00004800120d7824 */ /* 0x000fc800078e028d */
[----:B------:R-:W-:Y:S02]  /*8150*/  IMAD R36, R18, 0x4800, R14 ;  /* 0x0000480012247824 */ /* 0x000fe400078e020e */
[--C-:B------:R-:W-:Y:S02]  /*8160*/  IMAD R13, R13, 0x2, R2.reuse ;  /* 0x000000020d0d7824 */ /* 0x100fe400078e0202 */
[----:B------:R-:W-:Y:S02]  /*8170*/  IMAD R36, R36, 0x2, R2 ;  /* 0x0000000224247824 */ /* 0x000fe400078e0202 */
[----:B------:R-:W-:Y:S02]  /*8180*/  @!P4 IMAD.WIDE R122, R12, 0x2, R122 ;  /* 0x000000020c7ac825 */ /* 0x000fe400078e027a */
[----:B------:R-:W2:Y:S04]  /*8190*/  LDS.128 R12, [R13+0x18400] ;  /* 0x018400000d0c7984 */ /* 0x000ea80000000c00 */
[----:B------:R-:W3:Y:S01]  /*81a0*/  LDS.128 R36, [R36+0x18400] ;  /* 0x0184000024247984 */ /* 0x000ee20000000c00 */
[----:B------:R-:W-:Y:S05]  /*81b0*/  @P6 BRA `(.L_x_535) ;  /* 0x0000000400706947 */ /* 0x000fea0003800000 */
[----:B------:R-:W-:Y:S01]  /*81c0*/  SHF.R.U32.HI R48, RZ, 0x10, R45 ;  /* 0x00000010ff307819 */ /* 0x000fe2000001162d */
[----:B---3--:R-:W-:Y:S01]  /*81d0*/  IMAD.U32 R50, R37, 0x10000, RZ ;  /* 0x0001000025327824 */ /* 0x008fe200078e00ff */
[----:B------:R-:W-:Y:S01]  /*81e0*/  SHF.R.U32.HI R49, RZ, 0x10, R33 ;  /* 0x00000010ff317819 */ /* 0x000fe20000011621 */
[----:B--2---:R-:W-:Y:S01]  /*81f0*/  IMAD.U32 R42, R13, 0x10000, RZ ;  /* 0x000100000d2a7824 */ /* 0x004fe200078e00ff */
[----:B------:R-:W-:Y:S01]  /*8200*/  PRMT R48, R213, 0x5432, R48 ;  /* 0x00005432d5307816 */ /* 0x000fe20000000030 */
[----:B------:R-:W-:Y:S01]  /*8210*/  IMAD.U32 R53, R39, 0x10000, RZ ;  /* 0x0001000027357824 */ /* 0x000fe200078e00ff */
[----:B------:R-:W-:Y:S02]  /*8220*/  PRMT R49, R211, 0x5432, R49 ;  /* 0x00005432d3317816 */ /* 0x000fe40000000031 */
[----:B------:R-:W-:Y:S01]  /*8230*/  LOP3.LUT R37, R37, 0xffff0000, RZ, 0xc0, !PT ;  /* 0xffff000025257812 */ /* 0x000fe200078ec0ff */
[C---:B------:R-:W-:Y:S01]  /*8240*/  IMAD.U32 R11, R48.reuse, 0x10000, RZ ;  /* 0x00010000300b7824 */ /* 0x040fe200078e00ff */
[----:B------:R-:W-:Y:S01]  /*8250*/  LOP3.LUT R48, R48, 0xffff0000, RZ, 0xc0, !PT ;  /* 0xffff000030307812 */ /* 0x000fe200078ec0ff */
[C---:B------:R-:W-:Y:S01]  /*8260*/  IMAD.U32 R43, R49.reuse, 0x10000, RZ ;  /* 0x00010000312b7824 */ /* 0x040fe200078e00ff */
[----:B------:R-:W-:Y:S01]  /*8270*/  LOP3.LUT R49, R49, 0xffff0000, RZ, 0xc0, !PT ;  /* 0xffff000031317812 */ /* 0x000fe200078ec0ff */
[C---:B------:R-:W-:Y:S01]  /*8280*/  FMUL.FTZ R51, R50.reuse, R11 ;  /* 0x0000000b32337220 */ /* 0x040fe20000410000 */
[----:B------:R-:W-:Y:S01]  /*8290*/  LOP3.LUT R39, R39, 0xffff0000, RZ, 0xc0, !PT ;  /* 0xffff000027277812 */ /* 0x000fe200078ec0ff */
[-C--:B------:R-:W-:Y:S01]  /*82a0*/  FMUL.FTZ R50, R50, R43.reuse ;  /* 0x0000002b32327220 */ /* 0x080fe20000410000 */
[----:B------:R-:W-:Y:S01]  /*82b0*/  SHF.R.U64 R44, R44, 0x10, R45 ;  /* 0x000000102c2c7819 */ /* 0x000fe2000000122d */
[----:B------:R-:W-:Y:S01]  /*82c0*/  FFMA.FTZ R43, R42, R43, -R51 ;  /* 0x0000002b2a2b7223 */ /* 0x000fe20000010833 */
[----:B------:R-:W-:Y:S01]  /*82d0*/  SHF.R.U64 R32, R32, 0x10, R33 ;  /* 0x0000001020207819 */ /* 0x000fe20000001221 */
[----:B------:R-:W-:Y:S01]  /*82e0*/  FFMA.FTZ R42, R42, R11, R50 ;  /* 0x0000000b2a2a7223 */ /* 0x000fe20000010032 */
[----:B------:R-:W-:Y:S01]  /*82f0*/  LOP3.LUT R11, R13, 0xffff0000, RZ, 0xc0, !PT ;  /* 0xffff00000d0b7812 */ /* 0x000fe200078ec0ff */
[C---:B------:R-:W-:Y:S01]  /*8300*/  FMUL.FTZ R13, R37.reuse, R48 ;  /* 0x00000030250d7220 */ /* 0x040fe20000410000 */
[----:B------:R-:W-:Y:S01]  /*8310*/  FMUL.FTZ R37, R37, R49 ;  /* 0x0000003125257220 */ /* 0x000fe20000410000 */
[----:B------:R-:W-:-:S02]  /*8320*/  PRMT R44, R213, 0x5410, R44 ;  /* 0x00005410d52c7816 */ /* 0x000fc4000000002c */
[C---:B------:R-:W-:Y:S01]  /*8330*/  FFMA.FTZ R13, R11.reuse, R49, -R13 ;  /* 0x000000310b0d7223 */ /* 0x040fe2000001080d */
[----:B------:R-:W-:Y:S01]  /*8340*/  FFMA.FTZ R11, R11, R48, R37 ;  /* 0x000000300b0b7223 */ /* 0x000fe20000010025 */
[----:B------:R-:W-:Y:S01]  /*8350*/  SHF.R.U32.HI R48, RZ, 0x10, R47 ;  /* 0x00000010ff307819 */ /* 0x000fe2000001162f */
[----:B------:R-:W-:Y:S01]  /*8360*/  IMAD.U32 R49, R15, 0x10000, RZ ;  /* 0x000100000f317824 */ /* 0x000fe200078e00ff */
[----:B------:R-:W-:Y:S02]  /*8370*/  SHF.R.U32.HI R37, RZ, 0x10, R35 ;  /* 0x00000010ff257819 */ /* 0x000fe40000011623 */
[----:B------:R-:W-:Y:S02]  /*8380*/  PRMT R48, R212, 0x5432, R48 ;  /* 0x00005432d4307816 */ /* 0x000fe40000000030 */
[----:B------:R-:W-:Y:S02]  /*8390*/  PRMT R37, R210, 0x5432, R37 ;  /* 0x00005432d2257816 */ /* 0x000fe40000000025 */
[----:B------:R-:W-:-:S02]  /*83a0*/  SHF.L.U32 R50, R48, 0x10, RZ ;  /* 0x0000001030327819 */ /* 0x000fc400000006ff */
[----:B------:R-:W-:Y:S01]  /*83b0*/  LOP3.LUT R48, R48, 0xffff0000, RZ, 0xc0, !PT ;  /* 0xffff000030307812 */ /* 0x000fe200078ec0ff */
[C---:B------:R-:W-:Y:S01]  /*83c0*/  IMAD.U32 R51, R37.reuse, 0x10000, RZ ;  /* 0x0001000025337824 */ /* 0x040fe200078e00ff */
[----:B------:R-:W-:Y:S01]  /*83d0*/  LOP3.LUT R37, R37, 0xffff0000, RZ, 0xc0, !PT ;  /* 0xffff000025257812 */ /* 0x000fe200078ec0ff */
[----:B------:R-:W-:Y:S01]  /*83e0*/  FMUL.FTZ R52, R53, R50 ;  /* 0x0000003235347220 */ /* 0x000fe20000410000 */
[----:B------:R-:W-:Y:S01]  /*83f0*/  LOP3.LUT R15, R15, 0xffff0000, RZ, 0xc0, !PT ;  /* 0xffff00000f0f7812 */ /* 0x000fe200078ec0ff */
[-C--:B------:R-:W-:Y:S01]  /*8400*/  FMUL.FTZ R53, R53, R51.reuse ;  /* 0x0000003335357220 */ /* 0x080fe20000410000 */
[----:B------:R-:W-:Y:S01]  /*8410*/  FMUL.FTZ R33, R39, R48 ;  /* 0x0000003027217220 */ /* 0x000fe20000410000 */
[----:B------:R-:W-:Y:S01]  /*8420*/  PRMT R32, R211, 0x5410, R32 ;  /* 0x00005410d3207816 */ /* 0x000fe20000000020 */
[C---:B------:R-:W-:Y:S01]  /*8430*/  FFMA.FTZ R52, R49.reuse, R51, -R52 ;  /* 0x0000003331347223 */ /* 0x040fe20000010834 */
[----:B------:R-:W-:Y:S01]  /*8440*/  FFMA.FTZ R53, R49, R50, R53 ;  /* 0x0000003231357223 */ /* 0x000fe20000010035 */
[-C--:B------:R-:W-:Y:S01]  /*8450*/  FMUL.FTZ R39, R39, R37.reuse ;  /* 0x0000002527277220 */ /* 0x080fe20000410000 */
[----:B------:R-:W-:Y:S01]  /*8460*/  FFMA.FTZ R33, R15, R37, -R33 ;  /* 0x000000250f217223 */ /* 0x000fe20000010821 */
[C---:B------:R-:W-:Y:S01]  /*8470*/  IMAD.U32 R49, R36.reuse, 0x10000, RZ ;  /* 0x0001000024317824 */ /* 0x040fe200078e00ff */
[----:B------:R-:W-:Y:S01]  /*8480*/  LOP3.LUT R36, R36, 0xffff0000, RZ, 0xc0, !PT ;  /* 0xffff000024247812 */ /* 0x000fe200078ec0ff */
[----:B------:R-:W-:-:S02]  /*8490*/  IMAD.U32 R37, R44, 0x10000, RZ ;  /* 0x000100002c257824 */ /* 0x000fc400078e00ff */
[----:B------:R-:W-:Y:S01]  /*84a0*/  FFMA.FTZ R39, R15, R48, R39 ;  /* 0x000000300f277223 */ /* 0x000fe20000010027 */
[----:B------:R-:W-:Y:S01]  /*84b0*/  IMAD.U32 R45, R32, 0x10000, RZ ;  /* 0x00010000202d7824 */ /* 0x000fe200078e00ff */
[----:B------:R-:W-:Y:S01]  /*84c0*/  LOP3.LUT R44, R44, 0xffff0000, RZ, 0xc0, !PT ;  /* 0xffff00002c2c7812 */ /* 0x000fe200078ec0ff */
[C---:B------:R-:W-:Y:S01]  /*84d0*/  FMUL.FTZ R48, R49.reuse, R37 ;  /* 0x0000002531307220 */ /* 0x040fe20000410000 */
[----:B------:R-:W-:Y:S02]  /*84e0*/  IMAD.U32 R15, R12, 0x10000, RZ ;  /* 0x000100000c0f7824 */ /* 0x000fe400078e00ff */
[----:B------:R-:W-:Y:S01]  /*84f0*/  FMUL.FTZ R49, R49, R45 ;  /* 0x0000002d31317220 */ /* 0x000fe20000410000 */
[----:B------:R-:W-:Y:S02]  /*8500*/  SHF.R.U64 R46, R46, 0x10, R47 ;  /* 0x000000102e2e7819 */ /* 0x000fe4000000122f */
[----:B------:R-:W-:Y:S01]  /*8510*/  LOP3.LUT R12, R12, 0xffff0000, RZ, 0xc0, !PT ;  /* 0xffff00000c0c7812 */ /* 0x000fe200078ec0ff */
[C---:B------:R-:W-:Y:S01]  /*8520*/  FFMA.FTZ R49, R15.reuse, R37, R49 ;  /* 0x000000250f317223 */ /* 0x040fe20000010031 */
[----:B------:R-:W-:Y:S01]  /*8530*/  LOP3.LUT R32, R32, 0xffff0000, RZ, 0xc0, !PT ;  /* 0xffff000020207812 */ /* 0x000fe200078ec0ff */
[----:B------:R-:W-:Y:S01]  /*8540*/  FMUL.FTZ R37, R36, R44 ;  /* 0x0000002c24257220 */ /* 0x000fe20000410000 */
[----:B------:R-:W-:Y:S01]  /*8550*/  SHF.R.U64 R34, R34, 0x10, R35 ;  /* 0x0000001022227819 */ /* 0x000fe20000001223 */
[----:B------:R-:W-:Y:S01]  /*8560*/  FFMA.FTZ R48, R15, R45, -R48 ;  /* 0x0000002d0f307223 */ /* 0x000fe20000010830 */
[----:B------:R-:W-:Y:S01]  /*8570*/  PRMT R46, R212, 0x5410, R46 ;  /* 0x00005410d42e7816 */ /* 0x000fe2000000002e */
[-C--:B------:R-:W-:Y:S01]  /*8580*/  FMUL.FTZ R36, R36, R32.reuse ;  /* 0x0000002024247220 */ /* 0x080fe20000410000 */
[----:B------:R-:W-:Y:S01]  /*8590*/  SHF.L.U32 R35, R38, 0x10, RZ ;  /* 0x0000001026237819 */ /* 0x000fe200000006ff */
[----:B------:R-:W-:Y:S01]  /*85a0*/  FFMA.FTZ R37, R12, R32, -R37 ;  /* 0x000000200c257223 */ /* 0x000fe20000010825 */
[----:B------:R-:W-:Y:S01]  /*85b0*/  PRMT R34, R210, 0x5410, R34 ;  /* 0x00005410d2227816 */ /* 0x000fe20000000022 */
[----:B------:R-:W-:-:S02]  /*85c0*/  IMAD.U32 R32, R46, 0x10000, RZ ;  /* 0x000100002e207824 */ /* 0x000fc400078e00ff */
[----:B------:R-:W-:Y:S01]  /*85d0*/  FFMA.FTZ R36, R12, R44, R36 ;  /* 0x0000002c0c247223 */ /* 0x000fe20000010024 */
[----:B------:R-:W-:Y:S01]  /*85e0*/  IMAD.U32 R15, R14, 0x10000, RZ ;  /* 0x000100000e0f7824 */ /* 0x000fe200078e00ff */
[----:B------:R-:W-:Y:S01]  /*85f0*/  LOP3.LUT R38, R38, 0xffff0000, RZ, 0xc0, !PT ;  /* 0xffff000026267812 */ /* 0x000fe200078ec0ff */
[----:B------:R-:W-:Y:S01]  /*8600*/  IMAD.U32 R12, R34, 0x10000, RZ ;  /* 0x00010000220c7824 */ /* 0x000fe200078e00ff */
[----:B------:R-:W-:Y:S01]  /*8610*/  LOP3.LUT R46, R46, 0xffff0000, RZ, 0xc0, !PT ;  /* 0xffff00002e2e7812 */ /* 0x000fe200078ec0ff */
[C---:B------:R-:W-:Y:S01]  /*8620*/  FMUL.FTZ R44, R35.reuse, R32 ;  /* 0x00000020232c7220 */ /* 0x040fe20000410000 */
[----:B------:R-:W-:Y:S01]  /*8630*/  LOP3.LUT R14, R14, 0xffff0000, RZ, 0xc0, !PT ;  /* 0xffff00000e0e7812 */ /* 0x000fe200078ec0ff */
[-C--:B------:R-:W-:Y:S01]  /*8640*/  FMUL.FTZ R35, R35, R12.reuse ;  /* 0x0000000c23237220 */ /* 0x080fe20000410000 */
[----:B------:R-:W-:Y:S01]  /*8650*/  LOP3.LUT R34, R34, 0xffff0000, RZ, 0xc0, !PT ;  /* 0xffff000022227812 */ /* 0x000fe200078ec0ff */
[----:B------:R-:W-:Y:S01]  /*8660*/  FFMA.FTZ R44, R15, R12, -R44 ;  /* 0x0000000c0f2c7223 */ /* 0x000fe2000001082c */
[C---:B------:R-:W-:Y:S01]  /*8670*/  FMUL.FTZ R12, R38.reuse, R46 ;  /* 0x0000002e260c7220 */ /* 0x040fe20000410000 */
[----:B------:R-:W-:Y:S01]  /*8680*/  F2FP.BF16.F32.PACK_AB R37, R37, R48 ;  /* 0x000000302525723e */ /* 0x000fe200000010ff */
[----:B------:R-:W-:Y:S01]  /*8690*/  FFMA.FTZ R35, R15, R32, R35 ;  /* 0x000000200f237223 */ /* 0x000fe20000010023 */
[-C--:B------:R-:W-:Y:S01]  /*86a0*/  FMUL.FTZ R38, R38, R34.reuse ;  /* 0x0000002226267220 */ /* 0x080fe20000410000 */
[----:B------:R-:W-:Y:S01]  /*86b0*/  FFMA.FTZ R12, R14, R34, -R12 ;  /* 0x000000220e0c7223 */ /* 0x000fe2000001080c */
[----:B------:R-:W-:-:S02]  /*86c0*/  F2FP.BF16.F32.PACK_AB R33, R33, R52 ;  /* 0x000000342121723e */ /* 0x000fc400000010ff */
[----:B------:R-:W-:Y:S01]  /*86d0*/  FFMA.FTZ R38, R14, R46, R38 ;  /* 0x0000002e0e267223 */ /* 0x000fe20000010026 */
[----:B------:R-:W-:Y:S02]  /*86e0*/  F2FP.BF16.F32.PACK_AB R11, R11, R42 ;  /* 0x0000002a0b0b723e */ /* 0x000fe400000010ff */
[----:B------:R-:W-:Y:S01]  /*86f0*/  F2FP.BF16.F32.PACK_AB R44, R12, R44 ;  /* 0x0000002c0c2c723e */ /* 0x000fe200000010ff */
[----:B------:R-:W-:Y:S01]  /*8700*/  IMAD.MOV.U32 R12, RZ, RZ, R37 ;  /* 0x000000ffff0c7224 */ /* 0x000fe200078e0025 */
[----:B------:R-:W-:Y:S01]  /*8710*/  F2FP.BF16.F32.PACK_AB R13, R13, R43 ;  /* 0x0000002b0d0d723e */ /* 0x000fe200000010ff */
[----:B------:R-:W-:Y:S01]  /*8720*/  IMAD.MOV.U32 R37, RZ, RZ, R11 ;  /* 0x000000ffff257224 */ /* 0x000fe200078e000b */
[----:B------:R-:W-:Y:S01]  /*8730*/  F2FP.BF16.F32.PACK_AB R39, R39, R53 ;  /* 0x000000352727723e */ /* 0x000fe200000010ff */
[----:B------:R-:W-:Y:S01]  /*8740*/  IMAD.MOV.U32 R14, RZ, RZ, R44 ;  /* 0x000000ffff0e7224 */ /* 0x000fe200078e002c */
[----:B------:R-:W-:Y:S01]  /*8750*/  F2FP.BF16.F32.PACK_AB R36, R36, R49 ;  /* 0x000000312424723e */ /* 0x000fe200000010ff */
[----:B------:R-:W-:Y:S01]  /*8760*/  IMAD.MOV.U32 R15, RZ, RZ, R33 ;  /* 0x000000ffff0f7224 */ /* 0x000fe200078e0021 */
[----:B------:R-:W-:-:S07]  /*8770*/  F2FP.BF16.F32.PACK_AB R38, R38, R35 ;  /* 0x000000232626723e */ /* 0x000fce00000010ff */
.L_x_535:
[----:B------:R-:W-:Y:S05]  /*8780*/  BSYNC B2 ;  /* 0x0000000000027941 */ /* 0x000fea0003800000 */
.L_x_534:
[----:B--2---:R2:W-:Y:S04]  /*8790*/  ST.E.128 desc[UR60][R40.64], R12 ;  /* 0x0000000c28007985 */ /* 0x0045e8000c101d3c */
[----:B---3--:R2:W-:Y:S02]  /*87a0*/  @!P4 ST.E.128 desc[UR60][R122.64], R36 ;  /* 0x000000247a00c985 */ /* 0x0085e4000c101d3c */
.L_x_525:
[----:B------:R-:W-:Y:S05]  /*87b0*/  BSYNC B1 ;  /* 0x0000000000017941 */ /* 0x000fea0003800000 */
.L_x_524:
[----:B------:R-:W-:-:S03]  /*87c0*/  UMOV UR4, 0xffffffff ;  /* 0xffffffff00047882 */ /* 0x000fc60000000000 */
[----:B------:R-:W-:Y:S05]  /*87d0*/  BRA.DIV UR4, `(.L_x_536) ;  /* 0x0000016e04c47947 */ /* 0x000fea000b800000 */
[----:B0-----:R-:W0:Y:S04]  /*87e0*/  SHFL.IDX PT, R118, R118, 0x1, 0x1c1f ;  /* 0x003c1f0076767f89 */ /* 0x001e2800000e0000 */
[----:B------:R-:W0:Y:S02]  /*87f0*/  SHFL.IDX PT, R119, R119, 0x1, 0x1c1f ;  /* 0x003c1f0077777f89 */ /* 0x000e2400000e0000 */
.L_x_803:
[----:B------:R-:W-:Y:S05]  /*8800*/  @P5 BRA `(.L_x_493) ;  /* 0x0000001c00bc5947 */ /* 0x000fea0003800000 */
[----:B------:R-:W-:Y:S01]  /*8810*/  ISETP.NE.AND P4, PT, R10, RZ, PT ;  /* 0x000000ff0a00720c */ /* 0x000fe20003f85270 */
[----:B------:R-:W-:Y:S01]  /*8820*/  BSSY B1, `(.L_x_537) ;  /* 0x000007c000017945 */ /* 0x000fe20003800000 */
[----:B0-2---:R-:W-:Y:S01]  /*8830*/  IMAD.MOV.U32 R36, RZ, RZ, R119 ;  /* 0x000000ffff247224 */ /* 0x005fe200078e0077 */
[----:B------:R-:W-:-:S10]  /*8840*/  MOV R37, R118 ;  /* 0x0000007600257202 */ /* 0x000fd40000000f00 */
[----:B------:R-:W-:Y:S05]  /*8850*/  @!P4 BRA `(.L_x_538) ;  /* 0x0000000400e0c947 */ /* 0x000fea0003800000 */
[----:B---3--:R-:W-:Y:S01]  /*8860*/  SEL R11, R129, R139, !P3 ;  /* 0x0000008b810b7207 */ /* 0x008fe20005800000 */
[----:B------:R-:W-:Y:S01]  /*8870*/  BSSY B2, `(.L_x_539) ;  /* 0x0000074000027945 */ /* 0x000fe20003800000 */
[C---:B------:R-:W-:Y:S02]  /*8880*/  LEA R38, P5, R7.reuse, R119, 0x1 ;  /* 0x0000007707267211 */ /* 0x040fe400078a08ff */
[----:B----4-:R-:W-:Y:S02]  /*8890*/  SHF.R.S32.HI R12, RZ, 0x1f, R11 ;  /* 0x0000001fff0c7819 */ /* 0x010fe4000001140b */
[----:B------:R-:W-:Y:S02]  /*88a0*/  LEA.HI.X R39, R7, R118, R116, 0x1, P5 ;  /* 0x0000007607277211 */ /* 0x000fe400028f0c74 */
[----:B------:R-:W-:Y:S02]  /*88b0*/  LEA.HI R11, R12, R11, RZ, 0x4 ;  /* 0x0000000b0c0b7211 */ /* 0x000fe400078f20ff */
[----:B------:R-:W-:-:S02]  /*88c0*/  ISETP.GE.AND P5, PT, R16, R128, PT ;  /* 0x000000801000720c */ /* 0x000fc40003fa6270 */
[----:B------:R-:W-:-:S04]  /*88d0*/  LEA.HI.SX32 R11, R11, R124, 0x1c ;  /* 0x0000007c0b0b7211 */ /* 0x000fc800078fe2ff */
[----:B------:R-:W-:Y:S01]  /*88e0*/  SHF.R.S32.HI R12, RZ, 0x1f, R11 ;  /* 0x0000001fff0c7819 */ /* 0x000fe2000001140b */
[----:B------:R-:W-:-:S03]  /*88f0*/  IMAD.SHL.U32 R40, R11, 0x8, RZ ;  /* 0x000000080b287824 */ /* 0x000fc600078e00ff */
[----:B------:R-:W-:Y:S02]  /*8900*/  LEA.HI R12, R12, R11, RZ, 0x3 ;  /* 0x0000000b0c0c7211 */ /* 0x000fe400078f18ff */
[----:B------:R-:W-:Y:S02]  /*8910*/  ISETP.GE.AND P4, PT, R40, R135, PT ;  /* 0x000000872800720c */ /* 0x000fe40003f86270 */
[----:B------:R-:W-:Y:S02]  /*8920*/  SHF.R.S32.HI R14, RZ, 0x3, R12 ;  /* 0x00000003ff0e7819 */ /* 0x000fe4000001140c */
[----:B------:R-:W-:-:S03]  /*8930*/  LOP3.LUT R12, R167, 0x38, R40, 0xf8, !PT ;  /* 0x00000038a70c7812 */ /* 0x000fc600078ef828 */
[----:B------:R-:W-:Y:S01]  /*8940*/  IMAD R11, R14, 0x1800, R179 ;  /* 0x000018000e0b7824 */ /* 0x000fe200078e02b3 */
[----:B------:R-:W-:-:S05]  /*8950*/  LOP3.LUT R12, R12, R223, RZ, 0x3c, !PT ;  /* 0x000000df0c0c7212 */ /* 0x000fca00078e3cff */
[----:B------:R-:W-:Y:S02]  /*8960*/  IMAD.IADD R13, R11, 0x1, R12 ;  /* 0x000000010b0d7824 */ /* 0x000fe400078e020c */
[C---:B------:R-:W-:Y:S02]  /*8970*/  IMAD R11, R18.reuse, 0x4800, R142 ;  /* 0x00004800120b7824 */ /* 0x040fe400078e028e */
[----:B------:R-:W-:Y:S02]  /*8980*/  IMAD R13, R18, 0x4800, R13 ;  /* 0x00004800120d7824 */ /* 0x000fe400078e020d */
[--C-:B------:R-:W-:Y:S02]  /*8990*/  IMAD R11, R11, 0x2, R2.reuse ;  /* 0x000000020b0b7824 */ /* 0x100fe400078e0202 */
[----:B------:R-:W-:Y:S02]  /*89a0*/  IMAD R32, R13, 0x2, R2 ;  /* 0x000000020d207824 */ /* 0x000fe400078e0202 */
[----:B------:R-:W-:Y:S01]  /*89b0*/  @!P4 IMAD.WIDE R40, R40, 0x2, R36 ;  /* 0x000000022828c825 */ /* 0x000fe200078e0224 */
[----:B------:R0:W2:Y:S04]  /*89c0*/  LDS.128 R12, [R11+0x18400] ;  /* 0x018400000b0c7984 */ /* 0x0000a80000000c00 */
[----:B------:R-:W3:Y:S01]  /*89d0*/  LDS.128 R32, [R32+0x18400] ;  /* 0x0184000020207984 */ /* 0x000ee20000000c00 */
[----:B------:R-:W-:Y:S05]  /*89e0*/  @P5 BRA `(.L_x_540) ;  /* 0x0000000400705947 */ /* 0x000fea0003800000 */
[----:B------:R-:W-:Y:S01]  /*89f0*/  SHF.R.U64 R43, R76, 0x10, R77 ;  /* 0x000000104c2b7819 */ /* 0x000fe2000000124d */
[----:B---3--:R-:W-:Y:S01]  /*8a00*/  IMAD.U32 R47, R33, 0x10000, RZ ;  /* 0x00010000212f7824 */ /* 0x008fe200078e00ff */
[----:B0-----:R-:W-:Y:S01]  /*8a10*/  SHF.R.U64 R11, R64, 0x10, R65 ;  /* 0x00000010400b7819 */ /* 0x001fe20000001241 */
[----:B--2---:R-:W-:Y:S01]  /*8a20*/  IMAD.U32 R45, R13, 0x10000, RZ ;  /* 0x000100000d2d7824 */ /* 0x004fe200078e00ff */
[----:B------:R-:W-:Y:S01]  /*8a30*/  SHF.R.U32.HI R76, RZ, 0x10, R77 ;  /* 0x00000010ff4c7819 */ /* 0x000fe2000001164d */
[----:B------:R-:W-:Y:S01]  /*8a40*/  IMAD.U32 R51, R35, 0x10000, RZ ;  /* 0x0001000023337824 */ /* 0x000fe200078e00ff */
[----:B------:R-:W-:Y:S01]  /*8a50*/  SHF.R.U32.HI R64, RZ, 0x10, R65 ;  /* 0x00000010ff407819 */ /* 0x000fe20000011641 */
[----:B------:R-:W-:Y:S01]  /*8a60*/  IMAD.U32 R50, R15, 0x10000, RZ ;  /* 0x000100000f327824 */ /* 0x000fe200078e00ff */
[----:B------:R-:W-:Y:S01]  /*8a70*/  PRMT R76, R209, 0x5432, R76 ;  /* 0x00005432d14c7816 */ /* 0x000fe2000000004c */
[----:B------:R-:W-:Y:S01]  /*8a80*/  IMAD.U32 R52, R34, 0x10000, RZ ;  /* 0x0001000022347824 */ /* 0x000fe200078e00ff */
[----:B------:R-:W-:Y:S01]  /*8a90*/  PRMT R64, R207, 0x5432, R64 ;  /* 0x00005432cf407816 */ /* 0x000fe20000000040 */
[----:B------:R-:W-:Y:S01]  /*8aa0*/  IMAD.U32 R49, R14, 0x10000, RZ ;  /* 0x000100000e317824 */ /* 0x000fe200078e00ff */
[--C-:B------:R-:W-:Y:S01]  /*8ab0*/  SHF.R.U64 R44, R78, 0x10, R79.reuse ;  /* 0x000000104e2c7819 */ /* 0x100fe2000000124f */
[----:B------:R-:W-:Y:S01]  /*8ac0*/  IMAD.U32 R53, R76, 0x10000, RZ ;  /* 0x000100004c357824 */ /* 0x000fe200078e00ff */
[----:B------:R-:W-:Y:S01]  /*8ad0*/  SHF.R.U32.HI R78, RZ, 0x10, R79 ;  /* 0x00000010ff4e7819 */ /* 0x000fe2000001164f */
[----:B------:R-:W-:Y:S01]  /*8ae0*/  IMAD.U32 R54, R64, 0x10000, RZ ;  /* 0x0001000040367824 */ /* 0x000fe200078e00ff */
[----:B------:R-:W-:-:S02]  /*8af0*/  SHF.R.U64 R42, R66, 0x10, R67 ;  /* 0x00000010422a7819 */ /* 0x000fc40000001243 */
[----:B------:R-:W-:Y:S02]  /*8b00*/  SHF.R.U32.HI R66, RZ, 0x10, R67 ;  /* 0x00000010ff427819 */ /* 0x000fe40000011643 */
[C---:B------:R-:W-:Y:S01]  /*8b10*/  PRMT R55, R208.reuse, 0x5410, R44 ;  /* 0x00005410d0377816 */ /* 0x040fe2000000002c */
[CC--:B------:R-:W-:Y:S01]  /*8b20*/  FMUL.FTZ R44, R47.reuse, R53.reuse ;  /* 0x000000352f2c7220 */ /* 0x0c0fe20000410000 */
[----:B------:R-:W-:Y:S01]  /*8b30*/  PRMT R78, R208, 0x5432, R78 ;  /* 0x00005432d04e7816 */ /* 0x000fe2000000004e */
[-C--:B------:R-:W-:Y:S01]  /*8b40*/  FMUL.FTZ R47, R47, R54.reuse ;  /* 0x000000362f2f7220 */ /* 0x080fe20000410000 */
[----:B------:R-:W-:Y:S01]  /*8b50*/  LOP3.LUT R48, R33, 0xffff0000, RZ, 0xc0, !PT ;  /* 0xffff000021307812 */ /* 0x000fe200078ec0ff */
[C---:B------:R-:W-:Y:S01]  /*8b60*/  FFMA.FTZ R44, R45.reuse, R54, -R44 ;  /* 0x000000362d2c7223 */ /* 0x040fe2000001082c */
[----:B------:R-:W-:Y:S01]  /*8b70*/  PRMT R66, R206, 0x5432, R66 ;  /* 0x00005432ce427816 */ /* 0x000fe20000000042 */
[----:B------:R-:W-:Y:S01]  /*8b80*/  IMAD.U32 R54, R78, 0x10000, RZ ;  /* 0x000100004e367824 */ /* 0x000fe200078e00ff */
[----:B------:R-:W-:Y:S01]  /*8b90*/  LOP3.LUT R76, R76, 0xffff0000, RZ, 0xc0, !PT ;  /* 0xffff00004c4c7812 */ /* 0x000fe200078ec0ff */
[----:B------:R-:W-:Y:S01]  /*8ba0*/  FFMA.FTZ R47, R45, R53, R47 ;  /* 0x000000352d2f7223 */ /* 0x000fe2000001002f */
[----:B------:R-:W-:Y:S01]  /*8bb0*/  LOP3.LUT R64, R64, 0xffff0000, RZ, 0xc0, !PT ;  /* 0xffff000040407812 */ /* 0x000fe200078ec0ff */
[----:B------:R-:W-:Y:S01]  /*8bc0*/  FMUL.FTZ R53, R51, R54 ;  /* 0x0000003633357220 */ /* 0x000fe20000410000 */
[----:B------:R-:W-:Y:S01]  /*8bd0*/  SHF.L.U32 R45, R66, 0x10, RZ ;  /* 0x00000010422d7819 */ /* 0x000fe200000006ff */
[C---:B------:R-:W-:Y:S01]  /*8be0*/  FMUL.FTZ R65, R48.reuse, R76 ;  /* 0x0000004c30417220 */ /* 0x040fe20000410000 */
[----:B------:R-:W-:Y:S01]  /*8bf0*/  LOP3.LUT R46, R13, 0xffff0000, RZ, 0xc0, !PT ;  /* 0xffff00000d2e7812 */ /* 0x000fe200078ec0ff */
[-C--:B------:R-:W-:Y:S01]  /*8c00*/  FMUL.FTZ R48, R48, R64.reuse ;  /* 0x0000004030307220 */ /* 0x080fe20000410000 */
[----:B------:R-:W-:Y:S01]  /*8c10*/  PRMT R43, R209, 0x5410, R43 ;  /* 0x00005410d12b7816 */ /* 0x000fe2000000002b */
[-C--:B------:R-:W-:Y:S01]  /*8c20*/  FMUL.FTZ R51, R51, R45.reuse ;  /* 0x0000002d33337220 */ /* 0x080fe20000410000 */
[----:B------:R-:W-:Y:S01]  /*8c30*/  PRMT R11, R207, 0x5410, R11 ;  /* 0x00005410cf0b7816 */ /* 0x000fe2000000000b */
[C---:B------:R-:W-:Y:S01]  /*8c40*/  FFMA.FTZ R65, R46.reuse, R64, -R65 ;  /* 0x000000402e417223 */ /* 0x040fe20000010841 */
[----:B------:R-:W-:Y:S01]  /*8c50*/  LOP3.LUT R35, R35, 0xffff0000, RZ, 0xc0, !PT ;  /* 0xffff000023237812 */ /* 0x000fe200078ec0ff */
[----:B------:R-:W-:Y:S01]  /*8c60*/  FFMA.FTZ R48, R46, R76, R48 ;  /* 0x0000004c2e307223 */ /* 0x000fe20000010030 */
[----:B------:R-:W-:Y:S01]  /*8c70*/  LOP3.LUT R78, R78, 0xffff0000, RZ, 0xc0, !PT ;  /* 0xffff00004e4e7812 */ /* 0x000fe200078ec0ff */
[----:B------:R-:W-:Y:S01]  /*8c80*/  FFMA.FTZ R53, R50, R45, -R53 ;  /* 0x0000002d32357223 */ /* 0x000fe20000010835 */
[----:B------:R-:W-:Y:S01]  /*8c90*/  SHF.L.U32 R33, R32, 0x10, RZ ;  /* 0x0000001020217819 */ /* 0x000fe200000006ff */
[----:B------:R-:W-:Y:S01]  /*8ca0*/  IMAD.U32 R46, R43, 0x10000, RZ ;  /* 0x000100002b2e7824 */ /* 0x000fe200078e00ff */
[----:B------:R-:W-:Y:S01]  /*8cb0*/  LOP3.LUT R66, R66, 0xffff0000, RZ, 0xc0, !PT ;  /* 0xffff000042427812 */ /* 0x000fe200078ec0ff */
[----:B------:R-:W-:-:S02]  /*8cc0*/  IMAD.U32 R45, R11, 0x10000, RZ ;  /* 0x000100000b2d7824 */ /* 0x000fc400078e00ff */
[----:B------:R-:W-:Y:S01]  /*8cd0*/  FFMA.FTZ R51, R50, R54, R51 ;  /* 0x0000003632337223 */ /* 0x000fe20000010033 */
[----:B------:R-:W-:Y:S01]  /*8ce0*/  LOP3.LUT R15, R15, 0xffff0000, RZ, 0xc0, !PT ;  /* 0xffff00000f0f7812 */ /* 0x000fe200078ec0ff */
[----:B------:R-:W-:Y:S01]  /*8cf0*/  FMUL.FTZ R50, R35, R78 ;  /* 0x0000004e23327220 */ /* 0x000fe20000410000 */
[----:B------:R-:W-:Y:S01]  /*8d00*/  LOP3.LUT R54, R11, 0xffff0000, RZ, 0xc0, !PT ;  /* 0xffff00000b367812 */ /* 0x000fe200078ec0ff */
[----:B------:R-:W-:Y:S01]  /*8d10*/  FMUL.FTZ R35, R35, R66 ;  /* 0x0000004223237220 */ /* 0x000fe20000410000 */
[----:B------:R-:W-:Y:S01]  /*8d20*/  LOP3.LUT R32, R32, 0xffff0000, RZ, 0xc0, !PT ;  /* 0xffff000020207812 */ /* 0x000fe200078ec0ff */
[----:B------:R-:W-:Y:S01]  /*8d30*/  FMUL.FTZ R11, R33, R46 ;  /* 0x0000002e210b7220 */ /* 0x000fe20000410000 */
[----:B------:R-:W-:Y:S01]  /*8d40*/  LOP3.LUT R43, R43, 0xffff0000, RZ, 0xc0, !PT ;  /* 0xffff00002b2b7812 */ /* 0x000fe200078ec0ff */
[C---:B------:R-:W-:Y:S02]  /*8d50*/  IMAD.U32 R13, R12.reuse, 0x10000, RZ ;  /* 0x000100000c0d7824 */ /* 0x040fe400078e00ff */
[----:B------:R-:W-:Y:S01]  /*8d60*/  FMUL.FTZ R33, R33, R45 ;  /* 0x0000002d21217220 */ /* 0x000fe20000410000 */
[----:B------:R-:W-:Y:S01]  /*8d70*/  LOP3.LUT R12, R12, 0xffff0000, RZ, 0xc0, !PT ;  /* 0xffff00000c0c7812 */ /* 0x000fe200078ec0ff */
[C---:B------:R-:W-:Y:S01]  /*8d80*/  FFMA.FTZ R50, R15.reuse, R66, -R50 ;  /* 0x000000420f327223 */ /* 0x040fe20000010832 */
[----:B------:R-:W-:Y:S01]  /*8d90*/  FFMA.FTZ R78, R15, R78, R35 ;  /* 0x0000004e0f4e7223 */ /* 0x000fe20000010023 */
[----:B------:R-:W-:Y:S01]  /*8da0*/  PRMT R42, R206, 0x5410, R42 ;  /* 0x00005410ce2a7816 */ /* 0x000fe2000000002a */
[C---:B------:R-:W-:Y:S01]  /*8db0*/  FMUL.FTZ R15, R32.reuse, R43 ;  /* 0x0000002b200f7220 */ /* 0x040fe20000410000 */
[C---:B------:R-:W-:Y:S01]  /*8dc0*/  FFMA.FTZ R11, R13.reuse, R45, -R11 ;  /* 0x0000002d0d0b7223 */ /* 0x040fe2000001080b */
[----:B------:R-:W-:Y:S01]  /*8dd0*/  FFMA.FTZ R33, R13, R46, R33 ;  /* 0x0000002e0d217223 */ /* 0x000fe20000010021 */
[-C--:B------:R-:W-:Y:S01]  /*8de0*/  FMUL.FTZ R13, R32, R54.reuse ;  /* 0x00000036200d7220 */ /* 0x080fe20000410000 */
[C---:B------:R-:W-:Y:S01]  /*8df0*/  IMAD.U32 R32, R55.reuse, 0x10000, RZ ;  /* 0x0001000037207824 */ /* 0x040fe200078e00ff */
[----:B------:R-:W-:Y:S01]  /*8e00*/  LOP3.LUT R34, R34, 0xffff0000, RZ, 0xc0, !PT ;  /* 0xffff000022227812 */ /* 0x000fe200078ec0ff */
[----:B------:R-:W-:Y:S01]  /*8e10*/  FFMA.FTZ R54, R12, R54, -R15 ;  /* 0x000000360c367223 */ /* 0x000fe2000001080f */
[----:B------:R-:W-:Y:S01]  /*8e20*/  LOP3.LUT R55, R55, 0xffff0000, RZ, 0xc0, !PT ;  /* 0xffff000037377812 */ /* 0x000fe200078ec0ff */
[C---:B------:R-:W-:Y:S01]  /*8e30*/  IMAD.U32 R15, R42.reuse, 0x10000, RZ ;  /* 0x000100002a0f7824 */ /* 0x040fe200078e00ff */
[----:B------:R-:W-:Y:S01]  /*8e40*/  LOP3.LUT R35, R42, 0xffff0000, RZ, 0xc0, !PT ;  /* 0xffff00002a237812 */ /* 0x000fe200078ec0ff */
[----:B------:R-:W-:Y:S01]  /*8e50*/  FFMA.FTZ R12, R12, R43, R13 ;  /* 0x0000002b0c0c7223 */ /* 0x000fe2000001000d */
[----:B------:R-:W-:Y:S01]  /*8e60*/  LOP3.LUT R14, R14, 0xffff0000, RZ, 0xc0, !PT ;  /* 0xffff00000e0e7812 */ /* 0x000fe200078ec0ff */
[-C--:B------:R-:W-:Y:S01]  /*8e70*/  FMUL.FTZ R42, R52, R32.reuse ;  /* 0x00000020342a7220 */ /* 0x080fe20000410000 */
[----:B------:R-:W-:Y:S01]  /*8e80*/  FMUL.FTZ R13, R34, R55 ;  /* 0x00000037220d7220 */ /* 0x000fe20000410000 */
[----:B------:R-:W-:Y:S01]  /*8e90*/  FMUL.FTZ R43, R52, R15 ;  /* 0x0000000f342b7220 */ /* 0x000fe20000410000 */
[----:B------:R-:W-:Y:S01]  /*8ea0*/  FMUL.FTZ R34, R34, R35 ;  /* 0x0000002322227220 */ /* 0x000fe20000410000 */
[C---:B------:R-:W-:Y:S01]  /*8eb0*/  FFMA.FTZ R15, R49.reuse, R15, -R42 ;  /* 0x0000000f310f7223 */ /* 0x040fe2000001082a */
        /* <DEDUP_REMOVED lines=8> */
[----:B------:R-:W-:Y:S01]  /*8f40*/  IMAD.MOV.U32 R12, RZ, RZ, R54 ;  /* 0x000000ffff0c7224 */ /* 0x000fe200078e0036 */
[----:B------:R-:W-:Y:S02]  /*8f50*/  F2FP.BF16.F32.PACK_AB R14, R42, R15 ;  /* 0x0000000f2a0e723e */ /* 0x000fe400000010ff */
[----:B------:R-:W-:Y:S01]  /*8f60*/  F2FP.BF16.F32.PACK_AB R34, R55, R32 ;  /* 0x000000203722723e */ /* 0x000fe200000010ff */
[----:B------:R-:W-:Y:S01]  /*8f70*/  IMAD.MOV.U32 R32, RZ, RZ, R46 ;  /* 0x000000ffff207224 */ /* 0x000fe200078e002e */
[----:B------:R-:W-:-:S02]  /*8f80*/  F2FP.BF16.F32.PACK_AB R13, R65, R44 ;  /* 0x0000002c410d723e */ /* 0x000fc400000010ff */
[----:B------:R-:W-:Y:S02]  /*8f90*/  F2FP.BF16.F32.PACK_AB R35, R78, R51 ;  /* 0x000000334e23723e */ /* 0x000fe400000010ff */
[----:B------:R-:W-:-:S07]  /*8fa0*/  MOV R15, R50 ;  /* 0x00000032000f7202 */ /* 0x000fce0000000f00 */
.L_x_540:
[----:B------:R-:W-:Y:S05]  /*8fb0*/  BSYNC B2 ;  /* 0x0000000000027941 */ /* 0x000fea0003800000 */
.L_x_539:
[----:B--2---:R2:W-:Y:S04]  /*8fc0*/  ST.E.128 desc[UR60][R38.64], R12 ;  /* 0x0000000c26007985 */ /* 0x0045e8000c101d3c */
[----:B---3--:R2:W-:Y:S02]  /*8fd0*/  @!P4 ST.E.128 desc[UR60][R40.64], R32 ;  /* 0x000000202800c985 */ /* 0x0085e4000c101d3c */
.L_x_538:
[----:B------:R-:W-:Y:S05]  /*8fe0*/  BSYNC B1 ;  /* 0x0000000000017941 */ /* 0x000fea0003800000 */
.L_x_537:
[----:B------:R-:W-:Y:S01]  /*8ff0*/  ISETP.NE.AND P4, PT, R27, RZ, PT ;  /* 0x000000ff1b00720c */ /* 0x000fe20003f85270 */
[----:B------:R-:W-:-:S12]  /*9000*/  BSSY B1, `(.L_x_541) ;  /* 0x000007c000017945 */ /* 0x000fd80003800000 */
[----:B------:R-:W-:Y:S05]  /*9010*/  @!P4 BRA `(.L_x_542) ;  /* 0x0000000400e8c947 */ /* 0x000fea0003800000 */
[----:B0--3--:R-:W-:Y:S01]  /*9020*/  SEL R11, R129, R139, !P2 ;  /* 0x0000008b810b7207 */ /* 0x009fe20005000000 */
[----:B------:R-:W-:Y:S01]  /*9030*/  BSSY B2, `(.L_x_543) ;  /* 0x0000076000027945 */ /* 0x000fe20003800000 */
[C---:B--2---:R-:W-:Y:S02]  /*9040*/  LEA R38, P5, R8.reuse, R119, 0x1 ;  /* 0x0000007708267211 */ /* 0x044fe400078a08ff */
        /* <DEDUP_REMOVED lines=8> */
[----:B------:R-:W-:Y:S02]  /*90d0*/  LOP3.LUT R12, R167, 0x38, R40, 0xf8, !PT ;  /* 0x00000038a70c7812 */ /* 0x000fe400078ef828 */
[----:B------:R-:W-:Y:S02]  /*90e0*/  SHF.R.S32.HI R14, RZ, 0x3, R11 ;  /* 0x00000003ff0e7819 */ /* 0x000fe4000001140b */
[----:B------:R-:W-:Y:S02]  /*90f0*/  LOP3.LUT R12, R12, R223, RZ, 0x3c, !PT ;  /* 0x000000df0c0c7212 */ /* 0x000fe400078e3cff */
[----:B------:R-:W-:Y:S01]  /*9100*/  ISETP.GE.AND P4, PT, R40, R135, PT ;  /* 0x000000872800720c */ /* 0x000fe20003f86270 */
[----:B------:R-:W-:-:S04]  /*9110*/  IMAD R11, R14, 0x1800, R179 ;  /* 0x000018000e0b7824 */ /* 0x000fc800078e02b3 */
        /* <DEDUP_REMOVED lines=19> */
[----:B------:R-:W-:-:S02]  /*9250*/  PRMT R61, R154, 0x5432, R61 ;  /* 0x000054329a3d7816 */ /* 0x000fc4000000003d */
[----:B------:R-:W-:Y:S01]  /*9260*/  SHF.R.U64 R44, R74, 0x10, R75 ;  /* 0x000000104a2c7819 */ /* 0x000fe2000000124b */
[----:B------:R-:W-:Y:S01]  /*9270*/  IMAD.U32 R54, R73, 0x10000, RZ ;  /* 0x0001000049367824 */ /* 0x000fe200078e00ff */
[----:B------:R-:W-:Y:S01]  /*9280*/  SHF.R.U64 R42, R62, 0x10, R63 ;  /* 0x000000103e2a7819 */ /* 0x000fe2000000123f */
[----:B------:R-:W-:Y:S01]  /*9290*/  IMAD.U32 R60, R61, 0x10000, RZ ;  /* 0x000100003d3c7824 */ /* 0x000fe200078e00ff */
[----:B------:R-:W-:Y:S01]  /*92a0*/  SHF.R.U32.HI R74, RZ, 0x10, R75 ;  /* 0x00000010ff4a7819 */ /* 0x000fe2000001164b */
[C---:B------:R-:W-:Y:S01]  /*92b0*/  FMUL.FTZ R64, R47.reuse, R54 ;  /* 0x000000362f407220 */ /* 0x040fe20000410000 */
[----:B------:R-:W-:Y:S01]  /*92c0*/  SHF.R.U32.HI R62, RZ, 0x10, R63 ;  /* 0x00000010ff3e7819 */ /* 0x000fe2000001163f */
[----:B------:R-:W-:Y:S01]  /*92d0*/  FMUL.FTZ R66, R47, R60 ;  /* 0x0000003c2f427220 */ /* 0x000fe20000410000 */
[----:B------:R-:W-:Y:S02]  /*92e0*/  LOP3.LUT R48, R33, 0xffff0000, RZ, 0xc0, !PT ;  /* 0xffff000021307812 */ /* 0x000fe400078ec0ff */
[----:B------:R-:W-:-:S02]  /*92f0*/  LOP3.LUT R73, R73, 0xffff0000, RZ, 0xc0, !PT ;  /* 0xffff000049497812 */ /* 0x000fc400078ec0ff */
[----:B------:R-:W-:Y:S02]  /*9300*/  PRMT R74, R155, 0x5432, R74 ;  /* 0x000054329b4a7816 */ /* 0x000fe4000000004a */
[----:B------:R-:W-:Y:S01]  /*9310*/  PRMT R62, R153, 0x5432, R62 ;  /* 0x00005432993e7816 */ /* 0x000fe2000000003e */
[----:B------:R-:W-:Y:S01]  /*9320*/  FMUL.FTZ R55, R48, R73 ;  /* 0x0000004930377220 */ /* 0x000fe20000410000 */
[----:B------:R-:W-:Y:S01]  /*9330*/  LOP3.LUT R61, R61, 0xffff0000, RZ, 0xc0, !PT ;  /* 0xffff00003d3d7812 */ /* 0x000fe200078ec0ff */
[----:B------:R-:W-:Y:S01]  /*9340*/  IMAD.U32 R53, R74, 0x10000, RZ ;  /* 0x000100004a357824 */ /* 0x000fe200078e00ff */
[----:B------:R-:W-:Y:S01]  /*9350*/  LOP3.LUT R46, R13, 0xffff0000, RZ, 0xc0, !PT ;  /* 0xffff00000d2e7812 */ /* 0x000fe200078ec0ff */
[----:B------:R-:W-:Y:S01]  /*9360*/  IMAD.U32 R13, R12, 0x10000, RZ ;  /* 0x000100000c0d7824 */ /* 0x000fe200078e00ff */
[----:B------:R-:W-:Y:S01]  /*9370*/  PRMT R156, R156, 0x5410, R43 ;  /* 0x000054109c9c7816 */ /* 0x000fe2000000002b */
[C---:B------:R-:W-:Y:S01]  /*9380*/  FFMA.FTZ R43, R45.reuse, R60, -R64 ;  /* 0x0000003c2d2b7223 */ /* 0x040fe20000010840 */
[----:B------:R-:W-:Y:S01]  /*9390*/  SHF.L.U32 R47, R62, 0x10, RZ ;  /* 0x000000103e2f7819 */ /* 0x000fe200000006ff */
[----:B------:R-:W-:Y:S01]  /*93a0*/  FFMA.FTZ R45, R45, R54, R66 ;  /* 0x000000362d2d7223 */ /* 0x000fe20000010042 */
[-C--:B------:R-:W-:Y:S01]  /*93b0*/  FMUL.FTZ R63, R48, R61.reuse ;  /* 0x0000003d303f7220 */ /* 0x080fe20000410000 */
[----:B------:R-:W-:Y:S01]  /*93c0*/  LOP3.LUT R35, R35, 0xffff0000, RZ, 0xc0, !PT ;  /* 0xffff000023237812 */ /* 0x000fe200078ec0ff */
[----:B------:R-:W-:Y:S01]  /*93d0*/  FFMA.FTZ R48, R46, R61, -R55 ;  /* 0x0000003d2e307223 */ /* 0x000fe20000010837 */
[----:B------:R-:W-:Y:S01]  /*93e0*/  LOP3.LUT R54, R74, 0xffff0000, RZ, 0xc0, !PT ;  /* 0xffff00004a367812 */ /* 0x000fe200078ec0ff */
[----:B------:R-:W-:Y:S01]  /*93f0*/  FMUL.FTZ R55, R52, R53 ;  /* 0x0000003534377220 */ /* 0x000fe20000410000 */
[----:B------:R-:W-:Y:S01]  /*9400*/  PRMT R11, R154, 0x5410, R11 ;  /* 0x000054109a0b7816 */ /* 0x000fe2000000000b */
[-C--:B------:R-:W-:Y:S01]  /*9410*/  FMUL.FTZ R60, R52, R47.reuse ;  /* 0x0000002f343c7220 */ /* 0x080fe20000410000 */
[----:B------:R-:W-:Y:S01]  /*9420*/  LOP3.LUT R52, R62, 0xffff0000, RZ, 0xc0, !PT ;  /* 0xffff00003e347812 */ /* 0x000fe200078ec0ff */
[----:B------:R-:W-:Y:S01]  /*9430*/  FFMA.FTZ R47, R50, R47, -R55 ;  /* 0x0000002f322f7223 */ /* 0x000fe20000010837 */
[----:B------:R-:W-:Y:S01]  /*9440*/  LOP3.LUT R15, R15, 0xffff0000, RZ, 0xc0, !PT ;  /* 0xffff00000f0f7812 */ /* 0x000fe200078ec0ff */
[----:B------:R-:W-:Y:S01]  /*9450*/  FMUL.FTZ R64, R35, R54 ;  /* 0x0000003623407220 */ /* 0x000fe20000410000 */
[----:B------:R-:W-:Y:S01]  /*9460*/  SHF.L.U32 R33, R32, 0x10, RZ ;  /* 0x0000001020217819 */ /* 0x000fe200000006ff */
[----:B------:R-:W-:Y:S01]  /*9470*/  FFMA.FTZ R50, R50, R53, R60 ;  /* 0x0000003532327223 */ /* 0x000fe2000001003c */
[----:B------:R-:W-:-:S02]  /*9480*/  IMAD.U32 R62, R156, 0x10000, RZ ;  /* 0x000100009c3e7824 */ /* 0x000fc400078e00ff */
[-C--:B------:R-:W-:Y:S01]  /*9490*/  FMUL.FTZ R66, R35, R52.reuse ;  /* 0x0000003423427220 */ /* 0x080fe20000410000 */
[----:B------:R-:W-:Y:S02]  /*94a0*/  IMAD.U32 R60, R11, 0x10000, RZ ;  /* 0x000100000b3c7824 */ /* 0x000fe400078e00ff */
[----:B------:R-:W-:Y:S01]  /*94b0*/  FFMA.FTZ R52, R15, R52, -R64 ;  /* 0x000000340f347223 */ /* 0x000fe20000010840 */
[C---:B------:R-:W-:Y:S01]  /*94c0*/  FMUL.FTZ R64, R33.reuse, R62 ;  /* 0x0000003e21407220 */ /* 0x040fe20000410000 */
[----:B------:R-:W-:Y:S01]  /*94d0*/  LOP3.LUT R32, R32, 0xffff0000, RZ, 0xc0, !PT ;  /* 0xffff000020207812 */ /* 0x000fe200078ec0ff */
[----:B------:R-:W-:Y:S01]  /*94e0*/  FMUL.FTZ R33, R33, R60 ;  /* 0x0000003c21217220 */ /* 0x000fe20000410000 */
[----:B------:R-:W-:Y:S01]  /*94f0*/  PRMT R44, R155, 0x5410, R44 ;  /* 0x000054109b2c7816 */ /* 0x000fe2000000002c */
[----:B------:R-:W-:Y:S01]  /*9500*/  FFMA.FTZ R15, R15, R54, R66 ;  /* 0x000000360f0f7223 */ /* 0x000fe20000010042 */
[----:B------:R-:W-:Y:S01]  /*9510*/  LOP3.LUT R53, R156, 0xffff0000, RZ, 0xc0, !PT ;  /* 0xffff00009c357812 */ /* 0x000fe200078ec0ff */
[----:B------:R-:W-:Y:S01]  /*9520*/  FFMA.FTZ R46, R46, R73, R63 ;  /* 0x000000492e2e7223 */ /* 0x000fe2000001003f */
[----:B------:R-:W-:Y:S01]  /*9530*/  LOP3.LUT R35, R11, 0xffff0000, RZ, 0xc0, !PT ;  /* 0xffff00000b237812 */ /* 0x000fe200078ec0ff */
[----:B------:R-:W-:Y:S01]  /*9540*/  FFMA.FTZ R11, R13, R60, -R64 ;  /* 0x0000003c0d0b7223 */ /* 0x000fe20000010840 */
[----:B------:R-:W-:Y:S01]  /*9550*/  PRMT R42, R153, 0x5410, R42 ;  /* 0x00005410992a7816 */ /* 0x000fe2000000002a */
[----:B------:R-:W-:Y:S01]  /*9560*/  FFMA.FTZ R13, R13, R62, R33 ;  /* 0x0000003e0d0d7223 */ /* 0x000fe20000010021 */
[----:B------:R-:W-:Y:S01]  /*9570*/  LOP3.LUT R51, R14, 0xffff0000, RZ, 0xc0, !PT ;  /* 0xffff00000e337812 */ /* 0x000fe200078ec0ff */
[----:B------:R-:W-:-:S02]  /*9580*/  IMAD.U32 R14, R34, 0x10000, RZ ;  /* 0x00010000220e7824 */ /* 0x000fc400078e00ff */
[C---:B------:R-:W-:Y:S01]  /*9590*/  FMUL.FTZ R55, R32.reuse, R53 ;  /* 0x0000003520377220 */ /* 0x040fe20000410000 */
[----:B------:R-:W-:Y:S01]  /*95a0*/  FMUL.FTZ R61, R32, R35 ;  /* 0x00000023203d7220 */ /* 0x000fe20000410000 */
[----:B------:R-:W-:Y:S01]  /*95b0*/  IMAD.U32 R33, R44, 0x10000, RZ ;  /* 0x000100002c217824 */ /* 0x000fe200078e00ff */
[----:B------:R-:W-:Y:S01]  /*95c0*/  LOP3.LUT R34, R34, 0xffff0000, RZ, 0xc0, !PT ;  /* 0xffff000022227812 */ /* 0x000fe200078ec0ff */
[----:B------:R-:W-:Y:S01]  /*95d0*/  IMAD.U32 R32, R42, 0x10000, RZ ;  /* 0x000100002a207824 */ /* 0x000fe200078e00ff */
[----:B------:R-:W-:Y:S01]  /*95e0*/  LOP3.LUT R44, R44, 0xffff0000, RZ, 0xc0, !PT ;  /* 0xffff00002c2c7812 */ /* 0x000fe200078ec0ff */
[----:B------:R-:W-:Y:S01]  /*95f0*/  FMUL.FTZ R60, R14, R33 ;  /* 0x000000210e3c7220 */ /* 0x000fe20000410000 */
[----:B------:R-:W-:Y:S01]  /*9600*/  LOP3.LUT R12, R12, 0xffff0000, RZ, 0xc0, !PT ;  /* 0xffff00000c0c7812 */ /* 0x000fe200078ec0ff */
[----:B------:R-:W-:Y:S01]  /*9610*/  FMUL.FTZ R14, R14, R32 ;  /* 0x000000200e0e7220 */ /* 0x000fe20000410000 */
[----:B------:R-:W-:Y:S01]  /*9620*/  LOP3.LUT R42, R42, 0xffff0000, RZ, 0xc0, !PT ;  /* 0xffff00002a2a7812 */ /* 0x000fe200078ec0ff */
[----:B------:R-:W-:Y:S01]  /*9630*/  FMUL.FTZ R62, R34, R44 ;  /* 0x0000002c223e7220 */ /* 0x000fe20000410000 */
[C---:B------:R-:W-:Y:S01]  /*9640*/  FFMA.FTZ R60, R49.reuse, R32, -R60 ;  /* 0x00000020313c7223 */ /* 0x040fe2000001083c */
[----:B------:R-:W-:Y:S01]  /*9650*/  FFMA.FTZ R54, R12, R35, -R55 ;  /* 0x000000230c367223 */ /* 0x000fe20000010837 */
[----:B------:R-:W-:Y:S01]  /*9660*/  FFMA.FTZ R14, R49, R33, R14 ;  /* 0x00000021310e7223 */ /* 0x000fe2000001000e */
[-C--:B------:R-:W-:Y:S01]  /*9670*/  FMUL.FTZ R35, R34, R42.reuse ;  /* 0x0000002a22237220 */ /* 0x080fe20000410000 */
[C---:B------:R-:W-:Y:S01]  /*9680*/  FFMA.FTZ R33, R51.reuse, R42, -R62 ;  /* 0x0000002a33217223 */ /* 0x040fe2000001083e */
[----:B------:R-:W-:Y:S01]  /*9690*/  FFMA.FTZ R12, R12, R53, R61 ;  /* 0x000000350c0c7223 */ /* 0x000fe2000001003d */
[----:B------:R-:W-:Y:S01]  /*96a0*/  F2FP.BF16.F32.PACK_AB R43, R48, R43 ;  /* 0x0000002b302b723e */ /* 0x000fe200000010ff */
[----:B------:R-:W-:Y:S01]  /*96b0*/  FFMA.FTZ R35, R51, R44, R35 ;  /* 0x0000002c33237223 */ /* 0x000fe20000010023 */
[----:B------:R-:W-:-:S02]  /*96c0*/  F2FP.BF16.F32.PACK_AB R47, R52, R47 ;  /* 0x0000002f342f723e */ /* 0x000fc400000010ff */
[----:B------:R-:W-:Y:S02]  /*96d0*/  F2FP.BF16.F32.PACK_AB R45, R46, R45 ;  /* 0x0000002d2e2d723e */ /* 0x000fe400000010ff */
[----:B------:R-:W-:Y:S01]  /*96e0*/  F2FP.BF16.F32.PACK_AB R50, R15, R50 ;  /* 0x000000320f32723e */ /* 0x000fe200000010ff */
[----:B------:R-:W-:Y:S01]  /*96f0*/  IMAD.MOV.U32 R15, RZ, RZ, R47 ;  /* 0x000000ffff0f7224 */ /* 0x000fe200078e002f */
[----:B------:R-:W-:Y:S02]  /*9700*/  F2FP.BF16.F32.PACK_AB R42, R54, R11 ;  /* 0x0000000b362a723e */ /* 0x000fe400000010ff */
[----:B------:R-:W-:Y:S01]  /*9710*/  F2FP.BF16.F32.PACK_AB R46, R33, R60 ;  /* 0x0000003c212e723e */ /* 0x000fe200000010ff */
[----:B------:R-:W-:Y:S01]  /*9720*/  IMAD.MOV.U32 R33, RZ, RZ, R45 ;  /* 0x000000ffff217224 */ /* 0x000fe200078e002d */
[----:B------:R-:W-:Y:S01]  /*9730*/  F2FP.BF16.F32.PACK_AB R32, R12, R13 ;  /* 0x0000000d0c20723e */ /* 0x000fe200000010ff */
[----:B------:R-:W-:Y:S01]  /*9740*/  IMAD.MOV.U32 R12, RZ, RZ, R42 ;  /* 0x000000ffff0c7224 */ /* 0x000fe200078e002a */
[----:B------:R-:W-:Y:S01]  /*9750*/  F2FP.BF16.F32.PACK_AB R34, R35, R14 ;  /* 0x0000000e2322723e */ /* 0x000fe200000010ff */
[----:B------:R-:W-:Y:S01]  /*9760*/  IMAD.MOV.U32 R13, RZ, RZ, R43 ;  /* 0x000000ffff0d7224 */ /* 0x000fe200078e002b */
[----:B------:R-:W-:Y:S01]  /*9770*/  MOV R14, R46 ;  /* 0x0000002e000e7202 */ /* 0x000fe20000000f00 */
[----:B------:R-:W-:-:S07]  /*9780*/  IMAD.MOV.U32 R35, RZ, RZ, R50 ;  /* 0x000000ffff237224 */ /* 0x000fce00078e0032 */
.L_x_544:
[----:B------:R-:W-:Y:S05]  /*9790*/  BSYNC B2 ;  /* 0x0000000000027941 */ /* 0x000fea0003800000 */
.L_x_543:
[----:B--2---:R2:W-:Y:S04]  /*97a0*/  ST.E.128 desc[UR60][R38.64], R12 ;  /* 0x0000000c26007985 */ /* 0x0045e8000c101d3c */
[----:B---3--:R2:W-:Y:S02]  /*97b0*/  @!P4 ST.E.128 desc[UR60][R40.64], R32 ;  /* 0x000000202800c985 */ /* 0x0085e4000c101d3c */
.L_x_542:
[----:B------:R-:W-:Y:S05]  /*97c0*/  BSYNC B1 ;  /* 0x0000000000017941 */ /* 0x000fea0003800000 */
.L_x_541:
[----:B------:R-:W-:-:S13]  /*97d0*/  ISETP.NE.AND P4, PT, R28, RZ, PT ;  /* 0x000000ff1c00720c */ /* 0x000fda0003f85270 */
[----:B------:R-:W-:Y:S05]  /*97e0*/  @!P4 BRA `(.L_x_493) ;  /* 0x0000000c00c4c947 */ /* 0x000fea0003800000 */
[----:B------:R-:W-:Y:S01]  /*97f0*/  SEL R139, R129, R139, !P1 ;  /* 0x0000008b818b7207 */ /* 0x000fe20004800000 */
[----:B------:R-:W-:Y:S01]  /*9800*/  BSSY B1, `(.L_x_545) ;  /* 0x0000072000017945 */ /* 0x000fe20003800000 */
[----:B------:R-:W-:Y:S02]  /*9810*/  ISETP.GE.AND P5, PT, R3, R128, PT ;  /* 0x000000800300720c */ /* 0x000fe40003fa6270 */
[----:B--234-:R-:W-:Y:S02]  /*9820*/  SHF.R.S32.HI R12, RZ, 0x1f, R139 ;  /* 0x0000001fff0c7819 */ /* 0x01cfe4000001148b */
[C---:B------:R-:W-:Y:S02]  /*9830*/  LEA R38, P4, R9.reuse, R119, 0x1 ;  /* 0x0000007709267211 */ /* 0x040fe400078808ff */
[----:B------:R-:W-:Y:S02]  /*9840*/  LEA.HI R139, R12, R139, RZ, 0x4 ;  /* 0x0000008b0c8b7211 */ /* 0x000fe400078f20ff */
[----:B------:R-:W-:-:S02]  /*9850*/  LEA.HI.X R39, R9, R118, R114, 0x1, P4 ;  /* 0x0000007609277211 */ /* 0x000fc400020f0c72 */
[----:B------:R-:W-:-:S04]  /*9860*/  LEA.HI.SX32 R139, R139, R120, 0x1c ;  /* 0x000000788b8b7211 */ /* 0x000fc800078fe2ff */
[----:B------:R-:W-:Y:S01]  /*9870*/  SHF.R.S32.HI R12, RZ, 0x1f, R139 ;  /* 0x0000001fff0c7819 */ /* 0x000fe2000001148b */
[----:B------:R-:W-:-:S03]  /*9880*/  IMAD.SHL.U32 R40, R139, 0x8, RZ ;  /* 0x000000088b287824 */ /* 0x000fc600078e00ff */
[----:B------:R-:W-:-:S04]  /*9890*/  LEA.HI R12, R12, R139, RZ, 0x3 ;  /* 0x0000008b0c0c7211 */ /* 0x000fc800078f18ff */
[----:B------:R-:W-:Y:S02]  /*98a0*/  SHF.R.S32.HI R14, RZ, 0x3, R12 ;  /* 0x00000003ff0e7819 */ /* 0x000fe4000001140c */
[----:B------:R-:W-:-:S03]  /*98b0*/  LOP3.LUT R12, R167, 0x38, R40, 0xf8, !PT ;  /* 0x00000038a70c7812 */ /* 0x000fc600078ef828 */
[----:B0-----:R-:W-:Y:S01]  /*98c0*/  IMAD R11, R14, 0x1800, R179 ;  /* 0x000018000e0b7824 */ /* 0x001fe200078e02b3 */
[----:B------:R-:W-:-:S05]  /*98d0*/  LOP3.LUT R12, R12, R223, RZ, 0x3c, !PT ;  /* 0x000000df0c0c7212 */ /* 0x000fca00078e3cff */
[----:B------:R-:W-:Y:S02]  /*98e0*/  IMAD.IADD R13, R11, 0x1, R12 ;  /* 0x000000010b0d7824 */ /* 0x000fe400078e020c */
[C---:B------:R-:W-:Y:S02]  /*98f0*/  IMAD R11, R18.reuse, 0x4800, R138 ;  /* 0x00004800120b7824 */ /* 0x040fe400078e028a */
[----:B------:R-:W-:Y:S02]  /*9900*/  IMAD R13, R18, 0x4800, R13 ;  /* 0x00004800120d7824 */ /* 0x000fe400078e020d */
[--C-:B------:R-:W-:Y:S02]  /*9910*/  IMAD R11, R11, 0x2, R2.reuse ;  /* 0x000000020b0b7824 */ /* 0x100fe400078e0202 */
[----:B------:R-:W-:-:S03]  /*9920*/  IMAD R32, R13, 0x2, R2 ;  /* 0x000000020d207824 */ /* 0x000fc600078e0202 */
[----:B------:R0:W2:Y:S04]  /*9930*/  LDS.128 R12, [R11+0x18400] ;  /* 0x018400000b0c7984 */ /* 0x0000a80000000c00 */
[----:B------:R-:W3:Y:S01]  /*9940*/  LDS.128 R32, [R32+0x18400] ;  /* 0x0184000020207984 */ /* 0x000ee20000000c00 */
[----:B------:R-:W-:Y:S05]  /*9950*/  @P5 BRA `(.L_x_546) ;  /* 0x0000000400705947 */ /* 0x000fea0003800000 */
[----:B------:R-:W-:Y:S01]  /*9960*/  SHF.R.U64 R55, R68, 0x10, R69 ;  /* 0x0000001044377819 */ /* 0x000fe20000001245 */
[----:B---3--:R-:W-:Y:S01]  /*9970*/  IMAD.U32 R52, R35, 0x10000, RZ ;  /* 0x0001000023347824 */ /* 0x008fe200078e00ff */
[----:B------:R-:W-:Y:S01]  /*9980*/  SHF.R.U64 R53, R56, 0x10, R57 ;  /* 0x0000001038357819 */ /* 0x000fe20000001239 */
[----:B--2---:R-:W-:Y:S01]  /*9990*/  IMAD.U32 R48, R15, 0x10000, RZ ;  /* 0x000100000f307824 */ /* 0x004fe200078e00ff */
[----:B------:R-:W-:Y:S01]  /*99a0*/  SHF.R.U32.HI R69, RZ, 0x10, R69 ;  /* 0x00000010ff457819 */ /* 0x000fe20000011645 */
[----:B------:R-:W-:Y:S01]  /*99b0*/  IMAD.U32 R50, R33, 0x10000, RZ ;  /* 0x0001000021327824 */ /* 0x000fe200078e00ff */
[----:B------:R-:W-:Y:S01]  /*99c0*/  SHF.R.U32.HI R57, RZ, 0x10, R57 ;  /* 0x00000010ff397819 */ /* 0x000fe20000011639 */
[----:B------:R-:W-:Y:S01]  /*99d0*/  IMAD.U32 R49, R13, 0x10000, RZ ;  /* 0x000100000d317824 */ /* 0x000fe200078e00ff */
[----:B------:R-:W-:Y:S01]  /*99e0*/  LOP3.LUT R45, R35, 0xffff0000, RZ, 0xc0, !PT ;  /* 0xffff0000232d7812 */ /* 0x000fe200078ec0ff */
[----:B------:R-:W-:Y:S01]  /*99f0*/  IMAD.U32 R42, R32, 0x10000, RZ ;  /* 0x00010000202a7824 */ /* 0x000fe200078e00ff */
[----:B------:R-:W-:Y:S01]  /*9a00*/  PRMT R46, R150, 0x5410, R53 ;  /* 0x00005410962e7816 */ /* 0x000fe20000000035 */
[----:B0-----:R-:W-:Y:S01]  /*9a10*/  IMAD.U32 R11, R14, 0x10000, RZ ;  /* 0x000100000e0b7824 */ /* 0x001fe200078e00ff */
[----:B------:R-:W-:-:S02]  /*9a20*/  PRMT R35, R152, 0x5432, R69 ;  /* 0x0000543298237816 */ /* 0x000fc40000000045 */
[----:B------:R-:W-:Y:S02]  /*9a30*/  PRMT R150, R150, 0x5432, R57 ;  /* 0x0000543296967816 */ /* 0x000fe40000000039 */
[----:B------:R-:W-:Y:S01]  /*9a40*/  LOP3.LUT R43, R15, 0xffff0000, RZ, 0xc0, !PT ;  /* 0xffff00000f2b7812 */ /* 0x000fe200078ec0ff */
[----:B------:R-:W-:Y:S01]  /*9a50*/  IMAD.U32 R53, R35, 0x10000, RZ ;  /* 0x0001000023357824 */ /* 0x000fe200078e00ff */
[----:B------:R-:W-:Y:S02]  /*9a60*/  SHF.R.U64 R54, R58, 0x10, R59 ;  /* 0x000000103a367819 */ /* 0x000fe4000000123b */
[----:B------:R-:W-:Y:S01]  /*9a70*/  SHF.R.U64 R44, R70, 0x10, R71 ;  /* 0x00000010462c7819 */ /* 0x000fe20000001247 */
[----:B------:R-:W-:Y:S01]  /*9a80*/  FMUL.FTZ R56, R50, R53 ;  /* 0x0000003532387220 */ /* 0x000fe20000410000 */
[----:B------:R-:W-:Y:S02]  /*9a90*/  SHF.L.U32 R15, R150, 0x10, RZ ;  /* 0x00000010960f7819 */ /* 0x000fe400000006ff */
[----:B------:R-:W-:-:S02]  /*9aa0*/  SHF.R.U32.HI R58, RZ, 0x10, R59 ;  /* 0x00000010ff3a7819 */ /* 0x000fc4000001163b */
[----:B------:R-:W-:Y:S01]  /*9ab0*/  SHF.R.U32.HI R70, RZ, 0x10, R71 ;  /* 0x00000010ff467819 */ /* 0x000fe20000011647 */
[-C--:B------:R-:W-:Y:S01]  /*9ac0*/  FMUL.FTZ R50, R50, R15.reuse ;  /* 0x0000000f32327220 */ /* 0x080fe20000410000 */
[----:B------:R-:W-:Y:S01]  /*9ad0*/  LOP3.LUT R51, R33, 0xffff0000, RZ, 0xc0, !PT ;  /* 0xffff000021337812 */ /* 0x000fe200078ec0ff */
[----:B------:R-:W-:Y:S01]  /*9ae0*/  FFMA.FTZ R15, R49, R15, -R56 ;  /* 0x0000000f310f7223 */ /* 0x000fe20000010838 */
[----:B------:R-:W-:Y:S02]  /*9af0*/  PRMT R33, R149, 0x5410, R54 ;  /* 0x0000541095217816 */ /* 0x000fe40000000036 */
[----:B------:R-:W-:Y:S02]  /*9b00*/  PRMT R44, R151, 0x5410, R44 ;  /* 0x00005410972c7816 */ /* 0x000fe4000000002c */
[----:B------:R-:W-:Y:S02]  /*9b10*/  PRMT R149, R149, 0x5432, R58 ;  /* 0x0000543295957816 */ /* 0x000fe4000000003a */
[----:B------:R-:W-:-:S02]  /*9b20*/  PRMT R151, R151, 0x5432, R70 ;  /* 0x0000543297977816 */ /* 0x000fc40000000046 */
[----:B------:R-:W-:Y:S01]  /*9b30*/  LOP3.LUT R54, R35, 0xffff0000, RZ, 0xc0, !PT ;  /* 0xffff000023367812 */ /* 0x000fe200078ec0ff */
[----:B------:R-:W-:Y:S01]  /*9b40*/  FFMA.FTZ R35, R49, R53, R50 ;  /* 0x0000003531237223 */ /* 0x000fe20000010032 */
[----:B------:R-:W-:Y:S01]  /*9b50*/  LOP3.LUT R150, R150, 0xffff0000, RZ, 0xc0, !PT ;  /* 0xffff000096967812 */ /* 0x000fe200078ec0ff */
[----:B------:R-:W-:Y:S01]  /*9b60*/  IMAD.U32 R49, R149, 0x10000, RZ ;  /* 0x0001000095317824 */ /* 0x000fe200078e00ff */
[----:B------:R-:W-:Y:S01]  /*9b70*/  PRMT R152, R152, 0x5410, R55 ;  /* 0x0000541098987816 */ /* 0x000fe20000000037 */
[----:B------:R-:W-:Y:S01]  /*9b80*/  IMAD.U32 R55, R151, 0x10000, RZ ;  /* 0x0001000097377824 */ /* 0x000fe200078e00ff */
[----:B------:R-:W-:Y:S01]  /*9b90*/  LOP3.LUT R47, R13, 0xffff0000, RZ, 0xc0, !PT ;  /* 0xffff00000d2f7812 */ /* 0x000fe200078ec0ff */
[C---:B------:R-:W-:Y:S01]  /*9ba0*/  FMUL.FTZ R56, R51.reuse, R54 ;  /* 0x0000003633387220 */ /* 0x040fe20000410000 */
[-C--:B------:R-:W-:Y:S01]  /*9bb0*/  FMUL.FTZ R50, R51, R150.reuse ;  /* 0x0000009633327220 */ /* 0x080fe20000410000 */
[C---:B------:R-:W-:Y:S01]  /*9bc0*/  FMUL.FTZ R51, R52.reuse, R55 ;  /* 0x0000003734337220 */ /* 0x040fe20000410000 */
[-C--:B------:R-:W-:Y:S01]  /*9bd0*/  FMUL.FTZ R58, R52, R49.reuse ;  /* 0x00000031343a7220 */ /* 0x080fe20000410000 */
[C---:B------:R-:W-:Y:S01]  /*9be0*/  FFMA.FTZ R150, R47.reuse, R150, -R56 ;  /* 0x000000962f967223 */ /* 0x040fe20000010838 */
[----:B------:R-:W-:Y:S01]  /*9bf0*/  FFMA.FTZ R54, R47, R54, R50 ;  /* 0x000000362f367223 */ /* 0x000fe20000010032 */
[----:B------:R-:W-:Y:S01]  /*9c00*/  LOP3.LUT R56, R151, 0xffff0000, RZ, 0xc0, !PT ;  /* 0xffff000097387812 */ /* 0x000fe200078ec0ff */
[C---:B------:R-:W-:Y:S01]  /*9c10*/  FFMA.FTZ R52, R48.reuse, R49, -R51 ;  /* 0x0000003130347223 */ /* 0x040fe20000010833 */
[----:B------:R-:W-:Y:S01]  /*9c20*/  LOP3.LUT R50, R149, 0xffff0000, RZ, 0xc0, !PT ;  /* 0xffff000095327812 */ /* 0x000fe200078ec0ff */
[----:B------:R-:W-:Y:S01]  /*9c30*/  FFMA.FTZ R58, R48, R55, R58 ;  /* 0x00000037303a7223 */ /* 0x000fe2000001003a */
[----:B------:R-:W-:-:S02]  /*9c40*/  IMAD.U32 R47, R46, 0x10000, RZ ;  /* 0x000100002e2f7824 */ /* 0x000fc400078e00ff */
[C---:B------:R-:W-:Y:S01]  /*9c50*/  FMUL.FTZ R60, R45.reuse, R56 ;  /* 0x000000382d3c7220 */ /* 0x040fe20000410000 */
[----:B------:R-:W-:Y:S02]  /*9c60*/  IMAD.U32 R48, R152, 0x10000, RZ ;  /* 0x0001000098307824 */ /* 0x000fe400078e00ff */
[----:B------:R-:W-:Y:S01]  /*9c70*/  FMUL.FTZ R62, R45, R50 ;  /* 0x000000322d3e7220 */ /* 0x000fe20000410000 */
[----:B------:R-:W-:Y:S01]  /*9c80*/  SHF.L.U32 R41, R12, 0x10, RZ ;  /* 0x000000100c297819 */ /* 0x000fe200000006ff */
[-C--:B------:R-:W-:Y:S01]  /*9c90*/  FMUL.FTZ R51, R42, R47.reuse ;  /* 0x0000002f2a337220 */ /* 0x080fe20000410000 */
[----:B------:R-:W-:Y:S01]  /*9ca0*/  LOP3.LUT R45, R46, 0xffff0000, RZ, 0xc0, !PT ;  /* 0xffff00002e2d7812 */ /* 0x000fe200078ec0ff */
[----:B------:R-:W-:Y:S01]  /*9cb0*/  FMUL.FTZ R46, R42, R48 ;  /* 0x000000302a2e7220 */ /* 0x000fe20000410000 */
[----:B------:R-:W-:Y:S01]  /*9cc0*/  LOP3.LUT R32, R32, 0xffff0000, RZ, 0xc0, !PT ;  /* 0xffff000020207812 */ /* 0x000fe200078ec0ff */
[----:B------:R-:W-:Y:S01]  /*9cd0*/  IMAD.U32 R13, R34, 0x10000, RZ ;  /* 0x00010000220d7824 */ /* 0x000fe200078e00ff */
[----:B------:R-:W-:Y:S01]  /*9ce0*/  LOP3.LUT R49, R152, 0xffff0000, RZ, 0xc0, !PT ;  /* 0xffff000098317812 */ /* 0x000fe200078ec0ff */
[C---:B------:R-:W-:Y:S01]  /*9cf0*/  FFMA.FTZ R53, R43.reuse, R50, -R60 ;  /* 0x000000322b357223 */ /* 0x040fe2000001083c */
[----:B------:R-:W-:Y:S01]  /*9d00*/  LOP3.LUT R12, R12, 0xffff0000, RZ, 0xc0, !PT ;  /* 0xffff00000c0c7812 */ /* 0x000fe200078ec0ff */
[----:B------:R-:W-:Y:S01]  /*9d10*/  FFMA.FTZ R55, R43, R56, R62 ;  /* 0x000000382b377223 */ /* 0x000fe2000001003e */
[C---:B------:R-:W-:Y:S01]  /*9d20*/  FFMA.FTZ R46, R41.reuse, R47, -R46 ;  /* 0x0000002f292e7223 */ /* 0x040fe2000001082e */
[----:B------:R-:W-:Y:S01]  /*9d30*/  FFMA.FTZ R51, R41, R48, R51 ;  /* 0x0000003029337223 */ /* 0x000fe20000010033 */
[----:B------:R-:W-:Y:S01]  /*9d40*/  LOP3.LUT R34, R34, 0xffff0000, RZ, 0xc0, !PT ;  /* 0xffff000022227812 */ /* 0x000fe200078ec0ff */
[----:B------:R-:W-:Y:S01]  /*9d50*/  FMUL.FTZ R43, R32, R49 ;  /* 0x00000031202b7220 */ /* 0x000fe20000410000 */
[----:B------:R-:W-:Y:S01]  /*9d60*/  LOP3.LUT R41, R44, 0xffff0000, RZ, 0xc0, !PT ;  /* 0xffff00002c297812 */ /* 0x000fe200078ec0ff */
[-C--:B------:R-:W-:Y:S01]  /*9d70*/  FMUL.FTZ R47, R32, R45.reuse ;  /* 0x0000002d202f7220 */ /* 0x080fe20000410000 */
[----:B------:R-:W-:Y:S01]  /*9d80*/  IMAD.U32 R42, R44, 0x10000, RZ ;  /* 0x000100002c2a7824 */ /* 0x000fe200078e00ff */
[----:B------:R-:W-:Y:S01]  /*9d90*/  LOP3.LUT R14, R14, 0xffff0000, RZ, 0xc0, !PT ;  /* 0xffff00000e0e7812 */ /* 0x000fe200078ec0ff */
[C---:B------:R-:W-:Y:S01]  /*9da0*/  IMAD.U32 R32, R33.reuse, 0x10000, RZ ;  /* 0x0001000021207824 */ /* 0x040fe200078e00ff */
[----:B------:R-:W-:Y:S01]  /*9db0*/  LOP3.LUT R33, R33, 0xffff0000, RZ, 0xc0, !PT ;  /* 0xffff000021217812 */ /* 0x000fe200078ec0ff */
[----:B------:R-:W-:Y:S01]  /*9dc0*/  FFMA.FTZ R43, R12, R45, -R43 ;  /* 0x0000002d0c2b7223 */ /* 0x000fe2000001082b */
[C---:B------:R-:W-:Y:S01]  /*9dd0*/  FMUL.FTZ R44, R13.reuse, R42 ;  /* 0x0000002a0d2c7220 */ /* 0x040fe20000410000 */
[C---:B------:R-:W-:Y:S01]  /*9de0*/  FMUL.FTZ R45, R34.reuse, R41 ;  /* 0x00000029222d7220 */ /* 0x040fe20000410000 */
[-C--:B------:R-:W-:Y:S01]  /*9df0*/  FMUL.FTZ R13, R13, R32.reuse ;  /* 0x000000200d0d7220 */ /* 0x080fe20000410000 */
[-C--:B------:R-:W-:Y:S01]  /*9e00*/  FMUL.FTZ R34, R34, R33.reuse ;  /* 0x0000002122227220 */ /* 0x080fe20000410000 */
[C---:B------:R-:W-:Y:S01]  /*9e10*/  FFMA.FTZ R44, R11.reuse, R32, -R44 ;  /* 0x000000200b2c7223 */ /* 0x040fe2000001082c */
[----:B------:R-:W-:Y:S01]  /*9e20*/  FFMA.FTZ R45, R14, R33, -R45 ;  /* 0x000000210e2d7223 */ /* 0x000fe2000001082d */
[----:B------:R-:W-:Y:S01]  /*9e30*/  FFMA.FTZ R12, R12, R49, R47 ;  /* 0x000000310c0c7223 */ /* 0x000fe2000001002f */
[----:B------:R-:W-:Y:S01]  /*9e40*/  FFMA.FTZ R13, R11, R42, R13 ;  /* 0x0000002a0b0d7223 */ /* 0x000fe2000001000d */
[----:B------:R-:W-:Y:S01]  /*9e50*/  FFMA.FTZ R34, R14, R41, R34 ;  /* 0x000000290e227223 */ /* 0x000fe20000010022 */
[----:B------:R-:W-:-:S02]  /*9e60*/  F2FP.BF16.F32.PACK_AB R14, R43, R46 ;  /* 0x0000002e2b0e723e */ /* 0x000fc400000010ff */
[----:B------:R-:W-:Y:S02]  /*9e70*/  F2FP.BF16.F32.PACK_AB R15, R150, R15 ;  /* 0x0000000f960f723e */ /* 0x000fe400000010ff */
[----:B------:R-:W-:Y:S02]  /*9e80*/  F2FP.BF16.F32.PACK_AB R52, R53, R52 ;  /* 0x000000343534723e */ /* 0x000fe400000010ff */
[----:B------:R-:W-:Y:S02]  /*9e90*/  F2FP.BF16.F32.PACK_AB R45, R45, R44 ;  /* 0x0000002c2d2d723e */ /* 0x000fe400000010ff */
[----:B------:R-:W-:Y:S01]  /*9ea0*/  F2FP.BF16.F32.PACK_AB R32, R12, R51 ;  /* 0x000000330c20723e */ /* 0x000fe200000010ff */
[----:B------:R-:W-:Y:S01]  /*9eb0*/  IMAD.MOV.U32 R12, RZ, RZ, R14 ;  /* 0x000000ffff0c7224 */ /* 0x000fe200078e000e */
[----:B------:R-:W-:Y:S01]  /*9ec0*/  F2FP.BF16.F32.PACK_AB R34, R34, R13 ;  /* 0x0000000d2222723e */ /* 0x000fe200000010ff */
[----:B------:R-:W-:Y:S01]  /*9ed0*/  IMAD.MOV.U32 R14, RZ, RZ, R45 ;  /* 0x000000ffff0e7224 */ /* 0x000fe200078e002d */
[----:B------:R-:W-:-:S02]  /*9ee0*/  F2FP.BF16.F32.PACK_AB R33, R54, R35 ;  /* 0x000000233621723e */ /* 0x000fc400000010ff */
[----:B------:R-:W-:Y:S01]  /*9ef0*/  MOV R13, R15 ;  /* 0x0000000f000d7202 */ /* 0x000fe20000000f00 */
[----:B------:R-:W-:Y:S01]  /*9f00*/  IMAD.MOV.U32 R15, RZ, RZ, R52 ;  /* 0x000000ffff0f7224 */ /* 0x000fe200078e0034 */
[----:B------:R-:W-:-:S07]  /*9f10*/  F2FP.BF16.F32.PACK_AB R35, R55, R58 ;  /* 0x0000003a3723723e */ /* 0x000fce00000010ff */
.L_x_546:
[----:B------:R-:W-:Y:S05]  /*9f20*/  BSYNC B1 ;  /* 0x0000000000017941 */ /* 0x000fea0003800000 */
.L_x_545:
[----:B--2---:R2:W-:Y:S01]  /*9f30*/  ST.E.128 desc[UR60][R38.64], R12 ;  /* 0x0000000c26007985 */ /* 0x0045e2000c101d3c */
[----:B------:R-:W-:-:S13]  /*9f40*/  ISETP.GE.AND P4, PT, R40, R135, PT ;  /* 0x000000872800720c */ /* 0x000fda0003f86270 */
[----:B------:R-:W-:Y:S05]  /*9f50*/  @P4 BRA `(.L_x_493) ;  /* 0x0000000400e84947 */ /* 0x000fea0003800000 */
[----:B------:R-:W-:-:S05]  /*9f60*/  IMAD.WIDE R36, R40, 0x2, R36 ;  /* 0x0000000228247825 */ /* 0x000fca00078e0224 */
[----:B---3--:R3:W-:Y:S01]  /*9f70*/  ST.E.128 desc[UR60][R36.64], R32 ;  /* 0x0000002024007985 */ /* 0x0087e2000c101d3c */
[----:B------:R-:W-:Y:S05]  /*9f80*/  BRA `(.L_x_493) ;  /* 0x0000000400dc7947 */ /* 0x000fea0003800000 */
.L_x_458:
[----:B------:R-:W2:Y:S02]  /*9f90*/  LDL R11, [R1+0x30] ;  /* 0x00003000010b7983 */ /* 0x000ea40000100800 */
[----:B--2---:R-:W-:-:S13]  /*9fa0*/  R2UR UR4, R11 ;  /* 0x000000000b0472ca */ /* 0x004fda00000e0000 */
[----:B------:R-:W-:-:S06]  /*9fb0*/  UISETP.NE.AND UP0, UPT, UR4, 0x3, UPT ;  /* 0x000000030400788c */ /* 0x000fcc000bf05270 */
[----:B------:R-:W-:-:S13]  /*9fc0*/  PLOP3.LUT P0, PT, PT, PT, UP0, 0x80, 0x0 ;  /* 0x000000000000781c */ /* 0x000fda0003f0f008 */
[----:B------:R-:W-:Y:S05]  /*9fd0*/  @!P0 BRA `(.L_x_547) ;  /* 0x0000000000048947 */ /* 0x000fea0003800000 */
[----:B------:R-:W-:Y:S01]  /*9fe0*/  BPT.TRAP 0x1 ;  /* 0x000000040000795c */ /* 0x000fe20000300000 */
.L_x_547:
[----:B------:R-:W-:Y:S01]  /*9ff0*/  IMAD R88, R18, 0x8, R2 ;  /* 0x0000000812587824 */ /* 0x000fe200078e0202 */
[----:B------:R-:W-:Y:S01]  /*a000*/  SHF.L.U32 R89, R166, 0x1f, RZ ;  /* 0x0000001fa6597819 */ /* 0x000fe200000006ff */
[----:B------:R-:W-:Y:S01]  /*a010*/  BSSY B1, `(.L_x_548) ;  /* 0x0000004000017945 */ /* 0x000fe20003800000 */
[----:B------:R-:W-:Y:S02]  /*a020*/  SHF.R.S32.HI R85, RZ, 0x1f, R84 ;  /* 0x0000001fff557819 */ /* 0x000fe40000011454 */
[----:B------:R-:W0:Y:S02]  /*a030*/  SYNCS.PHASECHK.TRANS64.TRYWAIT P4, [R88+URZ+0x2a890], R89 ;  /* 0x02a89059580075a7 */ /* 0x000e24000808017f */
[----:B0-----:R-:W-:Y:S05]  /*a040*/  @!P4 BRA `(.L_x_549) ;  /* 0x0000015400f4c947 */ /* 0x001fea0003800000 */
.L_x_804:
[----:B------:R-:W-:Y:S05]  /*a050*/  BSYNC B1 ;  /* 0x0000000000017941 */ /* 0x000fea0003800000 */
.L_x_548:
[----:B------:R-:W-:Y:S01]  /*a060*/  ULDC.64 UR4, c[0x0][0x300] ;  /* 0x0000c00000047ab9 */ /* 0x000fe20000000a00 */
[----:B-----5:R-:W-:Y:S01]  /*a070*/  SHF.R.S32.HI R86, RZ, 0x1f, R31 ;  /* 0x0000001fff567819 */ /* 0x020fe2000001141f */
[----:B------:R-:W-:Y:S02]  /*a080*/  IMAD R11, R85, UR4, RZ ;  /* 0x00000004550b7c24 */ /* 0x000fe4000f8e02ff */
[----:B------:R-:W-:-:S04]  /*a090*/  IMAD.WIDE.U32 R12, R84, UR4, RZ ;  /* 0x00000004540c7c25 */ /* 0x000fc8000f8e00ff */
[----:B------:R-:W-:Y:S01]  /*a0a0*/  IMAD R11, R84, UR5, R11 ;  /* 0x00000005540b7c24 */ /* 0x000fe2000f8e020b */
[----:B------:R-:W-:Y:S01]  /*a0b0*/  ULDC.64 UR4, c[0x0][0x310] ;  /* 0x0000c40000047ab9 */ /* 0x000fe20000000a00 */
[----:B------:R-:W-:Y:S02]  /*a0c0*/  IMAD R87, R24, -0x60, R25 ;  /* 0xffffffa018577824 */ /* 0x000fe400078e0219 */
[----:B------:R-:W-:Y:S02]  /*a0d0*/  IMAD R14, R86, UR4, RZ ;  /* 0x00000004560e7c24 */ /* 0x000fe4000f8e02ff */
[----:B------:R-:W-:Y:S01]  /*a0e0*/  IMAD.IADD R13, R13, 0x1, R11 ;  /* 0x000000010d0d7824 */ /* 0x000fe200078e020b */
[----:B------:R-:W-:Y:S01]  /*a0f0*/  VIMNMX R87, R87, 0x60, PT ;  /* 0x0000006057577848 */ /* 0x000fe20003fe0100 */
[C---:B------:R-:W-:Y:S02]  /*a100*/  IMAD R11, R31.reuse, UR5, R14 ;  /* 0x000000051f0b7c24 */ /* 0x040fe4000f8e020e */
[----:B------:R-:W-:Y:S01]  /*a110*/  IMAD.WIDE.U32 R12, R31, UR4, R12 ;  /* 0x000000041f0c7c25 */ /* 0x000fe2000f8e000c */
[----:B------:R-:W-:-:S03]  /*a120*/  ULDC.64 UR4, c[0x0][0x308] ;  /* 0x0000c20000047ab9 */ /* 0x000fc60000000a00 */
[----:B------:R-:W-:Y:S02]  /*a130*/  IMAD R15, R4, UR4, RZ ;  /* 0x00000004040f7c24 */ /* 0x000fe4000f8e02ff */
[----:B------:R-:W-:Y:S02]  /*a140*/  IMAD.IADD R13, R13, 0x1, R11 ;  /* 0x000000010d0d7824 */ /* 0x000fe400078e020b */
[C---:B------:R-:W-:Y:S02]  /*a150*/  IMAD R15, R30.reuse, UR5, R15 ;  /* 0x000000051e0f7c24 */ /* 0x040fe4000f8e020f */
[----:B------:R-:W-:Y:S01]  /*a160*/  IMAD.WIDE.U32 R12, R30, UR4, R12 ;  /* 0x000000041e0c7c25 */ /* 0x000fe2000f8e000c */
[----:B------:R-:W-:-:S03]  /*a170*/  ULDC.64 UR4, c[0x0][0x2e8] ;  /* 0x0000ba0000047ab9 */ /* 0x000fc60000000a00 */
[----:B------:R-:W-:Y:S01]  /*a180*/  IMAD.IADD R15, R13, 0x1, R15 ;  /* 0x000000010d0f7824 */ /* 0x000fe200078e020f */
[C---:B------:R-:W-:Y:S01]  /*a190*/  LEA R38, P4, R12.reuse, UR4, 0x1 ;  /* 0x000000040c267c11 */ /* 0x040fe2000f8808ff */
[----:B------:R-:W-:Y:S01]  /*a1a0*/  IMAD.IADD R40, R87, 0x1, -R165 ;  /* 0x0000000157287824 */ /* 0x000fe200078e0aa5 */
[----:B------:R-:W-:Y:S02]  /*a1b0*/  UMOV UR4, 0xffffffff ;  /* 0xffffffff00047882 */ /* 0x000fe40000000000 */
[----:B------:R-:W-:Y:S02]  /*a1c0*/  LEA.HI.X R39, R12, UR5, R15, 0x1, P4 ;  /* 0x000000050c277c11 */ /* 0x000fe4000a0f0c0f */
[----:B------:R-:W-:Y:S01]  /*a1d0*/  ISETP.GE.AND P4, PT, R40, 0x1, PT ;  /* 0x000000012800780c */ /* 0x000fe20003f86270 */
[----:B------:R-:W-:-:S12]  /*a1e0*/  BRA.DIV UR4, `(.L_x_550) ;  /* 0x0000015604a07947 */ /* 0x000fd8000b800000 */
[----:B------:R1:W2:Y:S04]  /*a1f0*/  SHFL.IDX PT, R37, R39, RZ, 0x1c1f ;  /* 0x001c1fff27257589 */ /* 0x0002a800000e0000 */
[----:B------:R1:W3:Y:S02]  /*a200*/  SHFL.IDX PT, R36, R38, RZ, 0x1c1f ;  /* 0x001c1fff26247589 */ /* 0x0002e400000e0000 */
.L_x_808:
[----:B------:R-:W-:Y:S04]  /*a210*/  BSSY B1, `(.L_x_551) ;  /* 0x0000025000017945 */ /* 0x000fe80003800000 */
[----:B------:R-:W-:Y:S05]  /*a220*/  @!P4 BRA `(.L_x_552) ;  /* 0x00000000008cc947 */ /* 0x000fea0003800000 */
[----:B------:R-:W-:Y:S02]  /*a230*/  ULDC UR4, c[0x0][0x2f4] ;  /* 0x0000bd0000047ab9 */ /* 0x000fe40000000800 */
[----:B------:R-:W-:-:S13]  /*a240*/  ISETP.GE.AND P4, PT, R16, UR4, PT ;  /* 0x0000000410007c0c */ /* 0x000fda000bf86270 */
[----:B------:R-:W4:Y:S01]  /*a250*/  @!P4 LDS.128 R12, [R33] ;  /* 0x00000000210cc984 */ /* 0x000f220000000c00 */
[----:B---3--:R-:W-:-:S04]  /*a260*/  @!P4 LEA R34, P5, R16, R36, 0x1 ;  /* 0x000000241022c211 */ /* 0x008fc800078a08ff */
[----:B--2---:R-:W-:Y:S02]  /*a270*/  @!P4 LEA.HI.X R35, R16, R37, R17, 0x1, P5 ;  /* 0x000000251023c211 */ /* 0x004fe400028f0c11 */
[----:B------:R-:W-:-:S13]  /*a280*/  ISETP.GE.AND P5, PT, R0, UR4, PT ;  /* 0x0000000400007c0c */ /* 0x000fda000bfa6270 */
[----:B------:R-:W-:Y:S01]  /*a290*/  @!P5 SHF.L.U32 R11, R162, 0x3, RZ ;  /* 0x00000003a20bd819 */ /* 0x000fe200000006ff */
[----:B----4-:R2:W-:Y:S01]  /*a2a0*/  @!P4 ST.E.128 desc[UR60][R34.64], R12 ;  /* 0x0000000c2200c985 */ /* 0x0105e2000c101d3c */
[----:B------:R-:W-:-:S03]  /*a2b0*/  ISETP.GE.AND P4, PT, R3, UR4, PT ;  /* 0x0000000403007c0c */ /* 0x000fc6000bf86270 */
[----:B------:R-:W3:Y:S01]  /*a2c0*/  @!P5 LDS.128 R12, [R32] ;  /* 0x00000000200cd984 */ /* 0x000ee20000000c00 */
[----:B--2---:R-:W-:Y:S02]  /*a2d0*/  @!P5 IMAD.MOV.U32 R34, RZ, RZ, R36 ;  /* 0x000000ffff22d224 */ /* 0x004fe400078e0024 */
[----:B------:R-:W-:Y:S02]  /*a2e0*/  @!P5 IMAD.MOV.U32 R35, RZ, RZ, R37 ;  /* 0x000000ffff23d224 */ /* 0x000fe400078e0025 */
[----:B------:R-:W-:-:S05]  /*a2f0*/  @!P5 IMAD.WIDE R34, R11, 0x2, R34 ;  /* 0x000000020b22d825 */ /* 0x000fca00078e0222 */
[----:B------:R-:W-:Y:S01]  /*a300*/  @!P4 IMAD.SHL.U32 R11, R163, 0x8, RZ ;  /* 0x00000008a30bc824 */ /* 0x000fe200078e00ff */
[----:B---3--:R2:W-:Y:S01]  /*a310*/  @!P5 ST.E.128 desc[UR60][R34.64], R12 ;  /* 0x0000000c2200d985 */ /* 0x0085e2000c101d3c */
[----:B------:R-:W-:-:S03]  /*a320*/  ISETP.GE.AND P5, PT, R19, UR4, PT ;  /* 0x0000000413007c0c */ /* 0x000fc6000bfa6270 */
[----:B------:R-:W3:Y:S01]  /*a330*/  @!P4 LDS.128 R12, [R33+0x3000] ;  /* 0x00300000210cc984 */ /* 0x000ee20000000c00 */
[----:B--2---:R-:W-:Y:S02]  /*a340*/  @!P4 IMAD.MOV.U32 R34, RZ, RZ, R36 ;  /* 0x000000ffff22c224 */ /* 0x004fe400078e0024 */
[----:B------:R-:W-:Y:S02]  /*a350*/  @!P4 IMAD.MOV.U32 R35, RZ, RZ, R37 ;  /* 0x000000ffff23c224 */ /* 0x000fe400078e0025 */
[----:B------:R-:W-:-:S05]  /*a360*/  @!P4 IMAD.WIDE R34, R11, 0x2, R34 ;  /* 0x000000020b22c825 */ /* 0x000fca00078e0222 */
[----:B---3--:R2:W-:Y:S04]  /*a370*/  @!P4 ST.E.128 desc[UR60][R34.64], R12 ;  /* 0x0000000c2200c985 */ /* 0x0085e8000c101d3c */
[----:B------:R-:W3:Y:S01]  /*a380*/  @!P5 LDS.128 R12, [R32+0x3000] ;  /* 0x00300000200cd984 */ /* 0x000ee20000000c00 */
[----:B--2---:R-:W-:-:S04]  /*a390*/  @!P5 LEA R34, P4, R19, R36, 0x1 ;  /* 0x000000241322d211 */ /* 0x004fc800078808ff */
[----:B------:R-:W-:Y:S02]  /*a3a0*/  @!P5 LEA.HI.X R35, R19, R37, R164, 0x1, P4 ;  /* 0x000000251323d211 */ /* 0x000fe400020f0ca4 */
[----:B------:R-:W-:-:S03]  /*a3b0*/  ISETP.GE.AND P4, PT, R22, UR4, PT ;  /* 0x0000000416007c0c */ /* 0x000fc6000bf86270 */
[----:B---3--:R2:W-:Y:S10]  /*a3c0*/  @!P5 ST.E.128 desc[UR60][R34.64], R12 ;  /* 0x0000000c2200d985 */ /* 0x0085f4000c101d3c */
[----:B------:R-:W3:Y:S01]  /*a3d0*/  @!P4 LDS.128 R12, [R33+0x6000] ;  /* 0x00600000210cc984 */ /* 0x000ee20000000c00 */
[----:B--2---:R-:W-:-:S04]  /*a3e0*/  @!P4 LEA R34, P5, R22, R36, 0x1 ;  /* 0x000000241622c211 */ /* 0x004fc800078a08ff */
[----:B------:R-:W-:Y:S02]  /*a3f0*/  @!P4 LEA.HI.X R35, R22, R37, R175, 0x1, P5 ;  /* 0x000000251623c211 */ /* 0x000fe400028f0caf */
[----:B------:R-:W-:-:S03]  /*a400*/  ISETP.GE.AND P5, PT, R23, UR4, PT ;  /* 0x0000000417007c0c */ /* 0x000fc6000bfa6270 */
[----:B---3--:R2:W-:Y:S10]  /*a410*/  @!P4 ST.E.128 desc[UR60][R34.64], R12 ;  /* 0x0000000c2200c985 */ /* 0x0085f4000c101d3c */
[----:B------:R-:W3:Y:S01]  /*a420*/  @!P5 LDS.128 R12, [R32+0x6000] ;  /* 0x00600000200cd984 */ /* 0x000ee20000000c00 */
[----:B--2---:R-:W-:-:S04]  /*a430*/  @!P5 LEA R34, P4, R23, R36, 0x1 ;  /* 0x000000241722d211 */ /* 0x004fc800078808ff */
[----:B------:R-:W-:-:S05]  /*a440*/  @!P5 LEA.HI.X R35, R23, R37, R174, 0x1, P4 ;  /* 0x000000251723d211 */ /* 0x000fca00020f0cae */
[----:B---3--:R4:W-:Y:S04]  /*a450*/  @!P5 ST.E.128 desc[UR60][R34.64], R12 ;  /* 0x0000000c2200d985 */ /* 0x0089e8000c101d3c */
.L_x_552:
[----:B------:R-:W-:Y:S05]  /*a460*/  BSYNC B1 ;  /* 0x0000000000017941 */ /* 0x000fea0003800000 */
.L_x_551:
[----:B------:R-:W-:-:S03]  /*a470*/  UMOV UR4, 0xffffffff ;  /* 0xffffffff00047882 */ /* 0x000fc60000000000 */
[----:B------:R-:W-:Y:S05]  /*a480*/  BRA.DIV UR4, `(.L_x_553) ;  /* 0x0000015604447947 */ /* 0x000fea000b800000 */
[----:B--2---:R2:W0:Y:S04]  /*a490*/  SHFL.IDX PT, R37, R39, 0x1, 0x1c1f ;  /* 0x003c1f0027257f89 */ /* 0x00442800000e0000 */
[----:B---3--:R2:W3:Y:S02]  /*a4a0*/  SHFL.IDX PT, R36, R38, 0x1, 0x1c1f ;  /* 0x003c1f0026247f89 */ /* 0x0084e400000e0000 */
.L_x_812:
[----:B------:R-:W-:-:S13]  /*a4b0*/  ISETP.GE.AND P4, PT, R40, 0x41, PT ;  /* 0x000000412800780c */ /* 0x000fda0003f86270 */
[----:B------:R-:W-:Y:S05]  /*a4c0*/  @!P4 BRA `(.L_x_493) ;  /* 0x00000000008cc947 */ /* 0x000fea0003800000 */
[----:B------:R-:W-:Y:S02]  /*a4d0*/  ULDC UR4, c[0x0][0x2f4] ;  /* 0x0000bd0000047ab9 */ /* 0x000fe40000000800 */
[----:B------:R-:W-:-:S13]  /*a4e0*/  ISETP.GE.AND P4, PT, R16, UR4, PT ;  /* 0x0000000410007c0c */ /* 0x000fda000bf86270 */
[----:B----4-:R-:W4:Y:S01]  /*a4f0*/  @!P4 LDS.128 R12, [R33+0x2000] ;  /* 0x00200000210cc984 */ /* 0x010f220000000c00 */
[----:B---3--:R-:W-:-:S04]  /*a500*/  @!P4 LEA R34, P5, R16, R36, 0x1 ;  /* 0x000000241022c211 */ /* 0x008fc800078a08ff */
[----:B0-----:R-:W-:Y:S02]  /*a510*/  @!P4 LEA.HI.X R35, R16, R37, R17, 0x1, P5 ;  /* 0x000000251023c211 */ /* 0x001fe400028f0c11 */
[----:B------:R-:W-:-:S13]  /*a520*/  ISETP.GE.AND P5, PT, R0, UR4, PT ;  /* 0x0000000400007c0c */ /* 0x000fda000bfa6270 */
[----:B------:R-:W-:Y:S01]  /*a530*/  @!P5 IMAD.SHL.U32 R11, R162, 0x8, RZ ;  /* 0x00000008a20bd824 */ /* 0x000fe200078e00ff */
[----:B----4-:R0:W-:Y:S01]  /*a540*/  @!P4 ST.E.128 desc[UR60][R34.64], R12 ;  /* 0x0000000c2200c985 */ /* 0x0101e2000c101d3c */
[----:B------:R-:W-:-:S03]  /*a550*/  ISETP.GE.AND P4, PT, R3, UR4, PT ;  /* 0x0000000403007c0c */ /* 0x000fc6000bf86270 */
[----:B------:R-:W3:Y:S01]  /*a560*/  @!P5 LDS.128 R12, [R32+0x2000] ;  /* 0x00200000200cd984 */ /* 0x000ee20000000c00 */
[----:B0-----:R-:W-:Y:S01]  /*a570*/  @!P5 MOV R35, R37 ;  /* 0x000000250023d202 */ /* 0x001fe20000000f00 */
[----:B------:R-:W-:-:S04]  /*a580*/  @!P5 IMAD.MOV.U32 R34, RZ, RZ, R36 ;  /* 0x000000ffff22d224 */ /* 0x000fc800078e0024 */
[----:B------:R-:W-:-:S04]  /*a590*/  @!P5 IMAD.WIDE R34, R11, 0x2, R34 ;  /* 0x000000020b22d825 */ /* 0x000fc800078e0222 */
[----:B------:R-:W-:Y:S01]  /*a5a0*/  @!P4 IMAD.SHL.U32 R11, R163, 0x8, RZ ;  /* 0x00000008a30bc824 */ /* 0x000fe200078e00ff */
[----:B---3--:R0:W-:Y:S01]  /*a5b0*/  @!P5 ST.E.128 desc[UR60][R34.64], R12 ;  /* 0x0000000c2200d985 */ /* 0x0081e2000c101d3c */
[----:B------:R-:W-:-:S03]  /*a5c0*/  ISETP.GE.AND P5, PT, R19, UR4, PT ;  /* 0x0000000413007c0c */ /* 0x000fc6000bfa6270 */
[----:B------:R-:W3:Y:S01]  /*a5d0*/  @!P4 LDS.128 R12, [R33+0x5000] ;  /* 0x00500000210cc984 */ /* 0x000ee20000000c00 */
[----:B0-----:R-:W-:Y:S02]  /*a5e0*/  @!P4 IMAD.MOV.U32 R34, RZ, RZ, R36 ;  /* 0x000000ffff22c224 */ /* 0x001fe400078e0024 */
[----:B------:R-:W-:Y:S02]  /*a5f0*/  @!P4 IMAD.MOV.U32 R35, RZ, RZ, R37 ;  /* 0x000000ffff23c224 */ /* 0x000fe400078e0025 */
[----:B------:R-:W-:-:S05]  /*a600*/  @!P4 IMAD.WIDE R34, R11, 0x2, R34 ;  /* 0x000000020b22c825 */ /* 0x000fca00078e0222 */
[----:B---3--:R0:W-:Y:S04]  /*a610*/  @!P4 ST.E.128 desc[UR60][R34.64], R12 ;  /* 0x0000000c2200c985 */ /* 0x0081e8000c101d3c */
[----:B------:R-:W3:Y:S01]  /*a620*/  @!P5 LDS.128 R12, [R32+0x5000] ;  /* 0x00500000200cd984 */ /* 0x000ee20000000c00 */
[----:B0-----:R-:W-:-:S04]  /*a630*/  @!P5 LEA R34, P4, R19, R36, 0x1 ;  /* 0x000000241322d211 */ /* 0x001fc800078808ff */
[----:B------:R-:W-:Y:S02]  /*a640*/  @!P5 LEA.HI.X R35, R19, R37, R164, 0x1, P4 ;  /* 0x000000251323d211 */ /* 0x000fe400020f0ca4 */
[----:B------:R-:W-:-:S03]  /*a650*/  ISETP.GE.AND P4, PT, R22, UR4, PT ;  /* 0x0000000416007c0c */ /* 0x000fc6000bf86270 */
[----:B---3--:R0:W-:Y:S10]  /*a660*/  @!P5 ST.E.128 desc[UR60][R34.64], R12 ;  /* 0x0000000c2200d985 */ /* 0x0081f4000c101d3c */
[----:B------:R-:W3:Y:S01]  /*a670*/  @!P4 LDS.128 R12, [R33+0x8000] ;  /* 0x00800000210cc984 */ /* 0x000ee20000000c00 */
[----:B0-----:R-:W-:-:S04]  /*a680*/  @!P4 LEA R34, P5, R22, R36, 0x1 ;  /* 0x000000241622c211 */ /* 0x001fc800078a08ff */
[----:B------:R-:W-:Y:S02]  /*a690*/  @!P4 LEA.HI.X R35, R22, R37, R175, 0x1, P5 ;  /* 0x000000251623c211 */ /* 0x000fe400028f0caf */
[----:B------:R-:W-:-:S03]  /*a6a0*/  ISETP.GE.AND P5, PT, R23, UR4, PT ;  /* 0x0000000417007c0c */ /* 0x000fc6000bfa6270 */
[----:B---3--:R-:W-:Y:S10]  /*a6b0*/  @!P4 ST.E.128 desc[UR60][R34.64], R12 ;  /* 0x0000000c2200c985 */ /* 0x008ff4000c101d3c */
[----:B------:R0:W3:Y:S02]  /*a6c0*/  @!P5 LDS.128 R12, [R32+0x8000] ;  /* 0x00800000200cd984 */ /* 0x0000e40000000c00 */
[----:B0-----:R-:W-:-:S04]  /*a6d0*/  @!P5 LEA R32, P4, R23, R36, 0x1 ;  /* 0x000000241720d211 */ /* 0x001fc800078808ff */
[----:B------:R-:W-:-:S05]  /*a6e0*/  @!P5 LEA.HI.X R33, R23, R37, R174, 0x1, P4 ;  /* 0x000000251721d211 */ /* 0x000fca00020f0cae */
[----:B---3--:R0:W-:Y:S04]  /*a6f0*/  @!P5 ST.E.128 desc[UR60][R32.64], R12 ;  /* 0x0000000c2000d985 */ /* 0x0081e8000c101d3c */
.L_x_493:
[----:B------:R-:W-:Y:S05]  /*a700*/  BSYNC B0 ;  /* 0x0000000000007941 */ /* 0x000fea0003800000 */
.L_x_457:
[----:B0--3--:R-:W0:Y:S01]  /*a710*/  S2R R11, SR_TID.X ;  /* 0x00000000000b7919 */ /* 0x009e220000002100 */
[----:B------:R-:W-:Y:S01]  /*a720*/  @!PT LDS RZ, [RZ] ;  /* 0x00000000fffff984 */ /* 0x000fe20000000800 */
[----:B------:R-:W-:Y:S01]  /*a730*/  @!PT LDS RZ, [RZ] ;  /* 0x00000000fffff984 */ /* 0x000fe20000000800 */
[----:B------:R-:W-:Y:S01]  /*a740*/  @!PT LDS RZ, [RZ] ;  /* 0x00000000fffff984 */ /* 0x000fe20000000800 */
[----:B------:R-:W-:Y:S01]  /*a750*/  @!PT LDS RZ, [RZ] ;  /* 0x00000000fffff984 */ /* 0x000fe20000000800 */
[----:B------:R3:W-:Y:S06]  /*a760*/  MEMBAR.ALL.CTA ;  /* 0x0000000000007992 */ /* 0x0007ec0000008000 */
[----:B---3--:R-:W3:Y:S01]  /*a770*/  FENCE.VIEW.ASYNC.S ;  /* 0x00000000000073c6 */ /* 0x008ee20000000000 */
[----:B------:R-:W-:Y:S05]  /*a780*/  WARPSYNC.ALL ;  /* 0x0000000000007948 */ /* 0x000fea0003800000 */
[----:B------:R-:W-:Y:S01]  /*a790*/  BSSY B0, `(.L_x_554) ;  /* 0x0000009000007945 */ /* 0x000fe20003800000 */
[----:B0-----:R-:W-:Y:S01]  /*a7a0*/  LOP3.LUT R11, R11, 0x7f, RZ, 0xc0, !PT ;  /* 0x0000007f0b0b7812 */ /* 0x001fe200078ec0ff */
[----:B---3--:R0:W-:Y:S03]  /*a7b0*/  BAR.SYNC.DEFER_BLOCKING R148, 0x80 ;  /* 0x000200940000751d */ /* 0x0081e60000010000 */
[----:B------:R-:W-:-:S13]  /*a7c0*/  ISETP.NE.AND P4, PT, R11, RZ, PT ;  /* 0x000000ff0b00720c */ /* 0x000fda0003f85270 */
[----:B------:R-:W-:-:S05]  /*a7d0*/  @!P4 VIADD R11, R88, 0x2a8a0 ;  /* 0x0002a8a0580bc836 */ /* 0x000fca0000000000 */
[----:B------:R-:W-:-:S04]  /*a7e0*/  @!P4 PRMT R11, RZ, 0x654, R11 ;  /* 0x00000654ff0bc816 */ /* 0x000fc8000000000b */
[----:B------:R0:W-:Y:S01]  /*a7f0*/  @!P4 SYNCS.ARRIVE.TRANS64.RED.A1T0 RZ, [R11+URZ], RZ ;  /* 0x000000ff0bffc9a7 */ /* 0x0001e2000810043f */
[----:B------:R-:W-:Y:S05]  /*a800*/  @!P0 BRA `(.L_x_555) ;  /* 0x0000000000048947 */ /* 0x000fea0003800000 */
[----:B------:R-:W-:Y:S01]  /*a810*/  BPT.TRAP 0x1 ;  /* 0x000000040000795c */ /* 0x000fe20000300000 */
.L_x_555:
[----:B------:R-:W-:Y:S05]  /*a820*/  BSYNC B0 ;  /* 0x0000000000007941 */ /* 0x000fea0003800000 */
.L_x_554:
[----:B------:R-:W3:Y:S01]  /*a830*/  SYNCS.PHASECHK.TRANS64.TRYWAIT P0, [R88+URZ+0x2a8b0], R89 ;  /* 0x02a8b059580075a7 */ /* 0x000ee2000800017f */
[----:B------:R-:W-:Y:S04]  /*a840*/  BSSY B0, `(.L_x_556) ;  /* 0x0000002000007945 */ /* 0x000fe80003800000 */
[----:B---3--:R-:W-:Y:S05]  /*a850*/  @!P0 BRA `(.L_x_557) ;  /* 0x00000150009c8947 */ /* 0x008fea0003800000 */
.L_x_813:
[----:B------:R-:W-:Y:S05]  /*a860*/  BSYNC B0 ;  /* 0x0000000000007941 */ /* 0x000fea0003800000 */
.L_x_556:
[----:B------:R-:W-:Y:S01]  /*a870*/  ULDC.64 UR4, c[0x0][0x328] ;  /* 0x0000ca0000047ab9 */ /* 0x000fe20000000a00 */
[----:B------:R-:W-:Y:S01]  /*a880*/  IMAD.IADD R87, R87, 0x1, -R165 ;  /* 0x0000000157577824 */ /* 0x000fe200078e0aa5 */
[----:B------:R-:W-:Y:S01]  /*a890*/  BSSY B0, `(.L_x_558) ;  /* 0x000002e000007945 */ /* 0x000fe20003800000 */
[----:B------:R-:W-:Y:S02]  /*a8a0*/  IMAD R85, R85, UR4, RZ ;  /* 0x0000000455557c24 */ /* 0x000fe4000f8e02ff */
[----:B--2-4-:R-:W-:Y:S01]  /*a8b0*/  IMAD.WIDE.U32 R12, R84, UR4, RZ ;  /* 0x00000004540c7c25 */ /* 0x014fe2000f8e00ff */
[----:B------:R-:W-:-:S03]  /*a8c0*/  ISETP.GE.AND P0, PT, R87, 0x1, PT ;  /* 0x000000015700780c */ /* 0x000fc60003f06270 */
[----:B------:R-:W-:Y:S01]  /*a8d0*/  IMAD R85, R84, UR5, R85 ;  /* 0x0000000554557c24 */ /* 0x000fe2000f8e0255 */
[----:B------:R-:W-:Y:S01]  /*a8e0*/  ULDC.64 UR4, c[0x0][0x338] ;  /* 0x0000ce0000047ab9 */ /* 0x000fe20000000a00 */
[----:B------:R-:W-:Y:S02]  /*a8f0*/  IMAD R14, R18, 0x3000, R5 ;  /* 0x00003000120e7824 */ /* 0x000fe400078e0205 */
[----:B------:R-:W-:Y:S02]  /*a900*/  IMAD R86, R86, UR4, RZ ;  /* 0x0000000456567c24 */ /* 0x000fe4000f8e02ff */
[----:B------:R-:W-:Y:S02]  /*a910*/  IMAD.IADD R13, R13, 0x1, R85 ;  /* 0x000000010d0d7824 */ /* 0x000fe400078e0255 */
[C---:B0-----:R-:W-:Y:S02]  /*a920*/  IMAD R11, R31.reuse, UR5, R86 ;  /* 0x000000051f0b7c24 */ /* 0x041fe4000f8e0256 */
        /* <DEDUP_REMOVED lines=8> */
[----:B------:R-:W-:Y:S01]  /*a9b0*/  IADD3 R11, R13, R11, RZ ;  /* 0x0000000b0d0b7210 */ /* 0x000fe20007ffe0ff */
[--C-:B------:R-:W-:Y:S01]  /*a9c0*/  IMAD R36, R14, 0x2, R125.reuse ;  /* 0x000000020e247824 */ /* 0x100fe200078e027d */
[----:B------:R-:W-:Y:S01]  /*a9d0*/  LEA R31, P5, R12, UR4, 0x1 ;  /* 0x000000040c1f7c11 */ /* 0x000fe2000f8a08ff */
[----:B------:R-:W-:-:S03]  /*a9e0*/  IMAD R37, R32, 0x2, R125 ;  /* 0x0000000220257824 */ /* 0x000fc600078e027d */
[----:B------:R-:W-:Y:S01]  /*a9f0*/  LEA.HI.X R11, R12, UR5, R11, 0x1, P5 ;  /* 0x000000050c0b7c11 */ /* 0x000fe2000a8f0c0b */
[----:B------:R0:W2:Y:S04]  /*aa00*/  SHFL.IDX PT, R32, R31, RZ, 0x1c1f ;  /* 0x001c1fff1f207589 */ /* 0x0000a800000e0000 */
[----:B------:R0:W4:Y:S01]  /*aa10*/  SHFL.IDX PT, R33, R11, RZ, 0x1c1f ;  /* 0x001c1fff0b217589 */ /* 0x00012200000e0000 */
[----:B------:R-:W-:Y:S05]  /*aa20*/  @!P0 BRA `(.L_x_559) ;  /* 0x0000000000508947 */ /* 0x000fea0003800000 */
[----:B------:R-:W-:-:S13]  /*aa30*/  ISETP.NE.AND P5, PT, R6, RZ, PT ;  /* 0x000000ff0600720c */ /* 0x000fda0003fa5270 */
[----:B------:R-:W5:Y:S01]  /*aa40*/  @P5 LDS.128 R12, [R36] ;  /* 0x00000000240c5984 */ /* 0x000f620000000c00 */
[----:B--2---:R-:W-:-:S04]  /*aa50*/  @P5 LEA R34, P0, R16, R32, 0x1 ;  /* 0x0000002010225211 */ /* 0x004fc800078008ff */
[----:B----4-:R-:W-:Y:S02]  /*aa60*/  @P5 LEA.HI.X R35, R16, R33, R17, 0x1, P0 ;  /* 0x0000002110235211 */ /* 0x010fe400000f0c11 */
[----:B------:R-:W-:-:S13]  /*aa70*/  ISETP.NE.AND P0, PT, R20, RZ, PT ;  /* 0x000000ff1400720c */ /* 0x000fda0003f05270 */
[----:B-1----:R-:W-:Y:S01]  /*aa80*/  @P0 IMAD.SHL.U32 R39, R162, 0x8, RZ ;  /* 0x00000008a2270824 */ /* 0x002fe200078e00ff */
[----:B-----5:R1:W-:Y:S01]  /*aa90*/  @P5 ST.E.128 desc[UR60][R34.64], R12 ;  /* 0x0000000c22005985 */ /* 0x0203e2000c101d3c */
[----:B------:R-:W-:-:S03]  /*aaa0*/  ISETP.NE.AND P5, PT, R21, RZ, PT ;  /* 0x000000ff1500720c */ /* 0x000fc60003fa5270 */
[----:B------:R-:W2:Y:S01]  /*aab0*/  @P0 LDS.128 R12, [R37] ;  /* 0x00000000250c0984 */ /* 0x000ea20000000c00 */
[----:B-1----:R-:W-:-:S09]  /*aac0*/  @P0 IMAD.WIDE R34, R39, 0x2, R32 ;  /* 0x0000000227220825 */ /* 0x002fd200078e0220 */
[----:B------:R-:W-:Y:S01]  /*aad0*/  @P5 IMAD.SHL.U32 R39, R163, 0x8, RZ ;  /* 0x00000008a3275824 */ /* 0x000fe200078e00ff */
[----:B--2---:R1:W-:Y:S01]  /*aae0*/  @P0 ST.E.128 desc[UR60][R34.64], R12 ;  /* 0x0000000c22000985 */ /* 0x0043e2000c101d3c */
[----:B------:R-:W-:-:S03]  /*aaf0*/  ISETP.NE.AND P0, PT, R26, RZ, PT ;  /* 0x000000ff1a00720c */ /* 0x000fc60003f05270 */
[----:B------:R-:W2:Y:S01]  /*ab00*/  @P5 LDS.128 R12, [R36+0x3000] ;  /* 0x00300000240c5984 */ /* 0x000ea20000000c00 */
[----:B-1----:R-:W-:-:S05]  /*ab10*/  @P5 IMAD.WIDE R34, R39, 0x2, R32 ;  /* 0x0000000227225825 */ /* 0x002fca00078e0220 */
[----:B--2---:R-:W-:Y:S04]  /*ab20*/  @P5 ST.E.128 desc[UR60][R34.64], R12 ;  /* 0x0000000c22005985 */ /* 0x004fe8000c101d3c */
[C---:B------:R-:W-:Y:S01]  /*ab30*/  @P0 LEA R32, P5, R19.reuse, R32, 0x1 ;  /* 0x0000002013200211 */ /* 0x040fe200078a08ff */
[----:B------:R-:W1:Y:S03]  /*ab40*/  @P0 LDS.128 R12, [R37+0x3000] ;  /* 0x00300000250c0984 */ /* 0x000e660000000c00 */
[----:B------:R-:W-:-:S05]  /*ab50*/  @P0 LEA.HI.X R33, R19, R33, R164, 0x1, P5 ;  /* 0x0000002113210211 */ /* 0x000fca00028f0ca4 */
[----:B-1----:R1:W-:Y:S04]  /*ab60*/  @P0 ST.E.128 desc[UR60][R32.64], R12 ;  /* 0x0000000c20000985 */ /* 0x0023e8000c101d3c */
.L_x_559:
[----:B------:R-:W-:Y:S05]  /*ab70*/  BSYNC B0 ;  /* 0x0000000000007941 */ /* 0x000fea0003800000 */
.L_x_558:
[----:B------:R-:W-:Y:S01]  /*ab80*/  ISETP.GE.AND P0, PT, R87, 0x41, PT ;  /* 0x000000415700780c */ /* 0x000fe20003f06270 */
[----:B-1--4-:R1:W4:Y:S01]  /*ab90*/  SHFL.IDX PT, R33, R11, 0x1, 0x1c1f ;  /* 0x003c1f000b217f89 */ /* 0x01232200000e0000 */
[----:B------:R-:W-:Y:S03]  /*aba0*/  BSSY B0, `(.L_x_560) ;  /* 0x0000017000007945 */ /* 0x000fe60003800000 */
[----:B--2---:R1:W2:Y:S08]  /*abb0*/  SHFL.IDX PT, R32, R31, 0x1, 0x1c1f ;  /* 0x003c1f001f207f89 */ /* 0x0042b000000e0000 */
[----:B-1----:R-:W-:Y:S05]  /*abc0*/  @!P0 BRA `(.L_x_561) ;  /* 0x0000000000508947 */ /* 0x002fea0003800000 */
[----:B------:R-:W-:-:S13]  /*abd0*/  ISETP.NE.AND P5, PT, R6, RZ, PT ;  /* 0x000000ff0600720c */ /* 0x000fda0003fa5270 */
[----:B------:R-:W1:Y:S01]  /*abe0*/  @P5 LDS.128 R12, [R36+0x2000] ;  /* 0x00200000240c5984 */ /* 0x000e620000000c00 */
[----:B--2---:R-:W-:-:S04]  /*abf0*/  @P5 LEA R34, P0, R16, R32, 0x1 ;  /* 0x0000002010225211 */ /* 0x004fc800078008ff */
[----:B----4-:R-:W-:Y:S02]  /*ac00*/  @P5 LEA.HI.X R35, R16, R33, R17, 0x1, P0 ;  /* 0x0000002110235211 */ /* 0x010fe400000f0c11 */
[----:B------:R-:W-:-:S13]  /*ac10*/  ISETP.NE.AND P0, PT, R20, RZ, PT ;  /* 0x000000ff1400720c */ /* 0x000fda0003f05270 */
[----:B0-----:R-:W-:Y:S01]  /*ac20*/  @P0 IMAD.SHL.U32 R11, R162, 0x8, RZ ;  /* 0x00000008a20b0824 */ /* 0x001fe200078e00ff */
[----:B-1----:R0:W-:Y:S01]  /*ac30*/  @P5 ST.E.128 desc[UR60][R34.64], R12 ;  /* 0x0000000c22005985 */ /* 0x0021e2000c101d3c */
[----:B------:R-:W-:-:S03]  /*ac40*/  ISETP.NE.AND P5, PT, R21, RZ, PT ;  /* 0x000000ff1500720c */ /* 0x000fc60003fa5270 */
[----:B------:R-:W1:Y:S01]  /*ac50*/  @P0 LDS.128 R12, [R37+0x2000] ;  /* 0x00200000250c0984 */ /* 0x000e620000000c00 */
[----:B0-----:R-:W-:-:S09]  /*ac60*/  @P0 IMAD.WIDE R34, R11, 0x2, R32 ;  /* 0x000000020b220825 */ /* 0x001fd200078e0220 */
[----:B------:R-:W-:Y:S01]  /*ac70*/  @P5 IMAD.SHL.U32 R11, R163, 0x8, RZ ;  /* 0x00000008a30b5824 */ /* 0x000fe200078e00ff */
[----:B-1----:R0:W-:Y:S01]  /*ac80*/  @P0 ST.E.128 desc[UR60][R34.64], R12 ;  /* 0x0000000c22000985 */ /* 0x0021e2000c101d3c */
[----:B------:R-:W-:-:S03]  /*ac90*/  ISETP.NE.AND P0, PT, R26, RZ, PT ;  /* 0x000000ff1a00720c */ /* 0x000fc60003f05270 */
[----:B------:R-:W1:Y:S01]  /*aca0*/  @P5 LDS.128 R12, [R36+0x5000] ;  /* 0x00500000240c5984 */ /* 0x000e620000000c00 */
[----:B0-----:R-:W-:-:S05]  /*acb0*/  @P5 IMAD.WIDE R34, R11, 0x2, R32 ;  /* 0x000000020b225825 */ /* 0x001fca00078e0220 */
[----:B-1----:R-:W-:Y:S04]  /*acc0*/  @P5 ST.E.128 desc[UR60][R34.64], R12 ;  /* 0x0000000c22005985 */ /* 0x002fe8000c101d3c */
[C---:B------:R-:W-:Y:S01]  /*acd0*/  @P0 LEA R32, P5, R19.reuse, R32, 0x1 ;  /* 0x0000002013200211 */ /* 0x040fe200078a08ff */
[----:B------:R-:W0:Y:S03]  /*ace0*/  @P0 LDS.128 R12, [R37+0x5000] ;  /* 0x00500000250c0984 */ /* 0x000e260000000c00 */
[----:B------:R-:W-:-:S05]  /*acf0*/  @P0 LEA.HI.X R33, R19, R33, R164, 0x1, P5 ;  /* 0x0000002113210211 */ /* 0x000fca00028f0ca4 */
[----:B0-----:R1:W-:Y:S04]  /*ad00*/  @P0 ST.E.128 desc[UR60][R32.64], R12 ;  /* 0x0000000c20000985 */ /* 0x0013e8000c101d3c */
.L_x_561:
[----:B------:R-:W-:Y:S05]  /*ad10*/  BSYNC B0 ;  /* 0x0000000000007941 */ /* 0x000fea0003800000 */
.L_x_560:
[----:B------:R-:W-:Y:S01]  /*ad20*/  @!PT LDS RZ, [RZ] ;  /* 0x00000000fffff984 */ /* 0x000fe20000000800 */
[----:B------:R-:W-:Y:S01]  /*ad30*/  @!PT LDS RZ, [RZ] ;  /* 0x00000000fffff984 */ /* 0x000fe20000000800 */
[----:B------:R-:W-:Y:S01]  /*ad40*/  @!PT LDS RZ, [RZ] ;  /* 0x00000000fffff984 */ /* 0x000fe20000000800 */
[----:B------:R-:W-:Y:S01]  /*ad50*/  @!PT LDS RZ, [RZ] ;  /* 0x00000000fffff984 */ /* 0x000fe20000000800 */
[----:B------:R5:W-:Y:S06]  /*ad60*/  MEMBAR.ALL.CTA ;  /* 0x0000000000007992 */ /* 0x000bec0000008000 */
[----:B-----5:R-:W5:Y:S01]  /*ad70*/  FENCE.VIEW.ASYNC.S ;  /* 0x00000000000073c6 */ /* 0x020f620000000000 */
[----:B---3--:R-:W-:Y:S01]  /*ad80*/  @!P4 IADD3 R88, R88, 0x2a8c0, RZ ;  /* 0x0002a8c05858c810 */ /* 0x008fe20007ffe0ff */
[----:B------:R-:W-:Y:S01]  /*ad90*/  VIADD R18, R18, 0x1 ;  /* 0x0000000112127836 */ /* 0x000fe20000000000 */
[----:B-----5:R3:W-:Y:S01]  /*ada0*/  BAR.SYNC.DEFER_BLOCKING R148, 0x80 ;  /* 0x000200940000751d */ /* 0x0207e20000010000 */
[----:B------:R-:W-:-:S02]  /*adb0*/  ISETP.NE.AND P5, PT, R127, RZ, PT ;  /* 0x000000ff7f00720c */ /* 0x000fc40003fa5270 */
[----:B------:R-:W-:Y:S02]  /*adc0*/  @!P4 PRMT R88, RZ, 0x654, R88 ;  /* 0x00000654ff58c816 */ /* 0x000fe40000000058 */
[----:B------:R-:W-:Y:S02]  /*add0*/  PLOP3.LUT P0, PT, PT, PT, PT, 0x8, 0x0 ;  /* 0x000000000000781c */ /* 0x000fe40003f0e170 */
[----:B------:R3:W-:Y:S01]  /*ade0*/  @!P4 SYNCS.ARRIVE.TRANS64.RED.A1T0 RZ, [R88+URZ], RZ ;  /* 0x000000ff58ffc9a7 */ /* 0x0007e2000810043f */
[----:B------:R-:W-:-:S04]  /*adf0*/  ISETP.NE.AND P4, PT, R18, 0x2, PT ;  /* 0x000000021200780c */ /* 0x000fc80003f85270 */
[----:B0-----:R-:W-:Y:S02]  /*ae00*/  SEL R11, RZ, 0x1, P4 ;  /* 0x00000001ff0b7807 */ /* 0x001fe40002000000 */
[----:B------:R-:W-:Y:S02]  /*ae10*/  SEL R18, R18, RZ, P4 ;  /* 0x000000ff12127207 */ /* 0x000fe40002000000 */
[----:B------:R-:W-:Y:S01]  /*ae20*/  LOP3.LUT R166, R166, R11, RZ, 0x3c, !PT ;  /* 0x0000000ba6a67212 */ /* 0x000fe200078e3cff */
[----:B---3--:R-:W-:Y:S06]  /*ae30*/  @P5 BRA `(.L_x_562) ;  /* 0xffffff7400fc5947 */ /* 0x008fec000383ffff */
.L_x_452:
[----:B------:R-:W-:Y:S01]  /*ae40*/  BSSY B0, `(.L_x_563) ;  /* 0x000002a000007945 */ /* 0x000fe20003800000 */
[----:B------:R-:W-:Y:S01]  /*ae50*/  ISETP.GE.AND P2, PT, R147, 0x1, PT ;  /* 0x000000019300780c */ /* 0x000fe20003f46270 */
[----:B------:R-:W-:Y:S01]  /*ae60*/  IMAD.MOV.U32 R3, RZ, RZ, RZ ;  /* 0x000000ffff037224 */ /* 0x000fe200078e00ff */
[----:B------:R-:W-:Y:S01]  /*ae70*/  PLOP3.LUT P1, PT, PT, PT, PT, 0x80, 0x0 ;  /* 0x000000000000781c */ /* 0x000fe20003f2f070 */
[----:B------:R-:W-:Y:S01]  /*ae80*/  IMAD.MOV.U32 R0, RZ, RZ, RZ ;  /* 0x000000ffff007224 */ /* 0x000fe200078e00ff */
        /* <DEDUP_REMOVED lines=25> */
[----:B------:R-:W-:Y:S01]  /*b020*/  IMAD.MOV.U32 R95, RZ, RZ, RZ ;  /* 0x000000ffff5f7224 */ /* 0x000fe200078e00ff */
[----:B------:R-:W-:Y:S02]  /*b030*/  CS2R R88, SRZ ;  /* 0x0000000000587805 */ /* 0x000fe4000001ff00 */
[----:B------:R-:W-:Y:S01]  /*b040*/  CS2R R92, SRZ ;  /* 0x00000000005c7805 */ /* 0x000fe2000001ff00 */
[----:B------:R-:W-:Y:S01]  /*b050*/  IMAD.MOV.U32 R90, RZ, RZ, RZ ;  /* 0x000000ffff5a7224 */ /* 0x000fe200078e00ff */
[----:B------:R-:W-:Y:S01]  /*b060*/  CS2R R10, SRZ ;  /* 0x00000000000a7805 */ /* 0x000fe2000001ff00 */
[----:B------:R-:W-:Y:S01]  /*b070*/  IMAD.MOV.U32 R97, RZ, RZ, RZ ;  /* 0x000000ffff617224 */ /* 0x000fe200078e00ff */
[----:B------:R-:W-:Y:S01]  /*b080*/  MOV R99, RZ ;  /* 0x000000ff00637202 */ /* 0x000fe20000000f00 */
[----:B------:R-:W-:-:S02]  /*b090*/  IMAD.MOV.U32 R26, RZ, RZ, RZ ;  /* 0x000000ffff1a7224 */ /* 0x000fc400078e00ff */
[----:B-12---:R-:W-:Y:S01]  /*b0a0*/  IMAD.MOV.U32 R32, RZ, RZ, RZ ;  /* 0x000000ffff207224 */ /* 0x006fe200078e00ff */
[----:B------:R-:W-:Y:S06]  /*b0b0*/  @P0 BRA `(.L_x_564) ;  /* 0x0000000000080947 */ /* 0x000fec0003800000 */
[----:B------:R-:W0:Y:S02]  /*b0c0*/  FENCE.VIEW.ASYNC.G ;  /* 0x00000000000073c6 */ /* 0x000e240000000100 */
[----:B0-----:R-:W-:Y:S06]  /*b0d0*/  BAR.ARV 0xc, 0x180 ;  /* 0x0306000000007b1d */ /* 0x001fec0000002000 */
.L_x_564:
[----:B------:R-:W-:Y:S05]  /*b0e0*/  BSYNC B0 ;  /* 0x0000000000007941 */ /* 0x000fea0003800000 */
.L_x_563:
[----:B------:R-:W-:Y:S02]  /*b0f0*/  IMAD.MOV.U32 R91, RZ, RZ, RZ ;  /* 0x000000ffff5b7224 */ /* 0x000fe400078e00ff */
[----:B------:R-:W-:Y:S01]  /*b100*/  IMAD.MOV.U32 R24, RZ, RZ, RZ ;  /* 0x000000ffff187224 */ /* 0x000fe200078e00ff */
[----:B------:R-:W-:Y:S06]  /*b110*/  @!P2 BRA `(.L_x_565) ;  /* 0x000000b80058a947 */ /* 0x000fec0003800000 */
[----:B------:R-:W2:Y:S04]  /*b120*/  LDL R4, [R1+0x34] ;  /* 0x0000340001047983 */ /* 0x000ea80000100800 */
[----:B------:R-:W0:Y:S02]  /*b130*/  SHFL.IDX PT, R0, R225, RZ, 0x1f ;  /* 0x00001fffe1007589 */ /* 0x000e2400000e0000 */
[----:B0-----:R-:W-:-:S04]  /*b140*/  LEA.HI R3, R0, R0, RZ, 0x1 ;  /* 0x0000000000037211 */ /* 0x001fc800078f08ff */
[----:B------:R-:W-:-:S05]  /*b150*/  LOP3.LUT R3, R3, 0x1e, RZ, 0xc0, !PT ;  /* 0x0000001e03037812 */ /* 0x000fca00078ec0ff */
[----:B------:R-:W-:Y:S01]  /*b160*/  IMAD.IADD R3, R0, 0x1, -R3 ;  /* 0x0000000100037824 */ /* 0x000fe200078e0a03 */
[----:B--2---:R-:W-:-:S13]  /*b170*/  R2UR UR4, R4 ;  /* 0x00000000040472ca */ /* 0x004fda00000e0000 */
[----:B------:R-:W-:Y:S02]  /*b180*/  ULOP3.LUT UP0, URZ, UR4, 0x1bf, URZ, 0xc0, !UPT ;  /* 0x000001bf043f7892 */ /* 0x000fe4000f80c03f */
[----:B------:R-:W-:-:S04]  /*b190*/  LEA R3, R3, UR4, 0xd ;  /* 0x0000000403037c11 */ /* 0x000fc8000f8e68ff */
[----:B------:R-:W-:Y:S02]  /*b1a0*/  SHF.R.U32.HI R3, RZ, 0x4, R3 ;  /* 0x00000004ff037819 */ /* 0x000fe40000011603 */
[----:B------:R-:W-:Y:S02]  /*b1b0*/  PLOP3.LUT P0, PT, PT, PT, UP0, 0x80, 0x0 ;  /* 0x000000000000781c */ /* 0x000fe40003f0f008 */
[----:B------:R-:W-:-:S11]  /*b1c0*/  LOP3.LUT R36, R3, 0x3fff, RZ, 0xc0, !PT ;  /* 0x00003fff03247812 */ /* 0x000fd600078ec0ff */
        /* <DEDUP_REMOVED lines=16> */
[----:B-1--45:R-:W-:Y:S05]  /*b2d0*/  CALL.ABS.NOINC R14 ;  /* 0x000000000e007343 */ /* 0x032fea0003c00000 */
.L_x_566:
[----:B------:R-:W-:Y:S02]  /*b2e0*/  ULDC UR4, c[0x0][0x3f4] ;  /* 0x0000fd0000047ab9 */ /* 0x000fe40000000800 */
[----:B------:R-:W-:-:S13]  /*b2f0*/  ISETP.LT.AND P0, PT, RZ, UR4, PT ;  /* 0x00000004ff007c0c */ /* 0x000fda000bf01270 */
[----:B------:R-:W-:Y:S05]  /*b300*/  @P0 BRA `(.L_x_567) ;  /* 0x00000000003c0947 */ /* 0x000fea0003800000 */
[----:B------:R-:W-:-:S04]  /*b310*/  LEA.HI R0, R189, R189, RZ, 0x1 ;  /* 0x000000bdbd007211 */ /* 0x000fc800078f08ff */
[----:B------:R-:W-:-:S05]  /*b320*/  LOP3.LUT R0, R0, 0xfffffffe, RZ, 0xc0, !PT ;  /* 0xfffffffe00007812 */ /* 0x000fca00078ec0ff */
[----:B------:R-:W-:-:S05]  /*b330*/  IMAD.IADD R0, R189, 0x1, -R0 ;  /* 0x00000001bd007824 */ /* 0x000fca00078e0a00 */
[----:B------:R-:W-:-:S04]  /*b340*/  SHF.L.U32 R3, R0, 0x1f, RZ ;  /* 0x0000001f00037819 */ /* 0x000fc800000006ff */
[----:B------:R0:W1:Y:S03]  /*b350*/  SYNCS.PHASECHK.TRANS64.TRYWAIT P0, [R2+URZ+0x2a800], R3 ;  /* 0x02a80003020075a7 */ /* 0x000066000800017f */
[----:B-1----:R-:W-:Y:S05]  /*b360*/  @!P0 NANOSLEEP.SYNCS 0x989680 ;  /* 0x009896800000895d */ /* 0x002fea0003900000 */
[----:B------:R-:W1:Y:S01]  /*b370*/  @!P0 SYNCS.PHASECHK.TRANS64 P0, [R2+URZ+0x2a800], R3 ;  /* 0x02a80003020085a7 */ /* 0x000e62000800007f */
[----:B------:R-:W-:Y:S04]  /*b380*/  BSSY B0, `(.L_x_568) ;  /* 0x0000006000007945 */ /* 0x000fe80003800000 */
[----:B-1----:R-:W-:Y:S05]  /*b390*/  @P0 BRA `(.L_x_569) ;  /* 0x0000000000100947 */ /* 0x002fea0003800000 */
.L_x_570:
[----:B-1----:R1:W2:Y:S02]  /*b3a0*/  SYNCS.PHASECHK.TRANS64.TRYWAIT P0, [R2+URZ+0x2a800], R3 ;  /* 0x02a80003020075a7 */ /* 0x0022a4000800017f */
[----:B--2---:R-:W-:Y:S05]  /*b3b0*/  @!P0 NANOSLEEP.SYNCS 0x989680 ;  /* 0x009896800000895d */ /* 0x004fea0003900000 */
[----:B------:R-:W2:Y:S02]  /*b3c0*/  @!P0 SYNCS.PHASECHK.TRANS64 P0, [R2+URZ+0x2a800], R3 ;  /* 0x02a80003020085a7 */ /* 0x000ea4000800007f */
[----:B--2---:R-:W-:Y:S05]  /*b3d0*/  @!P0 BRA `(.L_x_570) ;  /* 0xfffffffc00f08947 */ /* 0x004fea000383ffff */
.L_x_569:
[----:B------:R-:W-:Y:S05]  /*b3e0*/  BSYNC B0 ;  /* 0x0000000000007941 */ /* 0x000fea0003800000 */
.L_x_568:
[----:B------:R-:W-:Y:S05]  /*b3f0*/  BRA `(.L_x_571) ;  /* 0x00000058004c7947 */ /* 0x000fea0003800000 */
.L_x_567:
[----:B------:R-:W2:Y:S01]  /*b400*/  LDL R0, [R1+0x34] ;  /* 0x0000340001007983 */ /* 0x000ea20000100800 */
[----:B------:R-:W-:Y:S01]  /*b410*/  ULDC.64 UR4, c[0x0][0x3f8] ;  /* 0x0000fe0000047ab9 */ /* 0x000fe20000000a00 */
[----:B------:R-:W-:Y:S01]  /*b420*/  ULDC.64 UR6, c[0x0][0x408] ;  /* 0x0001020000067ab9 */ /* 0x000fe20000000a00 */
[----:B-----5:R-:W-:Y:S01]  /*b430*/  IMAD.WIDE.U32 R4, R145, UR4, RZ ;  /* 0x0000000491047c25 */ /* 0x020fe2000f8e00ff */
[----:B--2---:R-:W-:Y:S02]  /*b440*/  R2UR UR8, R0 ;  /* 0x00000000000872ca */ /* 0x004fe400000e0000 */
[----:B------:R-:W-:-:S05]  /*b450*/  SHF.R.S32.HI R0, RZ, 0x1f, R145 ;  /* 0x0000001fff007819 */ /* 0x000fca0000011491 */
[C---:B------:R-:W-:Y:S02]  /*b460*/  IMAD R6, R0.reuse, UR4, RZ ;  /* 0x0000000400067c24 */ /* 0x040fe4000f8e02ff */
[----:B------:R-:W-:Y:S02]  /*b470*/  IMAD R0, R0, UR6, RZ ;  /* 0x0000000600007c24 */ /* 0x000fe4000f8e02ff */
[C---:B------:R-:W-:Y:S01]  /*b480*/  IMAD R25, R145.reuse, UR5, R6 ;  /* 0x0000000591197c24 */ /* 0x040fe2000f8e0206 */
[----:B------:R-:W-:Y:S01]  /*b490*/  ULDC.64 UR4, c[0x0][0x3e8] ;  /* 0x0000fa0000047ab9 */ /* 0x000fe20000000a00 */
[----:B------:R-:W-:Y:S01]  /*b4a0*/  ULOP3.LUT UP0, URZ, UR8, 0x3ff, URZ, 0xc0, !UPT ;  /* 0x000003ff083f7892 */ /* 0x000fe2000f80c03f */
[C---:B------:R-:W-:Y:S01]  /*b4b0*/  IMAD R27, R145.reuse, UR7, R0 ;  /* 0x00000007911b7c24 */ /* 0x040fe2000f8e0200 */
[----:B------:R-:W-:Y:S01]  /*b4c0*/  LEA R24, P0, R4, UR4, 0x1 ;  /* 0x0000000404187c11 */ /* 0x000fe2000f8008ff */
[----:B------:R-:W-:Y:S01]  /*b4d0*/  IMAD.WIDE.U32 R6, R145, UR6, RZ ;  /* 0x0000000691067c25 */ /* 0x000fe2000f8e00ff */
[----:B------:R-:W-:-:S02]  /*b4e0*/  ULDC.64 UR6, c[0x0][0x400] ;  /* 0x0001000000067ab9 */ /* 0x000fc40000000a00 */
[----:B------:R-:W-:Y:S01]  /*b4f0*/  PLOP3.LUT P2, PT, PT, PT, UP0, 0x80, 0x0 ;  /* 0x000000000000781c */ /* 0x000fe20003f4f008 */
[----:B------:R-:W-:Y:S01]  /*b500*/  IMAD.IADD R25, R25, 0x1, R5 ;  /* 0x0000000119197824 */ /* 0x000fe200078e0205 */
[----:B------:R-:W-:Y:S02]  /*b510*/  LEA R26, P1, R6, UR6, 0x1 ;  /* 0x00000006061a7c11 */ /* 0x000fe4000f8208ff */
[----:B------:R-:W-:Y:S02]  /*b520*/  IADD3 R27, R27, R7, RZ ;  /* 0x000000071b1b7210 */ /* 0x000fe40007ffe0ff */
[----:B------:R-:W-:Y:S02]  /*b530*/  LEA.HI.X R25, R4, UR5, R25, 0x1, P0 ;  /* 0x0000000504197c11 */ /* 0x000fe400080f0c19 */
[----:B------:R-:W-:-:S05]  /*b540*/  LEA.HI.X R27, R6, UR7, R27, 0x1, P1 ;  /* 0x00000007061b7c11 */ /* 0x000fca00088f0c1b */
        /* <DEDUP_REMOVED lines=16> */
[----:B-1--4-:R-:W-:Y:S05]  /*b650*/  CALL.ABS.NOINC R14 ;  /* 0x000000000e007343 */ /* 0x012fea0003c00000 */
.L_x_572:
[----:B------:R-:W-:Y:S01]  /*b660*/  ULDC.U8 UR4, c[0x0][0x410] ;  /* 0x0001040000047ab9 */ /* 0x000fe20000000000 */
[----:B------:R-:W-:Y:S01]  /*b670*/  BSSY B0, `(.L_x_573) ;  /* 0x0000563000007945 */ /* 0x000fe20003800000 */
[----:B------:R-:W-:Y:S01]  /*b680*/  ISETP.NE.AND P0, PT, RZ, UR4, PT ;  /* 0x00000004ff007c0c */ /* 0x000fe2000bf05270 */
[----:B------:R-:W-:-:S12]  /*b690*/  IMAD R6, R29, 0x80, R165 ;  /* 0x000000801d067824 */ /* 0x000fd800078e02a5 */
[----:B------:R-:W-:Y:S05]  /*b6a0*/  @!P0 BRA `(.L_x_574) ;  /* 0x00000028009c8947 */ /* 0x000fea0003800000 */
[----:B------:R-:W-:-:S03]  /*b6b0*/  UMOV UR4, 0xffffffff ;  /* 0xffffffff00047882 */ /* 0x000fc60000000000 */
[----:B------:R-:W-:Y:S05]  /*b6c0*/  BRA.DIV UR4, `(.L_x_575) ;  /* 0x0000014604147947 */ /* 0x000fea000b800000 */
[----:B------:R0:W1:Y:S04]  /*b6d0*/  SHFL.IDX PT, R0, R25, RZ, 0x1c1f ;  /* 0x001c1fff19007589 */ /* 0x00006800000e0000 */
[----:B------:R0:W2:Y:S04]  /*b6e0*/  SHFL.IDX PT, R3, R24, RZ, 0x1c1f ;  /* 0x001c1fff18037589 */ /* 0x0000a800000e0000 */
[----:B------:R0:W3:Y:S04]  /*b6f0*/  SHFL.IDX PT, R4, R27, RZ, 0x1c1f ;  /* 0x001c1fff1b047589 */ /* 0x0000e800000e0000 */
[----:B------:R0:W0:Y:S02]  /*b700*/  SHFL.IDX PT, R14, R26, RZ, 0x1c1f ;  /* 0x001c1fff1a0e7589 */ /* 0x00002400000e0000 */
.L_x_819:
[----:B------:R-:W-:Y:S01]  /*b710*/  ULDC UR4, c[0x0][0x448] ;  /* 0x0001120000047ab9 */ /* 0x000fe20000000800 */
[----:B------:R-:W-:Y:S01]  /*b720*/  LOP3.LUT R8, R176, 0x18, R16, 0xf8, !PT ;  /* 0x00000018b0087812 */ /* 0x000fe200078ef810 */
[----:B------:R-:W-:Y:S01]  /*b730*/  IMAD R5, R146, UR4, RZ ;  /* 0x0000000492057c24 */ /* 0x000fe2000f8e02ff */
[----:B------:R-:W-:Y:S01]  /*b740*/  BSSY B1, `(.L_x_576) ;  /* 0x000004e000017945 */ /* 0x000fe20003800000 */
[----:B------:R-:W-:Y:S02]  /*b750*/  LOP3.LUT P0, RZ, R195, 0x4, RZ, 0xc0, !PT ;  /* 0x00000004c3ff7812 */ /* 0x000fe4000780c0ff */
[----:B0-----:R-:W-:Y:S02]  /*b760*/  CS2R R26, SRZ ;  /* 0x00000000001a7805 */ /* 0x001fe4000001ff00 */
[----:B------:R-:W-:Y:S02]  /*b770*/  LOP3.LUT R9, R8, R177, RZ, 0x3c, !PT ;  /* 0x000000b108097212 */ /* 0x000fe400078e3cff */
[----:B------:R-:W-:-:S02]  /*b780*/  CS2R R10, SRZ ;  /* 0x00000000000a7805 */ /* 0x000fc4000001ff00 */
[----:B------:R-:W-:Y:S01]  /*b790*/  ISETP.GE.AND P1, PT, R6, R5, PT ;  /* 0x000000050600720c */ /* 0x000fe20003f26270 */
[----:B------:R-:W-:Y:S01]  /*b7a0*/  IMAD R5, R29, -0x80, R5 ;  /* 0xffffff801d057824 */ /* 0x000fe200078e0205 */
[----:B------:R-:W-:Y:S01]  /*b7b0*/  CS2R R6, SRZ ;  /* 0x0000000000067805 */ /* 0x000fe2000001ff00 */
[----:B------:R-:W-:Y:S01]  /*b7c0*/  IMAD.IADD R9, R178, 0x1, R9 ;  /* 0x00000001b2097824 */ /* 0x000fe200078e0209 */
[----:B------:R-:W-:Y:S02]  /*b7d0*/  CS2R R20, SRZ ;  /* 0x0000000000147805 */ /* 0x000fe4000001ff00 */
[----:B------:R-:W-:Y:S02]  /*b7e0*/  CS2R R24, SRZ ;  /* 0x0000000000187805 */ /* 0x000fe4000001ff00 */
[----:B------:R-:W-:Y:S01]  /*b7f0*/  CS2R R12, SRZ ;  /* 0x00000000000c7805 */ /* 0x000fe2000001ff00 */
[----:B------:R-:W-:Y:S01]  /*b800*/  IMAD R9, R9, 0x2, R2 ;  /* 0x0000000209097824 */ /* 0x000fe200078e0202 */
[----:B------:R-:W-:-:S02]  /*b810*/  CS2R R40, SRZ ;  /* 0x0000000000287805 */ /* 0x000fc4000001ff00 */
[----:B------:R-:W-:Y:S02]  /*b820*/  CS2R R38, SRZ ;  /* 0x0000000000267805 */ /* 0x000fe4000001ff00 */
[----:B------:R-:W-:Y:S02]  /*b830*/  CS2R R34, SRZ ;  /* 0x0000000000227805 */ /* 0x000fe4000001ff00 */
[----:B----4-:R-:W-:Y:S02]  /*b840*/  CS2R R32, SRZ ;  /* 0x0000000000207805 */ /* 0x010fe4000001ff00 */
[----:B------:R-:W-:Y:S01]  /*b850*/  CS2R R30, SRZ ;  /* 0x00000000001e7805 */ /* 0x000fe2000001ff00 */
[C---:B------:R-:W-:Y:S01]  /*b860*/  VIADD R37, R9.reuse, 0xc400 ;  /* 0x0000c40009257836 */ /* 0x040fe20000000000 */
[----:B------:R-:W-:Y:S01]  /*b870*/  CS2R R28, SRZ ;  /* 0x00000000001c7805 */ /* 0x000fe2000001ff00 */
[----:B------:R-:W-:Y:S01]  /*b880*/  VIADD R8, R9, 0xc440 ;  /* 0x0000c44009087836 */ /* 0x000fe20000000000 */
[----:B------:R-:W-:Y:S06]  /*b890*/  @P1 BRA `(.L_x_577) ;  /* 0x0000000000e01947 */ /* 0x000fec0003800000 */
[----:B------:R-:W-:Y:S01]  /*b8a0*/  ULDC UR4, c[0x0][0x3f4] ;  /* 0x0000fd0000047ab9 */ /* 0x000fe20000000800 */
[----:B------:R-:W-:Y:S02]  /*b8b0*/  CS2R R40, SRZ ;  /* 0x0000000000287805 */ /* 0x000fe4000001ff00 */
[----:B------:R-:W-:Y:S02]  /*b8c0*/  ISETP.GE.AND P2, PT, R160, UR4, PT ;  /* 0x00000004a0007c0c */ /* 0x000fe4000bf46270 */
[----:B------:R-:W-:Y:S02]  /*b8d0*/  CS2R R6, SRZ ;  /* 0x0000000000067805 */ /* 0x000fe4000001ff00 */
[----:B------:R-:W-:Y:S02]  /*b8e0*/  ISETP.GE.AND P3, PT, R169, UR4, PT ;  /* 0x00000004a9007c0c */ /* 0x000fe4000bf66270 */
[----:B------:R-:W-:Y:S02]  /*b8f0*/  CS2R R38, SRZ ;  /* 0x0000000000267805 */ /* 0x000fe4000001ff00 */
[----:B------:R-:W-:-:S05]  /*b900*/  ISETP.GE.AND P4, PT, R168, UR4, PT ;  /* 0x00000004a8007c0c */ /* 0x000fca000bf86270 */
[----:B-1----:R-:W-:Y:S01]  /*b910*/  @!P2 MOV R11, R0 ;  /* 0x00000000000ba202 */ /* 0x002fe20000000f00 */
[----:B--2---:R-:W-:-:S03]  /*b920*/  @!P2 IMAD.MOV.U32 R10, RZ, RZ, R3 ;  /* 0x000000ffff0aa224 */ /* 0x004fc600078e0003 */
[----:B------:R-:W-:Y:S01]  /*b930*/  @!P3 IADD3 R20, P1, R3, R198, RZ ;  /* 0x000000c60314b210 */ /* 0x000fe20007f3e0ff */
[----:B---3--:R-:W-:Y:S02]  /*b940*/  @!P2 IMAD.MOV.U32 R15, RZ, RZ, R4 ;  /* 0x000000ffff0fa224 */ /* 0x008fe400078e0004 */
[----:B------:R-:W-:-:S04]  /*b950*/  @!P2 IMAD.WIDE R10, R160, 0x2, R10 ;  /* 0x00000002a00aa825 */ /* 0x000fc800078e020a */
[----:B------:R-:W-:Y:S01]  /*b960*/  @!P2 IMAD.WIDE R12, R160, 0x2, R14 ;  /* 0x00000002a00ca825 */ /* 0x000fe200078e020e */
[----:B------:R0:W5:Y:S01]  /*b970*/  @!P2 LD.E.64 R40, desc[UR60][R10.64] ;  /* 0x0000003c0a28a980 */ /* 0x000162000c101b00 */
[----:B------:R-:W-:Y:S02]  /*b980*/  @!P4 IADD3 R28, P5, R3, R200, RZ ;  /* 0x000000c8031cc210 */ /* 0x000fe40007fbe0ff */
[----:B------:R-:W-:Y:S01]  /*b990*/  @!P3 IMAD.X R21, R0, 0x1, R197, P1 ;  /* 0x000000010015b824 */ /* 0x000fe200008e06c5 */
[----:B------:R-:W5:Y:S01]  /*b9a0*/  @!P2 LD.E.64 R6, desc[UR60][R12.64] ;  /* 0x0000003c0c06a980 */ /* 0x000f62000c101b00 */
[----:B------:R-:W-:Y:S02]  /*b9b0*/  ISETP.GE.AND P2, PT, R171, UR4, PT ;  /* 0x00000004ab007c0c */ /* 0x000fe4000bf46270 */
[C---:B------:R-:W-:Y:S02]  /*b9c0*/  @!P3 IADD3 R24, P1, R14.reuse, R198, RZ ;  /* 0x000000c60e18b210 */ /* 0x040fe40007f3e0ff */
[----:B------:R-:W-:-:S02]  /*b9d0*/  @!P4 IADD3 R42, P6, R14, R200, RZ ;  /* 0x000000c80e2ac210 */ /* 0x000fc40007fde0ff */
[----:B------:R-:W-:Y:S02]  /*b9e0*/  CS2R R26, SRZ ;  /* 0x00000000001a7805 */ /* 0x000fe4000001ff00 */
[----:B------:R-:W-:Y:S01]  /*b9f0*/  CS2R R34, SRZ ;  /* 0x0000000000227805 */ /* 0x000fe2000001ff00 */
[----:B------:R-:W-:Y:S01]  /*ba00*/  @!P3 IMAD.X R25, R4, 0x1, R197, P1 ;  /* 0x000000010419b824 */ /* 0x000fe200008e06c5 */
[----:B0-----:R-:W-:Y:S01]  /*ba10*/  CS2R R10, SRZ ;  /* 0x00000000000a7805 */ /* 0x001fe2000001ff00 */
[--C-:B------:R-:W-:Y:S01]  /*ba20*/  @!P4 IMAD.X R29, R0, 0x1, R199.reuse, P5 ;  /* 0x00000001001dc824 */ /* 0x100fe200028e06c7 */
[----:B------:R0:W5:Y:S01]  /*ba30*/  @!P3 LD.E.64 R38, desc[UR60][R20.64] ;  /* 0x0000003c1426b980 */ /* 0x000162000c101b00 */
[----:B------:R-:W-:Y:S01]  /*ba40*/  @!P4 IMAD.X R43, R4, 0x1, R199, P6 ;  /* 0x00000001042bc824 */ /* 0x000fe200030e06c7 */
[----:B------:R-:W-:Y:S02]  /*ba50*/  ISETP.GE.AND P1, PT, R170, UR4, PT ;  /* 0x00000004aa007c0c */ /* 0x000fe4000bf26270 */
[----:B------:R-:W5:Y:S01]  /*ba60*/  @!P3 LD.E.64 R26, desc[UR60][R24.64] ;  /* 0x0000003c181ab980 */ /* 0x000f62000c101b00 */
[----:B------:R-:W-:-:S02]  /*ba70*/  ISETP.GE.AND P3, PT, R172, UR4, PT ;  /* 0x00000004ac007c0c */ /* 0x000fc4000bf66270 */
[-C--:B------:R-:W-:Y:S01]  /*ba80*/  @!P2 IADD3 R46, P5, R14, R202.reuse, RZ ;  /* 0x000000ca0e2ea210 */ /* 0x080fe20007fbe0ff */
[----:B------:R-:W5:Y:S04]  /*ba90*/  @!P4 LD.E.64 R34, desc[UR60][R28.64] ;  /* 0x0000003c1c22c980 */ /* 0x000f68000c101b00 */
[----:B------:R1:W5:Y:S01]  /*baa0*/  @!P4 LD.E.64 R10, desc[UR60][R42.64] ;  /* 0x0000003c2a0ac980 */ /* 0x000362000c101b00 */
[----:B------:R-:W-:Y:S02]  /*bab0*/  @!P2 IADD3 R44, P4, R3, R202, RZ ;  /* 0x000000ca032ca210 */ /* 0x000fe40007f9e0ff */
[----:B------:R-:W-:Y:S02]  /*bac0*/  CS2R R32, SRZ ;  /* 0x0000000000207805 */ /* 0x000fe4000001ff00 */
[----:B0-----:R-:W-:Y:S01]  /*bad0*/  CS2R R20, SRZ ;  /* 0x0000000000147805 */ /* 0x001fe2000001ff00 */
[----:B------:R-:W-:-:S02]  /*bae0*/  @!P2 IMAD.X R47, R4, 0x1, R201, P5 ;  /* 0x00000001042fa824 */ /* 0x000fc400028e06c9 */
[----:B------:R-:W-:Y:S01]  /*baf0*/  @!P2 IMAD.X R45, R0, 0x1, R201, P4 ;  /* 0x00000001002da824 */ /* 0x000fe200020e06c9 */
[C---:B------:R-:W-:Y:S02]  /*bb00*/  @!P3 IADD3 R50, P4, R3.reuse, R217, RZ ;  /* 0x000000d90332b210 */ /* 0x040fe40007f9e0ff */
[----:B------:R0:W5:Y:S01]  /*bb10*/  @!P2 LD.E.64 R20, desc[UR60][R46.64] ;  /* 0x0000003c2e14a980 */ /* 0x000162000c101b00 */
[----:B------:R-:W-:-:S03]  /*bb20*/  @!P1 IADD3 R48, P6, R3, R215, RZ ;  /* 0x000000d703309210 */ /* 0x000fc60007fde0ff */
[----:B------:R0:W5:Y:S01]  /*bb30*/  @!P2 LD.E.64 R32, desc[UR60][R44.64] ;  /* 0x0000003c2c20a980 */ /* 0x000162000c101b00 */
[C---:B-1----:R-:W-:Y:S02]  /*bb40*/  @!P1 IADD3 R42, P2, R14.reuse, R215, RZ ;  /* 0x000000d70e2a9210 */ /* 0x042fe40007f5e0ff */
[----:B------:R-:W-:Y:S02]  /*bb50*/  @!P3 IADD3 R14, P5, R14, R217, RZ ;  /* 0x000000d90e0eb210 */ /* 0x000fe40007fbe0ff */
[----:B------:R-:W-:Y:S02]  /*bb60*/  CS2R R30, SRZ ;  /* 0x00000000001e7805 */ /* 0x000fe4000001ff00 */
[----:B------:R-:W-:Y:S02]  /*bb70*/  CS2R R24, SRZ ;  /* 0x0000000000187805 */ /* 0x000fe4000001ff00 */
[----:B------:R-:W-:Y:S02]  /*bb80*/  CS2R R28, SRZ ;  /* 0x00000000001c7805 */ /* 0x000fe4000001ff00 */
[----:B------:R-:W-:-:S02]  /*bb90*/  CS2R R12, SRZ ;  /* 0x00000000000c7805 */ /* 0x000fc4000001ff00 */
[----:B------:R-:W-:Y:S01]  /*bba0*/  @!P1 IADD3.X R49, R0, R214, RZ, P6, !PT ;  /* 0x000000d600319210 */ /* 0x000fe200037fe4ff */
[----:B------:R-:W-:Y:S02]  /*bbb0*/  @!P1 IMAD.X R43, R4, 0x1, R214, P2 ;  /* 0x00000001042b9824 */ /* 0x000fe400010e06d6 */
[--C-:B------:R-:W-:Y:S02]  /*bbc0*/  @!P3 IMAD.X R51, R0, 0x1, R216.reuse, P4 ;  /* 0x000000010033b824 */ /* 0x100fe400020e06d8 */
[----:B------:R-:W-:Y:S01]  /*bbd0*/  @!P3 IMAD.X R15, R4, 0x1, R216, P5 ;  /* 0x00000001040fb824 */ /* 0x000fe200028e06d8 */
[----:B------:R0:W5:Y:S04]  /*bbe0*/  @!P1 LD.E.64 R30, desc[UR60][R48.64] ;  /* 0x0000003c301e9980 */ /* 0x000168000c101b00 */
[----:B------:R0:W5:Y:S04]  /*bbf0*/  @!P1 LD.E.64 R24, desc[UR60][R42.64] ;  /* 0x0000003c2a189980 */ /* 0x000168000c101b00 */
[----:B------:R0:W5:Y:S04]  /*bc00*/  @!P3 LD.E.64 R28, desc[UR60][R50.64] ;  /* 0x0000003c321cb980 */ /* 0x000168000c101b00 */
[----:B------:R0:W5:Y:S02]  /*bc10*/  @!P3 LD.E.64 R12, desc[UR60][R14.64] ;  /* 0x0000003c0e0cb980 */ /* 0x000164000c101b00 */
.L_x_577:
[----:B------:R-:W-:Y:S05]  /*bc20*/  BSYNC B1 ;  /* 0x0000000000017941 */ /* 0x000fea0003800000 */
.L_x_576:
[----:B---3--:R-:W-:Y:S01]  /*bc30*/  LEA.HI R4, R189, R189, RZ, 0x1 ;  /* 0x000000bdbd047211 */ /* 0x008fe200078f08ff */
[----:B-1---5:R-:W-:Y:S01]  /*bc40*/  IMAD.MOV.U32 R0, RZ, RZ, R40 ;  /* 0x000000ffff007224 */ /* 0x022fe200078e0028 */
[----:B------:R-:W-:Y:S01]  /*bc50*/  SHF.R.U64 R73, R40, 0x10, R41 ;  /* 0x0000001028497819 */ /* 0x000fe20000001229 */
[----:B------:R-:W-:Y:S01]  /*bc60*/  IMAD.MOV.U32 R40, RZ, RZ, R38 ;  /* 0x000000ffff287224 */ /* 0x000fe200078e0026 */
[----:B------:R-:W-:Y:S01]  /*bc70*/  LOP3.LUT R4, R4, 0xfffffffe, RZ, 0xc0, !PT ;  /* 0xfffffffe04047812 */ /* 0x000fe200078ec0ff */
[----:B------:R-:W-:Y:S01]  /*bc80*/  @P0 VIADD R8, R37, 0xffffffc0 ;  /* 0xffffffc025080836 */ /* 0x000fe20000000000 */
[----:B------:R-:W-:Y:S01]  /*bc90*/  SHF.R.U64 R71, R38, 0x10, R39 ;  /* 0x0000001026477819 */ /* 0x000fe20000001227 */
[--C-:B------:R-:W-:Y:S01]  /*bca0*/  IMAD.MOV.U32 R38, RZ, RZ, R7.reuse ;  /* 0x000000ffff267224 */ /* 0x100fe200078e0007 */
[--C-:B------:R-:W-:Y:S01]  /*bcb0*/  SHF.R.U64 R58, R6, 0x10, R7.reuse ;  /* 0x00000010063a7819 */ /* 0x100fe20000001207 */
[----:B------:R-:W-:Y:S01]  /*bcc0*/  IMAD.IADD R4, R189, 0x1, -R4 ;  /* 0x00000001bd047824 */ /* 0x000fe200078e0a04 */
[----:B------:R-:W-:Y:S01]  /*bcd0*/  SHF.R.U32.HI R61, RZ, 0x10, R7 ;  /* 0x00000010ff3d7819 */ /* 0x000fe20000011607 */
[--C-:B--2---:R-:W-:Y:S01]  /*bce0*/  IMAD.MOV.U32 R3, RZ, RZ, R41.reuse ;  /* 0x000000ffff037224 */ /* 0x104fe200078e0029 */
[----:B------:R-:W-:Y:S01]  /*bcf0*/  SHF.R.U32.HI R70, RZ, 0x10, R41 ;  /* 0x00000010ff467819 */ /* 0x000fe20000011629 */
[----:B0-----:R-:W-:Y:S01]  /*bd00*/  IMAD.MOV.U32 R43, RZ, RZ, R32 ;  /* 0x000000ffff2b7224 */ /* 0x001fe200078e0020 */
[----:B------:R-:W-:Y:S01]  /*bd10*/  SHF.L.U32 R7, R4, 0x1f, RZ ;  /* 0x0000001f04077819 */ /* 0x000fe200000006ff */
[----:B------:R-:W-:Y:S01]  /*bd20*/  IMAD.MOV.U32 R44, RZ, RZ, R33 ;  /* 0x000000ffff2c7224 */ /* 0x000fe200078e0021 */
[----:B------:R-:W-:Y:S01]  /*bd30*/  MOV R41, R39 ;  /* 0x0000002700297202 */ /* 0x000fe20000000f00 */
[----:B------:R-:W-:Y:S01]  /*bd40*/  IMAD.MOV.U32 R47, RZ, RZ, R28 ;  /* 0x000000ffff2f7224 */ /* 0x000fe200078e001c */
[----:B------:R-:W0:Y:S01]  /*bd50*/  SYNCS.PHASECHK.TRANS64.TRYWAIT P0, [R2+URZ+0x2a800], R7 ;  /* 0x02a80007020075a7 */ /* 0x000e22000800017f */
[----:B------:R-:W-:Y:S01]  /*bd60*/  SHF.R.U32.HI R68, RZ, 0x10, R39 ;  /* 0x00000010ff447819 */ /* 0x000fe20000011627 */
[----:B------:R-:W-:Y:S01]  /*bd70*/  IMAD.MOV.U32 R39, RZ, RZ, R34 ;  /* 0x000000ffff277224 */ /* 0x000fe200078e0022 */
[----:B------:R-:W-:Y:S01]  /*bd80*/  SHF.R.U64 R66, R34, 0x10, R35 ;  /* 0x0000001022427819 */ /* 0x000fe20000001223 */
[----:B------:R-:W-:Y:S01]  /*bd90*/  IMAD.MOV.U32 R37, RZ, RZ, R6 ;  /* 0x000000ffff257224 */ /* 0x000fe200078e0006 */
[--C-:B------:R-:W-:Y:S01]  /*bda0*/  SHF.R.U64 R64, R32, 0x10, R33.reuse ;  /* 0x0000001020407819 */ /* 0x100fe20000001221 */
[----:B------:R-:W-:Y:S01]  /*bdb0*/  IMAD.MOV.U32 R32, RZ, RZ, R26 ;  /* 0x000000ffff207224 */ /* 0x000fe200078e001a */
[----:B------:R-:W-:Y:S01]  /*bdc0*/  SHF.R.U32.HI R67, RZ, 0x10, R33 ;  /* 0x00000010ff437819 */ /* 0x000fe20000011621 */
[----:B------:R-:W-:Y:S01]  /*bdd0*/  IMAD.MOV.U32 R42, RZ, RZ, R35 ;  /* 0x000000ffff2a7224 */ /* 0x000fe200078e0023 */
[----:B------:R-:W-:Y:S01]  /*bde0*/  SHF.R.U64 R60, R28, 0x10, R29 ;  /* 0x000000101c3c7819 */ /* 0x000fe2000000121d */
[----:B------:R-:W-:Y:S01]  /*bdf0*/  IMAD.MOV.U32 R45, RZ, RZ, R30 ;  /* 0x000000ffff2d7224 */ /* 0x000fe200078e001e */
[----:B------:R-:W-:Y:S01]  /*be00*/  MOV R48, R29 ;  /* 0x0000001d00307202 */ /* 0x000fe20000000f00 */
[----:B------:R-:W-:Y:S01]  /*be10*/  IMAD.MOV.U32 R46, RZ, RZ, R31 ;  /* 0x000000ffff2e7224 */ /* 0x000fe200078e001f */
[----:B------:R-:W-:Y:S01]  /*be20*/  SHF.R.U32.HI R63, RZ, 0x10, R29 ;  /* 0x00000010ff3f7819 */ /* 0x000fe2000001161d */
[--C-:B------:R-:W-:Y:S01]  /*be30*/  IMAD.MOV.U32 R33, RZ, RZ, R27.reuse ;  /* 0x000000ffff217224 */ /* 0x100fe200078e001b */
[----:B------:R-:W-:Y:S01]  /*be40*/  SHF.R.U64 R59, R26, 0x10, R27 ;  /* 0x000000101a3b7819 */ /* 0x000fe2000000121b */
[----:B------:R-:W-:Y:S01]  /*be50*/  IMAD.MOV.U32 R28, RZ, RZ, R10 ;  /* 0x000000ffff1c7224 */ /* 0x000fe200078e000a */
[----:B------:R-:W-:Y:S01]  /*be60*/  PRMT R26, R39, 0x5410, R66 ;  /* 0x00005410271a7816 */ /* 0x000fe20000000042 */
[----:B------:R-:W-:Y:S01]  /*be70*/  IMAD.MOV.U32 R29, RZ, RZ, R11 ;  /* 0x000000ffff1d7224 */ /* 0x000fe200078e000b */
[----:B------:R-:W-:Y:S01]  /*be80*/  SHF.R.U32.HI R69, RZ, 0x10, R35 ;  /* 0x00000010ff457819 */ /* 0x000fe20000011623 */
[----:B------:R-:W-:Y:S01]  /*be90*/  IMAD.MOV.U32 R6, RZ, RZ, R21 ;  /* 0x000000ffff067224 */ /* 0x000fe200078e0015 */
[--C-:B------:R-:W-:Y:S01]  /*bea0*/  SHF.R.U64 R62, R30, 0x10, R31.reuse ;  /* 0x000000101e3e7819 */ /* 0x100fe2000000121f */
[----:B------:R-:W-:Y:S01]  /*beb0*/  BSSY B1, `(.L_x_578) ;  /* 0x0000026000017945 */ /* 0x000fe20003800000 */
[----:B------:R-:W-:Y:S01]  /*bec0*/  SHF.R.U32.HI R65, RZ, 0x10, R31 ;  /* 0x00000010ff417819 */ /* 0x000fe2000001161f */
[----:B------:R-:W-:Y:S01]  /*bed0*/  IMAD.MOV.U32 R14, RZ, RZ, R24 ;  /* 0x000000ffff0e7224 */ /* 0x000fe200078e0018 */
[----:B------:R-:W-:Y:S01]  /*bee0*/  SHF.R.U32.HI R56, RZ, 0x10, R27 ;  /* 0x00000010ff387819 */ /* 0x000fe2000001161b */
[----:B------:R-:W-:Y:S01]  /*bef0*/  IMAD.MOV.U32 R15, RZ, RZ, R25 ;  /* 0x000000ffff0f7224 */ /* 0x000fe200078e0019 */
[--C-:B------:R-:W-:Y:S01]  /*bf00*/  SHF.R.U64 R57, R10, 0x10, R11.reuse ;  /* 0x000000100a397819 */ /* 0x100fe2000000120b */
[----:B------:R-:W-:Y:S01]  /*bf10*/  IMAD.MOV.U32 R10, RZ, RZ, R12 ;  /* 0x000000ffff0a7224 */ /* 0x000fe200078e000c */
[----:B------:R-:W-:Y:S01]  /*bf20*/  SHF.R.U32.HI R54, RZ, 0x10, R11 ;  /* 0x00000010ff367819 */ /* 0x000fe2000001160b */
[----:B------:R-:W-:Y:S01]  /*bf30*/  IMAD.MOV.U32 R11, RZ, RZ, R13 ;  /* 0x000000ffff0b7224 */ /* 0x000fe200078e000d */
[----:B------:R-:W-:-:S02]  /*bf40*/  MOV R4, R20 ;  /* 0x0000001400047202 */ /* 0x000fc40000000f00 */
[--C-:B------:R-:W-:Y:S02]  /*bf50*/  SHF.R.U64 R55, R20, 0x10, R21.reuse ;  /* 0x0000001014377819 */ /* 0x100fe40000001215 */
[----:B------:R-:W-:Y:S02]  /*bf60*/  SHF.R.U32.HI R53, RZ, 0x10, R21 ;  /* 0x00000010ff357819 */ /* 0x000fe40000011615 */
[----:B------:R-:W-:Y:S02]  /*bf70*/  VIMNMX R39, R5, 0x80, PT ;  /* 0x0000008005277848 */ /* 0x000fe40003fe0100 */
[--C-:B------:R-:W-:Y:S02]  /*bf80*/  SHF.R.U64 R51, R24, 0x10, R25.reuse ;  /* 0x0000001018337819 */ /* 0x100fe40000001219 */
[----:B------:R-:W-:Y:S02]  /*bf90*/  SHF.R.U32.HI R52, RZ, 0x10, R25 ;  /* 0x00000010ff347819 */ /* 0x000fe40000011619 */
[----:B------:R-:W-:-:S02]  /*bfa0*/  SHF.R.U64 R49, R12, 0x10, R13 ;  /* 0x000000100c317819 */ /* 0x000fc4000000120d */
[----:B------:R-:W-:Y:S02]  /*bfb0*/  SHF.R.U32.HI R50, RZ, 0x10, R13 ;  /* 0x00000010ff327819 */ /* 0x000fe4000001160d */
[----:B------:R-:W-:Y:S02]  /*bfc0*/  PRMT R34, R0, 0x5410, R73 ;  /* 0x0000541000227816 */ /* 0x000fe40000000049 */
[----:B------:R-:W-:Y:S02]  /*bfd0*/  PRMT R35, R3, 0x5410, R70 ;  /* 0x0000541003237816 */ /* 0x000fe40000000046 */
[----:B------:R-:W-:Y:S02]  /*bfe0*/  PRMT R30, R40, 0x5410, R71 ;  /* 0x00005410281e7816 */ /* 0x000fe40000000047 */
[----:B------:R-:W-:Y:S02]  /*bff0*/  PRMT R31, R41, 0x5410, R68 ;  /* 0x00005410291f7816 */ /* 0x000fe40000000044 */
[----:B------:R-:W-:-:S02]  /*c000*/  PRMT R27, R42, 0x5410, R69 ;  /* 0x000054102a1b7816 */ /* 0x000fc40000000045 */
[----:B------:R-:W-:Y:S02]  /*c010*/  PRMT R20, R43, 0x5410, R64 ;  /* 0x000054102b147816 */ /* 0x000fe40000000040 */
[----:B------:R-:W-:Y:S02]  /*c020*/  PRMT R21, R44, 0x5410, R67 ;  /* 0x000054102c157816 */ /* 0x000fe40000000043 */
[----:B------:R-:W-:Y:S02]  /*c030*/  PRMT R12, R45, 0x5410, R62 ;  /* 0x000054102d0c7816 */ /* 0x000fe4000000003e */
[----:B------:R-:W-:Y:S02]  /*c040*/  PRMT R13, R46, 0x5410, R65 ;  /* 0x000054102e0d7816 */ /* 0x000fe40000000041 */
[----:B------:R-:W-:Y:S02]  /*c050*/  PRMT R0, R47, 0x5410, R60 ;  /* 0x000054102f007816 */ /* 0x000fe4000000003c */
[----:B------:R-:W-:-:S02]  /*c060*/  PRMT R3, R48, 0x5410, R63 ;  /* 0x0000541030037816 */ /* 0x000fc4000000003f */
[----:B------:R-:W-:Y:S02]  /*c070*/  PRMT R37, R37, 0x5410, R58 ;  /* 0x0000541025257816 */ /* 0x000fe4000000003a */
[----:B------:R-:W-:Y:S02]  /*c080*/  ISETP.GE.AND P1, PT, R165, R39, PT ;  /* 0x00000027a500720c */ /* 0x000fe40003f26270 */
[----:B------:R-:W-:Y:S02]  /*c090*/  PRMT R38, R38, 0x5410, R61 ;  /* 0x0000541026267816 */ /* 0x000fe4000000003d */
[----:B------:R-:W-:Y:S02]  /*c0a0*/  PRMT R32, R32, 0x5410, R59 ;  /* 0x0000541020207816 */ /* 0x000fe4000000003b */
[----:B------:R-:W-:Y:S02]  /*c0b0*/  PRMT R33, R33, 0x5410, R56 ;  /* 0x0000541021217816 */ /* 0x000fe40000000038 */
[----:B------:R-:W-:-:S02]  /*c0c0*/  PRMT R28, R28, 0x5410, R57 ;  /* 0x000054101c1c7816 */ /* 0x000fc40000000039 */
[----:B------:R-:W-:Y:S02]  /*c0d0*/  PRMT R29, R29, 0x5410, R54 ;  /* 0x000054101d1d7816 */ /* 0x000fe40000000036 */
[----:B------:R-:W-:Y:S02]  /*c0e0*/  PRMT R24, R4, 0x5410, R55 ;  /* 0x0000541004187816 */ /* 0x000fe40000000037 */
[----:B------:R-:W-:Y:S01]  /*c0f0*/  PRMT R25, R6, 0x5410, R53 ;  /* 0x0000541006197816 */ /* 0x000fe20000000035 */
[----:B0-----:R-:W-:Y:S06]  /*c100*/  @!P0 BRA `(.L_x_579) ;  /* 0x0000013800f48947 */ /* 0x001fec0003800000 */
.L_x_820:
[----:B------:R-:W-:Y:S05]  /*c110*/  BSYNC B1 ;  /* 0x0000000000017941 */ /* 0x000fea0003800000 */
.L_x_578:
[----:B------:R-:W-:Y:S01]  /*c120*/  BSSY B1, `(.L_x_580) ;  /* 0x0000101000017945 */ /* 0x000fe20003800000 */
[----:B------:R-:W-:Y:S02]  /*c130*/  PRMT R14, R14, 0x5410, R51 ;  /* 0x000054100e0e7816 */ /* 0x000fe40000000033 */
[----:B------:R-:W-:Y:S02]  /*c140*/  PRMT R15, R15, 0x5410, R52 ;  /* 0x000054100f0f7816 */ /* 0x000fe40000000034 */
[----:B------:R-:W-:Y:S02]  /*c150*/  PRMT R10, R10, 0x5410, R49 ;  /* 0x000054100a0a7816 */ /* 0x000fe40000000031 */
[----:B------:R-:W-:Y:S01]  /*c160*/  PRMT R11, R11, 0x5410, R50 ;  /* 0x000054100b0b7816 */ /* 0x000fe20000000032 */
[----:B------:R-:W-:Y:S06]  /*c170*/  @P1 BRA `(.L_x_581) ;  /* 0x0000000c00ec1947 */ /* 0x000fec0003800000 */
[----:B------:R-:W1:Y:S01]  /*c180*/  LDC R5, c[0x0][0x3f4] ;  /* 0x0000fd00ff057b82 */ /* 0x000e620000000800 */
[----:B------:R-:W-:Y:S01]  /*c190*/  BSSY B2, `(.L_x_582) ;  /* 0x000002e000027945 */ /* 0x000fe20003800000 */
[-C--:B-1----:R-:W-:Y:S02]  /*c1a0*/  ISETP.GE.AND P0, PT, R160, R5.reuse, PT ;  /* 0x00000005a000720c */ /* 0x082fe40003f06270 */
[-C--:B------:R-:W-:Y:S02]  /*c1b0*/  ISETP.GE.AND P1, PT, R169, R5.reuse, PT ;  /* 0x00000005a900720c */ /* 0x080fe40003f26270 */
[-C--:B------:R-:W-:Y:S02]  /*c1c0*/  ISETP.GE.AND P2, PT, R168, R5.reuse, PT ;  /* 0x00000005a800720c */ /* 0x080fe40003f46270 */
[-C--:B------:R-:W-:Y:S02]  /*c1d0*/  ISETP.GE.AND P3, PT, R171, R5.reuse, PT ;  /* 0x00000005ab00720c */ /* 0x080fe40003f66270 */
[----:B------:R-:W-:-:S02]  /*c1e0*/  ISETP.GE.AND P4, PT, R170, R5, PT ;  /* 0x00000005aa00720c */ /* 0x000fc40003f86270 */
[----:B------:R-:W-:-:S03]  /*c1f0*/  ISETP.GE.AND P5, PT, R172, R5, PT ;  /* 0x00000005ac00720c */ /* 0x000fc60003fa6270 */
[----:B------:R-:W-:Y:S10]  /*c200*/  @P0 BRA `(.L_x_583) ;  /* 0x0000000000980947 */ /* 0x000ff40003800000 */
[----:B0-----:R-:W0:Y:S01]  /*c210*/  LDS.128 R4, [R9+0xc400] ;  /* 0x00c4000009047984 */ /* 0x001e220000000c00 */
[C---:B------:R-:W-:Y:S01]  /*c220*/  SHF.L.U32 R45, R34.reuse, 0x10, RZ ;  /* 0x00000010222d7819 */ /* 0x040fe200000006ff */
[C---:B------:R-:W-:Y:S01]  /*c230*/  IMAD.U32 R47, R37.reuse, 0x10000, RZ ;  /* 0x00010000252f7824 */ /* 0x040fe200078e00ff */
[----:B------:R-:W-:Y:S02]  /*c240*/  LOP3.LUT R46, R37, 0xffff0000, RZ, 0xc0, !PT ;  /* 0xffff0000252e7812 */ /* 0x000fe400078ec0ff */
[----:B------:R-:W-:Y:S01]  /*c250*/  LOP3.LUT R44, R34, 0xffff0000, RZ, 0xc0, !PT ;  /* 0xffff0000222c7812 */ /* 0x000fe200078ec0ff */
[C---:B0-----:R-:W-:Y:S01]  /*c260*/  IMAD.U32 R40, R4.reuse, 0x10000, RZ ;  /* 0x0001000004287824 */ /* 0x041fe200078e00ff */
[----:B------:R-:W-:Y:S01]  /*c270*/  LOP3.LUT R4, R4, 0xffff0000, RZ, 0xc0, !PT ;  /* 0xffff000004047812 */ /* 0x000fe200078ec0ff */
[C---:B------:R-:W-:Y:S01]  /*c280*/  IMAD.U32 R41, R5.reuse, 0x10000, RZ ;  /* 0x0001000005297824 */ /* 0x040fe200078e00ff */
[----:B------:R-:W-:Y:S01]  /*c290*/  LOP3.LUT R5, R5, 0xffff0000, RZ, 0xc0, !PT ;  /* 0xffff000005057812 */ /* 0x000fe200078ec0ff */
[C---:B------:R-:W-:Y:S01]  /*c2a0*/  IMAD.U32 R42, R6.reuse, 0x10000, RZ ;  /* 0x00010000062a7824 */ /* 0x040fe200078e00ff */
[----:B------:R-:W-:Y:S01]  /*c2b0*/  LOP3.LUT R6, R6, 0xffff0000, RZ, 0xc0, !PT ;  /* 0xffff000006067812 */ /* 0x000fe200078ec0ff */
[C---:B------:R-:W-:Y:S01]  /*c2c0*/  FMUL.FTZ R49, R4.reuse, R47 ;  /* 0x0000002f04317220 */ /* 0x040fe20000410000 */
[----:B------:R-:W-:Y:S01]  /*c2d0*/  FMUL.FTZ R4, R4, R45 ;  /* 0x0000002d04047220 */ /* 0x000fe20000410000 */
[----:B------:R-:W-:-:S02]  /*c2e0*/  IMAD.U32 R43, R7, 0x10000, RZ ;  /* 0x00010000072b7824 */ /* 0x000fc400078e00ff */
[----:B------:R-:W-:Y:S01]  /*c2f0*/  FMUL.FTZ R50, R5, R46 ;  /* 0x0000002e05327220 */ /* 0x000fe20000410000 */
[C---:B------:R-:W-:Y:S01]  /*c300*/  FFMA.FTZ R49, R40.reuse, R45, -R49 ;  /* 0x0000002d28317223 */ /* 0x040fe20000010831 */
[----:B------:R-:W-:Y:S01]  /*c310*/  FFMA.FTZ R48, R40, R47, R4 ;  /* 0x0000002f28307223 */ /* 0x000fe20000010004 */
[----:B------:R-:W-:Y:S01]  /*c320*/  LOP3.LUT R7, R7, 0xffff0000, RZ, 0xc0, !PT ;  /* 0xffff000007077812 */ /* 0x000fe200078ec0ff */
[-C--:B------:R-:W-:Y:S01]  /*c330*/  FMUL.FTZ R52, R5, R44.reuse ;  /* 0x0000002c05347220 */ /* 0x080fe20000410000 */
[C---:B------:R-:W-:Y:S01]  /*c340*/  LOP3.LUT R40, R38.reuse, 0xffff0000, RZ, 0xc0, !PT ;  /* 0xffff000026287812 */ /* 0x040fe200078ec0ff */
[----:B------:R-:W-:Y:S01]  /*c350*/  IMAD.U32 R45, R38, 0x10000, RZ ;  /* 0x00010000262d7824 */ /* 0x000fe200078e00ff */
[C---:B------:R-:W-:Y:S01]  /*c360*/  LOP3.LUT R4, R35.reuse, 0xffff0000, RZ, 0xc0, !PT ;  /* 0xffff000023047812 */ /* 0x040fe200078ec0ff */
[----:B------:R-:W-:Y:S02]  /*c370*/  IMAD.U32 R5, R35, 0x10000, RZ ;  /* 0x0001000023057824 */ /* 0x000fe400078e00ff */
[C---:B------:R-:W-:Y:S01]  /*c380*/  FFMA.FTZ R50, R41.reuse, R44, -R50 ;  /* 0x0000002c29327223 */ /* 0x040fe20000010832 */
[----:B------:R-:W-:Y:S01]  /*c390*/  FFMA.FTZ R41, R41, R46, R52 ;  /* 0x0000002e29297223 */ /* 0x000fe20000010034 */
[C---:B------:R-:W-:Y:S01]  /*c3a0*/  FMUL.FTZ R47, R6.reuse, R45 ;  /* 0x0000002d062f7220 */ /* 0x040fe20000410000 */
[-C--:B------:R-:W-:Y:S01]  /*c3b0*/  FMUL.FTZ R44, R6, R5.reuse ;  /* 0x00000005062c7220 */ /* 0x080fe20000410000 */
[C---:B------:R-:W-:Y:S01]  /*c3c0*/  FMUL.FTZ R46, R7.reuse, R40 ;  /* 0x00000028072e7220 */ /* 0x040fe20000410000 */
[-C--:B------:R-:W-:Y:S01]  /*c3d0*/  FMUL.FTZ R51, R7, R4.reuse ;  /* 0x0000000407337220 */ /* 0x080fe20000410000 */
[C---:B------:R-:W-:Y:S01]  /*c3e0*/  FFMA.FTZ R6, R42.reuse, R5, -R47 ;  /* 0x000000052a067223 */ /* 0x040fe2000001082f */
[----:B------:R-:W-:Y:S01]  /*c3f0*/  FFMA.FTZ R45, R42, R45, R44 ;  /* 0x0000002d2a2d7223 */ /* 0x000fe2000001002c */
[C---:B------:R-:W-:Y:S01]  /*c400*/  FFMA.FTZ R7, R43.reuse, R4, -R46 ;  /* 0x000000042b077223 */ /* 0x040fe2000001082e */
[----:B------:R-:W-:Y:S01]  /*c410*/  FFMA.FTZ R40, R43, R40, R51 ;  /* 0x000000282b287223 */ /* 0x000fe20000010033 */
[----:B------:R-:W-:-:S02]  /*c420*/  F2FP.BF16.F32.PACK_AB R4, R48, R49 ;  /* 0x000000313004723e */ /* 0x000fc400000010ff */
[----:B------:R-:W-:Y:S02]  /*c430*/  F2FP.BF16.F32.PACK_AB R5, R41, R50 ;  /* 0x000000322905723e */ /* 0x000fe400000010ff */
[----:B------:R-:W-:Y:S02]  /*c440*/  F2FP.BF16.F32.PACK_AB R6, R45, R6 ;  /* 0x000000062d06723e */ /* 0x000fe400000010ff */
[----:B------:R-:W-:-:S05]  /*c450*/  F2FP.BF16.F32.PACK_AB R7, R40, R7 ;  /* 0x000000072807723e */ /* 0x000fca00000010ff */
[----:B------:R1:W-:Y:S02]  /*c460*/  STS.128 [R9+0xc400], R4 ;  /* 0x00c4000409007388 */ /* 0x0003e40000000c00 */
.L_x_583:
[----:B------:R-:W-:Y:S05]  /*c470*/  BSYNC B2 ;  /* 0x0000000000027941 */ /* 0x000fea0003800000 */
.L_x_582:
[----:B------:R-:W-:Y:S04]  /*c480*/  BSSY B2, `(.L_x_584) ;  /* 0x0000028000027945 */ /* 0x000fe80003800000 */
[----:B------:R-:W-:Y:S05]  /*c490*/  @P1 BRA `(.L_x_585) ;  /* 0x0000000000981947 */ /* 0x000fea0003800000 */
[----:B01----:R-:W0:Y:S01]  /*c4a0*/  LDS.128 R4, [R8] ;  /* 0x0000000008047984 */ /* 0x003e220000000c00 */
[----:B------:R-:W-:Y:S01]  /*c4b0*/  SHF.L.U32 R45, R30, 0x10, RZ ;  /* 0x000000101e2d7819 */ /* 0x000fe200000006ff */
        /* <DEDUP_REMOVED lines=35> */
[----:B------:R2:W-:Y:S02]  /*c6f0*/  STS.128 [R8], R4 ;  /* 0x0000000408007388 */ /* 0x0005e40000000c00 */
.L_x_585:
[----:B------:R-:W-:Y:S05]  /*c700*/  BSYNC B2 ;  /* 0x0000000000027941 */ /* 0x000fea0003800000 */
.L_x_584:
[----:B------:R-:W-:Y:S04]  /*c710*/  BSSY B2, `(.L_x_586) ;  /* 0x0000028000027945 */ /* 0x000fe80003800000 */
[----:B------:R-:W-:Y:S05]  /*c720*/  @P2 BRA `(.L_x_587) ;  /* 0x0000000000982947 */ /* 0x000fea0003800000 */
[----:B012---:R-:W0:Y:S01]  /*c730*/  LDS.128 R4, [R9+0x10400] ;  /* 0x0104000009047984 */ /* 0x007e220000000c00 */
        /* <DEDUP_REMOVED lines=37> */
.L_x_587:
[----:B------:R-:W-:Y:S05]  /*c990*/  BSYNC B2 ;  /* 0x0000000000027941 */ /* 0x000fea0003800000 */
.L_x_586:
[----:B------:R-:W-:Y:S04]  /*c9a0*/  BSSY B2, `(.L_x_588) ;  /* 0x0000028000027945 */ /* 0x000fe80003800000 */
[----:B------:R-:W-:Y:S05]  /*c9b0*/  @P3 BRA `(.L_x_589) ;  /* 0x0000000000983947 */ /* 0x000fea0003800000 */
[----:B0123--:R-:W0:Y:S01]  /*c9c0*/  LDS.128 R4, [R8+0x4000] ;  /* 0x0040000008047984 */ /* 0x00fe220000000c00 */
        /* <DEDUP_REMOVED lines=37> */
.L_x_589:
[----:B------:R-:W-:Y:S05]  /*cc20*/  BSYNC B2 ;  /* 0x0000000000027941 */ /* 0x000fea0003800000 */
.L_x_588:
[----:B------:R-:W-:Y:S04]  /*cc30*/  BSSY B2, `(.L_x_590) ;  /* 0x0000028000027945 */ /* 0x000fe80003800000 */
[----:B------:R-:W-:Y:S05]  /*cc40*/  @P4 BRA `(.L_x_591) ;  /* 0x0000000000984947 */ /* 0x000fea0003800000 */
[----:B01234-:R-:W0:Y:S01]  /*cc50*/  LDS.128 R4, [R9+0x14400] ;  /* 0x0144000009047984 */ /* 0x01fe220000000c00 */
        /* <DEDUP_REMOVED lines=37> */
.L_x_591:
[----:B------:R-:W-:Y:S05]  /*ceb0*/  BSYNC B2 ;  /* 0x0000000000027941 */ /* 0x000fea0003800000 */
.L_x_590:
        /* <DEDUP_REMOVED lines=39> */
.L_x_581:
[----:B------:R-:W-:Y:S05]  /*d130*/  BSYNC B1 ;  /* 0x0000000000017941 */ /* 0x000fea0003800000 */
.L_x_580:
[----:B------:R-:W-:-:S13]  /*d140*/  ISETP.GE.AND P0, PT, R224, R39, PT ;  /* 0x00000027e000720c */ /* 0x000fda0003f06270 */
[----:B------:R-:W-:Y:S05]  /*d150*/  @P0 BRA `(.L_x_592) ;  /* 0x0000003800d00947 */ /* 0x000fea0003800000 */
[----:B01234-:R-:W0:Y:S01]  /*d160*/  LDC R5, c[0x0][0x3f4] ;  /* 0x0000fd00ff057b82 */ /* 0x01fe220000000800 */
[----:B------:R-:W-:Y:S01]  /*d170*/  BSSY B1, `(.L_x_593) ;  /* 0x000002e000017945 */ /* 0x000fe20003800000 */
[-C--:B0-----:R-:W-:Y:S02]  /*d180*/  ISETP.GE.AND P0, PT, R160, R5.reuse, PT ;  /* 0x00000005a000720c */ /* 0x081fe40003f06270 */
[-C--:B------:R-:W-:Y:S02]  /*d190*/  ISETP.GE.AND P1, PT, R169, R5.reuse, PT ;  /* 0x00000005a900720c */ /* 0x080fe40003f26270 */
[-C--:B------:R-:W-:Y:S02]  /*d1a0*/  ISETP.GE.AND P2, PT, R168, R5.reuse, PT ;  /* 0x00000005a800720c */ /* 0x080fe40003f46270 */
[-C--:B------:R-:W-:Y:S02]  /*d1b0*/  ISETP.GE.AND P3, PT, R171, R5.reuse, PT ;  /* 0x00000005ab00720c */ /* 0x080fe40003f66270 */
[----:B------:R-:W-:-:S02]  /*d1c0*/  ISETP.GE.AND P4, PT, R170, R5, PT ;  /* 0x00000005aa00720c */ /* 0x000fc40003f86270 */
[----:B------:R-:W-:-:S03]  /*d1d0*/  ISETP.GE.AND P5, PT, R172, R5, PT ;  /* 0x00000005ac00720c */ /* 0x000fc60003fa6270 */
[----:B------:R-:W-:Y:S10]  /*d1e0*/  @P0 BRA `(.L_x_594) ;  /* 0x0000000000980947 */ /* 0x000ff40003800000 */
[----:B------:R-:W0:Y:S01]  /*d1f0*/  LDS.128 R4, [R9+0xe400] ;  /* 0x00e4000009047984 */ /* 0x000e220000000c00 */
[C---:B------:R-:W-:Y:S01]  /*d200*/  SHF.L.U32 R43, R34.reuse, 0x10, RZ ;  /* 0x00000010222b7819 */ /* 0x040fe200000006ff */
[C---:B------:R-:W-:Y:S01]  /*d210*/  IMAD.U32 R45, R37.reuse, 0x10000, RZ ;  /* 0x00010000252d7824 */ /* 0x040fe200078e00ff */
[----:B------:R-:W-:Y:S02]  /*d220*/  LOP3.LUT R48, R37, 0xffff0000, RZ, 0xc0, !PT ;  /* 0xffff000025307812 */ /* 0x000fe400078ec0ff */
        /* <DEDUP_REMOVED lines=8> */
[-C--:B------:R-:W-:Y:S01]  /*d2b0*/  FMUL.FTZ R42, R45, R4.reuse ;  /* 0x000000042d2a7220 */ /* 0x080fe20000410000 */
[----:B------:R-:W-:Y:S01]  /*d2c0*/  FMUL.FTZ R44, R43, R4 ;  /* 0x000000042b2c7220 */ /* 0x000fe20000410000 */
[----:B------:R-:W-:Y:S01]  /*d2d0*/  FMUL.FTZ R41, R48, R5 ;  /* 0x0000000530297220 */ /* 0x000fe20000410000 */
[----:B------:R-:W-:-:S02]  /*d2e0*/  IMAD.U32 R37, R7, 0x10000, RZ ;  /* 0x0001000007257824 */ /* 0x000fc400078e00ff */
[-C--:B------:R-:W-:Y:S01]  /*d2f0*/  FFMA.FTZ R4, R43, R39.reuse, -R42 ;  /* 0x000000272b047223 */ /* 0x080fe2000001082a */
[----:B------:R-:W-:Y:S01]  /*d300*/  FFMA.FTZ R39, R45, R39, R44 ;  /* 0x000000272d277223 */ /* 0x000fe2000001002c */
[C---:B------:R-:W-:Y:S01]  /*d310*/  FMUL.FTZ R43, R46.reuse, R5 ;  /* 0x000000052e2b7220 */ /* 0x040fe20000410000 */
[----:B------:R-:W-:Y:S01]  /*d320*/  LOP3.LUT R7, R7, 0xffff0000, RZ, 0xc0, !PT ;  /* 0xffff000007077812 */ /* 0x000fe200078ec0ff */
[-C--:B------:R-:W-:Y:S01]  /*d330*/  FFMA.FTZ R5, R46, R40.reuse, -R41 ;  /* 0x000000282e057223 */ /* 0x080fe20000010829 */
[C---:B------:R-:W-:Y:S01]  /*d340*/  LOP3.LUT R45, R35.reuse, 0xffff0000, RZ, 0xc0, !PT ;  /* 0xffff0000232d7812 */ /* 0x040fe200078ec0ff */
[----:B------:R-:W-:Y:S02]  /*d350*/  IMAD.U32 R46, R38, 0x10000, RZ ;  /* 0x00010000262e7824 */ /* 0x000fe400078e00ff */
[----:B------:R-:W-:Y:S01]  /*d360*/  FFMA.FTZ R40, R48, R40, R43 ;  /* 0x0000002830287223 */ /* 0x000fe2000001002b */
[----:B------:R-:W-:Y:S02]  /*d370*/  IMAD.U32 R44, R35, 0x10000, RZ ;  /* 0x00010000232c7824 */ /* 0x000fe400078e00ff */
[-C--:B------:R-:W-:Y:S01]  /*d380*/  FMUL.FTZ R38, R47, R7.reuse ;  /* 0x000000072f267220 */ /* 0x080fe20000410000 */
[-C--:B------:R-:W-:Y:S01]  /*d390*/  FMUL.FTZ R35, R46, R6.reuse ;  /* 0x000000062e237220 */ /* 0x080fe20000410000 */
[C---:B------:R-:W-:Y:S01]  /*d3a0*/  FMUL.FTZ R42, R45.reuse, R7 ;  /* 0x000000072d2a7220 */ /* 0x040fe20000410000 */
[C---:B------:R-:W-:Y:S01]  /*d3b0*/  FMUL.FTZ R41, R44.reuse, R6 ;  /* 0x000000062c297220 */ /* 0x040fe20000410000 */
[-C--:B------:R-:W-:Y:S01]  /*d3c0*/  FFMA.FTZ R7, R45, R37.reuse, -R38 ;  /* 0x000000252d077223 */ /* 0x080fe20000010826 */
[-C--:B------:R-:W-:Y:S01]  /*d3d0*/  FFMA.FTZ R6, R44, R34.reuse, -R35 ;  /* 0x000000222c067223 */ /* 0x080fe20000010823 */
[----:B------:R-:W-:Y:S01]  /*d3e0*/  FFMA.FTZ R42, R47, R37, R42 ;  /* 0x000000252f2a7223 */ /* 0x000fe2000001002a */
[----:B------:R-:W-:Y:S01]  /*d3f0*/  FFMA.FTZ R41, R46, R34, R41 ;  /* 0x000000222e297223 */ /* 0x000fe20000010029 */
[----:B------:R-:W-:-:S02]  /*d400*/  F2FP.BF16.F32.PACK_AB R4, R39, R4 ;  /* 0x000000042704723e */ /* 0x000fc400000010ff */
[----:B------:R-:W-:Y:S02]  /*d410*/  F2FP.BF16.F32.PACK_AB R5, R40, R5 ;  /* 0x000000052805723e */ /* 0x000fe400000010ff */
[----:B------:R-:W-:Y:S02]  /*d420*/  F2FP.BF16.F32.PACK_AB R6, R41, R6 ;  /* 0x000000062906723e */ /* 0x000fe400000010ff */
[----:B------:R-:W-:-:S05]  /*d430*/  F2FP.BF16.F32.PACK_AB R7, R42, R7 ;  /* 0x000000072a07723e */ /* 0x000fca00000010ff */
[----:B------:R0:W-:Y:S02]  /*d440*/  STS.128 [R9+0xe400], R4 ;  /* 0x00e4000409007388 */ /* 0x0001e40000000c00 */
.L_x_594:
[----:B------:R-:W-:Y:S05]  /*d450*/  BSYNC B1 ;  /* 0x0000000000017941 */ /* 0x000fea0003800000 */
.L_x_593:
[----:B------:R-:W-:Y:S04]  /*d460*/  BSSY B1, `(.L_x_595) ;  /* 0x0000028000017945 */ /* 0x000fe80003800000 */
[----:B------:R-:W-:Y:S05]  /*d470*/  @P1 BRA `(.L_x_596) ;  /* 0x0000000000981947 */ /* 0x000fea0003800000 */
[----:B0-----:R-:W0:Y:S01]  /*d480*/  LDS.128 R4, [R8+0x2000] ;  /* 0x0020000008047984 */ /* 0x001e220000000c00 */
[----:B------:R-:W-:Y:S01]  /*d490*/  SHF.L.U32 R40, R30, 0x10, RZ ;  /* 0x000000101e287819 */ /* 0x000fe200000006ff */
        /* <DEDUP_REMOVED lines=19> */
[----:B------:R-:W-:Y:S01]  /*d5d0*/  LOP3.LUT R40, R31, 0xffff0000, RZ, 0xc0, !PT ;  /* 0xffff00001f287812 */ /* 0x000fe200078ec0ff */
[----:B------:R-:W-:Y:S02]  /*d5e0*/  IMAD.U32 R42, R33, 0x10000, RZ ;  /* 0x00010000212a7824 */ /* 0x000fe400078e00ff */
[----:B------:R-:W-:Y:S01]  /*d5f0*/  FFMA.FTZ R34, R43, R35, R34 ;  /* 0x000000232b227223 */ /* 0x000fe20000010022 */
[----:B------:R-:W-:Y:S02]  /*d600*/  IMAD.U32 R38, R31, 0x10000, RZ ;  /* 0x000100001f267824 */ /* 0x000fe400078e00ff */
[-C--:B------:R-:W-:Y:S01]  /*d610*/  FMUL.FTZ R35, R44, R7.reuse ;  /* 0x000000072c237220 */ /* 0x080fe20000410000 */
[-C--:B------:R-:W-:Y:S01]  /*d620*/  FMUL.FTZ R31, R42, R6.reuse ;  /* 0x000000062a1f7220 */ /* 0x080fe20000410000 */
[----:B------:R-:W-:Y:S01]  /*d630*/  FMUL.FTZ R37, R40, R7 ;  /* 0x0000000728257220 */ /* 0x000fe20000410000 */
[----:B------:R-:W-:Y:S01]  /*d640*/  FMUL.FTZ R33, R38, R6 ;  /* 0x0000000626217220 */ /* 0x000fe20000410000 */
[----:B------:R-:W-:Y:S01]  /*d650*/  FFMA.FTZ R7, R40, R32, -R35 ;  /* 0x0000002028077223 */ /* 0x000fe20000010823 */
[----:B------:R-:W-:Y:S01]  /*d660*/  FFMA.FTZ R6, R38, R30, -R31 ;  /* 0x0000001e26067223 */ /* 0x000fe2000001081f */
[----:B------:R-:W-:Y:S01]  /*d670*/  FFMA.FTZ R32, R44, R32, R37 ;  /* 0x000000202c207223 */ /* 0x000fe20000010025 */
[----:B------:R-:W-:Y:S01]  /*d680*/  FFMA.FTZ R33, R42, R30, R33 ;  /* 0x0000001e2a217223 */ /* 0x000fe20000010021 */
[----:B------:R-:W-:-:S02]  /*d690*/  F2FP.BF16.F32.PACK_AB R4, R39, R4 ;  /* 0x000000042704723e */ /* 0x000fc400000010ff */
[----:B------:R-:W-:Y:S02]  /*d6a0*/  F2FP.BF16.F32.PACK_AB R5, R34, R5 ;  /* 0x000000052205723e */ /* 0x000fe400000010ff */
[----:B------:R-:W-:Y:S02]  /*d6b0*/  F2FP.BF16.F32.PACK_AB R6, R33, R6 ;  /* 0x000000062106723e */ /* 0x000fe400000010ff */
[----:B------:R-:W-:-:S05]  /*d6c0*/  F2FP.BF16.F32.PACK_AB R7, R32, R7 ;  /* 0x000000072007723e */ /* 0x000fca00000010ff */
[----:B------:R1:W-:Y:S02]  /*d6d0*/  STS.128 [R8+0x2000], R4 ;  /* 0x0020000408007388 */ /* 0x0003e40000000c00 */
.L_x_596:
[----:B------:R-:W-:Y:S05]  /*d6e0*/  BSYNC B1 ;  /* 0x0000000000017941 */ /* 0x000fea0003800000 */
.L_x_595:
[----:B------:R-:W-:Y:S04]  /*d6f0*/  BSSY B1, `(.L_x_597) ;  /* 0x0000028000017945 */ /* 0x000fe80003800000 */
[----:B------:R-:W-:Y:S05]  /*d700*/  @P2 BRA `(.L_x_598) ;  /* 0x0000000000982947 */ /* 0x000fea0003800000 */
[----:B01----:R-:W0:Y:S01]  /*d710*/  LDS.128 R4, [R9+0x12400] ;  /* 0x0124000009047984 */ /* 0x003e220000000c00 */
        /* <DEDUP_REMOVED lines=37> */
.L_x_598:
[----:B------:R-:W-:Y:S05]  /*d970*/  BSYNC B1 ;  /* 0x0000000000017941 */ /* 0x000fea0003800000 */
.L_x_597:
[----:B------:R-:W-:Y:S04]  /*d980*/  BSSY B1, `(.L_x_599) ;  /* 0x0000028000017945 */ /* 0x000fe80003800000 */
[----:B------:R-:W-:Y:S05]  /*d990*/  @P3 BRA `(.L_x_600) ;  /* 0x0000000000983947 */ /* 0x000fea0003800000 */
[----:B012---:R-:W0:Y:S01]  /*d9a0*/  LDS.128 R4, [R8+0x6000] ;  /* 0x0060000008047984 */ /* 0x007e220000000c00 */
        /* <DEDUP_REMOVED lines=37> */
.L_x_600:
[----:B------:R-:W-:Y:S05]  /*dc00*/  BSYNC B1 ;  /* 0x0000000000017941 */ /* 0x000fea0003800000 */
.L_x_599:
[----:B------:R-:W-:Y:S04]  /*dc10*/  BSSY B1, `(.L_x_601) ;  /* 0x0000028000017945 */ /* 0x000fe80003800000 */
[----:B------:R-:W-:Y:S05]  /*dc20*/  @P4 BRA `(.L_x_602) ;  /* 0x0000000000984947 */ /* 0x000fea0003800000 */
[----:B0123--:R-:W0:Y:S01]  /*dc30*/  LDS.128 R4, [R9+0x16400] ;  /* 0x0164000009047984 */ /* 0x00fe220000000c00 */
        /* <DEDUP_REMOVED lines=37> */
.L_x_602:
[----:B------:R-:W-:Y:S05]  /*de90*/  BSYNC B1 ;  /* 0x0000000000017941 */ /* 0x000fea0003800000 */
.L_x_601:
[----:B------:R-:W-:Y:S05]  /*dea0*/  @P5 BRA `(.L_x_592) ;  /* 0x0000002c007c5947 */ /* 0x000fea0003800000 */
[----:B01234-:R-:W0:Y:S01]  /*deb0*/  LDS.128 R4, [R8+0xa000] ;  /* 0x00a0000008047984 */ /* 0x01fe220000000c00 */
        /* <DEDUP_REMOVED lines=17> */
[----:B------:R-:W-:Y:S01]  /*dfd0*/  FMUL.FTZ R15, R24, R5 ;  /* 0x00000005180f7220 */ /* 0x000fe20000410000 */
        /* <DEDUP_REMOVED lines=18> */
[----:B------:R0:W-:Y:S01]  /*e100*/  STS.128 [R8+0xa000], R4 ;  /* 0x00a0000408007388 */ /* 0x0001e20000000c00 */
[----:B------:R-:W-:Y:S05]  /*e110*/  BRA `(.L_x_592) ;  /* 0x0000002800e07947 */ /* 0x000fea0003800000 */
.L_x_574:
[----:B------:R-:W-:-:S03]  /*e120*/  UMOV UR4, 0xffffffff ;  /* 0xffffffff00047882 */ /* 0x000fc60000000000 */
[----:B------:R-:W-:Y:S05]  /*e130*/  BRA.DIV UR4, `(.L_x_603) ;  /* 0x0000011a04fc7947 */ /* 0x000fea000b800000 */
[----:B------:R0:W1:Y:S04]  /*e140*/  SHFL.IDX PT, R3, R25, RZ, 0x1c1f ;  /* 0x001c1fff19037589 */ /* 0x00006800000e0000 */
[----:B------:R0:W2:Y:S04]  /*e150*/  SHFL.IDX PT, R0, R24, RZ, 0x1c1f ;  /* 0x001c1fff18007589 */ /* 0x0000a800000e0000 */
[----:B------:R0:W3:Y:S04]  /*e160*/  SHFL.IDX PT, R21, R27, RZ, 0x1c1f ;  /* 0x001c1fff1b157589 */ /* 0x0000e800000e0000 */
[----:B------:R0:W0:Y:S02]  /*e170*/  SHFL.IDX PT, R20, R26, RZ, 0x1c1f ;  /* 0x001c1fff1a147589 */ /* 0x00002400000e0000 */
.L_x_826:
[----:B------:R-:W-:Y:S01]  /*e180*/  ULDC UR4, c[0x0][0x448] ;  /* 0x0001120000047ab9 */ /* 0x000fe20000000800 */
[----:B------:R-:W-:Y:S01]  /*e190*/  BSSY B1, `(.L_x_604) ;  /* 0x0000037000017945 */ /* 0x000fe20003800000 */
[----:B------:R-:W-:Y:S01]  /*e1a0*/  IMAD R37, R146, UR4, RZ ;  /* 0x0000000492257c24 */ /* 0x000fe2000f8e02ff */
[----:B------:R-:W-:Y:S02]  /*e1b0*/  CS2R R4, SRZ ;  /* 0x0000000000047805 */ /* 0x000fe4000001ff00 */
[----:B------:R-:W-:Y:S02]  /*e1c0*/  CS2R R8, SRZ ;  /* 0x0000000000087805 */ /* 0x000fe4000001ff00 */
[----:B------:R-:W-:Y:S02]  /*e1d0*/  CS2R R10, SRZ ;  /* 0x00000000000a7805 */ /* 0x000fe4000001ff00 */
[----:B------:R-:W-:Y:S02]  /*e1e0*/  CS2R R12, SRZ ;  /* 0x00000000000c7805 */ /* 0x000fe4000001ff00 */
[----:B------:R-:W-:Y:S01]  /*e1f0*/  ISETP.GE.AND P0, PT, R6, R37, PT ;  /* 0x000000250600720c */ /* 0x000fe20003f06270 */
[----:B------:R-:W-:Y:S01]  /*e200*/  IMAD R37, R29, -0x80, R37 ;  /* 0xffffff801d257824 */ /* 0x000fe200078e0225 */
[----:B------:R-:W-:-:S02]  /*e210*/  CS2R R6, SRZ ;  /* 0x0000000000067805 */ /* 0x000fc4000001ff00 */
[----:B------:R-:W-:Y:S02]  /*e220*/  CS2R R14, SRZ ;  /* 0x00000000000e7805 */ /* 0x000fe4000001ff00 */
[----:B0-----:R-:W-:Y:S02]  /*e230*/  CS2R R24, SRZ ;  /* 0x0000000000187805 */ /* 0x001fe4000001ff00 */
[----:B------:R-:W-:Y:S02]  /*e240*/  CS2R R26, SRZ ;  /* 0x00000000001a7805 */ /* 0x000fe4000001ff00 */
[----:B------:R-:W-:Y:S02]  /*e250*/  CS2R R28, SRZ ;  /* 0x00000000001c7805 */ /* 0x000fe4000001ff00 */
[----:B------:R-:W-:Y:S02]  /*e260*/  CS2R R30, SRZ ;  /* 0x00000000001e7805 */ /* 0x000fe4000001ff00 */
[----:B----4-:R-:W-:-:S02]  /*e270*/  CS2R R32, SRZ ;  /* 0x0000000000207805 */ /* 0x010fc4000001ff00 */
[----:B------:R-:W-:Y:S01]  /*e280*/  CS2R R34, SRZ ;  /* 0x0000000000227805 */ /* 0x000fe2000001ff00 */
[----:B------:R-:W-:Y:S06]  /*e290*/  @P0 BRA `(.L_x_605) ;  /* 0x0000000000980947 */ /* 0x000fec0003800000 */
[----:B------:R-:W-:Y:S01]  /*e2a0*/  ULDC UR4, c[0x0][0x3f4] ;  /* 0x0000fd0000047ab9 */ /* 0x000fe20000000800 */
[C---:B------:R-:W-:Y:S01]  /*e2b0*/  VIADD R4, R16.reuse, 0x20 ;  /* 0x0000002010047836 */ /* 0x040fe20000000000 */
[C---:B------:R-:W-:Y:S01]  /*e2c0*/  ISETP.GE.AND P2, PT, R16.reuse, UR4, PT ;  /* 0x0000000410007c0c */ /* 0x040fe2000bf46270 */
[----:B------:R-:W-:Y:S01]  /*e2d0*/  VIADD R5, R16, 0x40 ;  /* 0x0000004010057836 */ /* 0x000fe20000000000 */
[----:B------:R-:W-:Y:S02]  /*e2e0*/  CS2R R28, SRZ ;  /* 0x00000000001c7805 */ /* 0x000fe4000001ff00 */
[----:B------:R-:W-:Y:S02]  /*e2f0*/  CS2R R30, SRZ ;  /* 0x00000000001e7805 */ /* 0x000fe4000001ff00 */
[----:B------:R-:W-:Y:S01]  /*e300*/  ISETP.GE.AND P3, PT, R4, UR4, PT ;  /* 0x0000000404007c0c */ /* 0x000fe2000bf66270 */
[----:B--2---:R-:W-:Y:S01]  /*e310*/  IMAD.MOV.U32 R4, RZ, RZ, R0 ;  /* 0x000000ffff047224 */ /* 0x004fe200078e0000 */
[----:B------:R-:W-:Y:S01]  /*e320*/  ISETP.GE.AND P4, PT, R5, UR4, PT ;  /* 0x0000000405007c0c */ /* 0x000fe2000bf86270 */
[----:B-1----:R-:W-:Y:S01]  /*e330*/  IMAD.MOV.U32 R5, RZ, RZ, R3 ;  /* 0x000000ffff057224 */ /* 0x002fe200078e0003 */
[----:B------:R-:W-:-:S02]  /*e340*/  CS2R R8, SRZ ;  /* 0x0000000000087805 */ /* 0x000fc4000001ff00 */
[----:B------:R-:W-:Y:S02]  /*e350*/  CS2R R10, SRZ ;  /* 0x00000000000a7805 */ /* 0x000fe4000001ff00 */
[----:B------:R-:W-:Y:S02]  /*e360*/  CS2R R32, SRZ ;  /* 0x0000000000207805 */ /* 0x000fe4000001ff00 */
[----:B------:R-:W-:Y:S02]  /*e370*/  CS2R R34, SRZ ;  /* 0x0000000000227805 */ /* 0x000fe4000001ff00 */
[----:B------:R-:W-:Y:S01]  /*e380*/  @!P2 SHF.L.U32 R49, R16, 0x1, RZ ;  /* 0x000000011031a819 */ /* 0x000fe200000006ff */
[----:B------:R-:W-:-:S03]  /*e390*/  @!P3 IMAD.SHL.U32 R41, R162, 0x8, RZ ;  /* 0x00000008a229b824 */ /* 0x000fc600078e00ff */
[-C--:B------:R-:W-:Y:S01]  /*e3a0*/  @!P2 IADD3 R46, P0, R0, R49.reuse, RZ ;  /* 0x00000031002ea210 */ /* 0x080fe20007f1e0ff */
[----:B------:R-:W-:Y:S01]  /*e3b0*/  @!P4 IMAD.SHL.U32 R45, R163, 0x8, RZ ;  /* 0x00000008a32dc824 */ /* 0x000fe200078e00ff */
[----:B------:R-:W-:Y:S01]  /*e3c0*/  @!P2 IADD3 R48, P1, R20, R49, RZ ;  /* 0x000000311430a210 */ /* 0x000fe20007f3e0ff */
[----:B------:R-:W-:Y:S01]  /*e3d0*/  @!P3 IMAD.WIDE R38, R41, 0x2, R4 ;  /* 0x000000022926b825 */ /* 0x000fe200078e0204 */
[----:B------:R-:W-:Y:S02]  /*e3e0*/  @!P2 SHF.L.U64.HI R0, R16, 0x1, R17 ;  /* 0x000000011000a819 */ /* 0x000fe40000010211 */
[----:B------:R-:W-:Y:S02]  /*e3f0*/  CS2R R12, SRZ ;  /* 0x00000000000c7805 */ /* 0x000fe4000001ff00 */
[----:B------:R-:W-:Y:S01]  /*e400*/  CS2R R14, SRZ ;  /* 0x00000000000e7805 */ /* 0x000fe2000001ff00 */
[----:B------:R-:W-:Y:S01]  /*e410*/  @!P4 IMAD.WIDE R42, R45, 0x2, R4 ;  /* 0x000000022d2ac825 */ /* 0x000fe200078e0204 */
[----:B------:R-:W-:-:S02]  /*e420*/  CS2R R24, SRZ ;  /* 0x0000000000187805 */ /* 0x000fc4000001ff00 */
[----:B------:R-:W-:Y:S02]  /*e430*/  CS2R R26, SRZ ;  /* 0x00000000001a7805 */ /* 0x000fe4000001ff00 */
[----:B------:R-:W-:Y:S02]  /*e440*/  CS2R R4, SRZ ;  /* 0x0000000000047805 */ /* 0x000fe4000001ff00 */
[----:B------:R-:W-:Y:S01]  /*e450*/  CS2R R6, SRZ ;  /* 0x0000000000067805 */ /* 0x000fe2000001ff00 */
[--C-:B---3--:R-:W-:Y:S01]  /*e460*/  @!P3 IMAD.WIDE R40, R41, 0x2, R20.reuse ;  /* 0x000000022928b825 */ /* 0x108fe200078e0214 */
[----:B------:R0:W5:Y:S03]  /*e470*/  @!P3 LD.E.128 R28, desc[UR60][R38.64] ;  /* 0x0000003c261cb980 */ /* 0x000166000c101d00 */
[----:B------:R-:W-:Y:S01]  /*e480*/  @!P4 IMAD.WIDE R44, R45, 0x2, R20 ;  /* 0x000000022d2cc825 */ /* 0x000fe200078e0214 */
[----:B------:R0:W5:Y:S03]  /*e490*/  @!P3 LD.E.128 R8, desc[UR60][R40.64] ;  /* 0x0000003c2808b980 */ /* 0x000166000c101d00 */
[--C-:B------:R-:W-:Y:S01]  /*e4a0*/  @!P2 IMAD.X R47, R3, 0x1, R0.reuse, P0 ;  /* 0x00000001032fa824 */ /* 0x100fe200000e0600 */
[----:B------:R0:W5:Y:S01]  /*e4b0*/  @!P4 LD.E.128 R32, desc[UR60][R42.64] ;  /* 0x0000003c2a20c980 */ /* 0x000162000c101d00 */
[----:B------:R-:W-:-:S03]  /*e4c0*/  @!P2 IMAD.X R49, R21, 0x1, R0, P1 ;  /* 0x000000011531a824 */ /* 0x000fc600008e0600 */
[----:B------:R0:W5:Y:S04]  /*e4d0*/  @!P4 LD.E.128 R12, desc[UR60][R44.64] ;  /* 0x0000003c2c0cc980 */ /* 0x000168000c101d00 */
[----:B------:R0:W5:Y:S04]  /*e4e0*/  @!P2 LD.E.128 R24, desc[UR60][R46.64] ;  /* 0x0000003c2e18a980 */ /* 0x000168000c101d00 */
[----:B------:R0:W5:Y:S02]  /*e4f0*/  @!P2 LD.E.128 R4, desc[UR60][R48.64] ;  /* 0x0000003c3004a980 */ /* 0x000164000c101d00 */
.L_x_605:
[----:B------:R-:W-:Y:S05]  /*e500*/  BSYNC B1 ;  /* 0x0000000000017941 */ /* 0x000fea0003800000 */
.L_x_604:
[C---:B------:R-:W-:Y:S01]  /*e510*/  LEA.HI R20, R189.reuse, R189, RZ, 0x1 ;  /* 0x000000bdbd147211 */ /* 0x040fe200078f08ff */
[--C-:B0----5:R-:W-:Y:S01]  /*e520*/  IMAD.MOV.U32 R38, RZ, RZ, R5.reuse ;  /* 0x000000ffff267224 */ /* 0x121fe200078e0005 */
[--C-:B------:R-:W-:Y:S01]  /*e530*/  SHF.R.U64 R55, R4, 0x10, R5.reuse ;  /* 0x0000001004377819 */ /* 0x100fe20000001205 */
[----:B--2---:R-:W-:Y:S01]  /*e540*/  IMAD.MOV.U32 R0, RZ, RZ, R24 ;  /* 0x000000ffff007224 */ /* 0x004fe200078e0018 */
[----:B------:R-:W-:Y:S01]  /*e550*/  LOP3.LUT R20, R20, 0xfffffffe, RZ, 0xc0, !PT ;  /* 0xfffffffe14147812 */ /* 0x000fe200078ec0ff */
[----:B------:R-:W-:Y:S01]  /*e560*/  IMAD.MOV.U32 R41, RZ, RZ, R30 ;  /* 0x000000ffff297224 */ /* 0x000fe200078e001e */
[----:B------:R-:W-:Y:S01]  /*e570*/  SHF.R.U32.HI R53, RZ, 0x10, R5 ;  /* 0x00000010ff357819 */ /* 0x000fe20000011605 */
[----:B------:R-:W-:Y:S01]  /*e580*/  IMAD.MOV.U32 R45, RZ, RZ, R34 ;  /* 0x000000ffff2d7224 */ /* 0x000fe200078e0022 */
[----:B------:R-:W-:Y:S01]  /*e590*/  SHF.R.U64 R67, R24, 0x10, R25 ;  /* 0x0000001018437819 */ /* 0x000fe20000001219 */
[----:B---3--:R-:W-:Y:S01]  /*e5a0*/  IMAD.IADD R21, R189, 0x1, -R20 ;  /* 0x00000001bd157824 */ /* 0x008fe200078e0a14 */
[----:B------:R-:W-:Y:S01]  /*e5b0*/  SHF.R.U64 R65, R26, 0x10, R27 ;  /* 0x000000101a417819 */ /* 0x000fe2000000121b */
[----:B------:R-:W-:Y:S01]  /*e5c0*/  IMAD.MOV.U32 R24, RZ, RZ, R26 ;  /* 0x000000ffff187224 */ /* 0x000fe200078e001a */
[----:B------:R-:W-:Y:S01]  /*e5d0*/  SHF.R.U64 R63, R28, 0x10, R29 ;  /* 0x000000101c3f7819 */ /* 0x000fe2000000121d */
[----:B------:R-:W-:Y:S01]  /*e5e0*/  IMAD.MOV.U32 R26, RZ, RZ, R28 ;  /* 0x000000ffff1a7224 */ /* 0x000fe200078e001c */
[----:B------:R-:W-:Y:S01]  /*e5f0*/  SHF.L.U32 R5, R21, 0x1f, RZ ;  /* 0x0000001f15057819 */ /* 0x000fe200000006ff */
[--C-:B------:R-:W-:Y:S01]  /*e600*/  IMAD.MOV.U32 R42, RZ, RZ, R31.reuse ;  /* 0x000000ffff2a7224 */ /* 0x100fe200078e001f */
[----:B------:R-:W-:Y:S01]  /*e610*/  SHF.R.U64 R58, R30, 0x10, R31 ;  /* 0x000000101e3a7819 */ /* 0x000fe2000000121f */
[----:B------:R-:W-:Y:S01]  /*e620*/  IMAD.MOV.U32 R43, RZ, RZ, R32 ;  /* 0x000000ffff2b7224 */ /* 0x000fe200078e0020 */
[----:B------:R-:W0:Y:S01]  /*e630*/  SYNCS.PHASECHK.TRANS64.TRYWAIT P0, [R2+URZ+0x2a800], R5 ;  /* 0x02a80005020075a7 */ /* 0x000e22000800017f */
[----:B-1----:R-:W-:Y:S01]  /*e640*/  MOV R3, R25 ;  /* 0x0000001900037202 */ /* 0x002fe20000000f00 */
[----:B------:R-:W-:Y:S01]  /*e650*/  IMAD.MOV.U32 R46, RZ, RZ, R35 ;  /* 0x000000ffff2e7224 */ /* 0x000fe200078e0023 */
[----:B------:R-:W-:Y:S01]  /*e660*/  SHF.R.U32.HI R64, RZ, 0x10, R25 ;  /* 0x00000010ff407819 */ /* 0x000fe20000011619 */
[----:B------:R-:W-:Y:S01]  /*e670*/  IMAD.MOV.U32 R25, RZ, RZ, R27 ;  /* 0x000000ffff197224 */ /* 0x000fe200078e001b */
[----:B------:R-:W-:Y:S01]  /*e680*/  SHF.R.U64 R54, R34, 0x10, R35 ;  /* 0x0000001022367819 */ /* 0x000fe20000001223 */
[----:B------:R-:W-:Y:S01]  /*e690*/  IMAD.MOV.U32 R20, RZ, RZ, R4 ;  /* 0x000000ffff147224 */ /* 0x000fe200078e0004 */
[----:B------:R-:W-:Y:S01]  /*e6a0*/  SHF.R.U32.HI R62, RZ, 0x10, R27 ;  /* 0x00000010ff3e7819 */ /* 0x000fe2000001161b */
[----:B------:R-:W-:Y:S01]  /*e6b0*/  IMAD.MOV.U32 R27, RZ, RZ, R29 ;  /* 0x000000ffff1b7224 */ /* 0x000fe200078e001d */
[----:B------:R-:W-:Y:S01]  /*e6c0*/  PRMT R34, R24, 0x5410, R65 ;  /* 0x0000541018227816 */ /* 0x000fe20000000041 */
[----:B------:R-:W-:Y:S01]  /*e6d0*/  IMAD.MOV.U32 R39, RZ, RZ, R6 ;  /* 0x000000ffff277224 */ /* 0x000fe200078e0006 */
[----:B------:R-:W-:Y:S01]  /*e6e0*/  SHF.R.U32.HI R60, RZ, 0x10, R29 ;  /* 0x00000010ff3c7819 */ /* 0x000fe2000001161d */
[----:B------:R-:W-:Y:S01]  /*e6f0*/  IMAD.MOV.U32 R40, RZ, RZ, R7 ;  /* 0x000000ffff287224 */ /* 0x000fe200078e0007 */
[----:B------:R-:W-:Y:S01]  /*e700*/  SHF.R.U32.HI R61, RZ, 0x10, R31 ;  /* 0x00000010ff3d7819 */ /* 0x000fe2000001161f */
[----:B------:R-:W-:Y:S01]  /*e710*/  IMAD.MOV.U32 R29, RZ, RZ, R9 ;  /* 0x000000ffff1d7224 */ /* 0x000fe200078e0009 */
[----:B------:R-:W-:Y:S01]  /*e720*/  PRMT R24, R26, 0x5410, R63 ;  /* 0x000054101a187816 */ /* 0x000fe2000000003f */
[----:B------:R-:W-:Y:S01]  /*e730*/  IMAD.MOV.U32 R30, RZ, RZ, R10 ;  /* 0x000000ffff1e7224 */ /* 0x000fe200078e000a */
[----:B------:R-:W-:Y:S01]  /*e740*/  PRMT R26, R41, 0x5410, R58 ;  /* 0x00005410291a7816 */ /* 0x000fe2000000003a */
[----:B------:R-:W-:Y:S01]  /*e750*/  IMAD.MOV.U32 R31, RZ, RZ, R11 ;  /* 0x000000ffff1f7224 */ /* 0x000fe200078e000b */
[--C-:B------:R-:W-:Y:S01]  /*e760*/  SHF.R.U64 R56, R32, 0x10, R33.reuse ;  /* 0x0000001020387819 */ /* 0x100fe20000001221 */
[----:B------:R-:W-:Y:S01]  /*e770*/  BSSY B1, `(.L_x_606) ;  /* 0x0000027000017945 */ /* 0x000fe20003800000 */
[----:B------:R-:W-:Y:S01]  /*e780*/  MOV R44, R33 ;  /* 0x00000021002c7202 */ /* 0x000fe20000000f00 */
[----:B------:R-:W-:Y:S01]  /*e790*/  IMAD.MOV.U32 R4, RZ, RZ, R12 ;  /* 0x000000ffff047224 */ /* 0x000fe200078e000c */
[----:B------:R-:W-:Y:S01]  /*e7a0*/  SHF.R.U32.HI R59, RZ, 0x10, R33 ;  /* 0x00000010ff3b7819 */ /* 0x000fe20000011621 */
[----:B------:R-:W-:Y:S01]  /*e7b0*/  IMAD.MOV.U32 R21, RZ, RZ, R15 ;  /* 0x000000ffff157224 */ /* 0x000fe200078e000f */
[----:B------:R-:W-:-:S02]  /*e7c0*/  SHF.R.U32.HI R57, RZ, 0x10, R35 ;  /* 0x00000010ff397819 */ /* 0x000fc40000011623 */
[----:B------:R-:W-:Y:S01]  /*e7d0*/  SHF.R.U64 R52, R6, 0x10, R7 ;  /* 0x0000001006347819 */ /* 0x000fe20000001207 */
[----:B------:R-:W-:Y:S01]  /*e7e0*/  IMAD.MOV.U32 R6, RZ, RZ, R13 ;  /* 0x000000ffff067224 */ /* 0x000fe200078e000d */
[----:B------:R-:W-:Y:S01]  /*e7f0*/  SHF.R.U32.HI R51, RZ, 0x10, R7 ;  /* 0x00000010ff337819 */ /* 0x000fe20000011607 */
[----:B------:R-:W-:Y:S01]  /*e800*/  IMAD.MOV.U32 R7, RZ, RZ, R14 ;  /* 0x000000ffff077224 */ /* 0x000fe200078e000e */
[----:B------:R-:W-:Y:S02]  /*e810*/  MOV R28, R8 ;  /* 0x00000008001c7202 */ /* 0x000fe40000000f00 */
[--C-:B------:R-:W-:Y:S02]  /*e820*/  SHF.R.U64 R49, R8, 0x10, R9.reuse ;  /* 0x0000001008317819 */ /* 0x100fe40000001209 */
[----:B------:R-:W-:Y:S02]  /*e830*/  SHF.R.U32.HI R50, RZ, 0x10, R9 ;  /* 0x00000010ff327819 */ /* 0x000fe40000011609 */
[----:B------:R-:W-:-:S02]  /*e840*/  SHF.R.U64 R47, R10, 0x10, R11 ;  /* 0x000000100a2f7819 */ /* 0x000fc4000000120b */
[----:B------:R-:W-:Y:S02]  /*e850*/  SHF.R.U32.HI R48, RZ, 0x10, R11 ;  /* 0x00000010ff307819 */ /* 0x000fe4000001160b */
[----:B------:R-:W-:Y:S02]  /*e860*/  VIMNMX R41, R37, 0x80, PT ;  /* 0x0000008025297848 */ /* 0x000fe40003fe0100 */
[----:B------:R-:W-:Y:S02]  /*e870*/  PRMT R35, R25, 0x5410, R62 ;  /* 0x0000541019237816 */ /* 0x000fe4000000003e */
[--C-:B------:R-:W-:Y:S02]  /*e880*/  SHF.R.U64 R11, R12, 0x10, R13.reuse ;  /* 0x000000100c0b7819 */ /* 0x100fe4000000120d */
[----:B------:R-:W-:Y:S02]  /*e890*/  SHF.R.U32.HI R9, RZ, 0x10, R13 ;  /* 0x00000010ff097819 */ /* 0x000fe4000001160d */
[----:B------:R-:W-:-:S02]  /*e8a0*/  PRMT R32, R0, 0x5410, R67 ;  /* 0x0000541000207816 */ /* 0x000fc40000000043 */
[----:B------:R-:W-:Y:S02]  /*e8b0*/  PRMT R33, R3, 0x5410, R64 ;  /* 0x0000541003217816 */ /* 0x000fe40000000040 */
[----:B------:R-:W-:Y:S02]  /*e8c0*/  PRMT R25, R27, 0x5410, R60 ;  /* 0x000054101b197816 */ /* 0x000fe4000000003c */
[--C-:B------:R-:W-:Y:S02]  /*e8d0*/  SHF.R.U64 R10, R14, 0x10, R15.reuse ;  /* 0x000000100e0a7819 */ /* 0x100fe4000000120f */
[----:B------:R-:W-:Y:S02]  /*e8e0*/  SHF.R.U32.HI R8, RZ, 0x10, R15 ;  /* 0x00000010ff087819 */ /* 0x000fe4000001160f */
[----:B------:R-:W-:Y:S02]  /*e8f0*/  PRMT R27, R42, 0x5410, R61 ;  /* 0x000054102a1b7816 */ /* 0x000fe4000000003d */
[----:B------:R-:W-:-:S02]  /*e900*/  PRMT R0, R43, 0x5410, R56 ;  /* 0x000054102b007816 */ /* 0x000fc40000000038 */
[----:B------:R-:W-:Y:S02]  /*e910*/  PRMT R3, R44, 0x5410, R59 ;  /* 0x000054102c037816 */ /* 0x000fe4000000003b */
[----:B------:R-:W-:Y:S02]  /*e920*/  PRMT R12, R45, 0x5410, R54 ;  /* 0x000054102d0c7816 */ /* 0x000fe40000000036 */
[----:B------:R-:W-:Y:S02]  /*e930*/  PRMT R13, R46, 0x5410, R57 ;  /* 0x000054102e0d7816 */ /* 0x000fe40000000039 */
[----:B------:R-:W-:Y:S02]  /*e940*/  PRMT R37, R20, 0x5410, R55 ;  /* 0x0000541014257816 */ /* 0x000fe40000000037 */
[----:B------:R-:W-:Y:S02]  /*e950*/  ISETP.GE.AND P1, PT, R165, R41, PT ;  /* 0x00000029a500720c */ /* 0x000fe40003f26270 */
[----:B------:R-:W-:-:S02]  /*e960*/  PRMT R38, R38, 0x5410, R53 ;  /* 0x0000541026267816 */ /* 0x000fc40000000035 */
[----:B------:R-:W-:Y:S02]  /*e970*/  PRMT R39, R39, 0x5410, R52 ;  /* 0x0000541027277816 */ /* 0x000fe40000000034 */
[----:B------:R-:W-:Y:S02]  /*e980*/  PRMT R40, R40, 0x5410, R51 ;  /* 0x0000541028287816 */ /* 0x000fe40000000033 */
[----:B------:R-:W-:Y:S02]  /*e990*/  PRMT R28, R28, 0x5410, R49 ;  /* 0x000054101c1c7816 */ /* 0x000fe40000000031 */
[----:B------:R-:W-:Y:S02]  /*e9a0*/  PRMT R29, R29, 0x5410, R50 ;  /* 0x000054101d1d7816 */ /* 0x000fe40000000032 */
[----:B------:R-:W-:Y:S02]  /*e9b0*/  PRMT R30, R30, 0x5410, R47 ;  /* 0x000054101e1e7816 */ /* 0x000fe4000000002f */
[----:B------:R-:W-:Y:S01]  /*e9c0*/  PRMT R31, R31, 0x5410, R48 ;  /* 0x000054101f1f7816 */ /* 0x000fe20000000030 */
[----:B0-----:R-:W-:Y:S06]  /*e9d0*/  @!P0 BRA `(.L_x_607) ;  /* 0x0000011400488947 */ /* 0x001fec0003800000 */
.L_x_827:
[----:B------:R-:W-:Y:S05]  /*e9e0*/  BSYNC B1 ;  /* 0x0000000000017941 */ /* 0x000fea0003800000 */
.L_x_606:
[----:B------:R-:W-:Y:S01]  /*e9f0*/  BSSY B1, `(.L_x_608) ;  /* 0x0000119000017945 */ /* 0x000fe20003800000 */
[----:B------:R-:W-:Y:S02]  /*ea00*/  PRMT R14, R4, 0x5410, R11 ;  /* 0x00005410040e7816 */ /* 0x000fe4000000000b */
[----:B------:R-:W-:Y:S02]  /*ea10*/  PRMT R15, R6, 0x5410, R9 ;  /* 0x00005410060f7816 */ /* 0x000fe40000000009 */
[----:B------:R-:W-:Y:S02]  /*ea20*/  PRMT R20, R7, 0x5410, R10 ;  /* 0x0000541007147816 */ /* 0x000fe4000000000a */
[----:B------:R-:W-:Y:S01]  /*ea30*/  PRMT R21, R21, 0x5410, R8 ;  /* 0x0000541015157816 */ /* 0x000fe20000000008 */
[----:B------:R-:W-:Y:S06]  /*ea40*/  @P1 BRA `(.L_x_609) ;  /* 0x00000010004c1947 */ /* 0x000fec0003800000 */
[----:B------:R-:W1:Y:S01]  /*ea50*/  LDC R42, c[0x0][0x3f4] ;  /* 0x0000fd00ff2a7b82 */ /* 0x000e620000000800 */
[C---:B------:R-:W-:Y:S01]  /*ea60*/  VIADD R7, R16.reuse, 0x40 ;  /* 0x0000004010077836 */ /* 0x040fe20000000000 */
[C---:B0-----:R-:W-:Y:S01]  /*ea70*/  IADD3 R5, R16.reuse, 0x20, RZ ;  /* 0x0000002010057810 */ /* 0x041fe20007ffe0ff */
[----:B------:R-:W-:Y:S01]  /*ea80*/  BSSY B2, `(.L_x_610) ;  /* 0x000005f000027945 */ /* 0x000fe20003800000 */
[-C--:B-1----:R-:W-:Y:S02]  /*ea90*/  ISETP.GE.AND P0, PT, R16, R42.reuse, PT ;  /* 0x0000002a1000720c */ /* 0x082fe40003f06270 */
[-C--:B------:R-:W-:Y:S02]  /*eaa0*/  ISETP.GE.AND P1, PT, R5, R42.reuse, PT ;  /* 0x0000002a0500720c */ /* 0x080fe40003f26270 */
[----:B------:R-:W-:-:S09]  /*eab0*/  ISETP.GE.AND P2, PT, R7, R42, PT ;  /* 0x0000002a0700720c */ /* 0x000fd20003f46270 */
[----:B------:R-:W-:Y:S05]  /*eac0*/  @P0 BRA `(.L_x_611) ;  /* 0x0000000400680947 */ /* 0x000fea0003800000 */
[----:B------:R-:W-:Y:S01]  /*ead0*/  LEA.HI R6, R42, R191, RZ, 0x1d ;  /* 0x000000bf2a067211 */ /* 0x000fe200078fe8ff */
[----:B------:R-:W-:Y:S01]  /*eae0*/  IMAD.U32 R54, R37, 0x10000, RZ ;  /* 0x0001000025367824 */ /* 0x000fe200078e00ff */
[----:B------:R-:W-:Y:S01]  /*eaf0*/  LOP3.LUT R4, R176, 0x38, R16, 0xf8, !PT ;  /* 0x00000038b0047812 */ /* 0x000fe200078ef810 */
[----:B------:R-:W-:Y:S01]  /*eb00*/  IMAD.U32 R52, R32, 0x10000, RZ ;  /* 0x0001000020347824 */ /* 0x000fe200078e00ff */
[----:B------:R-:W-:Y:S01]  /*eb10*/  SHF.R.S32.HI R9, RZ, 0x1f, R6 ;  /* 0x0000001fff097819 */ /* 0x000fe20000011406 */
[----:B------:R-:W-:Y:S01]  /*eb20*/  IMAD.SHL.U32 R7, R6, 0x8, RZ ;  /* 0x0000000806077824 */ /* 0x000fe200078e00ff */
[-C--:B------:R-:W-:Y:S01]  /*eb30*/  LOP3.LUT R5, R4, R177.reuse, RZ, 0x3c, !PT ;  /* 0x000000b104057212 */ /* 0x080fe200078e3cff */
[----:B------:R-:W-:Y:S01]  /*eb40*/  IMAD.U32 R53, R38, 0x10000, RZ ;  /* 0x0001000026357824 */ /* 0x000fe200078e00ff */
[----:B------:R-:W-:Y:S02]  /*eb50*/  LEA.HI R9, R9, R6, RZ, 0x3 ;  /* 0x0000000609097211 */ /* 0x000fe400078f18ff */
[----:B------:R-:W-:Y:S01]  /*eb60*/  LOP3.LUT R4, R176, 0x38, R7, 0xf8, !PT ;  /* 0x00000038b0047812 */ /* 0x000fe200078ef807 */
[----:B------:R-:W-:Y:S01]  /*eb70*/  IMAD.IADD R5, R178, 0x1, R5 ;  /* 0x00000001b2057824 */ /* 0x000fe200078e0205 */
[----:B------:R-:W-:Y:S01]  /*eb80*/  LOP3.LUT R51, R37, 0xffff0000, RZ, 0xc0, !PT ;  /* 0xffff000025337812 */ /* 0x000fe200078ec0ff */
[----:B------:R-:W-:Y:S01]  /*eb90*/  IMAD.SHL.U32 R9, R9, 0x400, RZ ;  /* 0x0000040009097824 */ /* 0x000fe200078e00ff */
[----:B------:R-:W-:Y:S01]  /*eba0*/  LOP3.LUT R4, R4, R177, RZ, 0x3c, !PT ;  /* 0x000000b104047212 */ /* 0x000fe200078e3cff */
[----:B------:R-:W-:-:S03]  /*ebb0*/  IMAD R61, R5, 0x2, R2 ;  /* 0x00000002053d7824 */ /* 0x000fc600078e0202 */
[----:B------:R-:W-:-:S04]  /*ebc0*/  LOP3.LUT R9, R9, 0x7fffe000, RZ, 0xc0, !PT ;  /* 0x7fffe00009097812 */ /* 0x000fc800078ec0ff */
[----:B------:R-:W-:Y:S02]  /*ebd0*/  IADD3 R9, R4, R9, R178 ;  /* 0x0000000904097210 */ /* 0x000fe40007ffe0b2 */
[----:B------:R-:W0:Y:S03]  /*ebe0*/  LDS.128 R4, [R61+0xc400] ;  /* 0x00c400003d047984 */ /* 0x000e260000000c00 */
[----:B------:R-:W-:-:S05]  /*ebf0*/  IMAD R62, R9, 0x2, R2 ;  /* 0x00000002093e7824 */ /* 0x000fca00078e0202 */
[----:B------:R-:W1:Y:S01]  /*ec00*/  LDS.128 R8, [R62+0xc400] ;  /* 0x00c400003e087984 */ /* 0x000e620000000c00 */
[C---:B0-----:R-:W-:Y:S01]  /*ec10*/  IMAD.U32 R43, R4.reuse, 0x10000, RZ ;  /* 0x00010000042b7824 */ /* 0x041fe200078e00ff */
[----:B------:R-:W-:Y:S01]  /*ec20*/  LOP3.LUT R4, R4, 0xffff0000, RZ, 0xc0, !PT ;  /* 0xffff000004047812 */ /* 0x000fe200078ec0ff */
[C---:B------:R-:W-:Y:S01]  /*ec30*/  IMAD.U32 R45, R6.reuse, 0x10000, RZ ;  /* 0x00010000062d7824 */ /* 0x040fe200078e00ff */
[----:B------:R-:W-:Y:S01]  /*ec40*/  SHF.L.U32 R44, R5, 0x10, RZ ;  /* 0x00000010052c7819 */ /* 0x000fe200000006ff */
[----:B------:R-:W-:Y:S01]  /*ec50*/  IMAD.U32 R46, R7, 0x10000, RZ ;  /* 0x00010000072e7824 */ /* 0x000fe200078e00ff */
[----:B------:R-:W-:Y:S02]  /*ec60*/  LOP3.LUT R6, R6, 0xffff0000, RZ, 0xc0, !PT ;  /* 0xffff000006067812 */ /* 0x000fe400078ec0ff */
[----:B------:R-:W-:Y:S01]  /*ec70*/  LOP3.LUT R5, R5, 0xffff0000, RZ, 0xc0, !PT ;  /* 0xffff000005057812 */ /* 0x000fe200078ec0ff */
[C---:B-1----:R-:W-:Y:S01]  /*ec80*/  IMAD.U32 R47, R8.reuse, 0x10000, RZ ;  /* 0x00010000082f7824 */ /* 0x042fe200078e00ff */
[----:B------:R-:W-:Y:S01]  /*ec90*/  LOP3.LUT R8, R8, 0xffff0000, RZ, 0xc0, !PT ;  /* 0xffff000008087812 */ /* 0x000fe200078ec0ff */
[----:B------:R-:W-:Y:S01]  /*eca0*/  IMAD.U32 R48, R9, 0x10000, RZ ;  /* 0x0001000009307824 */ /* 0x000fe200078e00ff */
[----:B------:R-:W-:Y:S01]  /*ecb0*/  SHF.L.U32 R50, R11, 0x10, RZ ;  /* 0x000000100b327819 */ /* 0x000fe200000006ff */
[C---:B------:R-:W-:Y:S01]  /*ecc0*/  FMUL.FTZ R56, R47.reuse, R54 ;  /* 0x000000362f387220 */ /* 0x040fe20000410000 */
[-C--:B------:R-:W-:Y:S01]  /*ecd0*/  FMUL.FTZ R58, R47, R52.reuse ;  /* 0x000000342f3a7220 */ /* 0x080fe20000410000 */
[----:B------:R-:W-:Y:S01]  /*ece0*/  LOP3.LUT R47, R32, 0xffff0000, RZ, 0xc0, !PT ;  /* 0xffff0000202f7812 */ /* 0x000fe200078ec0ff */
[----:B------:R-:W-:Y:S01]  /*ecf0*/  FMUL.FTZ R55, R8, R51 ;  /* 0x0000003308377220 */ /* 0x000fe20000410000 */
[C---:B------:R-:W-:Y:S01]  /*ed00*/  FFMA.FTZ R56, R43.reuse, R52, -R56 ;  /* 0x000000342b387223 */ /* 0x040fe20000010838 */
[----:B------:R-:W-:Y:S01]  /*ed10*/  FFMA.FTZ R58, R43, R54, R58 ;  /* 0x000000362b3a7223 */ /* 0x000fe2000001003a */
[----:B------:R-:W-:-:S02]  /*ed20*/  IMAD.U32 R43, R33, 0x10000, RZ ;  /* 0x00010000212b7824 */ /* 0x000fc400078e00ff */
[-C--:B------:R-:W-:Y:S01]  /*ed30*/  FMUL.FTZ R57, R8, R47.reuse ;  /* 0x0000002f08397220 */ /* 0x080fe20000410000 */
[----:B------:R-:W-:Y:S01]  /*ed40*/  FFMA.FTZ R55, R4, R47, -R55 ;  /* 0x0000002f04377223 */ /* 0x000fe20000010837 */
[----:B------:R-:W-:Y:S01]  /*ed50*/  FMUL.FTZ R47, R48, R53 ;  /* 0x00000035302f7220 */ /* 0x000fe20000410000 */
[----:B------:R-:W-:Y:S02]  /*ed60*/  IMAD.U32 R49, R10, 0x10000, RZ ;  /* 0x000100000a317824 */ /* 0x000fe400078e00ff */
[----:B------:R-:W-:Y:S01]  /*ed70*/  FMUL.FTZ R52, R48, R43 ;  /* 0x0000002b30347220 */ /* 0x000fe20000410000 */
[----:B------:R-:W-:Y:S01]  /*ed80*/  FFMA.FTZ R57, R4, R51, R57 ;  /* 0x0000003304397223 */ /* 0x000fe20000010039 */
[----:B------:R-:W-:Y:S01]  /*ed90*/  LOP3.LUT R10, R10, 0xffff0000, RZ, 0xc0, !PT ;  /* 0xffff00000a0a7812 */ /* 0x000fe200078ec0ff */
[----:B------:R-:W-:Y:S01]  /*eda0*/  FFMA.FTZ R48, R44, R43, -R47 ;  /* 0x0000002b2c307223 */ /* 0x000fe2000001082f */
[C---:B------:R-:W-:Y:S01]  /*edb0*/  LOP3.LUT R51, R39.reuse, 0xffff0000, RZ, 0xc0, !PT ;  /* 0xffff000027337812 */ /* 0x040fe200078ec0ff */
[----:B------:R-:W-:Y:S01]  /*edc0*/  IMAD.U32 R8, R39, 0x10000, RZ ;  /* 0x0001000027087824 */ /* 0x000fe200078e00ff */
[C---:B------:R-:W-:Y:S01]  /*edd0*/  LOP3.LUT R43, R34.reuse, 0xffff0000, RZ, 0xc0, !PT ;  /* 0xffff0000222b7812 */ /* 0x040fe200078ec0ff */
[----:B------:R-:W-:-:S02]  /*ede0*/  IMAD.U32 R4, R34, 0x10000, RZ ;  /* 0x0001000022047824 */ /* 0x000fc400078e00ff */
[----:B------:R-:W-:Y:S01]  /*edf0*/  FFMA.FTZ R52, R44, R53, R52 ;  /* 0x000000352c347223 */ /* 0x000fe20000010034 */
[C---:B------:R-:W-:Y:S01]  /*ee00*/  FMUL.FTZ R59, R10.reuse, R51 ;  /* 0x000000330a3b7220 */ /* 0x040fe20000410000 */
[C---:B------:R-:W-:Y:S01]  /*ee10*/  FMUL.FTZ R44, R49.reuse, R8 ;  /* 0x00000008312c7220 */ /* 0x040fe20000410000 */
[-C--:B------:R-:W-:Y:S01]  /*ee20*/  FMUL.FTZ R54, R49, R4.reuse ;  /* 0x0000000431367220 */ /* 0x080fe20000410000 */
[----:B------:R-:W-:Y:S01]  /*ee30*/  FMUL.FTZ R10, R10, R43 ;  /* 0x0000002b0a0a7220 */ /* 0x000fe20000410000 */
[----:B------:R-:W-:Y:S02]  /*ee40*/  IMAD.U32 R49, R40, 0x10000, RZ ;  /* 0x0001000028317824 */ /* 0x000fe400078e00ff */
[----:B------:R-:W-:Y:S01]  /*ee50*/  FFMA.FTZ R53, R45, R4, -R44 ;  /* 0x000000042d357223 */ /* 0x000fe2000001082c */
[----:B------:R-:W-:Y:S02]  /*ee60*/  IMAD.U32 R47, R35, 0x10000, RZ ;  /* 0x00010000232f7824 */ /* 0x000fe400078e00ff */
[----:B------:R-:W-:Y:S01]  /*ee70*/  FFMA.FTZ R54, R45, R8, R54 ;  /* 0x000000082d367223 */ /* 0x000fe20000010036 */
[----:B------:R-:W-:Y:S01]  /*ee80*/  FFMA.FTZ R51, R6, R51, R10 ;  /* 0x0000003306337223 */ /* 0x000fe2000001000a */
[----:B------:R-:W-:Y:S01]  /*ee90*/  LOP3.LUT R9, R9, 0xffff0000, RZ, 0xc0, !PT ;  /* 0xffff000009097812 */ /* 0x000fe200078ec0ff */
[----:B------:R-:W-:Y:S01]  /*eea0*/  FMUL.FTZ R45, R50, R49 ;  /* 0x00000031322d7220 */ /* 0x000fe20000410000 */
[----:B------:R-:W-:Y:S01]  /*eeb0*/  LOP3.LUT R11, R11, 0xffff0000, RZ, 0xc0, !PT ;  /* 0xffff00000b0b7812 */ /* 0x000fe200078ec0ff */
[----:B------:R-:W-:Y:S01]  /*eec0*/  FFMA.FTZ R60, R6, R43, -R59 ;  /* 0x0000002b063c7223 */ /* 0x000fe2000001083b */
[----:B------:R-:W-:Y:S01]  /*eed0*/  LOP3.LUT R8, R38, 0xffff0000, RZ, 0xc0, !PT ;  /* 0xffff000026087812 */ /* 0x000fe200078ec0ff */
[-C--:B------:R-:W-:Y:S01]  /*eee0*/  FMUL.FTZ R43, R50, R47.reuse ;  /* 0x0000002f322b7220 */ /* 0x080fe20000410000 */
[----:B------:R-:W-:Y:S01]  /*eef0*/  LOP3.LUT R10, R40, 0xffff0000, RZ, 0xc0, !PT ;  /* 0xffff0000280a7812 */ /* 0x000fe200078ec0ff */
[C---:B------:R-:W-:Y:S01]  /*ef00*/  FFMA.FTZ R45, R46.reuse, R47, -R45 ;  /* 0x0000002f2e2d7223 */ /* 0x040fe2000001082d */
[----:B------:R-:W-:Y:S01]  /*ef10*/  LOP3.LUT R4, R33, 0xffff0000, RZ, 0xc0, !PT ;  /* 0xffff000021047812 */ /* 0x000fe200078ec0ff */
[----:B------:R-:W-:Y:S01]  /*ef20*/  FFMA.FTZ R46, R46, R49, R43 ;  /* 0x000000312e2e7223 */ /* 0x000fe2000001002b */
[----:B------:R-:W-:Y:S01]  /*ef30*/  LOP3.LUT R6, R35, 0xffff0000, RZ, 0xc0, !PT ;  /* 0xffff000023067812 */ /* 0x000fe200078ec0ff */
[----:B------:R-:W-:Y:S01]  /*ef40*/  FMUL.FTZ R44, R9, R8 ;  /* 0x00000008092c7220 */ /* 0x000fe20000410000 */
[----:B------:R-:W-:Y:S01]  /*ef50*/  LOP3.LUT R7, R7, 0xffff0000, RZ, 0xc0, !PT ;  /* 0xffff000007077812 */ /* 0x000fe200078ec0ff */
[----:B------:R-:W-:Y:S01]  /*ef60*/  FMUL.FTZ R50, R11, R10 ;  /* 0x0000000a0b327220 */ /* 0x000fe20000410000 */
        /* <DEDUP_REMOVED lines=9> */
[----:B------:R-:W-:Y:S02]  /*f000*/  F2FP.BF16.F32.PACK_AB R7, R50, R45 ;  /* 0x0000002d3207723e */ /* 0x000fe400000010ff */
[----:B------:R-:W-:Y:S02]  /*f010*/  F2FP.BF16.F32.PACK_AB R10, R51, R54 ;  /* 0x00000036330a723e */ /* 0x000fe400000010ff */
[----:B------:R-:W-:Y:S01]  /*f020*/  F2FP.BF16.F32.PACK_AB R8, R57, R58 ;  /* 0x0000003a3908723e */ /* 0x000fe200000010ff */
[----:B------:R0:W-:Y:S01]  /*f030*/  STS.128 [R61+0xc400], R4 ;  /* 0x00c400043d007388 */ /* 0x0001e20000000c00 */
[----:B------:R-:W-:-:S02]  /*f040*/  F2FP.BF16.F32.PACK_AB R9, R43, R52 ;  /* 0x000000342b09723e */ /* 0x000fc400000010ff */
[----:B------:R-:W-:-:S05]  /*f050*/  F2FP.BF16.F32.PACK_AB R11, R11, R46 ;  /* 0x0000002e0b0b723e */ /* 0x000fca00000010ff */
[----:B------:R0:W-:Y:S02]  /*f060*/  STS.128 [R62+0xc400], R8 ;  /* 0x00c400083e007388 */ /* 0x0001e40000000c00 */
.L_x_611:
[----:B------:R-:W-:Y:S05]  /*f070*/  BSYNC B2 ;  /* 0x0000000000027941 */ /* 0x000fea0003800000 */
.L_x_610:
[----:B------:R-:W-:Y:S04]  /*f080*/  BSSY B2, `(.L_x_612) ;  /* 0x0000058000027945 */ /* 0x000fe80003800000 */
[----:B------:R-:W-:Y:S05]  /*f090*/  @P1 BRA `(.L_x_613) ;  /* 0x0000000400581947 */ /* 0x000fea0003800000 */
[----:B0-----:R-:W-:Y:S01]  /*f0a0*/  LEA.HI R4, R42, R162, RZ, 0x1d ;  /* 0x000000a22a047211 */ /* 0x001fe200078fe8ff */
[----:B------:R-:W-:Y:S01]  /*f0b0*/  IMAD.U32 R53, R24, 0x10000, RZ ;  /* 0x0001000018357824 */ /* 0x000fe200078e00ff */
[----:B------:R-:W-:Y:S02]  /*f0c0*/  SHF.L.U32 R55, R28, 0x10, RZ ;  /* 0x000000101c377819 */ /* 0x000fe400000006ff */
[----:B------:R-:W-:Y:S01]  /*f0d0*/  SHF.R.S32.HI R7, RZ, 0x1f, R4 ;  /* 0x0000001fff077819 */ /* 0x000fe20000011404 */
[----:B------:R-:W-:Y:S01]  /*f0e0*/  IMAD.SHL.U32 R5, R4, 0x8, RZ ;  /* 0x0000000804057824 */ /* 0x000fe200078e00ff */
[----:B------:R-:W-:Y:S02]  /*f0f0*/  LOP3.LUT R57, R28, 0xffff0000, RZ, 0xc0, !PT ;  /* 0xffff00001c397812 */ /* 0x000fe400078ec0ff */
[----:B------:R-:W-:Y:S02]  /*f100*/  LEA.HI R7, R7, R4, RZ, 0x3 ;  /* 0x0000000407077211 */ /* 0x000fe400078f18ff */
[----:B------:R-:W-:-:S02]  /*f110*/  LOP3.LUT R4, R176, 0x38, R5, 0xf8, !PT ;  /* 0x00000038b0047812 */ /* 0x000fc400078ef805 */
[----:B------:R-:W-:Y:S02]  /*f120*/  SHF.L.U32 R7, R7, 0xa, RZ ;  /* 0x0000000a07077819 */ /* 0x000fe400000006ff */
[----:B------:R-:W-:Y:S02]  /*f130*/  LOP3.LUT R4, R4, R177, RZ, 0x3c, !PT ;  /* 0x000000b104047212 */ /* 0x000fe400078e3cff */
[----:B------:R-:W-:-:S04]  /*f140*/  LOP3.LUT R7, R7, 0x7fffe000, RZ, 0xc0, !PT ;  /* 0x7fffe00007077812 */ /* 0x000fc800078ec0ff */
[----:B------:R-:W-:Y:S02]  /*f150*/  IADD3 R9, R4, R7, R178 ;  /* 0x0000000704097210 */ /* 0x000fe40007ffe0b2 */
[----:B------:R-:W0:Y:S03]  /*f160*/  LDS.128 R4, [R222] ;  /* 0x00000000de047984 */ /* 0x000e260000000c00 */
[----:B------:R-:W-:-:S05]  /*f170*/  IMAD R43, R9, 0x2, R2 ;  /* 0x00000002092b7824 */ /* 0x000fca00078e0202 */
[----:B------:R-:W1:Y:S01]  /*f180*/  LDS.128 R8, [R43+0xc400] ;  /* 0x00c400002b087984 */ /* 0x000e620000000c00 */
[C---:B0-----:R-:W-:Y:S01]  /*f190*/  IMAD.U32 R44, R4.reuse, 0x10000, RZ ;  /* 0x00010000042c7824 */ /* 0x041fe200078e00ff */
[----:B------:R-:W-:Y:S01]  /*f1a0*/  LOP3.LUT R4, R4, 0xffff0000, RZ, 0xc0, !PT ;  /* 0xffff000004047812 */ /* 0x000fe200078ec0ff */
[C---:B------:R-:W-:Y:S01]  /*f1b0*/  IMAD.U32 R45, R5.reuse, 0x10000, RZ ;  /* 0x00010000052d7824 */ /* 0x040fe200078e00ff */
[----:B------:R-:W-:Y:S01]  /*f1c0*/  LOP3.LUT R5, R5, 0xffff0000, RZ, 0xc0, !PT ;  /* 0xffff000005057812 */ /* 0x000fe200078ec0ff */
[C---:B------:R-:W-:Y:S01]  /*f1d0*/  IMAD.U32 R46, R6.reuse, 0x10000, RZ ;  /* 0x00010000062e7824 */ /* 0x040fe200078e00ff */
[----:B------:R-:W-:Y:S01]  /*f1e0*/  LOP3.LUT R6, R6, 0xffff0000, RZ, 0xc0, !PT ;  /* 0xffff000006067812 */ /* 0x000fe200078ec0ff */
[C---:B------:R-:W-:Y:S01]  /*f1f0*/  IMAD.U32 R47, R7.reuse, 0x10000, RZ ;  /* 0x00010000072f7824 */ /* 0x040fe200078e00ff */
[----:B------:R-:W-:Y:S01]  /*f200*/  LOP3.LUT R7, R7, 0xffff0000, RZ, 0xc0, !PT ;  /* 0xffff000007077812 */ /* 0x000fe200078ec0ff */
[C---:B-1----:R-:W-:Y:S01]  /*f210*/  IMAD.U32 R48, R8.reuse, 0x10000, RZ ;  /* 0x0001000008307824 */ /* 0x042fe200078e00ff */
[----:B------:R-:W-:Y:S01]  /*f220*/  LOP3.LUT R8, R8, 0xffff0000, RZ, 0xc0, !PT ;  /* 0xffff000008087812 */ /* 0x000fe200078ec0ff */
[C---:B------:R-:W-:Y:S01]  /*f230*/  IMAD.U32 R49, R9.reuse, 0x10000, RZ ;  /* 0x0001000009317824 */ /* 0x040fe200078e00ff */
[----:B------:R-:W-:Y:S01]  /*f240*/  LOP3.LUT R9, R9, 0xffff0000, RZ, 0xc0, !PT ;  /* 0xffff000009097812 */ /* 0x000fe200078ec0ff */
[C---:B------:R-:W-:Y:S01]  /*f250*/  FMUL.FTZ R59, R48.reuse, R55 ;  /* 0x00000037303b7220 */ /* 0x040fe20000410000 */
[----:B------:R-:W-:Y:S01]  /*f260*/  FMUL.FTZ R61, R48, R53 ;  /* 0x00000035303d7220 */ /* 0x000fe20000410000 */
[----:B------:R-:W-:Y:S01]  /*f270*/  FMUL.FTZ R63, R8, R57 ;  /* 0x00000039083f7220 */ /* 0x000fe20000410000 */
[----:B------:R-:W-:-:S02]  /*f280*/  IMAD.U32 R48, R29, 0x10000, RZ ;  /* 0x000100001d307824 */ /* 0x000fc400078e00ff */
[----:B------:R-:W-:Y:S01]  /*f290*/  FFMA.FTZ R59, R44, R53, -R59 ;  /* 0x000000352c3b7223 */ /* 0x000fe2000001083b */
[----:B------:R-:W-:Y:S01]  /*f2a0*/  LOP3.LUT R53, R24, 0xffff0000, RZ, 0xc0, !PT ;  /* 0xffff000018357812 */ /* 0x000fe200078ec0ff */
[----:B------:R-:W-:Y:S01]  /*f2b0*/  FFMA.FTZ R61, R44, R55, R61 ;  /* 0x000000372c3d7223 */ /* 0x000fe2000001003d */
[----:B------:R-:W-:Y:S02]  /*f2c0*/  IMAD.U32 R44, R25, 0x10000, RZ ;  /* 0x00010000192c7824 */ /* 0x000fe400078e00ff */
[----:B------:R-:W-:Y:S02]  /*f2d0*/  IMAD.U32 R50, R10, 0x10000, RZ ;  /* 0x000100000a327824 */ /* 0x000fe400078e00ff */
[-C--:B------:R-:W-:Y:S01]  /*f2e0*/  FMUL.FTZ R55, R8, R53.reuse ;  /* 0x0000003508377220 */ /* 0x080fe20000410000 */
[----:B------:R-:W-:Y:S01]  /*f2f0*/  FFMA.FTZ R52, R4, R53, -R63 ;  /* 0x0000003504347223 */ /* 0x000fe2000001083f */
[----:B------:R-:W-:Y:S01]  /*f300*/  FMUL.FTZ R8, R49, R48 ;  /* 0x0000003031087220 */ /* 0x000fe20000410000 */
[----:B------:R-:W-:-:S02]  /*f310*/  IMAD.U32 R53, R30, 0x10000, RZ ;  /* 0x000100001e357824 */ /* 0x000fc400078e00ff */
[-C--:B------:R-:W-:Y:S01]  /*f320*/  FMUL.FTZ R63, R49, R44.reuse ;  /* 0x0000002c313f7220 */ /* 0x080fe20000410000 */
[----:B------:R-:W-:Y:S01]  /*f330*/  FFMA.FTZ R54, R4, R57, R55 ;  /* 0x0000003904367223 */ /* 0x000fe20000010037 */
[----:B------:R-:W-:Y:S01]  /*f340*/  LOP3.LUT R10, R10, 0xffff0000, RZ, 0xc0, !PT ;  /* 0xffff00000a0a7812 */ /* 0x000fe200078ec0ff */
[C---:B------:R-:W-:Y:S01]  /*f350*/  FFMA.FTZ R56, R45.reuse, R44, -R8 ;  /* 0x0000002c2d387223 */ /* 0x040fe20000010808 */
[----:B------:R-:W-:Y:S02]  /*f360*/  IMAD.U32 R49, R26, 0x10000, RZ ;  /* 0x000100001a317824 */ /* 0x000fe400078e00ff */
[----:B------:R-:W-:Y:S01]  /*f370*/  FFMA.FTZ R63, R45, R48, R63 ;  /* 0x000000302d3f7223 */ /* 0x000fe2000001003f */
[----:B------:R-:W-:Y:S01]  /*f380*/  FMUL.FTZ R57, R50, R53 ;  /* 0x0000003532397220 */ /* 0x000fe20000410000 */
[----:B------:R-:W-:Y:S01]  /*f390*/  LOP3.LUT R55, R30, 0xffff0000, RZ, 0xc0, !PT ;  /* 0xffff00001e377812 */ /* 0x000fe200078ec0ff */
[----:B------:R-:W-:Y:S01]  /*f3a0*/  IMAD.U32 R51, R11, 0x10000, RZ ;  /* 0x000100000b337824 */ /* 0x000fe200078e00ff */
[----:B------:R-:W-:Y:S01]  /*f3b0*/  LOP3.LUT R45, R26, 0xffff0000, RZ, 0xc0, !PT ;  /* 0xffff00001a2d7812 */ /* 0x000fe200078ec0ff */
[-C--:B------:R-:W-:Y:S01]  /*f3c0*/  FMUL.FTZ R65, R50, R49.reuse ;  /* 0x0000003132417220 */ /* 0x080fe20000410000 */
[----:B------:R-:W-:Y:S01]  /*f3d0*/  SHF.L.U32 R44, R31, 0x10, RZ ;  /* 0x000000101f2c7819 */ /* 0x000fe200000006ff */
[----:B------:R-:W-:Y:S01]  /*f3e0*/  FFMA.FTZ R57, R46, R49, -R57 ;  /* 0x000000312e397223 */ /* 0x000fe20000010839 */
[----:B------:R-:W-:Y:S01]  /*f3f0*/  FMUL.FTZ R49, R10, R55 ;  /* 0x000000370a317220 */ /* 0x000fe20000410000 */
[----:B------:R-:W-:-:S02]  /*f400*/  IMAD.U32 R4, R27, 0x10000, RZ ;  /* 0x000100001b047824 */ /* 0x000fc400078e00ff */
[----:B------:R-:W-:Y:S01]  /*f410*/  FMUL.FTZ R10, R10, R45 ;  /* 0x0000002d0a0a7220 */ /* 0x000fe20000410000 */
[----:B------:R-:W-:Y:S01]  /*f420*/  FMUL.FTZ R8, R51, R44 ;  /* 0x0000002c33087220 */ /* 0x000fe20000410000 */
[----:B------:R-:W-:Y:S01]  /*f430*/  FFMA.FTZ R65, R46, R53, R65 ;  /* 0x000000352e417223 */ /* 0x000fe20000010041 */
[C---:B------:R-:W-:Y:S01]  /*f440*/  FFMA.FTZ R46, R6.reuse, R45, -R49 ;  /* 0x0000002d062e7223 */ /* 0x040fe20000010831 */
[----:B------:R-:W-:Y:S01]  /*f450*/  FFMA.FTZ R48, R6, R55, R10 ;  /* 0x0000003706307223 */ /* 0x000fe2000001000a */
[-C--:B------:R-:W-:Y:S01]  /*f460*/  FFMA.FTZ R49, R47, R4.reuse, -R8 ;  /* 0x000000042f317223 */ /* 0x080fe20000010808 */
[----:B------:R-:W-:Y:S01]  /*f470*/  LOP3.LUT R11, R11, 0xffff0000, RZ, 0xc0, !PT ;  /* 0xffff00000b0b7812 */ /* 0x000fe200078ec0ff */
[----:B------:R-:W-:Y:S01]  /*f480*/  FMUL.FTZ R50, R51, R4 ;  /* 0x0000000433327220 */ /* 0x000fe20000410000 */
[----:B------:R-:W-:Y:S02]  /*f490*/  LOP3.LUT R8, R29, 0xffff0000, RZ, 0xc0, !PT ;  /* 0xffff00001d087812 */ /* 0x000fe400078ec0ff */
[----:B------:R-:W-:Y:S01]  /*f4a0*/  LOP3.LUT R10, R31, 0xffff0000, RZ, 0xc0, !PT ;  /* 0xffff00001f0a7812 */ /* 0x000fe200078ec0ff */
[----:B------:R-:W-:Y:S01]  /*f4b0*/  FFMA.FTZ R50, R47, R44, R50 ;  /* 0x0000002c2f327223 */ /* 0x000fe20000010032 */
[----:B------:R-:W-:Y:S01]  /*f4c0*/  LOP3.LUT R4, R25, 0xffff0000, RZ, 0xc0, !PT ;  /* 0xffff000019047812 */ /* 0x000fe200078ec0ff */
[----:B------:R-:W-:Y:S01]  /*f4d0*/  FMUL.FTZ R44, R9, R8 ;  /* 0x00000008092c7220 */ /* 0x000fe20000410000 */
[----:B------:R-:W-:Y:S01]  /*f4e0*/  LOP3.LUT R6, R27, 0xffff0000, RZ, 0xc0, !PT ;  /* 0xffff00001b067812 */ /* 0x000fe200078ec0ff */
[----:B------:R-:W-:-:S02]  /*f4f0*/  FMUL.FTZ R58, R11, R10 ;  /* 0x0000000a0b3a7220 */ /* 0x000fc40000410000 */
[-C--:B------:R-:W-:Y:S01]  /*f500*/  FMUL.FTZ R45, R9, R4.reuse ;  /* 0x00000004092d7220 */ /* 0x080fe20000410000 */
[----:B------:R-:W-:Y:S01]  /*f510*/  FFMA.FTZ R9, R5, R4, -R44 ;  /* 0x0000000405097223 */ /* 0x000fe2000001082c */
[-C--:B------:R-:W-:Y:S01]  /*f520*/  FMUL.FTZ R11, R11, R6.reuse ;  /* 0x000000060b0b7220 */ /* 0x080fe20000410000 */
[----:B------:R-:W-:Y:S01]  /*f530*/  FFMA.FTZ R58, R7, R6, -R58 ;  /* 0x00000006073a7223 */ /* 0x000fe2000001083a */
[----:B------:R-:W-:Y:S01]  /*f540*/  FFMA.FTZ R44, R5, R8, R45 ;  /* 0x00000008052c7223 */ /* 0x000fe2000001002d */
[----:B------:R-:W-:Y:S01]  /*f550*/  F2FP.BF16.F32.PACK_AB R6, R46, R57 ;  /* 0x000000392e06723e */ /* 0x000fe200000010ff */
[----:B------:R-:W-:Y:S01]  /*f560*/  FFMA.FTZ R11, R7, R10, R11 ;  /* 0x0000000a070b7223 */ /* 0x000fe2000001000b */
[----:B------:R-:W-:Y:S02]  /*f570*/  F2FP.BF16.F32.PACK_AB R4, R52, R59 ;  /* 0x0000003b3404723e */ /* 0x000fe400000010ff */
[----:B------:R-:W-:Y:S02]  /*f580*/  F2FP.BF16.F32.PACK_AB R5, R9, R56 ;  /* 0x000000380905723e */ /* 0x000fe400000010ff */
[----:B------:R-:W-:-:S02]  /*f590*/  F2FP.BF16.F32.PACK_AB R7, R58, R49 ;  /* 0x000000313a07723e */ /* 0x000fc400000010ff */
[----:B------:R-:W-:Y:S02]  /*f5a0*/  F2FP.BF16.F32.PACK_AB R10, R48, R65 ;  /* 0x00000041300a723e */ /* 0x000fe400000010ff */
[----:B------:R-:W-:Y:S01]  /*f5b0*/  F2FP.BF16.F32.PACK_AB R8, R54, R61 ;  /* 0x0000003d3608723e */ /* 0x000fe200000010ff */
[----:B------:R1:W-:Y:S01]  /*f5c0*/  STS.128 [R222], R4 ;  /* 0x00000004de007388 */ /* 0x0003e20000000c00 */
[----:B------:R-:W-:Y:S02]  /*f5d0*/  F2FP.BF16.F32.PACK_AB R9, R44, R63 ;  /* 0x0000003f2c09723e */ /* 0x000fe400000010ff */
[----:B------:R-:W-:-:S05]  /*f5e0*/  F2FP.BF16.F32.PACK_AB R11, R11, R50 ;  /* 0x000000320b0b723e */ /* 0x000fca00000010ff */
[----:B------:R1:W-:Y:S02]  /*f5f0*/  STS.128 [R43+0xc400], R8 ;  /* 0x00c400082b007388 */ /* 0x0003e40000000c00 */
.L_x_613:
[----:B------:R-:W-:Y:S05]  /*f600*/  BSYNC B2 ;  /* 0x0000000000027941 */ /* 0x000fea0003800000 */
.L_x_612:
[----:B------:R-:W-:Y:S05]  /*f610*/  @P2 BRA `(.L_x_609) ;  /* 0x0000000400582947 */ /* 0x000fea0003800000 */
[----:B------:R-:W-:Y:S01]  /*f620*/  LEA.HI R42, R42, R163, RZ, 0x1d ;  /* 0x000000a32a2a7211 */ /* 0x000fe200078fe8ff */
[C---:B------:R-:W-:Y:S01]  /*f630*/  IMAD.U32 R54, R14.reuse, 0x10000, RZ ;  /* 0x000100000e367824 */ /* 0x040fe200078e00ff */
[----:B------:R-:W-:Y:S01]  /*f640*/  LOP3.LUT R51, R14, 0xffff0000, RZ, 0xc0, !PT ;  /* 0xffff00000e337812 */ /* 0x000fe200078ec0ff */
[----:B------:R-:W-:Y:S01]  /*f650*/  IMAD.U32 R52, R0, 0x10000, RZ ;  /* 0x0001000000347824 */ /* 0x000fe200078e00ff */
[----:B01----:R-:W-:Y:S01]  /*f660*/  SHF.R.S32.HI R7, RZ, 0x1f, R42 ;  /* 0x0000001fff077819 */ /* 0x003fe2000001142a */
[----:B------:R-:W-:Y:S02]  /*f670*/  IMAD.SHL.U32 R5, R42, 0x8, RZ ;  /* 0x000000082a057824 */ /* 0x000fe400078e00ff */
[----:B------:R-:W-:Y:S01]  /*f680*/  IMAD.U32 R53, R15, 0x10000, RZ ;  /* 0x000100000f357824 */ /* 0x000fe200078e00ff */
[----:B------:R-:W-:Y:S02]  /*f690*/  LEA.HI R7, R7, R42, RZ, 0x3 ;  /* 0x0000002a07077211 */ /* 0x000fe400078f18ff */
[----:B------:R-:W-:-:S03]  /*f6a0*/  LOP3.LUT R4, R176, 0x38, R5, 0xf8, !PT ;  /* 0x00000038b0047812 */ /* 0x000fc600078ef805 */
[----:B------:R-:W-:Y:S01]  /*f6b0*/  IMAD.SHL.U32 R7, R7, 0x400, RZ ;  /* 0x0000040007077824 */ /* 0x000fe200078e00ff */
[----:B------:R-:W-:-:S04]  /*f6c0*/  LOP3.LUT R4, R4, R177, RZ, 0x3c, !PT ;  /* 0x000000b104047212 */ /* 0x000fc800078e3cff */
[----:B------:R-:W-:-:S04]  /*f6d0*/  LOP3.LUT R7, R7, 0x7fffe000, RZ, 0xc0, !PT ;  /* 0x7fffe00007077812 */ /* 0x000fc800078ec0ff */
[----:B------:R-:W-:Y:S02]  /*f6e0*/  IADD3 R9, R4, R7, R178 ;  /* 0x0000000704097210 */ /* 0x000fe40007ffe0b2 */
[----:B------:R-:W0:Y:S03]  /*f6f0*/  LDS.128 R4, [R220] ;  /* 0x00000000dc047984 */ /* 0x000e260000000c00 */
[----:B------:R-:W-:-:S05]  /*f700*/  IMAD R42, R9, 0x2, R2 ;  /* 0x00000002092a7824 */ /* 0x000fca00078e0202 */
[----:B------:R-:W1:Y:S01]  /*f710*/  LDS.128 R8, [R42+0xc400] ;  /* 0x00c400002a087984 */ /* 0x000e620000000c00 */
[C---:B0-----:R-:W-:Y:S01]  /*f720*/  IMAD.U32 R43, R4.reuse, 0x10000, RZ ;  /* 0x00010000042b7824 */ /* 0x041fe200078e00ff */
[----:B------:R-:W-:Y:S01]  /*f730*/  LOP3.LUT R4, R4, 0xffff0000, RZ, 0xc0, !PT ;  /* 0xffff000004047812 */ /* 0x000fe200078ec0ff */
[----:B------:R-:W-:Y:S01]  /*f740*/  IMAD.U32 R44, R5, 0x10000, RZ ;  /* 0x00010000052c7824 */ /* 0x000fe200078e00ff */
[----:B------:R-:W-:Y:S01]  /*f750*/  SHF.L.U32 R46, R7, 0x10, RZ ;  /* 0x00000010072e7819 */ /* 0x000fe200000006ff */
[C---:B------:R-:W-:Y:S01]  /*f760*/  IMAD.U32 R45, R6.reuse, 0x10000, RZ ;  /* 0x00010000062d7824 */ /* 0x040fe200078e00ff */
[----:B------:R-:W-:Y:S02]  /*f770*/  LOP3.LUT R6, R6, 0xffff0000, RZ, 0xc0, !PT ;  /* 0xffff000006067812 */ /* 0x000fe400078ec0ff */
[----:B------:R-:W-:Y:S01]  /*f780*/  LOP3.LUT R5, R5, 0xffff0000, RZ, 0xc0, !PT ;  /* 0xffff000005057812 */ /* 0x000fe200078ec0ff */
[C---:B-1----:R-:W-:Y:S01]  /*f790*/  IMAD.U32 R47, R8.reuse, 0x10000, RZ ;  /* 0x00010000082f7824 */ /* 0x042fe200078e00ff */
[----:B------:R-:W-:Y:S01]  /*f7a0*/  LOP3.LUT R8, R8, 0xffff0000, RZ, 0xc0, !PT ;  /* 0xffff000008087812 */ /* 0x000fe200078ec0ff */
[C---:B------:R-:W-:Y:S01]  /*f7b0*/  IMAD.U32 R48, R9.reuse, 0x10000, RZ ;  /* 0x0001000009307824 */ /* 0x040fe200078e00ff */
[----:B------:R-:W-:Y:S01]  /*f7c0*/  LOP3.LUT R9, R9, 0xffff0000, RZ, 0xc0, !PT ;  /* 0xffff000009097812 */ /* 0x000fe200078ec0ff */
[C---:B------:R-:W-:Y:S01]  /*f7d0*/  FMUL.FTZ R56, R47.reuse, R54 ;  /* 0x000000362f387220 */ /* 0x040fe20000410000 */
[-C--:B------:R-:W-:Y:S01]  /*f7e0*/  FMUL.FTZ R58, R47, R52.reuse ;  /* 0x000000342f3a7220 */ /* 0x080fe20000410000 */
[----:B------:R-:W-:Y:S01]  /*f7f0*/  LOP3.LUT R47, R0, 0xffff0000, RZ, 0xc0, !PT ;  /* 0xffff0000002f7812 */ /* 0x000fe200078ec0ff */
[C---:B------:R-:W-:Y:S01]  /*f800*/  FMUL.FTZ R55, R8.reuse, R51 ;  /* 0x0000003308377220 */ /* 0x040fe20000410000 */
[C---:B------:R-:W-:Y:S01]  /*f810*/  FFMA.FTZ R56, R43.reuse, R52, -R56 ;  /* 0x000000342b387223 */ /* 0x040fe20000010838 */
[----:B------:R-:W-:Y:S01]  /*f820*/  FFMA.FTZ R58, R43, R54, R58 ;  /* 0x000000362b3a7223 */ /* 0x000fe2000001003a */
[----:B------:R-:W-:Y:S01]  /*f830*/  SHF.L.U32 R43, R3, 0x10, RZ ;  /* 0x00000010032b7819 */ /* 0x000fe200000006ff */
[-C--:B------:R-:W-:Y:S01]  /*f840*/  FMUL.FTZ R57, R8, R47.reuse ;  /* 0x0000002f08397220 */ /* 0x080fe20000410000 */
[----:B------:R-:W-:Y:S01]  /*f850*/  FFMA.FTZ R55, R4, R47, -R55 ;  /* 0x0000002f04377223 */ /* 0x000fe20000010837 */
[----:B------:R-:W-:Y:S01]  /*f860*/  FMUL.FTZ R47, R48, R53 ;  /* 0x00000035302f7220 */ /* 0x000fe20000410000 */
[----:B------:R-:W-:-:S02]  /*f870*/  IMAD.U32 R49, R10, 0x10000, RZ ;  /* 0x000100000a317824 */ /* 0x000fc400078e00ff */
[----:B------:R-:W-:Y:S01]  /*f880*/  FMUL.FTZ R52, R48, R43 ;  /* 0x0000002b30347220 */ /* 0x000fe20000410000 */
[----:B------:R-:W-:Y:S01]  /*f890*/  FFMA.FTZ R57, R4, R51, R57 ;  /* 0x0000003304397223 */ /* 0x000fe20000010039 */
[----:B------:R-:W-:Y:S01]  /*f8a0*/  LOP3.LUT R10, R10, 0xffff0000, RZ, 0xc0, !PT ;  /* 0xffff00000a0a7812 */ /* 0x000fe200078ec0ff */
[----:B------:R-:W-:Y:S01]  /*f8b0*/  FFMA.FTZ R48, R44, R43, -R47 ;  /* 0x0000002b2c307223 */ /* 0x000fe2000001082f */
[C---:B------:R-:W-:Y:S01]  /*f8c0*/  LOP3.LUT R51, R20.reuse, 0xffff0000, RZ, 0xc0, !PT ;  /* 0xffff000014337812 */ /* 0x040fe200078ec0ff */
[----:B------:R-:W-:Y:S01]  /*f8d0*/  IMAD.U32 R8, R20, 0x10000, RZ ;  /* 0x0001000014087824 */ /* 0x000fe200078e00ff */
[C---:B------:R-:W-:Y:S01]  /*f8e0*/  LOP3.LUT R43, R12.reuse, 0xffff0000, RZ, 0xc0, !PT ;  /* 0xffff00000c2b7812 */ /* 0x040fe200078ec0ff */
[----:B------:R-:W-:Y:S02]  /*f8f0*/  IMAD.U32 R4, R12, 0x10000, RZ ;  /* 0x000100000c047824 */ /* 0x000fe400078e00ff */
[----:B------:R-:W-:Y:S01]  /*f900*/  FFMA.FTZ R52, R44, R53, R52 ;  /* 0x000000352c347223 */ /* 0x000fe20000010034 */
[C---:B------:R-:W-:Y:S01]  /*f910*/  FMUL.FTZ R59, R10.reuse, R51 ;  /* 0x000000330a3b7220 */ /* 0x040fe20000410000 */
[C---:B------:R-:W-:Y:S01]  /*f920*/  FMUL.FTZ R44, R49.reuse, R8 ;  /* 0x00000008312c7220 */ /* 0x040fe20000410000 */
[----:B------:R-:W-:Y:S01]  /*f930*/  FMUL.FTZ R54, R49, R4 ;  /* 0x0000000431367220 */ /* 0x000fe20000410000 */
[----:B------:R-:W-:Y:S01]  /*f940*/  FMUL.FTZ R10, R10, R43 ;  /* 0x0000002b0a0a7220 */ /* 0x000fe20000410000 */
[----:B------:R-:W-:-:S02]  /*f950*/  IMAD.U32 R50, R11, 0x10000, RZ ;  /* 0x000100000b327824 */ /* 0x000fc400078e00ff */
[----:B------:R-:W-:Y:S01]  /*f960*/  FFMA.FTZ R53, R45, R4, -R44 ;  /* 0x000000042d357223 */ /* 0x000fe2000001082c */
[----:B------:R-:W-:Y:S02]  /*f970*/  IMAD.U32 R49, R21, 0x10000, RZ ;  /* 0x0001000015317824 */ /* 0x000fe400078e00ff */
[----:B------:R-:W-:Y:S01]  /*f980*/  FFMA.FTZ R54, R45, R8, R54 ;  /* 0x000000082d367223 */ /* 0x000fe20000010036 */
[----:B------:R-:W-:Y:S02]  /*f990*/  IMAD.U32 R47, R13, 0x10000, RZ ;  /* 0x000100000d2f7824 */ /* 0x000fe400078e00ff */
[----:B------:R-:W-:Y:S01]  /*f9a0*/  FFMA.FTZ R51, R6, R51, R10 ;  /* 0x0000003306337223 */ /* 0x000fe2000001000a */
[----:B------:R-:W-:Y:S01]  /*f9b0*/  LOP3.LUT R11, R11, 0xffff0000, RZ, 0xc0, !PT ;  /* 0xffff00000b0b7812 */ /* 0x000fe200078ec0ff */
[----:B------:R-:W-:Y:S01]  /*f9c0*/  FMUL.FTZ R45, R50, R49 ;  /* 0x00000031322d7220 */ /* 0x000fe20000410000 */
        /* <DEDUP_REMOVED lines=23> */
[----:B------:R2:W-:Y:S01]  /*fb40*/  STS.128 [R220], R4 ;  /* 0x00000004dc007388 */ /* 0x0005e20000000c00 */
[----:B------:R-:W-:-:S02]  /*fb50*/  F2FP.BF16.F32.PACK_AB R9, R43, R52 ;  /* 0x000000342b09723e */ /* 0x000fc400000010ff */
[----:B------:R-:W-:-:S05]  /*fb60*/  F2FP.BF16.F32.PACK_AB R11, R11, R46 ;  /* 0x0000002e0b0b723e */ /* 0x000fca00000010ff */
[----:B------:R2:W-:Y:S02]  /*fb70*/  STS.128 [R42+0xc400], R8 ;  /* 0x00c400082a007388 */ /* 0x0005e40000000c00 */
.L_x_609:
[----:B------:R-:W-:Y:S05]  /*fb80*/  BSYNC B1 ;  /* 0x0000000000017941 */ /* 0x000fea0003800000 */
.L_x_608:
[----:B------:R-:W-:-:S13]  /*fb90*/  ISETP.GE.AND P0, PT, R224, R41, PT ;  /* 0x00000029e000720c */ /* 0x000fda0003f06270 */
[----:B------:R-:W-:Y:S05]  /*fba0*/  @P0 BRA `(.L_x_592) ;  /* 0x00000010003c0947 */ /* 0x000fea0003800000 */
[----:B------:R-:W3:Y:S01]  /*fbb0*/  LDC R41, c[0x0][0x3f4] ;  /* 0x0000fd00ff297b82 */ /* 0x000ee20000000800 */
[C---:B012---:R-:W-:Y:S01]  /*fbc0*/  VIADD R4, R16.reuse, 0x20 ;  /* 0x0000002010047836 */ /* 0x047fe20000000000 */
[----:B------:R-:W-:Y:S01]  /*fbd0*/  BSSY B1, `(.L_x_614) ;  /* 0x000005c000017945 */ /* 0x000fe20003800000 */
[C---:B------:R-:W-:Y:S01]  /*fbe0*/  VIADD R6, R16.reuse, 0x40 ;  /* 0x0000004010067836 */ /* 0x040fe20000000000 */
[-C--:B---3--:R-:W-:Y:S02]  /*fbf0*/  ISETP.GE.AND P0, PT, R16, R41.reuse, PT ;  /* 0x000000291000720c */ /* 0x088fe40003f06270 */
[-C--:B------:R-:W-:Y:S02]  /*fc00*/  ISETP.GE.AND P1, PT, R4, R41.reuse, PT ;  /* 0x000000290400720c */ /* 0x080fe40003f26270 */
[----:B------:R-:W-:-:S09]  /*fc10*/  ISETP.GE.AND P2, PT, R6, R41, PT ;  /* 0x000000290600720c */ /* 0x000fd20003f46270 */
[----:B------:R-:W-:Y:S05]  /*fc20*/  @P0 BRA `(.L_x_615) ;  /* 0x0000000400580947 */ /* 0x000fea0003800000 */
[----:B------:R-:W-:Y:S01]  /*fc30*/  LEA.HI R4, R41, R191, RZ, 0x1d ;  /* 0x000000bf29047211 */ /* 0x000fe200078fe8ff */
[----:B------:R-:W-:Y:S01]  /*fc40*/  IMAD.U32 R51, R32, 0x10000, RZ ;  /* 0x0001000020337824 */ /* 0x000fe200078e00ff */
[C---:B------:R-:W-:Y:S01]  /*fc50*/  SHF.L.U32 R53, R37.reuse, 0x10, RZ ;  /* 0x0000001025357819 */ /* 0x040fe200000006ff */
[----:B------:R-:W-:Y:S01]  /*fc60*/  IMAD.U32 R60, R38, 0x10000, RZ ;  /* 0x00010000263c7824 */ /* 0x000fe200078e00ff */
[----:B------:R-:W-:Y:S01]  /*fc70*/  SHF.R.S32.HI R5, RZ, 0x1f, R4 ;  /* 0x0000001fff057819 */ /* 0x000fe20000011404 */
[----:B------:R-:W-:Y:S01]  /*fc80*/  IMAD.SHL.U32 R6, R4, 0x8, RZ ;  /* 0x0000000804067824 */ /* 0x000fe200078e00ff */
[----:B------:R-:W-:Y:S01]  /*fc90*/  LOP3.LUT R58, R37, 0xffff0000, RZ, 0xc0, !PT ;  /* 0xffff0000253a7812 */ /* 0x000fe200078ec0ff */
[----:B------:R-:W-:Y:S01]  /*fca0*/  IMAD.U32 R56, R33, 0x10000, RZ ;  /* 0x0001000021387824 */ /* 0x000fe200078e00ff */
[----:B------:R-:W-:Y:S01]  /*fcb0*/  LEA.HI R5, R5, R4, RZ, 0x3 ;  /* 0x0000000405057211 */ /* 0x000fe200078f18ff */
[----:B------:R-:W-:Y:S01]  /*fcc0*/  IMAD.U32 R55, R39, 0x10000, RZ ;  /* 0x0001000027377824 */ /* 0x000fe200078e00ff */
[----:B------:R-:W-:-:S02]  /*fcd0*/  LOP3.LUT R4, R167, 0x38, R6, 0xf8, !PT ;  /* 0x00000038a7047812 */ /* 0x000fc400078ef806 */
[----:B------:R-:W-:Y:S02]  /*fce0*/  SHF.L.U32 R5, R5, 0xa, RZ ;  /* 0x0000000a05057819 */ /* 0x000fe400000006ff */
[----:B------:R-:W-:Y:S02]  /*fcf0*/  LOP3.LUT R4, R4, R223, RZ, 0x3c, !PT ;  /* 0x000000df04047212 */ /* 0x000fe400078e3cff */
[----:B------:R-:W-:Y:S02]  /*fd00*/  LOP3.LUT R5, R5, 0x7fffe000, RZ, 0xc0, !PT ;  /* 0x7fffe00005057812 */ /* 0x000fe400078ec0ff */
[----:B------:R-:W-:Y:S02]  /*fd10*/  LOP3.LUT R32, R32, 0xffff0000, RZ, 0xc0, !PT ;  /* 0xffff000020207812 */ /* 0x000fe400078ec0ff */
[----:B------:R-:W-:Y:S02]  /*fd20*/  IADD3 R9, R4, R5, R179 ;  /* 0x0000000504097210 */ /* 0x000fe40007ffe0b3 */
[----:B------:R-:W0:Y:S01]  /*fd30*/  LDS.128 R4, [R221] ;  /* 0x00000000dd047984 */ /* 0x000e220000000c00 */
[----:B------:R-:W-:-:S02]  /*fd40*/  LOP3.LUT R57, R40, 0xffff0000, RZ, 0xc0, !PT ;  /* 0xffff000028397812 */ /* 0x000fc400078ec0ff */
[----:B------:R-:W-:Y:S01]  /*fd50*/  IMAD R42, R9, 0x2, R2 ;  /* 0x00000002092a7824 */ /* 0x000fe200078e0202 */
[----:B------:R-:W-:-:S04]  /*fd60*/  LOP3.LUT R33, R33, 0xffff0000, RZ, 0xc0, !PT ;  /* 0xffff000021217812 */ /* 0x000fc800078ec0ff */
        /* <DEDUP_REMOVED lines=13> */
[-C--:B------:R-:W-:Y:S01]  /*fe40*/  FMUL.FTZ R52, R53, R47.reuse ;  /* 0x0000002f35347220 */ /* 0x080fe20000410000 */
[C---:B------:R-:W-:Y:S01]  /*fe50*/  FMUL.FTZ R54, R51.reuse, R47 ;  /* 0x0000002f33367220 */ /* 0x040fe20000410000 */
[----:B------:R-:W-:Y:S01]  /*fe60*/  FMUL.FTZ R47, R60, R48 ;  /* 0x000000303c2f7220 */ /* 0x000fe20000410000 */
[----:B------:R-:W-:Y:S01]  /*fe70*/  FMUL.FTZ R37, R58, R8 ;  /* 0x000000083a257220 */ /* 0x000fe20000410000 */
[-C--:B------:R-:W-:Y:S01]  /*fe80*/  FFMA.FTZ R52, R51, R43.reuse, -R52 ;  /* 0x0000002b33347223 */ /* 0x080fe20000010834 */
[----:B------:R-:W-:Y:S01]  /*fe90*/  FMUL.FTZ R51, R56, R48 ;  /* 0x0000003038337220 */ /* 0x000fe20000410000 */
[----:B------:R-:W-:Y:S01]  /*fea0*/  FFMA.FTZ R54, R53, R43, R54 ;  /* 0x0000002b35367223 */ /* 0x000fe20000010036 */
[----:B------:R-:W-:Y:S01]  /*feb0*/  FMUL.FTZ R43, R32, R8 ;  /* 0x00000008202b7220 */ /* 0x000fe20000410000 */
[----:B------:R-:W-:-:S02]  /*fec0*/  IMAD.U32 R49, R10, 0x10000, RZ ;  /* 0x000100000a317824 */ /* 0x000fc400078e00ff */
[-C--:B------:R-:W-:Y:S01]  /*fed0*/  FFMA.FTZ R47, R56, R44.reuse, -R47 ;  /* 0x0000002c382f7223 */ /* 0x080fe2000001082f */
[----:B------:R-:W-:Y:S02]  /*fee0*/  IMAD.U32 R53, R34, 0x10000, RZ ;  /* 0x0001000022357824 */ /* 0x000fe400078e00ff */
[----:B------:R-:W-:Y:S01]  /*fef0*/  FFMA.FTZ R51, R60, R44, R51 ;  /* 0x0000002c3c337223 */ /* 0x000fe20000010033 */
[----:B------:R-:W-:Y:S01]  /*ff00*/  LOP3.LUT R10, R10, 0xffff0000, RZ, 0xc0, !PT ;  /* 0xffff00000a0a7812 */ /* 0x000fe200078ec0ff */
[-C--:B------:R-:W-:Y:S01]  /*ff10*/  FFMA.FTZ R37, R32, R4.reuse, -R37 ;  /* 0x0000000420257223 */ /* 0x080fe20000010825 */
[----:B------:R-:W-:Y:S01]  /*ff20*/  LOP3.LUT R34, R34, 0xffff0000, RZ, 0xc0, !PT ;  /* 0xffff000022227812 */ /* 0x000fe200078ec0ff */
[----:B------:R-:W-:Y:S01]  /*ff30*/  FFMA.FTZ R43, R58, R4, R43 ;  /* 0x000000043a2b7223 */ /* 0x000fe2000001002b */
[----:B------:R-:W-:Y:S01]  /*ff40*/  LOP3.LUT R44, R39, 0xffff0000, RZ, 0xc0, !PT ;  /* 0xffff0000272c7812 */ /* 0x000fe200078ec0ff */
[-C--:B------:R-:W-:Y:S01]  /*ff50*/  FMUL.FTZ R4, R55, R49.reuse ;  /* 0x0000003137047220 */ /* 0x080fe20000410000 */
[----:B------:R-:W-:Y:S01]  /*ff60*/  FMUL.FTZ R32, R53, R49 ;  /* 0x0000003135207220 */ /* 0x000fe20000410000 */
[----:B------:R-:W-:Y:S01]  /*ff70*/  SHF.L.U32 R48, R40, 0x10, RZ ;  /* 0x0000001028307819 */ /* 0x000fe200000006ff */
[----:B------:R-:W-:-:S02]  /*ff80*/  IMAD.U32 R50, R11, 0x10000, RZ ;  /* 0x000100000b327824 */ /* 0x000fc400078e00ff */
[-C--:B------:R-:W-:Y:S01]  /*ff90*/  FMUL.FTZ R39, R44, R10.reuse ;  /* 0x0000000a2c277220 */ /* 0x080fe20000410000 */
[----:B------:R-:W-:Y:S01]  /*ffa0*/  FMUL.FTZ R49, R34, R10 ;  /* 0x0000000a22317220 */ /* 0x000fe20000410000 */
[-C--:B------:R-:W-:Y:S01]  /*ffb0*/  FFMA.FTZ R8, R53, R45.reuse, -R4 ;  /* 0x0000002d35087223 */ /* 0x080fe20000010804 */
[----:B------:R-:W-:Y:S01]  /*ffc0*/  FFMA.FTZ R10, R55, R45, R32 ;  /* 0x0000002d370a7223 */ /* 0x000fe20000010020 */
[----:B------:R-:W-:Y:S01]  /*ffd0*/  LOP3.LUT R11, R11, 0xffff0000, RZ, 0xc0, !PT ;  /* 0xffff00000b0b7812 */ /* 0x000fe200078ec0ff */
[C---:B------:R-:W-:Y:S02]  /*ffe0*/  IMAD.U32 R4, R35.reuse, 0x10000, RZ ;  /* 0x0001000023047824 */ /* 0x040fe400078e00ff */
[----:B------:R-:W-:Y:S01]  /*fff0*/  FMUL.FTZ R45, R48, R50 ;  /* 0x00000032302d7220 */ /* 0x000fe20000410000 */
[----:B------:R-:W-:Y:S01]  /*10000*/  LOP3.LUT R55, R38, 0xffff0000, RZ, 0xc0, !PT ;  /* 0xffff000026377812 */ /* 0x000fe200078ec0ff */
[----:B------:R-:W-:Y:S01]  /*10010*/  FFMA.FTZ R39, R34, R6, -R39 ;  /* 0x0000000622277223 */ /* 0x000fe20000010827 */
[----:B------:R-:W-:Y:S01]  /*10020*/  LOP3.LUT R35, R35, 0xffff0000, RZ, 0xc0, !PT ;  /* 0xffff000023237812 */ /* 0x000fe200078ec0ff */
[C---:B------:R-:W-:Y:S01]  /*10030*/  FMUL.FTZ R53, R4.reuse, R50 ;  /* 0x0000003204357220 */ /* 0x040fe20000410000 */
[----:B------:R-:W-:Y:S01]  /*10040*/  FFMA.FTZ R45, R4, R46, -R45 ;  /* 0x0000002e042d7223 */ /* 0x000fe2000001082d */
[----:B------:R-:W-:Y:S01]  /*10050*/  FFMA.FTZ R49, R44, R6, R49 ;  /* 0x000000062c317223 */ /* 0x000fe20000010031 */
[----:B------:R-:W-:Y:S01]  /*10060*/  FMUL.FTZ R4, R55, R9 ;  /* 0x0000000937047220 */ /* 0x000fe20000410000 */
[----:B------:R-:W-:Y:S01]  /*10070*/  FMUL.FTZ R38, R57, R11 ;  /* 0x0000000b39267220 */ /* 0x000fe20000410000 */
[----:B------:R-:W-:Y:S01]  /*10080*/  FMUL.FTZ R6, R33, R9 ;  /* 0x0000000921067220 */ /* 0x000fe20000410000 */
[----:B------:R-:W-:Y:S01]  /*10090*/  FMUL.FTZ R40, R35, R11 ;  /* 0x0000000b23287220 */ /* 0x000fe20000410000 */
[----:B------:R-:W-:Y:S01]  /*100a0*/  FFMA.FTZ R32, R33, R5, -R4 ;  /* 0x0000000521207223 */ /* 0x000fe20000010804 */
        /* <DEDUP_REMOVED lines=14> */
.L_x_615:
[----:B------:R-:W-:Y:S05]  /*10190*/  BSYNC B1 ;  /* 0x0000000000017941 */ /* 0x000fea0003800000 */
.L_x_614:
[----:B------:R-:W-:Y:S04]  /*101a0*/  BSSY B1, `(.L_x_616) ;  /* 0x0000058000017945 */ /* 0x000fe80003800000 */
[----:B------:R-:W-:Y:S05]  /*101b0*/  @P1 BRA `(.L_x_617) ;  /* 0x0000000400581947 */ /* 0x000fea0003800000 */
[----:B0-----:R-:W-:Y:S01]  /*101c0*/  LEA.HI R4, R41, R162, RZ, 0x1d ;  /* 0x000000a229047211 */ /* 0x001fe200078fe8ff */
[C---:B------:R-:W-:Y:S01]  /*101d0*/  IMAD.U32 R45, R28.reuse, 0x10000, RZ ;  /* 0x000100001c2d7824 */ /* 0x040fe200078e00ff */
[----:B------:R-:W-:Y:S01]  /*101e0*/  LOP3.LUT R46, R28, 0xffff0000, RZ, 0xc0, !PT ;  /* 0xffff00001c2e7812 */ /* 0x000fe200078ec0ff */
[----:B------:R-:W-:Y:S01]  /*101f0*/  IMAD.U32 R43, R24, 0x10000, RZ ;  /* 0x00010000182b7824 */ /* 0x000fe200078e00ff */
[----:B------:R-:W-:Y:S01]  /*10200*/  SHF.R.S32.HI R5, RZ, 0x1f, R4 ;  /* 0x0000001fff057819 */ /* 0x000fe20000011404 */
[----:B------:R-:W-:Y:S01]  /*10210*/  IMAD.SHL.U32 R6, R4, 0x8, RZ ;  /* 0x0000000804067824 */ /* 0x000fe200078e00ff */
[----:B------:R-:W-:Y:S01]  /*10220*/  LOP3.LUT R24, R24, 0xffff0000, RZ, 0xc0, !PT ;  /* 0xffff000018187812 */ /* 0x000fe200078ec0ff */
[----:B------:R-:W-:Y:S01]  /*10230*/  IMAD.U32 R53, R30, 0x10000, RZ ;  /* 0x000100001e357824 */ /* 0x000fe200078e00ff */
[----:B------:R-:W-:Y:S01]  /*10240*/  LEA.HI R5, R5, R4, RZ, 0x3 ;  /* 0x0000000405057211 */ /* 0x000fe200078f18ff */
[C---:B------:R-:W-:Y:S01]  /*10250*/  IMAD.U32 R47, R26.reuse, 0x10000, RZ ;  /* 0x000100001a2f7824 */ /* 0x040fe200078e00ff */
[----:B------:R-:W-:Y:S01]  /*10260*/  LOP3.LUT R4, R167, 0x38, R6, 0xf8, !PT ;  /* 0x00000038a7047812 */ /* 0x000fe200078ef806 */
[----:B------:R-:W-:Y:S01]  /*10270*/  IMAD.U32 R48, R29, 0x10000, RZ ;  /* 0x000100001d307824 */ /* 0x000fe200078e00ff */
[----:B------:R-:W-:Y:S01]  /*10280*/  LOP3.LUT R26, R26, 0xffff0000, RZ, 0xc0, !PT ;  /* 0xffff00001a1a7812 */ /* 0x000fe200078ec0ff */
[----:B------:R-:W-:Y:S01]  /*10290*/  IMAD.SHL.U32 R5, R5, 0x400, RZ ;  /* 0x0000040005057824 */ /* 0x000fe200078e00ff */
[----:B------:R-:W-:Y:S01]  /*102a0*/  LOP3.LUT R4, R4, R223, RZ, 0x3c, !PT ;  /* 0x000000df04047212 */ /* 0x000fe200078e3cff */
[----:B------:R-:W-:Y:S01]  /*102b0*/  IMAD.U32 R55, R31, 0x10000, RZ ;  /* 0x000100001f377824 */ /* 0x000fe200078e00ff */
[----:B------:R-:W-:Y:S01]  /*102c0*/  SHF.L.U32 R28, R25, 0x10, RZ ;  /* 0x00000010191c7819 */ /* 0x000fe200000006ff */
[----:B------:R-:W-:Y:S01]  /*102d0*/  IMAD.U32 R51, R27, 0x10000, RZ ;  /* 0x000100001b337824 */ /* 0x000fe200078e00ff */
[----:B------:R-:W-:-:S02]  /*102e0*/  LOP3.LUT R5, R5, 0x7fffe000, RZ, 0xc0, !PT ;  /* 0x7fffe00005057812 */ /* 0x000fc400078ec0ff */
[----:B------:R-:W-:Y:S02]  /*102f0*/  LOP3.LUT R30, R30, 0xffff0000, RZ, 0xc0, !PT ;  /* 0xffff00001e1e7812 */ /* 0x000fe400078ec0ff */
[----:B------:R-:W-:Y:S02]  /*10300*/  IADD3 R9, R4, R5, R179 ;  /* 0x0000000504097210 */ /* 0x000fe40007ffe0b3 */
[----:B------:R-:W0:Y:S01]  /*10310*/  LDS.128 R4, [R219] ;  /* 0x00000000db047984 */ /* 0x000e220000000c00 */
[----:B------:R-:W-:Y:S02]  /*10320*/  LOP3.LUT R29, R29, 0xffff0000, RZ, 0xc0, !PT ;  /* 0xffff00001d1d7812 */ /* 0x000fe400078ec0ff */
[----:B------:R-:W-:Y:S01]  /*10330*/  IMAD R32, R9, 0x2, R2 ;  /* 0x0000000209207824 */ /* 0x000fe200078e0202 */
[----:B------:R-:W-:Y:S02]  /*10340*/  LOP3.LUT R31, R31, 0xffff0000, RZ, 0xc0, !PT ;  /* 0xffff00001f1f7812 */ /* 0x000fe400078ec0ff */
[----:B------:R-:W-:-:S02]  /*10350*/  LOP3.LUT R25, R25, 0xffff0000, RZ, 0xc0, !PT ;  /* 0xffff000019197812 */ /* 0x000fc400078ec0ff */
[----:B------:R-:W1:Y:S01]  /*10360*/  LDS.128 R8, [R32+0xc400] ;  /* 0x00c4000020087984 */ /* 0x000e620000000c00 */
[----:B------:R-:W-:Y:S01]  /*10370*/  LOP3.LUT R27, R27, 0xffff0000, RZ, 0xc0, !PT ;  /* 0xffff00001b1b7812 */ /* 0x000fe200078ec0ff */
[C---:B0-----:R-:W-:Y:S01]  /*10380*/  IMAD.U32 R33, R4.reuse, 0x10000, RZ ;  /* 0x0001000004217824 */ /* 0x041fe200078e00ff */
[----:B------:R-:W-:Y:S01]  /*10390*/  LOP3.LUT R4, R4, 0xffff0000, RZ, 0xc0, !PT ;  /* 0xffff000004047812 */ /* 0x000fe200078ec0ff */
[C---:B------:R-:W-:Y:S01]  /*103a0*/  IMAD.U32 R35, R6.reuse, 0x10000, RZ ;  /* 0x0001000006237824 */ /* 0x040fe200078e00ff */
[----:B------:R-:W-:Y:S01]  /*103b0*/  LOP3.LUT R6, R6, 0xffff0000, RZ, 0xc0, !PT ;  /* 0xffff000006067812 */ /* 0x000fe200078ec0ff */
[----:B------:R-:W-:Y:S01]  /*103c0*/  IMAD.U32 R34, R5, 0x10000, RZ ;  /* 0x0001000005227824 */ /* 0x000fe200078e00ff */
[----:B------:R-:W-:Y:S02]  /*103d0*/  SHF.L.U32 R37, R7, 0x10, RZ ;  /* 0x0000001007257819 */ /* 0x000fe400000006ff */
[----:B------:R-:W-:Y:S01]  /*103e0*/  LOP3.LUT R5, R5, 0xffff0000, RZ, 0xc0, !PT ;  /* 0xffff000005057812 */ /* 0x000fe200078ec0ff */
[C---:B-1----:R-:W-:Y:S01]  /*103f0*/  IMAD.U32 R38, R8.reuse, 0x10000, RZ ;  /* 0x0001000008267824 */ /* 0x042fe200078e00ff */
[----:B------:R-:W-:Y:S01]  /*10400*/  LOP3.LUT R8, R8, 0xffff0000, RZ, 0xc0, !PT ;  /* 0xffff000008087812 */ /* 0x000fe200078ec0ff */
[C---:B------:R-:W-:Y:S01]  /*10410*/  IMAD.U32 R40, R10.reuse, 0x10000, RZ ;  /* 0x000100000a287824 */ /* 0x040fe200078e00ff */
[----:B------:R-:W-:Y:S01]  /*10420*/  LOP3.LUT R10, R10, 0xffff0000, RZ, 0xc0, !PT ;  /* 0xffff00000a0a7812 */ /* 0x000fe200078ec0ff */
[-C--:B------:R-:W-:Y:S01]  /*10430*/  FMUL.FTZ R44, R45, R38.reuse ;  /* 0x000000262d2c7220 */ /* 0x080fe20000410000 */
[----:B------:R-:W-:Y:S01]  /*10440*/  FMUL.FTZ R38, R43, R38 ;  /* 0x000000262b267220 */ /* 0x000fe20000410000 */
[C---:B------:R-:W-:Y:S01]  /*10450*/  IMAD.U32 R39, R9.reuse, 0x10000, RZ ;  /* 0x0001000009277824 */ /* 0x040fe200078e00ff */
[----:B------:R-:W-:Y:S01]  /*10460*/  LOP3.LUT R9, R9, 0xffff0000, RZ, 0xc0, !PT ;  /* 0xffff000009097812 */ /* 0x000fe200078ec0ff */
[-C--:B------:R-:W-:Y:S01]  /*10470*/  FFMA.FTZ R44, R43, R33.reuse, -R44 ;  /* 0x000000212b2c7223 */ /* 0x080fe2000001082c */
[----:B------:R-:W-:Y:S01]  /*10480*/  FFMA.FTZ R38, R45, R33, R38 ;  /* 0x000000212d267223 */ /* 0x000fe20000010026 */
[-C--:B------:R-:W-:Y:S01]  /*10490*/  FMUL.FTZ R43, R46, R8.reuse ;  /* 0x000000082e2b7220 */ /* 0x080fe20000410000 */
[----:B------:R-:W-:Y:S01]  /*104a0*/  FMUL.FTZ R33, R24, R8 ;  /* 0x0000000818217220 */ /* 0x000fe20000410000 */
[----:B------:R-:W-:-:S02]  /*104b0*/  IMAD.U32 R42, R11, 0x10000, RZ ;  /* 0x000100000b2a7824 */ /* 0x000fc400078e00ff */
[----:B------:R-:W-:Y:S01]  /*104c0*/  FMUL.FTZ R45, R48, R39 ;  /* 0x00000027302d7220 */ /* 0x000fe20000410000 */
[-C--:B------:R-:W-:Y:S01]  /*104d0*/  FFMA.FTZ R43, R24, R4.reuse, -R43 ;  /* 0x00000004182b7223 */ /* 0x080fe2000001082b */
[----:B------:R-:W-:Y:S01]  /*104e0*/  FFMA.FTZ R33, R46, R4, R33 ;  /* 0x000000042e217223 */ /* 0x000fe20000010021 */
[-C--:B------:R-:W-:Y:S01]  /*104f0*/  FMUL.FTZ R4, R53, R40.reuse ;  /* 0x0000002835047220 */ /* 0x080fe20000410000 */
[----:B------:R-:W-:Y:S01]  /*10500*/  LOP3.LUT R11, R11, 0xffff0000, RZ, 0xc0, !PT ;  /* 0xffff00000b0b7812 */ /* 0x000fe200078ec0ff */
[C---:B------:R-:W-:Y:S01]  /*10510*/  FMUL.FTZ R40, R47.reuse, R40 ;  /* 0x000000282f287220 */ /* 0x040fe20000410000 */
[----:B------:R-:W-:Y:S01]  /*10520*/  FMUL.FTZ R49, R26, R10 ;  /* 0x0000000a1a317220 */ /* 0x000fe20000410000 */
[----:B------:R-:W-:Y:S01]  /*10530*/  FFMA.FTZ R8, R47, R35, -R4 ;  /* 0x000000232f087223 */ /* 0x000fe20000010804 */
[----:B------:R-:W-:Y:S01]  /*10540*/  FMUL.FTZ R4, R55, R42 ;  /* 0x0000002a37047220 */ /* 0x000fe20000410000 */
[----:B------:R-:W-:Y:S01]  /*10550*/  FMUL.FTZ R39, R28, R39 ;  /* 0x000000271c277220 */ /* 0x000fe20000410000 */
[----:B------:R-:W-:Y:S01]  /*10560*/  FMUL.FTZ R47, R30, R10 ;  /* 0x0000000a1e2f7220 */ /* 0x000fe20000410000 */
[----:B------:R-:W-:Y:S01]  /*10570*/  FFMA.FTZ R45, R28, R34, -R45 ;  /* 0x000000221c2d7223 */ /* 0x000fe2000001082d */
[----:B------:R-:W-:Y:S01]  /*10580*/  LOP3.LUT R7, R7, 0xffff0000, RZ, 0xc0, !PT ;  /* 0xffff000007077812 */ /* 0x000fe200078ec0ff */
[----:B------:R-:W-:Y:S01]  /*10590*/  FFMA.FTZ R49, R30, R6, R49 ;  /* 0x000000061e317223 */ /* 0x000fe20000010031 */
[----:B------:R-:W-:Y:S01]  /*105a0*/  FFMA.FTZ R28, R51, R37, -R4 ;  /* 0x00000025331c7223 */ /* 0x000fe20000010804 */
[----:B------:R-:W-:Y:S01]  /*105b0*/  FFMA.FTZ R39, R48, R34, R39 ;  /* 0x0000002230277223 */ /* 0x000fe20000010027 */
[----:B------:R-:W-:Y:S01]  /*105c0*/  FFMA.FTZ R47, R26, R6, -R47 ;  /* 0x000000061a2f7223 */ /* 0x000fe2000001082f */
[----:B------:R-:W-:Y:S01]  /*105d0*/  FMUL.FTZ R4, R29, R9 ;  /* 0x000000091d047220 */ /* 0x000fe20000410000 */
        /* <DEDUP_REMOVED lines=20> */
.L_x_617:
[----:B------:R-:W-:Y:S05]  /*10720*/  BSYNC B1 ;  /* 0x0000000000017941 */ /* 0x000fea0003800000 */
.L_x_616:
[----:B------:R-:W-:Y:S05]  /*10730*/  @P2 BRA `(.L_x_592) ;  /* 0x0000000400582947 */ /* 0x000fea0003800000 */
[----:B------:R-:W-:Y:S01]  /*10740*/  LEA.HI R41, R41, R163, RZ, 0x1d ;  /* 0x000000a329297211 */ /* 0x000fe200078fe8ff */
[C---:B------:R-:W-:Y:S01]  /*10750*/  IMAD.U32 R35, R14.reuse, 0x10000, RZ ;  /* 0x000100000e237824 */ /* 0x040fe200078e00ff */
[----:B------:R-:W-:Y:S01]  /*10760*/  LOP3.LUT R40, R14, 0xffff0000, RZ, 0xc0, !PT ;  /* 0xffff00000e287812 */ /* 0x000fe200078ec0ff */
[C---:B------:R-:W-:Y:S01]  /*10770*/  IMAD.U32 R33, R0.reuse, 0x10000, RZ ;  /* 0x0001000000217824 */ /* 0x040fe200078e00ff */
[----:B01----:R-:W-:Y:S01]  /*10780*/  SHF.R.S32.HI R6, RZ, 0x1f, R41 ;  /* 0x0000001fff067819 */ /* 0x003fe20000011429 */
[----:B------:R-:W-:Y:S01]  /*10790*/  IMAD.SHL.U32 R4, R41, 0x8, RZ ;  /* 0x0000000829047824 */ /* 0x000fe200078e00ff */
[----:B------:R-:W-:Y:S01]  /*107a0*/  LOP3.LUT R0, R0, 0xffff0000, RZ, 0xc0, !PT ;  /* 0xffff000000007812 */ /* 0x000fe200078ec0ff */
[----:B------:R-:W-:Y:S01]  /*107b0*/  IMAD.U32 R42, R15, 0x10000, RZ ;  /* 0x000100000f2a7824 */ /* 0x000fe200078e00ff */
[----:B------:R-:W-:Y:S01]  /*107c0*/  LEA.HI R6, R6, R41, RZ, 0x3 ;  /* 0x0000002906067211 */ /* 0x000fe200078f18ff */
[----:B------:R-:W-:Y:S01]  /*107d0*/  IMAD.U32 R38, R3, 0x10000, RZ ;  /* 0x0001000003267824 */ /* 0x000fe200078e00ff */
[----:B------:R-:W-:Y:S01]  /*107e0*/  LOP3.LUT R4, R167, 0x38, R4, 0xf8, !PT ;  /* 0x00000038a7047812 */ /* 0x000fe200078ef804 */
[C---:B------:R-:W-:Y:S01]  /*107f0*/  IMAD.U32 R39, R20.reuse, 0x10000, RZ ;  /* 0x0001000014277824 */ /* 0x040fe200078e00ff */
[----:B------:R-:W-:Y:S01]  /*10800*/  LOP3.LUT R20, R20, 0xffff0000, RZ, 0xc0, !PT ;  /* 0xffff000014147812 */ /* 0x000fe200078ec0ff */
[----:B------:R-:W-:Y:S01]  /*10810*/  IMAD.SHL.U32 R6, R6, 0x400, RZ ;  /* 0x0000040006067824 */ /* 0x000fe200078e00ff */
[----:B------:R-:W-:Y:S01]  /*10820*/  LOP3.LUT R4, R4, R223, RZ, 0x3c, !PT ;  /* 0x000000df04047212 */ /* 0x000fe200078e3cff */
[C---:B------:R-:W-:Y:S01]  /*10830*/  IMAD.U32 R37, R12.reuse, 0x10000, RZ ;  /* 0x000100000c257824 */ /* 0x040fe200078e00ff */
[----:B------:R-:W-:-:S02]  /*10840*/  LOP3.LUT R12, R12, 0xffff0000, RZ, 0xc0, !PT ;  /* 0xffff00000c0c7812 */ /* 0x000fc400078ec0ff */
[----:B------:R-:W-:Y:S02]  /*10850*/  LOP3.LUT R6, R6, 0x7fffe000, RZ, 0xc0, !PT ;  /* 0x7fffe00006067812 */ /* 0x000fe400078ec0ff */
[----:B------:R-:W-:Y:S02]  /*10860*/  LOP3.LUT R15, R15, 0xffff0000, RZ, 0xc0, !PT ;  /* 0xffff00000f0f7812 */ /* 0x000fe400078ec0ff */
[----:B------:R-:W-:Y:S02]  /*10870*/  IADD3 R9, R4, R6, R179 ;  /* 0x0000000604097210 */ /* 0x000fe40007ffe0b3 */
[----:B------:R-:W0:Y:S01]  /*10880*/  LDS.128 R4, [R218] ;  /* 0x00000000da047984 */ /* 0x000e220000000c00 */
[----:B------:R-:W-:Y:S02]  /*10890*/  LOP3.LUT R3, R3, 0xffff0000, RZ, 0xc0, !PT ;  /* 0xffff000003037812 */ /* 0x000fe400078ec0ff */
[----:B------:R-:W-:-:S05]  /*108a0*/  IMAD R24, R9, 0x2, R2 ;  /* 0x0000000209187824 */ /* 0x000fca00078e0202 */
[----:B------:R-:W1:Y:S01]  /*108b0*/  LDS.128 R8, [R24+0xc400] ;  /* 0x00c4000018087984 */ /* 0x000e620000000c00 */
[C---:B0-----:R-:W-:Y:S01]  /*108c0*/  SHF.L.U32 R25, R4.reuse, 0x10, RZ ;  /* 0x0000001004197819 */ /* 0x041fe200000006ff */
[----:B------:R-:W-:Y:S01]  /*108d0*/  IMAD.U32 R26, R5, 0x10000, RZ ;  /* 0x00010000051a7824 */ /* 0x000fe200078e00ff */
[----:B------:R-:W-:Y:S01]  /*108e0*/  LOP3.LUT R4, R4, 0xffff0000, RZ, 0xc0, !PT ;  /* 0xffff000004047812 */ /* 0x000fe200078ec0ff */
[C---:B------:R-:W-:Y:S01]  /*108f0*/  IMAD.U32 R27, R6.reuse, 0x10000, RZ ;  /* 0x00010000061b7824 */ /* 0x040fe200078e00ff */
[----:B------:R-:W-:Y:S01]  /*10900*/  LOP3.LUT R6, R6, 0xffff0000, RZ, 0xc0, !PT ;  /* 0xffff000006067812 */ /* 0x000fe200078ec0ff */
[----:B------:R-:W-:Y:S01]  /*10910*/  IMAD.U32 R28, R7, 0x10000, RZ ;  /* 0x00010000071c7824 */ /* 0x000fe200078e00ff */
[----:B------:R-:W-:Y:S01]  /*10920*/  LOP3.LUT R5, R5, 0xffff0000, RZ, 0xc0, !PT ;  /* 0xffff000005057812 */ /* 0x000fe200078ec0ff */
[C---:B-1----:R-:W-:Y:S01]  /*10930*/  IMAD.U32 R29, R8.reuse, 0x10000, RZ ;  /* 0x00010000081d7824 */ /* 0x042fe200078e00ff */
[----:B------:R-:W-:Y:S01]  /*10940*/  LOP3.LUT R8, R8, 0xffff0000, RZ, 0xc0, !PT ;  /* 0xffff000008087812 */ /* 0x000fe200078ec0ff */
[----:B------:R-:W-:Y:S01]  /*10950*/  IMAD.U32 R30, R9, 0x10000, RZ ;  /* 0x00010000091e7824 */ /* 0x000fe200078e00ff */
[----:B------:R-:W-:Y:S01]  /*10960*/  SHF.L.U32 R31, R10, 0x10, RZ ;  /* 0x000000100a1f7819 */ /* 0x000fe200000006ff */
[-C--:B------:R-:W-:Y:S01]  /*10970*/  FMUL.FTZ R34, R35, R29.reuse ;  /* 0x0000001d23227220 */ /* 0x080fe20000410000 */
[C---:B------:R-:W-:Y:S01]  /*10980*/  FMUL.FTZ R14, R33.reuse, R29 ;  /* 0x0000001d210e7220 */ /* 0x040fe20000410000 */
[-C--:B------:R-:W-:Y:S01]  /*10990*/  FMUL.FTZ R29, R40, R8.reuse ;  /* 0x00000008281d7220 */ /* 0x080fe20000410000 */
[----:B------:R-:W-:Y:S01]  /*109a0*/  LOP3.LUT R10, R10, 0xffff0000, RZ, 0xc0, !PT ;  /* 0xffff00000a0a7812 */ /* 0x000fe200078ec0ff */
[-C--:B------:R-:W-:Y:S01]  /*109b0*/  FFMA.FTZ R34, R33, R25.reuse, -R34 ;  /* 0x0000001921227223 */ /* 0x080fe20000010822 */
[----:B------:R-:W-:Y:S01]  /*109c0*/  FFMA.FTZ R14, R35, R25, R14 ;  /* 0x00000019230e7223 */ /* 0x000fe2000001000e */
[C---:B------:R-:W-:Y:S01]  /*109d0*/  FMUL.FTZ R25, R0.reuse, R8 ;  /* 0x0000000800197220 */ /* 0x040fe20000410000 */
[----:B------:R-:W-:Y:S01]  /*109e0*/  FFMA.FTZ R29, R0, R4, -R29 ;  /* 0x00000004001d7223 */ /* 0x000fe2000001081d */
[-C--:B------:R-:W-:Y:S01]  /*109f0*/  FMUL.FTZ R33, R42, R30.reuse ;  /* 0x0000001e2a217220 */ /* 0x080fe20000410000 */
[----:B------:R-:W-:Y:S01]  /*10a00*/  FMUL.FTZ R35, R38, R30 ;  /* 0x0000001e26237220 */ /* 0x000fe20000410000 */
[-C--:B------:R-:W-:Y:S01]  /*10a10*/  FMUL.FTZ R0, R39, R31.reuse ;  /* 0x0000001f27007220 */ /* 0x080fe20000410000 */
[----:B------:R-:W-:Y:S01]  /*10a20*/  FFMA.FTZ R25, R40, R4, R25 ;  /* 0x0000000428197223 */ /* 0x000fe20000010019 */
[-C--:B------:R-:W-:Y:S01]  /*10a30*/  FFMA.FTZ R33, R38, R26.reuse, -R33 ;  /* 0x0000001a26217223 */ /* 0x080fe20000010821 */
[----:B------:R-:W-:Y:S01]  /*10a40*/  FFMA.FTZ R35, R42, R26, R35 ;  /* 0x0000001a2a237223 */ /* 0x000fe20000010023 */
[----:B------:R-:W-:Y:S01]  /*10a50*/  FMUL.FTZ R4, R37, R31 ;  /* 0x0000001f25047220 */ /* 0x000fe20000410000 */
[----:B------:R-:W-:-:S02]  /*10a60*/  IMAD.U32 R32, R11, 0x10000, RZ ;  /* 0x000100000b207824 */ /* 0x000fc400078e00ff */
[-C--:B------:R-:W-:Y:S01]  /*10a70*/  FFMA.FTZ R8, R37, R27.reuse, -R0 ;  /* 0x0000001b25087223 */ /* 0x080fe20000010800 */
[----:B------:R-:W-:Y:S02]  /*10a80*/  IMAD.U32 R26, R21, 0x10000, RZ ;  /* 0x00010000151a7824 */ /* 0x000fe400078e00ff */
[-C--:B------:R-:W-:Y:S01]  /*10a90*/  FMUL.FTZ R31, R20, R10.reuse ;  /* 0x0000000a141f7220 */ /* 0x080fe20000410000 */
[----:B------:R-:W-:Y:S02]  /*10aa0*/  IMAD.U32 R0, R13, 0x10000, RZ ;  /* 0x000100000d007824 */ /* 0x000fe400078e00ff */
[----:B------:R-:W-:Y:S01]  /*10ab0*/  FMUL.FTZ R37, R12, R10 ;  /* 0x0000000a0c257220 */ /* 0x000fe20000410000 */
[----:B------:R-:W-:Y:S01]  /*10ac0*/  FFMA.FTZ R10, R39, R27, R4 ;  /* 0x0000001b270a7223 */ /* 0x000fe20000010004 */
[----:B------:R-:W-:Y:S01]  /*10ad0*/  LOP3.LUT R9, R9, 0xffff0000, RZ, 0xc0, !PT ;  /* 0xffff000009097812 */ /* 0x000fe200078ec0ff */
[-C--:B------:R-:W-:Y:S01]  /*10ae0*/  FMUL.FTZ R27, R26, R32.reuse ;  /* 0x000000201a1b7220 */ /* 0x080fe20000410000 */
[----:B------:R-:W-:Y:S01]  /*10af0*/  LOP3.LUT R11, R11, 0xffff0000, RZ, 0xc0, !PT ;  /* 0xffff00000b0b7812 */ /* 0x000fe200078ec0ff */
[----:B------:R-:W-:Y:S01]  /*10b00*/  FMUL.FTZ R39, R0, R32 ;  /* 0x0000002000277220 */ /* 0x000fe20000410000 */
[----:B------:R-:W-:Y:S01]  /*10b10*/  LOP3.LUT R21, R21, 0xffff0000, RZ, 0xc0, !PT ;  /* 0xffff000015157812 */ /* 0x000fe200078ec0ff */
[-C--:B------:R-:W-:Y:S01]  /*10b20*/  FFMA.FTZ R31, R12, R6.reuse, -R31 ;  /* 0x000000060c1f7223 */ /* 0x080fe2000001081f */
[----:B------:R-:W-:Y:S01]  /*10b30*/  LOP3.LUT R13, R13, 0xffff0000, RZ, 0xc0, !PT ;  /* 0xffff00000d0d7812 */ /* 0x000fe200078ec0ff */
[----:B------:R-:W-:Y:S01]  /*10b40*/  FFMA.FTZ R37, R20, R6, R37 ;  /* 0x0000000614257223 */ /* 0x000fe20000010025 */
[----:B------:R-:W-:Y:S01]  /*10b50*/  LOP3.LUT R7, R7, 0xffff0000, RZ, 0xc0, !PT ;  /* 0xffff000007077812 */ /* 0x000fe200078ec0ff */
[-C--:B------:R-:W-:Y:S01]  /*10b60*/  FFMA.FTZ R27, R0, R28.reuse, -R27 ;  /* 0x0000001c001b7223 */ /* 0x080fe2000001081b */
        /* <DEDUP_REMOVED lines=19> */
.L_x_592:
[----:B------:R-:W-:Y:S05]  /*10ca0*/  BSYNC B0 ;  /* 0x0000000000007941 */ /* 0x000fea0003800000 */
.L_x_573:
[----:B------:R-:W-:Y:S01]  /*10cb0*/  @!PT LDS RZ, [RZ] ;  /* 0x00000000fffff984 */ /* 0x000fe20000000800 */
[----:B------:R-:W-:Y:S01]  /*10cc0*/  @!PT LDS RZ, [RZ] ;  /* 0x00000000fffff984 */ /* 0x000fe20000000800 */
[----:B------:R-:W-:Y:S01]  /*10cd0*/  @!PT LDS RZ, [RZ] ;  /* 0x00000000fffff984 */ /* 0x000fe20000000800 */
[----:B------:R-:W-:Y:S01]  /*10ce0*/  @!PT LDS RZ, [RZ] ;  /* 0x00000000fffff984 */ /* 0x000fe20000000800 */
[----:B------:R5:W-:Y:S06]  /*10cf0*/  MEMBAR.ALL.CTA ;  /* 0x0000000000007992 */ /* 0x000bec0000008000 */
[----:B-----5:R-:W5:Y:S01]  /*10d00*/  FENCE.VIEW.ASYNC.S ;  /* 0x00000000000073c6 */ /* 0x020f620000000000 */
[----:B------:R-:W-:Y:S05]  /*10d10*/  WARPSYNC.ALL ;  /* 0x0000000000007948 */ /* 0x000fea0003800000 */
[----:B-----5:R-:W-:Y:S06]  /*10d20*/  BAR.SYNC.DEFER_BLOCKING 0xd, 0x100 ;  /* 0x0344000000007b1d */ /* 0x020fec0000010000 */
.L_x_571:
[----:B------:R-:W2:Y:S02]  /*10d30*/  LDL R0, [R1+0x30] ;  /* 0x0000300001007983 */ /* 0x000ea40000100800 */
[----:B--2---:R-:W-:-:S13]  /*10d40*/  R2UR UR4, R0 ;  /* 0x00000000000472ca */ /* 0x004fda00000e0000 */
[----:B------:R-:W-:-:S04]  /*10d50*/  MOV R0, UR4 ;  /* 0x0000000400007c02 */ /* 0x000fc80008000f00 */
[----:B------:R-:W-:-:S13]  /*10d60*/  ISETP.NE.AND P0, PT, R0, 0x3, PT ;  /* 0x000000030000780c */ /* 0x000fda0003f05270 */
[----:B------:R-:W-:Y:S05]  /*10d70*/  @!P0 BRA `(.L_x_618) ;  /* 0x0000000000048947 */ /* 0x000fea0003800000 */
[----:B------:R-:W-:Y:S01]  /*10d80*/  BPT.TRAP 0x1 ;  /* 0x000000040000795c */ /* 0x000fe20000300000 */
.L_x_618:
[----:B------:R-:W-:Y:S01]  /*10d90*/  IMAD R0, R173, 0x8, R2 ;  /* 0x00000008ad007824 */ /* 0x000fe200078e0202 */
[----:B01----:R-:W-:-:S04]  /*10da0*/  SHF.L.U32 R3, R180, 0x1f, RZ ;  /* 0x0000001fb4037819 */ /* 0x003fc800000006ff */
[----:B------:R0:W1:Y:S01]  /*10db0*/  SYNCS.PHASECHK.TRANS64.TRYWAIT P1, [R0+URZ+0x2a830], R3 ;  /* 0x02a83003000075a7 */ /* 0x000062000802017f */
[----:B------:R-:W-:Y:S05]  /*10dc0*/  @!P0 BRA `(.L_x_619) ;  /* 0x0000000000048947 */ /* 0x000fea0003800000 */
[----:B------:R-:W-:Y:S01]  /*10dd0*/  BPT.TRAP 0x1 ;  /* 0x000000040000795c */ /* 0x000fe20000300000 */
.L_x_619:
[----:B------:R-:W-:Y:S01]  /*10de0*/  IMAD.MOV.U32 R87, RZ, RZ, RZ ;  /* 0x000000ffff577224 */ /* 0x000fe200078e00ff */
[----:B-1----:R-:W-:Y:S06]  /*10df0*/  @P1 BRA `(.L_x_620) ;  /* 0x0000000000081947 */ /* 0x002fec0003800000 */
[----:B------:R-:W1:Y:S02]  /*10e00*/  SYNCS.PHASECHK.TRANS64.TRYWAIT P1, [R0+URZ+0x2a830], R3 ;  /* 0x02a83003000075a7 */ /* 0x000e64000802017f */
[----:B-1----:R-:W-:Y:S05]  /*10e10*/  @!P1 BRA `(.L_x_621) ;  /* 0x000000f0004c9947 */ /* 0x002fea0003800000 */
.L_x_620:
[----:B------:R-:W-:Y:S05]  /*10e20*/  WARPSYNC.ALL ;  /* 0x0000000000007948 */ /* 0x000fea0003800000 */
[----:B01----:R-:W-:Y:S01]  /*10e30*/  VIADD R3, R2, 0x18400 ;  /* 0x0001840002037836 */ /* 0x003fe20000000000 */
[----:B------:R-:W-:Y:S01]  /*10e40*/  R2UR UR4, R36 ;  /* 0x00000000240472ca */ /* 0x000fe200000e0000 */
[----:B---34-:R-:W-:Y:S01]  /*10e50*/  IMAD.MOV.U32 R7, RZ, RZ, 0x40000040 ;  /* 0x40000040ff077424 */ /* 0x018fe200078e00ff */
[----:B------:R-:W-:Y:S01]  /*10e60*/  WARPGROUP.ARRIVE ;  /* 0x00000000000079c5 */ /* 0x000fe20000000000 */
[----:B------:R-:W-:Y:S01]  /*10e70*/  UMOV UR9, 0x40000040 ;  /* 0x4000004000097882 */ /* 0x000fe20000000000 */
[----:B------:R-:W-:Y:S01]  /*10e80*/  SHF.R.U32.HI R3, RZ, 0x4, R3 ;  /* 0x00000004ff037819 */ /* 0x000fe20000011603 */
[----:B------:R-:W-:Y:S01]  /*10e90*/  IMAD.U32 R11, RZ, RZ, UR9 ;  /* 0x00000009ff0b7e24 */ /* 0x000fe2000f8e00ff */
[----:B------:R-:W-:Y:S01]  /*10ea0*/  R2UR UR11, R7 ;  /* 0x00000000070b72ca */ /* 0x000fe200000e0000 */
[----:B------:R-:W-:Y:S01]  /*10eb0*/  UMOV UR57, 0x40000040 ;  /* 0x4000004000397882 */ /* 0x000fe20000000000 */
[----:B------:R-:W-:Y:S01]  /*10ec0*/  LOP3.LUT R3, R3, 0x3fff, RZ, 0xc0, !PT ;  /* 0x00003fff03037812 */ /* 0x000fe200078ec0ff */
[----:B------:R-:W-:Y:S01]  /*10ed0*/  UMOV UR53, 0x40000040 ;  /* 0x4000004000357882 */ /* 0x000fe20000000000 */
[----:B------:R-:W-:Y:S01]  /*10ee0*/  MOV R9, 0x40000040 ;  /* 0x4000004000097802 */ /* 0x000fe20000000f00 */
[----:B------:R-:W-:Y:S01]  /*10ef0*/  UMOV UR49, 0x40000040 ;  /* 0x4000004000317882 */ /* 0x000fe20000000000 */
[----:B------:R-:W-:Y:S01]  /*10f00*/  LOP3.LUT R5, R3, 0x10000, RZ, 0xfc, !PT ;  /* 0x0001000003057812 */ /* 0x000fe200078efcff */
[----:B------:R-:W-:Y:S01]  /*10f10*/  ULOP3.LUT UR4, UR4, 0x10000, URZ, 0xfc, !UPT ;  /* 0x0001000004047892 */ /* 0x000fe2000f8efc3f */
[----:B------:R-:W-:Y:S01]  /*10f20*/  IMAD.MOV.U32 R7, RZ, RZ, 0x40000040 ;  /* 0x40000040ff077424 */ /* 0x000fe200078e00ff */
[----:B------:R-:W-:Y:S01]  /*10f30*/  UMOV UR45, 0x40000040 ;  /* 0x40000040002d7882 */ /* 0x000fe20000000000 */
[----:B------:R-:W-:Y:S01]  /*10f40*/  UMOV UR41, 0x40000040 ;  /* 0x4000004000297882 */ /* 0x000fe20000000000 */
[----:B------:R-:W-:Y:S01]  /*10f50*/  IMAD R6, R173, 0x900, R5 ;  /* 0x00000900ad067824 */ /* 0x000fe200078e0205 */
[----:B------:R-:W-:Y:S01]  /*10f60*/  UIADD3 UR5, UR4, 0x2, URZ ;  /* 0x0000000204057890 */ /* 0x000fe2000fffe03f */
[----:B------:R-:W-:Y:S01]  /*10f70*/  R2UR UR39, R7 ;  /* 0x00000000072772ca */ /* 0x000fe200000e0000 */
[----:B------:R-:W-:Y:S01]  /*10f80*/  UMOV UR8, UR4 ;  /* 0x0000000400087c82 */ /* 0x000fe20008000000 */
[C---:B------:R-:W-:Y:S01]  /*10f90*/  VIADD R8, R6.reuse, 0x2 ;  /* 0x0000000206087836 */ /* 0x040fe20000000000 */
[----:B------:R-:W-:Y:S01]  /*10fa0*/  R2UR UR10, R6 ;  /* 0x00000000060a72ca */ /* 0x000fe200000e0000 */
[----:B------:R-:W-:Y:S01]  /*10fb0*/  IMAD.U32 R10, RZ, RZ, UR8 ;  /* 0x00000008ff0a7e24 */ /* 0x000fe2000f8e00ff */
[----:B------:R-:W-:-:S02]  /*10fc0*/  UIADD3 UR56, UR4, 0x404, URZ ;  /* 0x0000040404387890 */ /* 0x000fc4000fffe03f */
[----:B------:R-:W-:Y:S02]  /*10fd0*/  UIADD3 UR52, UR4, 0x406, URZ ;  /* 0x0000040604347890 */ /* 0x000fe4000fffe03f */
[----:B------:R0:W-:Y:S01]  /*10fe0*/  STL.64 [R1+0x28], R10 ;  /* 0x0000280a01007387 */ /* 0x0001e20000100a00 */
[----:B------:R-:W-:Y:S02]  /*10ff0*/  UIADD3 UR48, UR4, 0x800, URZ ;  /* 0x0000080004307890 */ /* 0x000fe4000fffe03f */
[----:B------:R-:W-:Y:S02]  /*11000*/  UIADD3 UR44, UR4, 0x802, URZ ;  /* 0x00000802042c7890 */ /* 0x000fe4000fffe03f */
[----:B------:R-:W-:Y:S02]  /*11010*/  UIADD3 UR40, UR4, 0x804, URZ ;  /* 0x0000080404287890 */ /* 0x000fe4000fffe03f */
[----:B------:R-:W-:Y:S01]  /*11020*/  HGMMA.64x96x16.F32.BF16 R24, gdesc[UR8], RZ, !UPT, gsb0 ;  /* 0x01600000081879f0 */ /* 0x000fe2000c0018ff */
[----:B------:R-:W-:Y:S01]  /*11030*/  R2UR UR10, R8 ;  /* 0x00000000080a72ca */ /* 0x000fe200000e0000 */
[----:B------:R-:W-:Y:S01]  /*11040*/  UMOV UR8, UR5 ;  /* 0x0000000500087c82 */ /* 0x000fe20008000000 */
[----:B------:R-:W-:Y:S01]  /*11050*/  R2UR UR11, R9 ;  /* 0x00000000090b72ca */ /* 0x000fe200000e0000 */
[----:B------:R-:W-:Y:S01]  /*11060*/  UMOV UR9, 0x40000040 ;  /* 0x4000004000097882 */ /* 0x000fe20000000000 */
[----:B------:R-:W-:Y:S01]  /*11070*/  VIADD R8, R6, 0x4 ;  /* 0x0000000406087836 */ /* 0x000fe20000000000 */
[----:B------:R-:W-:Y:S01]  /*11080*/  UIADD3 UR5, UR4, 0x4, URZ ;  /* 0x0000000404057890 */ /* 0x000fe2000fffe03f */
[----:B------:R-:W-:Y:S01]  /*11090*/  IMAD.MOV.U32 R9, RZ, RZ, 0x40000040 ;  /* 0x40000040ff097424 */ /* 0x000fe200078e00ff */
[----:B------:R-:W-:Y:S01]  /*110a0*/  UIADD3 UR36, UR4, 0x806, URZ ;  /* 0x0000080604247890 */ /* 0x000fe2000fffe03f */
[----:B0-----:R-:W-:Y:S01]  /*110b0*/  IMAD.U32 R10, RZ, RZ, UR8 ;  /* 0x00000008ff0a7e24 */ /* 0x001fe2000f8e00ff */
[----:B------:R-:W-:Y:S01]  /*110c0*/  UMOV UR37, 0x40000040 ;  /* 0x4000004000257882 */ /* 0x000fe20000000000 */
[----:B------:R-:W-:-:S05]  /*110d0*/  IMAD.U32 R11, RZ, RZ, UR9 ;  /* 0x00000009ff0b7e24 */ /* 0x000fca000f8e00ff */
[----:B------:R0:W-:Y:S01]  /*110e0*/  STL.64 [R1+0x20], R10 ;  /* 0x0000200a01007387 */ /* 0x0001e20000100a00 */
[----:B------:R-:W-:Y:S02]  /*110f0*/  WARPGROUP.DEPBAR.LE gsb0, 0x0 ;  /* 0x00008000000079c5 */ /* 0x000fe40000010000 */
[----:B------:R-:W-:-:S06]  /*11100*/  WARPGROUP.ARRIVE ;  /* 0x00000000000079c5 */ /* 0x000fcc0000000000 */
[----:B------:R-:W-:Y:S01]  /*11110*/  HGMMA.64x96x16.F32.BF16 R24, gdesc[UR8], R24, gsb0 ;  /* 0x01600000081879f0 */ /* 0x000fe20008001818 */
[----:B------:R-:W-:Y:S01]  /*11120*/  R2UR UR10, R8 ;  /* 0x00000000080a72ca */ /* 0x000fe200000e0000 */
[----:B------:R-:W-:Y:S01]  /*11130*/  UMOV UR8, UR5 ;  /* 0x0000000500087c82 */ /* 0x000fe20008000000 */
[----:B------:R-:W-:Y:S01]  /*11140*/  R2UR UR11, R9 ;  /* 0x00000000090b72ca */ /* 0x000fe200000e0000 */
[----:B------:R-:W-:Y:S01]  /*11150*/  UMOV UR9, 0x40000040 ;  /* 0x4000004000097882 */ /* 0x000fe20000000000 */
[----:B------:R-:W-:Y:S01]  /*11160*/  VIADD R8, R6, 0x6 ;  /* 0x0000000606087836 */ /* 0x000fe20000000000 */
[----:B------:R-:W-:Y:S01]  /*11170*/  MOV R9, 0x40000040 ;  /* 0x4000004000097802 */ /* 0x000fe20000000f00 */
[----:B------:R-:W-:Y:S01]  /*11180*/  UIADD3 UR5, UR4, 0x6, URZ ;  /* 0x0000000604057890 */ /* 0x000fe2000fffe03f */
[----:B0-----:R-:W-:Y:S02]  /*11190*/  IMAD.U32 R10, RZ, RZ, UR8 ;  /* 0x00000008ff0a7e24 */ /* 0x001fe4000f8e00ff */
        /* <DEDUP_REMOVED lines=10> */
[----:B------:R-:W-:Y:S01]  /*11240*/  UIADD3 UR5, UR4, 0x400, URZ ;  /* 0x0000040004057890 */ /* 0x000fe2000fffe03f */
[----:B------:R-:W-:Y:S02]  /*11250*/  IMAD.MOV.U32 R9, RZ, RZ, 0x40000040 ;  /* 0x40000040ff097424 */ /* 0x000fe400078e00ff */
        /* <DEDUP_REMOVED lines=23> */
[----:B------:R-:W-:Y:S02]  /*113d0*/  VIADD R8, R6, 0x304 ;  /* 0x0000030406087836 */ /* 0x000fe40000000000 */
[----:B------:R-:W-:Y:S02]  /*113e0*/  IMAD.MOV.U32 R9, RZ, RZ, 0x40000040 ;  /* 0x40000040ff097424 */ /* 0x000fe400078e00ff */
[----:B0-----:R-:W-:Y:S01]  /*113f0*/  IMAD.U32 R10, RZ, RZ, UR8 ;  /* 0x00000008ff0a7e24 */ /* 0x001fe2000f8e00ff */
[----:B------:R-:W-:Y:S01]  /*11400*/  R2UR UR58, R8 ;  /* 0x00000000083a72ca */ /* 0x000fe200000e0000 */
[----:B------:R-:W-:Y:S01]  /*11410*/  VIADD R8, R6, 0x306 ;  /* 0x0000030606087836 */ /* 0x000fe20000000000 */
[----:B------:R-:W-:Y:S01]  /*11420*/  R2UR UR59, R9 ;  /* 0x00000000093b72ca */ /* 0x000fe200000e0000 */
[----:B------:R-:W-:-:S02]  /*11430*/  IMAD.MOV.U32 R9, RZ, RZ, 0x40000040 ;  /* 0x40000040ff097424 */ /* 0x000fc400078e00ff */
[----:B------:R-:W-:Y:S01]  /*11440*/  IMAD.U32 R11, RZ, RZ, UR9 ;  /* 0x00000009ff0b7e24 */ /* 0x000fe2000f8e00ff */
[----:B------:R-:W-:Y:S01]  /*11450*/  R2UR UR54, R8 ;  /* 0x00000000083672ca */ /* 0x000fe200000e0000 */
[----:B------:R-:W-:Y:S01]  /*11460*/  VIADD R8, R6, 0x600 ;  /* 0x0000060006087836 */ /* 0x000fe20000000000 */
[----:B------:R-:W-:Y:S02]  /*11470*/  R2UR UR55, R9 ;  /* 0x00000000093772ca */ /* 0x000fe400000e0000 */
[----:B------:R-:W-:Y:S01]  /*11480*/  MOV R9, 0x40000040 ;  /* 0x4000004000097802 */ /* 0x000fe20000000f00 */
[----:B------:R0:W-:Y:S01]  /*11490*/  STL.64 [R1], R10 ;  /* 0x0000000a01007387 */ /* 0x0001e20000100a00 */
[----:B------:R-:W-:Y:S01]  /*114a0*/  R2UR UR50, R8 ;  /* 0x00000000083272ca */ /* 0x000fe200000e0000 */
[----:B------:R-:W-:Y:S01]  /*114b0*/  VIADD R8, R6, 0x602 ;  /* 0x0000060206087836 */ /* 0x000fe20000000000 */
[----:B------:R-:W-:Y:S01]  /*114c0*/  R2UR UR51, R9 ;  /* 0x00000000093372ca */ /* 0x000fe200000e0000 */
[----:B------:R-:W-:-:S03]  /*114d0*/  IMAD.MOV.U32 R9, RZ, RZ, 0x40000040 ;  /* 0x40000040ff097424 */ /* 0x000fc600078e00ff */
[----:B------:R-:W-:Y:S01]  /*114e0*/  R2UR UR46, R8 ;  /* 0x00000000082e72ca */ /* 0x000fe200000e0000 */
[C---:B------:R-:W-:Y:S01]  /*114f0*/  VIADD R8, R6.reuse, 0x604 ;  /* 0x0000060406087836 */ /* 0x040fe20000000000 */
[----:B------:R-:W-:Y:S01]  /*11500*/  R2UR UR47, R9 ;  /* 0x00000000092f72ca */ /* 0x000fe200000e0000 */
[----:B------:R-:W-:Y:S02]  /*11510*/  IMAD.MOV.U32 R9, RZ, RZ, 0x40000040 ;  /* 0x40000040ff097424 */ /* 0x000fe400078e00ff */
[----:B------:R-:W-:Y:S01]  /*11520*/  VIADD R6, R6, 0x606 ;  /* 0x0000060606067836 */ /* 0x000fe20000000000 */
[----:B------:R-:W-:Y:S02]  /*11530*/  R2UR UR42, R8 ;  /* 0x00000000082a72ca */ /* 0x000fe400000e0000 */
[----:B------:R-:W-:Y:S02]  /*11540*/  R2UR UR43, R9 ;  /* 0x00000000092b72ca */ /* 0x000fe400000e0000 */
[----:B------:R-:W-:Y:S01]  /*11550*/  R2UR UR38, R6 ;  /* 0x00000000062672ca */ /* 0x000fe200000e0000 */
[----:B------:R-:W-:-:S02]  /*11560*/  WARPGROUP.DEPBAR.LE gsb0, 0x0 ;  /* 0x00008000000079c5 */ /* 0x000fc40000010000 */
        /* <DEDUP_REMOVED lines=21> */
[----:B0-----:R-:W-:Y:S05]  /*116c0*/  @!P0 BRA `(.L_x_622) ;  /* 0x0000000000048947 */ /* 0x001fea0003800000 */
[----:B------:R-:W-:Y:S01]  /*116d0*/  BPT.TRAP 0x1 ;  /* 0x000000040000795c */ /* 0x000fe20000300000 */
.L_x_622:
        /* <DEDUP_REMOVED lines=8> */
[----:B------:R-:W0:Y:S01]  /*11760*/  MUFU.TANH R24, R24 ;  /* 0x0000001800187308 */ /* 0x000e220000002400 */
[----:B------:R-:W-:Y:S01]  /*11770*/  FMUL.FTZ R33, R33, UR4 ;  /* 0x0000000421217c20 */ /* 0x000fe20008410000 */
[----:B------:R-:W-:Y:S01]  /*11780*/  FMUL.FTZ R26, R26, UR4 ;  /* 0x000000041a1a7c20 */ /* 0x000fe20008410000 */
[----:B------:R-:W-:Y:S01]  /*11790*/  FMUL.FTZ R36, R36, UR4 ;  /* 0x0000000424247c20 */ /* 0x000fe20008410000 */
[C---:B------:R-:W-:Y:S01]  /*117a0*/  ISETP.GT.AND P6, PT, R8.reuse, RZ, PT ;  /* 0x000000ff0800720c */ /* 0x040fe20003fc4270 */
[----:B------:R-:W-:Y:S01]  /*117b0*/  FMUL.FTZ R27, R27, UR4 ;  /* 0x000000041b1b7c20 */ /* 0x000fe20008410000 */
[C---:B------:R-:W-:Y:S01]  /*117c0*/  ISETP.GT.AND P5, PT, R8.reuse, 0x1, PT ;  /* 0x000000010800780c */ /* 0x040fe20003fa4270 */
[----:B------:R-:W-:Y:S01]  /*117d0*/  FMUL.FTZ R37, R37, UR4 ;  /* 0x0000000425257c20 */ /* 0x000fe20008410000 */
[----:B------:R-:W1:Y:S01]  /*117e0*/  MUFU.TANH R25, R25 ;  /* 0x0000001900197308 */ /* 0x000e620000002400 */
[----:B------:R-:W-:Y:S01]  /*117f0*/  ISETP.GT.AND P4, PT, R8, 0x8, PT ;  /* 0x000000080800780c */ /* 0x000fe20003f84270 */
[----:B------:R-:W-:Y:S01]  /*11800*/  FMUL.FTZ R30, R30, UR4 ;  /* 0x000000041e1e7c20 */ /* 0x000fe20008410000 */
[----:B------:R-:W-:Y:S01]  /*11810*/  FMUL.FTZ R59, R59, UR4 ;  /* 0x000000043b3b7c20 */ /* 0x000fe20008410000 */
[----:B------:R-:W-:Y:S01]  /*11820*/  ISETP.GT.AND P3, PT, R8, 0x9, PT ;  /* 0x000000090800780c */ /* 0x000fe20003f64270 */
[----:B------:R-:W-:Y:S01]  /*11830*/  FMUL.FTZ R40, R40, UR4 ;  /* 0x0000000428287c20 */ /* 0x000fe20008410000 */
[----:B------:R-:W-:Y:S01]  /*11840*/  FMUL.FTZ R31, R31, UR4 ;  /* 0x000000041f1f7c20 */ /* 0x000fe20008410000 */
[----:B------:R-:W-:Y:S01]  /*11850*/  ISETP.GT.AND P2, PT, R8, 0x10, PT ;  /* 0x000000100800780c */ /* 0x000fe20003f44270 */
[----:B------:R-:W2:Y:S01]  /*11860*/  MUFU.TANH R28, R28 ;  /* 0x0000001c001c7308 */ /* 0x000ea20000002400 */
[----:B0-----:R-:W-:Y:S01]  /*11870*/  FSEL R101, R24, -INF , P6 ;  /* 0xff80000018657808 */ /* 0x001fe20003000000 */
[----:B------:R-:W-:Y:S01]  /*11880*/  FMUL.FTZ R34, R34, UR4 ;  /* 0x0000000422227c20 */ /* 0x000fe20008410000 */
[----:B------:R-:W-:Y:S01]  /*11890*/  FMUL.FTZ R41, R41, UR4 ;  /* 0x0000000429297c20 */ /* 0x000fe20008410000 */
[----:B------:R-:W-:Y:S01]  /*118a0*/  FMUL.FTZ R61, R61, UR4 ;  /* 0x000000043d3d7c20 */ /* 0x000fe20008410000 */
[----:B------:R-:W-:Y:S01]  /*118b0*/  FMUL.FTZ R7, R69, UR4 ;  /* 0x0000000445077c20 */ /* 0x000fe20008410000 */
[----:B------:R-:W-:Y:S01]  /*118c0*/  ISETP.GT.AND P1, PT, R8, 0x11, PT ;  /* 0x000000110800780c */ /* 0x000fe20003f24270 */
[----:B------:R-:W-:Y:S01]  /*118d0*/  FMUL.FTZ R44, R44, UR4 ;  /* 0x000000042c2c7c20 */ /* 0x000fe20008410000 */
[----:B------:R-:W-:Y:S01]  /*118e0*/  MUFU.TANH R29, R29 ;  /* 0x0000001d001d7308 */ /* 0x000fe20000002400 */
[----:B-1----:R-:W-:Y:S01]  /*118f0*/  FSEL R79, R25, -INF , P5 ;  /* 0xff800000194f7808 */ /* 0x002fe20002800000 */
[----:B------:R-:W-:Y:S01]  /*11900*/  FMUL.FTZ R35, R35, UR4 ;  /* 0x0000000423237c20 */ /* 0x000fe20008410000 */
[----:B------:R-:W-:Y:S01]  /*11910*/  FMUL.FTZ R65, R65, UR4 ;  /* 0x0000000441417c20 */ /* 0x000fe20008410000 */
[----:B------:R-:W-:Y:S01]  /*11920*/  FMUL.FTZ R38, R38, UR4 ;  /* 0x0000000426267c20 */ /* 0x000fe20008410000 */
[----:B------:R-:W-:Y:S01]  /*11930*/  FMNMX.FTZ R12, R101, R79, !PT ;  /* 0x0000004f650c7209 */ /* 0x000fe20007810000 */
[----:B------:R-:W-:Y:S01]  /*11940*/  FMUL.FTZ R45, R45, UR4 ;  /* 0x000000042d2d7c20 */ /* 0x000fe20008410000 */
[----:B------:R-:W-:Y:S01]  /*11950*/  FMUL.FTZ R47, R47, UR4 ;  /* 0x000000042f2f7c20 */ /* 0x000fe20008410000 */
[----:B------:R-:W0:Y:S01]  /*11960*/  MUFU.TANH R32, R32 ;  /* 0x0000002000207308 */ /* 0x000e220000002400 */
[----:B--2---:R-:W-:Y:S01]  /*11970*/  FSEL R77, R28, -INF , P4 ;  /* 0xff8000001c4d7808 */ /* 0x004fe20002000000 */
[----:B------:R-:W-:Y:S01]  /*11980*/  FMUL.FTZ R55, R55, UR4 ;  /* 0x0000000437377c20 */ /* 0x000fe20008410000 */
[----:B------:R-:W-:Y:S01]  /*11990*/  FMUL.FTZ R48, R48, UR4 ;  /* 0x0000000430307c20 */ /* 0x000fe20008410000 */
[----:B------:R-:W-:Y:S01]  /*119a0*/  FMUL.FTZ R39, R39, UR4 ;  /* 0x0000000427277c20 */ /* 0x000fe20008410000 */
[----:B------:R-:W-:Y:S01]  /*119b0*/  FMNMX.FTZ R12, R77, R12, !PT ;  /* 0x0000000c4d0c7209 */ /* 0x000fe20007810000 */
        /* <DEDUP_REMOVED lines=10> */
[----:B------:R-:W-:Y:S01]  /*11a60*/  MUFU.TANH R33, R33 ;  /* 0x0000002100217308 */ /* 0x000fe20000002400 */
[----:B0-----:R-:W-:Y:S01]  /*11a70*/  FSEL R69, R32, -INF , P2 ;  /* 0xff80000020457808 */ /* 0x001fe20001000000 */
[----:B------:R-:W-:Y:S01]  /*11a80*/  FMUL.FTZ R57, R57, UR4 ;  /* 0x0000000439397c20 */ /* 0x000fe20008410000 */
[----:B------:R-:W-:Y:S01]  /*11a90*/  FMUL.FTZ R60, R60, UR4 ;  /* 0x000000043c3c7c20 */ /* 0x000fe20008410000 */
[----:B------:R-:W-:Y:S01]  /*11aa0*/  FMUL.FTZ R54, R54, UR4 ;  /* 0x0000000436367c20 */ /* 0x000fe20008410000 */
[----:B------:R-:W-:Y:S01]  /*11ab0*/  FMUL.FTZ R64, R64, UR4 ;  /* 0x0000000440407c20 */ /* 0x000fe20008410000 */
[----:B------:R-:W-:Y:S01]  /*11ac0*/  FMUL.FTZ R58, R58, UR4 ;  /* 0x000000043a3a7c20 */ /* 0x000fe20008410000 */
[----:B------:R-:W-:Y:S01]  /*11ad0*/  FMUL.FTZ R68, R68, UR4 ;  /* 0x0000000444447c20 */ /* 0x000fe20008410000 */
[----:B------:R-:W0:Y:S01]  /*11ae0*/  MUFU.TANH R4, R27 ;  /* 0x0000001b00047308 */ /* 0x000e220000002400 */
[----:B-1----:R-:W-:Y:S01]  /*11af0*/  FSEL R3, R3, -INF , P6 ;  /* 0xff80000003037808 */ /* 0x002fe20003000000 */
[----:B------:R-:W-:Y:S01]  /*11b00*/  ULDC UR5, c[0x0][0x988] ;  /* 0x0002620000057ab9 */ /* 0x000fe20000000800 */
[----:B------:R-:W-:Y:S01]  /*11b10*/  ISETP.GT.AND P6, PT, R8, 0x18, PT ;  /* 0x000000180800780c */ /* 0x000fe20003fc4270 */
[----:B------:R-:W-:Y:S01]  /*11b20*/  FMUL.FTZ R62, R62, UR4 ;  /* 0x000000043e3e7c20 */ /* 0x000fe20008410000 */
[----:B------:R-:W-:Y:S01]  /*11b30*/  P2R R10, PR, RZ, 0x1 ;  /* 0x00000001ff0a7803 */ /* 0x000fe20000000000 */
[----:B------:R-:W-:Y:S01]  /*11b40*/  FMUL.FTZ R63, R63, UR4 ;  /* 0x000000043f3f7c20 */ /* 0x000fe20008410000 */
[----:B------:R-:W-:Y:S01]  /*11b50*/  FMUL.FTZ R66, R66, UR4 ;  /* 0x0000000442427c20 */ /* 0x000fe20008410000 */
[----:B------:R-:W-:Y:S01]  /*11b60*/  MUFU.TANH R36, R36 ;  /* 0x0000002400247308 */ /* 0x000fe20000002400 */
[----:B------:R-:W-:Y:S01]  /*11b70*/  FMUL.FTZ R67, R67, UR4 ;  /* 0x0000000443437c20 */ /* 0x000fe20008410000 */
[----:B------:R-:W-:Y:S01]  /*11b80*/  FMUL.FTZ R70, R70, UR4 ;  /* 0x0000000446467c20 */ /* 0x000fe20008410000 */
[----:B------:R-:W-:Y:S01]  /*11b90*/  FMUL.FTZ R71, R71, UR4 ;  /* 0x0000000447477c20 */ /* 0x000fe20008410000 */
[----:B------:R-:W-:Y:S01]  /*11ba0*/  VIADD R0, R0, 0x2a840 ;  /* 0x0002a84000007836 */ /* 0x000fe20000000000 */
[----:B------:R-:W-:Y:S01]  /*11bb0*/  ULDC UR38, c[0x0][0x9d8] ;  /* 0x0002760000267ab9 */ /* 0x000fe20000000800 */
[----:B------:R-:W-:Y:S01]  /*11bc0*/  ULDC UR39, c[0x0][0x988] ;  /* 0x0002620000277ab9 */ /* 0x000fe20000000800 */
[----:B------:R-:W-:Y:S01]  /*11bd0*/  BSSY B0, `(.L_x_623) ;  /* 0x000040a000007945 */ /* 0x000fe20003800000 */
[----:B------:R-:W1:Y:S01]  /*11be0*/  MUFU.TANH R11, R30 ;  /* 0x0000001e000b7308 */ /* 0x000e620000002400 */
[----:B0-----:R-:W-:Y:S01]  /*11bf0*/  FSEL R4, R4, -INF , P5 ;  /* 0xff80000004047808 */ /* 0x001fe20002800000 */
[--C-:B------:R-:W-:Y:S01]  /*11c00*/  IMAD.MOV.U32 R86, RZ, RZ, R87.reuse ;  /* 0x000000ffff567224 */ /* 0x100fe200078e0057 */
[----:B------:R-:W-:Y:S01]  /*11c10*/  ISETP.GT.AND P5, PT, R8, 0x19, PT ;  /* 0x000000190800780c */ /* 0x000fe20003fa4270 */
[--C-:B------:R-:W-:Y:S01]  /*11c20*/  IMAD.MOV.U32 R84, RZ, RZ, R87.reuse ;  /* 0x000000ffff547224 */ /* 0x100fe200078e0057 */
[----:B------:R-:W-:Y:S01]  /*11c30*/  FMNMX.FTZ R20, R3, R4, !PT ;  /* 0x0000000403147209 */ /* 0x000fe20007810000 */
[--C-:B------:R-:W-:Y:S01]  /*11c40*/  IMAD.MOV.U32 R80, RZ, RZ, R87.reuse ;  /* 0x000000ffff507224 */ /* 0x100fe200078e0057 */
[----:B------:R-:W-:Y:S01]  /*11c50*/  PRMT R0, R181, 0x654, R0 ;  /* 0x00000654b5007816 */ /* 0x000fe20000000000 */
[----:B------:R-:W-:Y:S01]  /*11c60*/  MUFU.TANH R37, R37 ;  /* 0x0000002500257308 */ /* 0x000fe20000002400 */
[-C--:B------:R-:W-:Y:S01]  /*11c70*/  MOV R82, R87.reuse ;  /* 0x0000005700527202 */ /* 0x080fe20000000f00 */
[--C-:B------:R-:W-:Y:S01]  /*11c80*/  IMAD.MOV.U32 R78, RZ, RZ, R87.reuse ;  /* 0x000000ffff4e7224 */ /* 0x100fe200078e0057 */
[----:B------:R0:W-:Y:S01]  /*11c90*/  SYNCS.ARRIVE.TRANS64.RED.A1T0 RZ, [R0+URZ], RZ ;  /* 0x000000ff00ff79a7 */ /* 0x0001e2000810043f */
[--C-:B------:R-:W-:Y:S01]  /*11ca0*/  IMAD.MOV.U32 R76, RZ, RZ, R87.reuse ;  /* 0x000000ffff4c7224 */ /* 0x100fe200078e0057 */
[----:B------:R-:W-:Y:S01]  /*11cb0*/  MOV R74, R87 ;  /* 0x00000057004a7202 */ /* 0x000fe20000000f00 */
[----:B------:R-:W-:-:S02]  /*11cc0*/  IMAD.MOV.U32 R72, RZ, RZ, R87 ;  /* 0x000000ffff487224 */ /* 0x000fc400078e0057 */
[----:B------:R2:W-:Y:S01]  /*11cd0*/  MUFU.TANH R75, R59 ;  /* 0x0000003b004b7308 */ /* 0x0005e20000002400 */
[----:B-1----:R-:W-:Y:S02]  /*11ce0*/  FSEL R11, R11, -INF , P4 ;  /* 0xff8000000b0b7808 */ /* 0x002fe40002000000 */
[----:B------:R-:W-:Y:S02]  /*11cf0*/  ISETP.GT.AND P4, PT, R8, 0x20, PT ;  /* 0x000000200800780c */ /* 0x000fe40003f84270 */
[----:B------:R-:W-:-:S03]  /*11d00*/  FMNMX.FTZ R20, R11, R20, !PT ;  /* 0x000000140b147209 */ /* 0x000fc60007810000 */
[----:B------:R-:W1:Y:S01]  /*11d10*/  MUFU.TANH R13, R31 ;  /* 0x0000001f000d7308 */ /* 0x000e620000002400 */
[----:B--2---:R-:W-:-:S04]  /*11d20*/  FSEL R59, R29, -INF , P3 ;  /* 0xff8000001d3b7808 */ /* 0x004fc80001800000 */
[----:B------:R-:W-:-:S03]  /*11d30*/  FMNMX.FTZ R12, R59, R12, !PT ;  /* 0x0000000c3b0c7209 */ /* 0x000fc60007810000 */
[----:B------:R-:W-:Y:S01]  /*11d40*/  MUFU.TANH R40, R40 ;  /* 0x0000002800287308 */ /* 0x000fe20000002400 */
[----:B------:R-:W-:-:S07]  /*11d50*/  FMNMX.FTZ R12, R69, R12, !PT ;  /* 0x0000000c450c7209 */ /* 0x000fce0007810000 */
[----:B------:R-:W2:Y:S01]  /*11d60*/  MUFU.TANH R15, R34 ;  /* 0x00000022000f7308 */ /* 0x000ea20000002400 */
[----:B-1----:R-:W-:Y:S02]  /*11d70*/  FSEL R13, R13, -INF , P3 ;  /* 0xff8000000d0d7808 */ /* 0x002fe40001800000 */
[----:B------:R-:W-:Y:S02]  /*11d80*/  ISETP.GT.AND P3, PT, R8, 0x21, PT ;  /* 0x000000210800780c */ /* 0x000fe40003f64270 */
[----:B------:R-:W-:-:S03]  /*11d90*/  FMNMX.FTZ R20, R13, R20, !PT ;  /* 0x000000140d147209 */ /* 0x000fc60007810000 */
[----:B------:R-:W1:Y:S08]  /*11da0*/  MUFU.TANH R9, R41 ;  /* 0x0000002900097308 */ /* 0x000e700000002400 */
[----:B------:R3:W-:Y:S01]  /*11db0*/  MUFU.TANH R91, R61 ;  /* 0x0000003d005b7308 */ /* 0x0007e20000002400 */
[----:B--2---:R-:W-:Y:S02]  /*11dc0*/  FSEL R15, R15, -INF , P2 ;  /* 0xff8000000f0f7808 */ /* 0x004fe40001000000 */
[----:B------:R-:W-:-:S02]  /*11dd0*/  ISETP.GT.AND P2, PT, R8, 0x28, PT ;  /* 0x000000280800780c */ /* 0x000fc40003f44270 */
[----:B------:R-:W-:-:S03]  /*11de0*/  FMNMX.FTZ R20, R15, R20, !PT ;  /* 0x000000140f147209 */ /* 0x000fc60007810000 */
[----:B------:R-:W2:Y:S01]  /*11df0*/  MUFU.TANH R21, R35 ;  /* 0x0000002300157308 */ /* 0x000ea20000002400 */
[----:B---3--:R-:W-:Y:S02]  /*11e00*/  FSEL R61, R33, -INF , P1 ;  /* 0xff800000213d7808 */ /* 0x008fe40000800000 */
[----:B-1----:R-:W-:Y:S02]  /*11e10*/  FSEL R9, R9, -INF , P3 ;  /* 0xff80000009097808 */ /* 0x002fe40001800000 */
        /* <DEDUP_REMOVED lines=8> */
[----:B-1----:R-:W-:Y:S01]  /*11ea0*/  FSEL R41, R44, -INF , P2 ;  /* 0xff8000002c297808 */ /* 0x002fe20001000000 */
[----:B------:R-:W-:Y:S01]  /*11eb0*/  IMAD.MOV.U32 R44, RZ, RZ, R87 ;  /* 0x000000ffff2c7224 */ /* 0x000fe200078e0057 */
[----:B------:R-:W-:-:S03]  /*11ec0*/  FMNMX.FTZ R12, R65, R12, !PT ;  /* 0x0000000c410c7209 */ /* 0x000fc60007810000 */
[----:B------:R-:W1:Y:S08]  /*11ed0*/  MUFU.TANH R35, R47 ;  /* 0x0000002f00237308 */ /* 0x000e700000002400 */
[----:B------:R-:W3:Y:S01]  /*11ee0*/  MUFU.TANH R45, R45 ;  /* 0x0000002d002d7308 */ /* 0x000ee20000002400 */
[----:B--2---:R-:W-:Y:S01]  /*11ef0*/  FSEL R25, R38, -INF , P6 ;  /* 0xff80000026197808 */ /* 0x004fe20003000000 */
[----:B------:R-:W-:Y:S01]  /*11f00*/  IMAD.MOV.U32 R38, RZ, RZ, R87 ;  /* 0x000000ffff267224 */ /* 0x000fe200078e0057 */
[----:B------:R-:W-:-:S02]  /*11f10*/  ISETP.GT.AND P6, PT, R8, 0x30, PT ;  /* 0x000000300800780c */ /* 0x000fc40003fc4270 */
[----:B------:R-:W-:-:S03]  /*11f20*/  FMNMX.FTZ R20, R25, R20, !PT ;  /* 0x0000001419147209 */ /* 0x000fc60007810000 */
[----:B------:R2:W-:Y:S01]  /*11f30*/  MUFU.TANH R47, R55 ;  /* 0x00000037002f7308 */ /* 0x0005e20000002400 */
[----:B-1----:R-:W-:-:S07]  /*11f40*/  FSEL R35, R35, -INF , P1 ;  /* 0xff80000023237808 */ /* 0x002fce0000800000 */
[----:B------:R-:W1:Y:S01]  /*11f50*/  MUFU.TANH R27, R39 ;  /* 0x00000027001b7308 */ /* 0x000e620000002400 */
[----:B--2---:R-:W-:Y:S02]  /*11f60*/  FSEL R55, R37, -INF , P5 ;  /* 0xff80000025377808 */ /* 0x004fe40002800000 */
[----:B---3--:R-:W-:Y:S02]  /*11f70*/  FSEL R45, R45, -INF , P1 ;  /* 0xff8000002d2d7808 */ /* 0x008fe40000800000 */
[----:B------:R-:W-:Y:S02]  /*11f80*/  FMNMX.FTZ R12, R55, R12, !PT ;  /* 0x0000000c370c7209 */ /* 0x000fe40007810000 */
[----:B------:R-:W-:Y:S01]  /*11f90*/  ISETP.GT.AND P1, PT, R8, 0x41, PT ;  /* 0x000000410800780c */ /* 0x000fe20003f24270 */
[----:B------:R-:W-:Y:S03]  /*11fa0*/  MUFU.TANH R48, R48 ;  /* 0x0000003000307308 */ /* 0x000fe60000002400 */
[----:B------:R-:W-:-:S05]  /*11fb0*/  FSEL R75, R75, -INF , P1 ;  /* 0xff8000004b4b7808 */ /* 0x000fca0000800000 */
[----:B------:R2:W-:Y:S01]  /*11fc0*/  MUFU.TANH R6, R49 ;  /* 0x0000003100067308 */ /* 0x0005e20000002400 */
[----:B-1----:R-:W-:Y:S02]  /*11fd0*/  FSEL R27, R27, -INF , P5 ;  /* 0xff8000001b1b7808 */ /* 0x002fe40002800000 */
[----:B------:R-:W-:Y:S02]  /*11fe0*/  ISETP.GT.AND P5, PT, R8, 0x31, PT ;  /* 0x000000310800780c */ /* 0x000fe40003fa4270 */
[----:B------:R-:W-:-:S03]  /*11ff0*/  FMNMX.FTZ R20, R27, R20, !PT ;  /* 0x000000141b147209 */ /* 0x000fc60007810000 */
[----:B------:R-:W1:Y:S01]  /*12000*/  MUFU.TANH R42, R42 ;  /* 0x0000002a002a7308 */ /* 0x000e620000002400 */
[----:B--2---:R-:W-:Y:S01]  /*12010*/  FSEL R49, R40, -INF , P4 ;  /* 0xff80000028317808 */ /* 0x004fe20002000000 */
[----:B------:R-:W-:-:S03]  /*12020*/  IMAD.MOV.U32 R40, RZ, RZ, R87 ;  /* 0x000000ffff287224 */ /* 0x000fc600078e0057 */
[----:B------:R-:W-:-:S03]  /*12030*/  FMNMX.FTZ R12, R49, R12, !PT ;  /* 0x0000000c310c7209 */ /* 0x000fc60007810000 */
[----:B------:R-:W2:Y:S01]  /*12040*/  MUFU.TANH R31, R43 ;  /* 0x0000002b001f7308 */ /* 0x000ea20000002400 */
[----:B------:R-:W-:-:S04]  /*12050*/  FMNMX.FTZ R12, R9, R12, !PT ;  /* 0x0000000c090c7209 */ /* 0x000fc80007810000 */
[----:B------:R-:W-:-:S03]  /*12060*/  FMNMX.FTZ R12, R41, R12, !PT ;  /* 0x0000000c290c7209 */ /* 0x000fc60007810000 */
[----:B------:R-:W3:Y:S01]  /*12070*/  MUFU.TANH R52, R52 ;  /* 0x0000003400347308 */ /* 0x000ee20000002400 */
[----:B------:R-:W-:Y:S02]  /*12080*/  FMNMX.FTZ R12, R45, R12, !PT ;  /* 0x0000000c2d0c7209 */ /* 0x000fe40007810000 */
[----:B-1----:R-:W-:Y:S02]  /*12090*/  FSEL R29, R42, -INF , P4 ;  /* 0xff8000002a1d7808 */ /* 0x002fe40002000000 */
[C---:B------:R-:W-:Y:S02]  /*120a0*/  ISETP.GT.AND P4, PT, R8.reuse, 0x38, PT ;  /* 0x000000380800780c */ /* 0x040fe40003f84270 */
[----:B------:R-:W-:Y:S01]  /*120b0*/  FMNMX.FTZ R20, R29, R20, !PT ;  /* 0x000000141d147209 */ /* 0x000fe20007810000 */
[----:B------:R-:W1:Y:S01]  /*120c0*/  MUFU.TANH R46, R46 ;  /* 0x0000002e002e7308 */ /* 0x000e620000002400 */
[----:B--2---:R-:W-:Y:S02]  /*120d0*/  FSEL R31, R31, -INF , P3 ;  /* 0xff8000001f1f7808 */ /* 0x004fe40001800000 */
[----:B------:R-:W-:-:S02]  /*120e0*/  ISETP.GT.AND P3, PT, R8, 0x39, PT ;  /* 0x000000390800780c */ /* 0x000fc40003f64270 */
[----:B------:R-:W-:Y:S02]  /*120f0*/  FMNMX.FTZ R20, R31, R20, !PT ;  /* 0x000000141f147209 */ /* 0x000fe40007810000 */
[----:B------:R-:W-:Y:S01]  /*12100*/  FSEL R47, R47, -INF , P3 ;  /* 0xff8000002f2f7808 */ /* 0x000fe20001800000 */
[----:B------:R-:W2:Y:S01]  /*12110*/  MUFU.TANH R53, R53 ;  /* 0x0000003500357308 */ /* 0x000ea20000002400 */
[----:B---3--:R-:W-:Y:S01]  /*12120*/  FSEL R73, R52, -INF , P4 ;  /* 0xff80000034497808 */ /* 0x008fe20002000000 */
[----:B------:R-:W-:Y:S01]  /*12130*/  IMAD.MOV.U32 R52, RZ, RZ, R87 ;  /* 0x000000ffff347224 */ /* 0x000fe200078e0057 */
[----:B------:R-:W-:-:S05]  /*12140*/  MOV R42, R87 ;  /* 0x00000057002a7202 */ /* 0x000fca0000000f00 */
[----:B------:R3:W4:Y:S01]  /*12150*/  MUFU.TANH R39, R51 ;  /* 0x0000003300277308 */ /* 0x0007220000002400 */
[----:B-1----:R-:W-:Y:S01]  /*12160*/  FSEL R33, R46, -INF , P2 ;  /* 0xff8000002e217808 */ /* 0x002fe20001000000 */
[----:B------:R-:W-:Y:S01]  /*12170*/  IMAD.MOV.U32 R46, RZ, RZ, R87 ;  /* 0x000000ffff2e7224 */ /* 0x000fe200078e0057 */
[----:B------:R-:W-:Y:S02]  /*12180*/  ISETP.GT.AND P2, PT, R8, 0x40, PT ;  /* 0x000000400800780c */ /* 0x000fe40003f44270 */
[----:B------:R-:W-:-:S03]  /*12190*/  FMNMX.FTZ R20, R33, R20, !PT ;  /* 0x0000001421147209 */ /* 0x000fc60007810000 */
[----:B------:R-:W1:Y:S01]  /*121a0*/  MUFU.TANH R56, R56 ;  /* 0x0000003800387308 */ /* 0x000e620000002400 */
[----:B---3--:R-:W-:Y:S01]  /*121b0*/  FSEL R51, R48, -INF , P6 ;  /* 0xff80000030337808 */ /* 0x008fe20003000000 */
[----:B------:R-:W-:Y:S01]  /*121c0*/  IMAD.MOV.U32 R48, RZ, RZ, R87 ;  /* 0x000000ffff307224 */ /* 0x000fe200078e0057 */
[----:B--2---:R-:W-:Y:S02]  /*121d0*/  FSEL R81, R53, -INF , P3 ;  /* 0xff80000035517808 */ /* 0x004fe40001800000 */
[----:B------:R-:W-:Y:S02]  /*121e0*/  FMNMX.FTZ R12, R51, R12, !PT ;  /* 0x0000000c330c7209 */ /* 0x000fe40007810000 */
[----:B------:R-:W-:Y:S01]  /*121f0*/  ISETP.GT.AND P3, PT, R8, 0x51, PT ;  /* 0x000000510800780c */ /* 0x000fe20003f64270 */
[----:B------:R-:W2:Y:S01]  /*12200*/  MUFU.TANH R50, R50 ;  /* 0x0000003200327308 */ /* 0x000ea20000002400 */
[----:B----4-:R-:W-:Y:S02]  /*12210*/  FSEL R39, R39, -INF , P5 ;  /* 0xff80000027277808 */ /* 0x010fe40002800000 */
[----:B------:R-:W-:-:S02]  /*12220*/  FSEL R95, R95, -INF , P3 ;  /* 0xff8000005f5f7808 */ /* 0x000fc40001800000 */
[----:B------:R-:W-:-:S03]  /*12230*/  FMNMX.FTZ R20, R35, R20, !PT ;  /* 0x0000001423147209 */ /* 0x000fc60007810000 */
[----:B------:R3:W4:Y:S01]  /*12240*/  MUFU.TANH R85, R57 ;  /* 0x0000003900557308 */ /* 0x0007220000002400 */
[----:B-1----:R-:W-:Y:S01]  /*12250*/  FSEL R83, R56, -INF , P2 ;  /* 0xff80000038537808 */ /* 0x002fe20001000000 */
[----:B------:R-:W-:-:S06]  /*12260*/  IMAD.MOV.U32 R56, RZ, RZ, R87 ;  /* 0x000000ffff387224 */ /* 0x000fcc00078e0057 */
[----:B------:R-:W1:Y:S01]  /*12270*/  MUFU.TANH R60, R60 ;  /* 0x0000003c003c7308 */ /* 0x000e620000002400 */
[----:B---3--:R-:W-:Y:S02]  /*12280*/  FSEL R57, R6, -INF , P5 ;  /* 0xff80000006397808 */ /* 0x008fe40002800000 */
[----:B--2---:R-:W-:Y:S02]  /*12290*/  FSEL R37, R50, -INF , P6 ;  /* 0xff80000032257808 */ /* 0x004fe40003000000 */
[----:B------:R-:W-:Y:S02]  /*122a0*/  FMNMX.FTZ R12, R57, R12, !PT ;  /* 0x0000000c390c7209 */ /* 0x000fe40007810000 */
[----:B------:R-:W-:Y:S01]  /*122b0*/  ISETP.GT.AND P6, PT, R8, 0x48, PT ;  /* 0x000000480800780c */ /* 0x000fe20003fc4270 */
[----:B------:R2:W3:Y:S01]  /*122c0*/  MUFU.TANH R43, R54 ;  /* 0x00000036002b7308 */ /* 0x0004e20000002400 */
[----:B------:R-:W-:Y:S02]  /*122d0*/  FMNMX.FTZ R12, R73, R12, !PT ;  /* 0x0000000c490c7209 */ /* 0x000fe40007810000 */
[----:B----4-:R-:W-:-:S02]  /*122e0*/  FSEL R85, R85, -INF , P1 ;  /* 0xff80000055557808 */ /* 0x010fc40000800000 */
[----:B------:R-:W-:Y:S02]  /*122f0*/  FMNMX.FTZ R12, R81, R12, !PT ;  /* 0x0000000c510c7209 */ /* 0x000fe40007810000 */
[----:B------:R-:W-:Y:S01]  /*12300*/  ISETP.GT.AND P5, PT, R8, 0x49, PT ;  /* 0x000000490800780c */ /* 0x000fe20003fa4270 */
[----:B------:R-:W4:Y:S01]  /*12310*/  MUFU.TANH R64, R64 ;  /* 0x0000004000407308 */ /* 0x000f220000002400 */
[----:B------:R-:W-:Y:S01]  /*12320*/  FMNMX.FTZ R12, R83, R12, !PT ;  /* 0x0000000c530c7209 */ /* 0x000fe20007810000 */
[--C-:B--2---:R-:W-:Y:S01]  /*12330*/  IMAD.MOV.U32 R54, RZ, RZ, R87.reuse ;  /* 0x000000ffff367224 */ /* 0x104fe200078e0057 */
[----:B-1----:R-:W-:Y:S01]  /*12340*/  FSEL R89, R60, -INF , P6 ;  /* 0xff8000003c597808 */ /* 0x002fe20003000000 */
[----:B------:R-:W-:Y:S01]  /*12350*/  IMAD.MOV.U32 R60, RZ, RZ, R87 ;  /* 0x000000ffff3c7224 */ /* 0x000fe200078e0057 */
[----:B------:R-:W-:Y:S02]  /*12360*/  FMNMX.FTZ R12, R85, R12, !PT ;  /* 0x0000000c550c7209 */ /* 0x000fe40007810000 */
[----:B------:R-:W-:Y:S01]  /*12370*/  FSEL R91, R91, -INF , P5 ;  /* 0xff8000005b5b7808 */ /* 0x000fe20002800000 */
[----:B------:R-:W1:Y:S01]  /*12380*/  MUFU.TANH R58, R58 ;  /* 0x0000003a003a7308 */ /* 0x000e620000002400 */
[----:B---3--:R-:W-:-:S02]  /*12390*/  FSEL R43, R43, -INF , P4 ;  /* 0xff8000002b2b7808 */ /* 0x008fc40002000000 */
[C---:B------:R-:W-:Y:S02]  /*123a0*/  ISETP.GT.AND P4, PT, R8.reuse, 0x50, PT ;  /* 0x000000500800780c */ /* 0x040fe40003f84270 */
[----:B------:R-:W-:Y:S02]  /*123b0*/  FMNMX.FTZ R12, R89, R12, !PT ;  /* 0x0000000c590c7209 */ /* 0x000fe40007810000 */
[----:B------:R-:W-:Y:S01]  /*123c0*/  ISETP.GT.AND P1, PT, R8, 0x59, PT ;  /* 0x000000590800780c */ /* 0x000fe20003f24270 */
[----:B------:R-:W2:Y:S01]  /*123d0*/  MUFU.TANH R68, R68 ;  /* 0x0000004400447308 */ /* 0x000ea20000002400 */
[----:B----4-:R-:W-:Y:S01]  /*123e0*/  FSEL R93, R64, -INF , P4 ;  /* 0xff800000405d7808 */ /* 0x010fe20002000000 */
[----:B------:R-:W-:Y:S01]  /*123f0*/  IMAD.MOV.U32 R64, RZ, RZ, R87 ;  /* 0x000000ffff407224 */ /* 0x000fe200078e0057 */
[----:B------:R-:W-:Y:S02]  /*12400*/  FMNMX.FTZ R12, R91, R12, !PT ;  /* 0x0000000c5b0c7209 */ /* 0x000fe40007810000 */
[----:B------:R-:W-:-:S02]  /*12410*/  FMNMX.FTZ R20, R37, R20, !PT ;  /* 0x0000001425147209 */ /* 0x000fc40007810000 */
[----:B------:R-:W-:Y:S01]  /*12420*/  FMNMX.FTZ R12, R93, R12, !PT ;  /* 0x0000000c5d0c7209 */ /* 0x000fe20007810000 */
[----:B------:R-:W3:Y:S01]  /*12430*/  MUFU.TANH R7, R7 ;  /* 0x0000000700077308 */ /* 0x000ee20000002400 */
[----:B-1----:R-:W-:Y:S02]  /*12440*/  FSEL R53, R58, -INF , P2 ;  /* 0xff8000003a357808 */ /* 0x002fe40001000000 */
[----:B------:R-:W-:Y:S02]  /*12450*/  ISETP.GT.AND P2, PT, R8, 0x58, PT ;  /* 0x000000580800780c */ /* 0x000fe40003f44270 */
[----:B------:R-:W-:Y:S02]  /*12460*/  FMNMX.FTZ R12, R95, R12, !PT ;  /* 0x0000000c5f0c7209 */ /* 0x000fe40007810000 */
[----:B------:R-:W-:Y:S01]  /*12470*/  MOV R8, UR5 ;  /* 0x0000000500087c02 */ /* 0x000fe20008000f00 */
[----:B------:R-:W1:Y:S01]  /*12480*/  MUFU.TANH R62, R62 ;  /* 0x0000003e003e7308 */ /* 0x000e620000002400 */
[----:B--2---:R-:W-:Y:S01]  /*12490*/  FSEL R97, R68, -INF , P2 ;  /* 0xff80000044617808 */ /* 0x004fe20001000000 */
[----:B------:R-:W-:Y:S01]  /*124a0*/  IMAD.MOV.U32 R68, RZ, RZ, R87 ;  /* 0x000000ffff447224 */ /* 0x000fe200078e0057 */
[----:B------:R-:W-:-:S02]  /*124b0*/  FMNMX.FTZ R20, R39, R20, !PT ;  /* 0x0000001427147209 */ /* 0x000fc40007810000 */
[----:B------:R-:W-:Y:S02]  /*124c0*/  FMNMX.FTZ R12, R97, R12, !PT ;  /* 0x0000000c610c7209 */ /* 0x000fe40007810000 */
[----:B------:R-:W-:Y:S01]  /*124d0*/  FMNMX.FTZ R20, R43, R20, !PT ;  /* 0x000000142b147209 */ /* 0x000fe20007810000 */
[----:B------:R-:W2:Y:S01]  /*124e0*/  MUFU.TANH R66, R66 ;  /* 0x0000004200427308 */ /* 0x000ea20000002400 */
[----:B---3--:R-:W-:Y:S02]  /*124f0*/  FSEL R99, R7, -INF , P1 ;  /* 0xff80000007637808 */ /* 0x008fe40000800000 */
[----:B------:R-:W-:Y:S02]  /*12500*/  FMNMX.FTZ R20, R47, R20, !PT ;  /* 0x000000142f147209 */ /* 0x000fe40007810000 */
[----:B------:R-:W-:Y:S02]  /*12510*/  FMNMX.FTZ R12, R99, R12, !PT ;  /* 0x0000000c630c7209 */ /* 0x000fe40007810000 */
[----:B------:R-:W-:Y:S01]  /*12520*/  FMNMX.FTZ R20, R53, R20, !PT ;  /* 0x0000001435147209 */ /* 0x000fe20007810000 */
[----:B------:R-:W-:Y:S01]  /*12530*/  MUFU.TANH R70, R70 ;  /* 0x0000004600467308 */ /* 0x000fe20000002400 */
[----:B------:R-:W-:Y:S01]  /*12540*/  MOV R58, R87 ;  /* 0x00000057003a7202 */ /* 0x000fe20000000f00 */
[----:B------:R-:W3:Y:S01]  /*12550*/  SHFL.BFLY PT, R7, R12, 0x2, 0x1f ;  /* 0x0c401f000c077f89 */ /* 0x000ee200000e0000 */
[----:B------:R-:W-:-:S02]  /*12560*/  FMNMX.FTZ R20, R75, R20, !PT ;  /* 0x000000144b147209 */ /* 0x000fc40007810000 */
[----:B------:R-:W-:Y:S02]  /*12570*/  MOV R50, R87 ;  /* 0x0000005700327202 */ /* 0x000fe40000000f00 */
[----:B---3--:R-:W-:Y:S02]  /*12580*/  FMNMX.FTZ R14, R12, R7, !PT ;  /* 0x000000070c0e7209 */ /* 0x008fe40007810000 */
[----:B------:R-:W3:Y:S03]  /*12590*/  MUFU.TANH R12, R67 ;  /* 0x00000043000c7308 */ /* 0x000ee60000002400 */
[----:B------:R-:W4:Y:S02]  /*125a0*/  SHFL.BFLY PT, R7, R14, 0x1, 0x1f ;  /* 0x0c201f000e077f89 */ /* 0x000f2400000e0000 */
[----:B----4-:R-:W-:-:S03]  /*125b0*/  FMNMX.FTZ R7, R14, R7, !PT ;  /* 0x000000070e077209 */ /* 0x010fc60007810000 */
[----:B------:R3:W4:Y:S01]  /*125c0*/  MUFU.TANH R14, R71 ;  /* 0x00000047000e7308 */ /* 0x0007220000002400 */
[C---:B------:R-:W-:Y:S01]  /*125d0*/  FSETP.NEU.FTZ.AND P0, PT, R7.reuse, -INF , PT ;  /* 0xff8000000700780b */ /* 0x040fe20003f1d000 */
[----:B------:R-:W-:-:S05]  /*125e0*/  FMUL.FTZ R6, R7, R8 ;  /* 0x0000000807067220 */ /* 0x000fca0000410000 */
[----:B------:R-:W-:Y:S02]  /*125f0*/  FSEL R6, R6, RZ, P0 ;  /* 0x000000ff06067208 */ /* 0x000fe40000000000 */
[----:B------:R-:W-:Y:S02]  /*12600*/  ISETP.NE.AND P0, PT, R10, RZ, PT ;  /* 0x000000ff0a00720c */ /* 0x000fe40003f05270 */
[----:B------:R0:W4:Y:S01]  /*12610*/  MUFU.TANH R10, R63 ;  /* 0x0000003f000a7308 */ /* 0x0001220000002400 */
[-CC-:B------:R-:W-:Y:S01]  /*12620*/  FFMA.FTZ R138, R65, R8.reuse, -R6.reuse ;  /* 0x00000008418a7223 */ /* 0x180fe20000010806 */
[----:B-1----:R-:W-:Y:S01]  /*12630*/  FSEL R65, R62, -INF , P6 ;  /* 0xff8000003e417808 */ /* 0x002fe20003000000 */
[-CC-:B------:R-:W-:Y:S01]  /*12640*/  FFMA.FTZ R136, R69, R8.reuse, -R6.reuse ;  /* 0x0000000845887223 */ /* 0x180fe20000010806 */
[----:B--2---:R-:W-:Y:S01]  /*12650*/  FSEL R69, R66, -INF , P4 ;  /* 0xff80000042457808 */ /* 0x004fe20002000000 */
[--C-:B------:R-:W-:Y:S01]  /*12660*/  FFMA.FTZ R158, R77, R8, -R6.reuse ;  /* 0x000000084d9e7223 */ /* 0x100fe20000010806 */
[----:B------:R-:W-:Y:S01]  /*12670*/  FMNMX.FTZ R20, R65, R20, !PT ;  /* 0x0000001441147209 */ /* 0x000fe20007810000 */
[-CC-:B------:R-:W-:Y:S01]  /*12680*/  FFMA.FTZ R140, R49, R8.reuse, -R6.reuse ;  /* 0x00000008318c7223 */ /* 0x180fe20000010806 */
[----:B---3--:R-:W-:Y:S01]  /*12690*/  FSEL R71, R12, -INF , P3 ;  /* 0xff8000000c477808 */ /* 0x008fe20001800000 */
[-CC-:B0-----:R-:W-:Y:S01]  /*126a0*/  FFMA.FTZ R63, R79, R8.reuse, -R6.reuse ;  /* 0x000000084f3f7223 */ /* 0x181fe20000010806 */
[----:B------:R-:W-:Y:S01]  /*126b0*/  FSEL R77, R70, -INF , P2 ;  /* 0xff800000464d7808 */ /* 0x000fe20001000000 */
[-CC-:B------:R-:W-:Y:S01]  /*126c0*/  FFMA.FTZ R49, R9, R8.reuse, -R6.reuse ;  /* 0x0000000809317223 */ /* 0x180fe20000010806 */
[----:B----4-:R-:W-:Y:S01]  /*126d0*/  FSEL R79, R14, -INF , P1 ;  /* 0xff8000000e4f7808 */ /* 0x010fe20000800000 */
[-CC-:B------:R-:W-:Y:S01]  /*126e0*/  FFMA.FTZ R156, R101, R8.reuse, -R6.reuse ;  /* 0x00000008659c7223 */ /* 0x180fe20000010806 */
[-CC-:B------:R-:W-:Y:S01]  /*126f0*/  FFMA.FTZ R142, R41, R8.reuse, -R6.reuse ;  /* 0x00000008298e7223 */ /* 0x180fe20000010806 */
[----:B------:R-:W-:Y:S01]  /*12700*/  MUFU.EX2 R63, R63 ;  /* 0x0000003f003f7308 */ /* 0x000fe20000000800 */
[-CC-:B------:R-:W-:Y:S01]  /*12710*/  FFMA.FTZ R59, R59, R8.reuse, -R6.reuse ;  /* 0x000000083b3b7223 */ /* 0x180fe20000010806 */
[----:B------:R-:W-:Y:S01]  /*12720*/  FSEL R67, R10, -INF , P5 ;  /* 0xff8000000a437808 */ /* 0x000fe20002800000 */
[-CC-:B------:R-:W-:Y:S01]  /*12730*/  FFMA.FTZ R41, R45, R8.reuse, -R6.reuse ;  /* 0x000000082d297223 */ /* 0x180fe20000010806 */
[-CC-:B------:R-:W-:Y:S01]  /*12740*/  FFMA.FTZ R144, R51, R8.reuse, -R6.reuse ;  /* 0x0000000833907223 */ /* 0x180fe20000010806 */
[--C-:B------:R-:W-:Y:S01]  /*12750*/  FFMA.FTZ R45, R57, R8, -R6.reuse ;  /* 0x00000008392d7223 */ /* 0x100fe20000010806 */
[----:B------:R-:W-:Y:S01]  /*12760*/  FMNMX.FTZ R20, R67, R20, !PT ;  /* 0x0000001443147209 */ /* 0x000fe20007810000 */
[-CC-:B------:R-:W-:Y:S01]  /*12770*/  FFMA.FTZ R146, R73, R8.reuse, -R6.reuse ;  /* 0x0000000849927223 */ /* 0x180fe20000010806 */
[----:B------:R-:W0:Y:S01]  /*12780*/  MUFU.EX2 R156, R156 ;  /* 0x0000009c009c7308 */ /* 0x000e220000000800 */
[--C-:B------:R-:W-:Y:S01]  /*12790*/  FFMA.FTZ R51, R81, R8, -R6.reuse ;  /* 0x0000000851337223 */ /* 0x100fe20000010806 */
[----:B------:R-:W-:Y:S01]  /*127a0*/  FMNMX.FTZ R20, R69, R20, !PT ;  /* 0x0000001445147209 */ /* 0x000fe20007810000 */
[-CC-:B------:R-:W-:Y:S01]  /*127b0*/  FFMA.FTZ R148, R83, R8.reuse, -R6.reuse ;  /* 0x0000000853947223 */ /* 0x180fe20000010806 */
[-CC-:B------:R-:W-:Y:S01]  /*127c0*/  FFMA.FTZ R61, R61, R8.reuse, -R6.reuse ;  /* 0x000000083d3d7223 */ /* 0x180fe20000010806 */
[--C-:B------:R-:W-:Y:S01]  /*127d0*/  FFMA.FTZ R55, R55, R8, -R6.reuse ;  /* 0x0000000837377223 */ /* 0x100fe20000010806 */
[----:B------:R-:W-:Y:S01]  /*127e0*/  FMNMX.FTZ R20, R71, R20, !PT ;  /* 0x0000001447147209 */ /* 0x000fe20007810000 */
[-CC-:B------:R-:W-:Y:S01]  /*127f0*/  FFMA.FTZ R57, R85, R8.reuse, -R6.reuse ;  /* 0x0000000855397223 */ /* 0x180fe20000010806 */
[----:B------:R-:W1:Y:S01]  /*12800*/  MUFU.EX2 R158, R158 ;  /* 0x0000009e009e7308 */ /* 0x000e620000000800 */
[--C-:B------:R-:W-:Y:S01]  /*12810*/  FFMA.FTZ R150, R89, R8, -R6.reuse ;  /* 0x0000000859967223 */ /* 0x100fe20000010806 */
[----:B------:R-:W-:Y:S01]  /*12820*/  FMNMX.FTZ R20, R77, R20, !PT ;  /* 0x000000144d147209 */ /* 0x000fe20007810000 */
[-CC-:B------:R-:W-:Y:S01]  /*12830*/  FFMA.FTZ R73, R91, R8.reuse, -R6.reuse ;  /* 0x000000085b497223 */ /* 0x180fe20000010806 */
[-CC-:B------:R-:W-:Y:S01]  /*12840*/  FFMA.FTZ R152, R93, R8.reuse, -R6.reuse ;  /* 0x000000085d987223 */ /* 0x180fe20000010806 */
[--C-:B------:R-:W-:Y:S01]  /*12850*/  FFMA.FTZ R81, R95, R8, -R6.reuse ;  /* 0x000000085f517223 */ /* 0x100fe20000010806 */
[----:B------:R-:W-:Y:S01]  /*12860*/  FMNMX.FTZ R20, R79, R20, !PT ;  /* 0x000000144f147209 */ /* 0x000fe20007810000 */
[-CC-:B------:R-:W-:Y:S01]  /*12870*/  FFMA.FTZ R154, R97, R8.reuse, -R6.reuse ;  /* 0x00000008619a7223 */ /* 0x180fe20000010806 */
[----:B------:R-:W-:Y:S01]  /*12880*/  FFMA.FTZ R83, R99, R8, -R6 ;  /* 0x0000000863537223 */ /* 0x000fe20000010806 */
[----:B------:R-:W2:Y:S01]  /*12890*/  MUFU.EX2 R59, R59 ;  /* 0x0000003b003b7308 */ /* 0x000ea20000000800 */
[--C-:B------:R-:W-:Y:S01]  /*128a0*/  IMAD.MOV.U32 R85, RZ, RZ, R87.reuse ;  /* 0x000000ffff557224 */ /* 0x100fe200078e0057 */
[----:B------:R-:W3:Y:S01]  /*128b0*/  SHFL.BFLY PT, R9, R20, 0x2, 0x1f ;  /* 0x0c401f0014097f89 */ /* 0x000ee200000e0000 */
[--C-:B------:R-:W-:Y:S01]  /*128c0*/  IMAD.MOV.U32 R70, RZ, RZ, R87.reuse ;  /* 0x000000ffff467224 */ /* 0x100fe200078e0057 */
[----:B------:R-:W-:Y:S01]  /*128d0*/  MOV R66, R87 ;  /* 0x0000005700427202 */ /* 0x000fe20000000f00 */
[----:B------:R-:W-:-:S03]  /*128e0*/  IMAD.MOV.U32 R62, RZ, RZ, R87 ;  /* 0x000000ffff3e7224 */ /* 0x000fc600078e0057 */
[----:B------:R-:W4:Y:S08]  /*128f0*/  MUFU.EX2 R136, R136 ;  /* 0x0000008800887308 */ /* 0x000f300000000800 */
[----:B------:R-:W4:Y:S08]  /*12900*/  MUFU.EX2 R61, R61 ;  /* 0x0000003d003d7308 */ /* 0x000f300000000800 */
[----:B------:R-:W4:Y:S01]  /*12910*/  MUFU.EX2 R138, R138 ;  /* 0x0000008a008a7308 */ /* 0x000f220000000800 */
[----:B---3--:R-:W-:-:S05]  /*12920*/  FMNMX.FTZ R10, R20, R9, !PT ;  /* 0x00000009140a7209 */ /* 0x008fca0007810000 */
[----:B------:R-:W3:Y:S02]  /*12930*/  SHFL.BFLY PT, R9, R10, 0x1, 0x1f ;  /* 0x0c201f000a097f89 */ /* 0x000ee400000e0000 */
[----:B------:R-:W4:Y:S08]  /*12940*/  MUFU.EX2 R55, R55 ;  /* 0x0000003700377308 */ /* 0x000f300000000800 */
[----:B------:R-:W-:Y:S08]  /*12950*/  MUFU.EX2 R140, R140 ;  /* 0x0000008c008c7308 */ /* 0x000ff00000000800 */
[----:B------:R-:W-:Y:S01]  /*12960*/  MUFU.EX2 R49, R49 ;  /* 0x0000003100317308 */ /* 0x000fe20000000800 */
[----:B---3--:R-:W-:-:S07]  /*12970*/  FMNMX.FTZ R9, R10, R9, !PT ;  /* 0x000000090a097209 */ /* 0x008fce0007810000 */
[----:B------:R-:W-:Y:S01]  /*12980*/  MUFU.EX2 R142, R142 ;  /* 0x0000008e008e7308 */ /* 0x000fe20000000800 */
[C---:B------:R-:W-:Y:S01]  /*12990*/  FSETP.NEU.FTZ.AND P1, PT, R9.reuse, -INF , PT ;  /* 0xff8000000900780b */ /* 0x040fe20003f3d000 */
[----:B------:R-:W-:-:S06]  /*129a0*/  FMUL.FTZ R10, R9, R8 ;  /* 0x00000008090a7220 */ /* 0x000fcc0000410000 */
[----:B------:R-:W-:Y:S01]  /*129b0*/  MUFU.EX2 R41, R41 ;  /* 0x0000002900297308 */ /* 0x000fe20000000800 */
[----:B------:R-:W-:Y:S02]  /*129c0*/  FSEL R24, R10, RZ, P1 ;  /* 0x000000ff0a187208 */ /* 0x000fe40000800000 */
[----:B------:R-:W-:-:S03]  /*129d0*/  ISETP.GE.AND P1, PT, R147, 0x61, PT ;  /* 0x000000619300780c */ /* 0x000fc60003f26270 */
[-CC-:B------:R-:W-:Y:S01]  /*129e0*/  FFMA.FTZ R157, R3, R8.reuse, -R24.reuse ;  /* 0x00000008039d7223 */ /* 0x180fe20000010818 */
[-CC-:B------:R-:W-:Y:S01]  /*129f0*/  FFMA.FTZ R6, R4, R8.reuse, -R24.reuse ;  /* 0x0000000804067223 */ /* 0x180fe20000010818 */
[-CC-:B------:R-:W-:Y:S01]  /*12a00*/  FFMA.FTZ R159, R11, R8.reuse, -R24.reuse ;  /* 0x000000080b9f7223 */ /* 0x180fe20000010818 */
[-CC-:B------:R-:W-:Y:S01]  /*12a10*/  FFMA.FTZ R10, R13, R8.reuse, -R24.reuse ;  /* 0x000000080d0a7223 */ /* 0x180fe20000010818 */
[-CC-:B------:R-:W-:Y:S01]  /*12a20*/  FFMA.FTZ R137, R15, R8.reuse, -R24.reuse ;  /* 0x000000080f897223 */ /* 0x180fe20000010818 */
[----:B0-----:R-:W-:Y:S01]  /*12a30*/  FADD.FTZ R3, R156, R63 ;  /* 0x0000003f9c037221 */ /* 0x001fe20000010000 */
[----:B------:R-:W-:Y:S01]  /*12a40*/  MUFU.EX2 R157, R157 ;  /* 0x0000009d009d7308 */ /* 0x000fe20000000800 */
[-CC-:B------:R-:W-:Y:S01]  /*12a50*/  FFMA.FTZ R12, R21, R8.reuse, -R24.reuse ;  /* 0x00000008150c7223 */ /* 0x180fe20000010818 */
[-CC-:B------:R-:W-:Y:S01]  /*12a60*/  FFMA.FTZ R139, R25, R8.reuse, -R24.reuse ;  /* 0x00000008198b7223 */ /* 0x180fe20000010818 */
[----:B-1----:R-:W-:Y:S01]  /*12a70*/  FADD.FTZ R4, R158, R3 ;  /* 0x000000039e047221 */ /* 0x002fe20000010000 */
[-CC-:B------:R-:W-:Y:S01]  /*12a80*/  FFMA.FTZ R14, R27, R8.reuse, -R24.reuse ;  /* 0x000000081b0e7223 */ /* 0x180fe20000010818 */
[-CC-:B------:R-:W-:Y:S01]  /*12a90*/  FFMA.FTZ R141, R29, R8.reuse, -R24.reuse ;  /* 0x000000081d8d7223 */ /* 0x180fe20000010818 */
[-C--:B------:R-:W-:Y:S01]  /*12aa0*/  FFMA.FTZ R20, R31, R8.reuse, -R24 ;  /* 0x000000081f147223 */ /* 0x080fe20000010818 */
[----:B--2---:R-:W-:Y:S01]  /*12ab0*/  FADD.FTZ R3, R59, R4 ;  /* 0x000000043b037221 */ /* 0x004fe20000010000 */
[----:B------:R-:W0:Y:S01]  /*12ac0*/  MUFU.EX2 R6, R6 ;  /* 0x0000000600067308 */ /* 0x000e220000000800 */
[-CC-:B------:R-:W-:Y:S01]  /*12ad0*/  FFMA.FTZ R143, R33, R8.reuse, -R24.reuse ;  /* 0x00000008218f7223 */ /* 0x180fe20000010818 */
[-CC-:B------:R-:W-:Y:S01]  /*12ae0*/  FFMA.FTZ R35, R35, R8.reuse, -R24.reuse ;  /* 0x0000000823237223 */ /* 0x180fe20000010818 */
[----:B----4-:R-:W-:Y:S01]  /*12af0*/  FADD.FTZ R30, R136, R3 ;  /* 0x00000003881e7221 */ /* 0x010fe20000010000 */
[-CC-:B------:R-:W-:Y:S01]  /*12b00*/  FFMA.FTZ R37, R37, R8.reuse, -R24.reuse ;  /* 0x0000000825257223 */ /* 0x180fe20000010818 */
[-CC-:B------:R-:W-:Y:S01]  /*12b10*/  FFMA.FTZ R39, R39, R8.reuse, -R24.reuse ;  /* 0x0000000827277223 */ /* 0x180fe20000010818 */
[-C--:B------:R-:W-:Y:S01]  /*12b20*/  FFMA.FTZ R43, R43, R8.reuse, -R24 ;  /* 0x000000082b2b7223 */ /* 0x080fe20000010818 */
[----:B------:R-:W-:Y:S01]  /*12b30*/  FADD.FTZ R11, R61, R30 ;  /* 0x0000001e3d0b7221 */ /* 0x000fe20000010000 */
[----:B------:R-:W1:Y:S01]  /*12b40*/  MUFU.EX2 R159, R159 ;  /* 0x0000009f009f7308 */ /* 0x000e620000000800 */
[-CC-:B------:R-:W-:Y:S01]  /*12b50*/  FFMA.FTZ R47, R47, R8.reuse, -R24.reuse ;  /* 0x000000082f2f7223 */ /* 0x180fe20000010818 */
[-CC-:B------:R-:W-:Y:S01]  /*12b60*/  FFMA.FTZ R53, R53, R8.reuse, -R24.reuse ;  /* 0x0000000835357223 */ /* 0x180fe20000010818 */
[----:B------:R-:W-:Y:S01]  /*12b70*/  FADD.FTZ R32, R138, R11 ;  /* 0x0000000b8a207221 */ /* 0x000fe20000010000 */
[-CC-:B------:R-:W-:Y:S01]  /*12b80*/  FFMA.FTZ R75, R75, R8.reuse, -R24.reuse ;  /* 0x000000084b4b7223 */ /* 0x180fe20000010818 */
[-CC-:B------:R-:W-:Y:S01]  /*12b90*/  FFMA.FTZ R65, R65, R8.reuse, -R24.reuse ;  /* 0x0000000841417223 */ /* 0x180fe20000010818 */
[-C--:B------:R-:W-:Y:S01]  /*12ba0*/  FFMA.FTZ R67, R67, R8.reuse, -R24 ;  /* 0x0000000843437223 */ /* 0x080fe20000010818 */
[----:B------:R-:W-:Y:S01]  /*12bb0*/  FADD.FTZ R11, R55, R32 ;  /* 0x00000020370b7221 */ /* 0x000fe20000010000 */
[----:B------:R-:W2:Y:S01]  /*12bc0*/  MUFU.EX2 R10, R10 ;  /* 0x0000000a000a7308 */ /* 0x000ea20000000800 */
[----:B0-----:R-:W-:Y:S01]  /*12bd0*/  FADD.FTZ R4, R157, R6 ;  /* 0x000000069d047221 */ /* 0x001fe20000010000 */
[-CC-:B------:R-:W-:Y:S01]  /*12be0*/  FFMA.FTZ R69, R69, R8.reuse, -R24.reuse ;  /* 0x0000000845457223 */ /* 0x180fe20000010818 */
[----:B------:R-:W-:Y:S01]  /*12bf0*/  FADD.FTZ R32, R140, R11 ;  /* 0x0000000b8c207221 */ /* 0x000fe20000010000 */
[-CC-:B------:R-:W-:Y:S01]  /*12c00*/  FFMA.FTZ R71, R71, R8.reuse, -R24.reuse ;  /* 0x0000000847477223 */ /* 0x180fe20000010818 */
[-CC-:B------:R-:W-:Y:S01]  /*12c10*/  FFMA.FTZ R77, R77, R8.reuse, -R24.reuse ;  /* 0x000000084d4d7223 */ /* 0x180fe20000010818 */
[----:B------:R-:W-:Y:S01]  /*12c20*/  FFMA.FTZ R79, R79, R8, -R24 ;  /* 0x000000084f4f7223 */ /* 0x000fe20000010818 */
[----:B------:R-:W-:Y:S01]  /*12c30*/  FADD.FTZ R11, R49, R32 ;  /* 0x00000020310b7221 */ /* 0x000fe20000010000 */
[----:B------:R-:W0:Y:S01]  /*12c40*/  MUFU.EX2 R137, R137 ;  /* 0x0000008900897308 */ /* 0x000e220000000800 */
[----:B-1----:R-:W-:Y:S01]  /*12c50*/  FADD.FTZ R3, R159, R4 ;  /* 0x000000049f037221 */ /* 0x002fe20000010000 */
[----:B------:R-:W-:Y:S01]  /*12c60*/  F2FP.BF16.F32.PACK_AB R157, R6, R157 ;  /* 0x0000009d069d723e */ /* 0x000fe200000010ff */
[----:B------:R-:W-:Y:S01]  /*12c70*/  FADD.FTZ R34, R142, R11 ;  /* 0x0000000b8e227221 */ /* 0x000fe20000010000 */
[----:B------:R-:W-:Y:S01]  /*12c80*/  F2FP.BF16.F32.PACK_AB R156, R63, R156 ;  /* 0x0000009c3f9c723e */ /* 0x000fe200000010ff */
[----:B------:R-:W-:Y:S01]  /*12c90*/  IMAD.MOV.U32 R63, RZ, RZ, R87 ;  /* 0x000000ffff3f7224 */ /* 0x000fe200078e0057 */
[----:B------:R-:W-:Y:S01]  /*12ca0*/  F2FP.BF16.F32.PACK_AB R158, R59, R158 ;  /* 0x0000009e3b9e723e */ /* 0x000fe200000010ff */
[----:B------:R-:W-:Y:S01]  /*12cb0*/  FADD.FTZ R11, R41, R34 ;  /* 0x00000022290b7221 */ /* 0x000fe20000010000 */
[----:B------:R-:W1:Y:S01]  /*12cc0*/  MUFU.EX2 R12, R12 ;  /* 0x0000000c000c7308 */ /* 0x000e620000000800 */
[C---:B--2---:R-:W-:Y:S01]  /*12cd0*/  FADD.FTZ R4, R10.reuse, R3 ;  /* 0x000000030a047221 */ /* 0x044fe20000010000 */
[----:B------:R-:W-:Y:S01]  /*12ce0*/  F2FP.BF16.F32.PACK_AB R136, R61, R136 ;  /* 0x000000883d88723e */ /* 0x000fe200000010ff */
[--C-:B------:R-:W-:Y:S01]  /*12cf0*/  IMAD.MOV.U32 R61, RZ, RZ, R87.reuse ;  /* 0x000000ffff3d7224 */ /* 0x100fe200078e0057 */
[----:B------:R-:W-:Y:S01]  /*12d00*/  F2FP.BF16.F32.PACK_AB R138, R55, R138 ;  /* 0x0000008a378a723e */ /* 0x000fe200000010ff */
[--C-:B------:R-:W-:Y:S01]  /*12d10*/  IMAD.MOV.U32 R59, RZ, RZ, R87.reuse ;  /* 0x000000ffff3b7224 */ /* 0x100fe200078e0057 */
[----:B------:R-:W-:Y:S01]  /*12d20*/  F2FP.BF16.F32.PACK_AB R140, R49, R140 ;  /* 0x0000008c318c723e */ /* 0x000fe200000010ff */
[--C-:B------:R-:W-:Y:S01]  /*12d30*/  IMAD.MOV.U32 R55, RZ, RZ, R87.reuse ;  /* 0x000000ffff377224 */ /* 0x100fe200078e0057 */
[----:B------:R-:W2:Y:S01]  /*12d40*/  MUFU.EX2 R139, R139 ;  /* 0x0000008b008b7308 */ /* 0x000ea20000000800 */
[----:B0-----:R-:W-:Y:S01]  /*12d50*/  FADD.FTZ R3, R137, R4 ;  /* 0x0000000489037221 */ /* 0x001fe20000010000 */
[----:B------:R-:W-:Y:S01]  /*12d60*/  F2FP.BF16.F32.PACK_AB R142, R41, R142 ;  /* 0x0000008e298e723e */ /* 0x000fe200000010ff */
[--C-:B------:R-:W-:Y:S01]  /*12d70*/  IMAD.MOV.U32 R49, RZ, RZ, R87.reuse ;  /* 0x000000ffff317224 */ /* 0x100fe200078e0057 */
[----:B------:R-:W-:Y:S01]  /*12d80*/  F2FP.BF16.F32.PACK_AB R159, R10, R159 ;  /* 0x0000009f0a9f723e */ /* 0x000fe200000010ff */
[----:B------:R-:W-:-:S02]  /*12d90*/  IMAD.MOV.U32 R41, RZ, RZ, R87 ;  /* 0x000000ffff297224 */ /* 0x000fc400078e0057 */
[----:B------:R-:W-:Y:S01]  /*12da0*/  IMAD.MOV.U32 R33, RZ, RZ, R87 ;  /* 0x000000ffff217224 */ /* 0x000fe200078e0057 */
[----:B------:R-:W0:Y:S01]  /*12db0*/  MUFU.EX2 R14, R14 ;  /* 0x0000000e000e7308 */ /* 0x000e220000000800 */
[C---:B-1----:R-:W-:Y:S01]  /*12dc0*/  FADD.FTZ R4, R12.reuse, R3 ;  /* 0x000000030c047221 */ /* 0x042fe20000010000 */
[----:B------:R-:W-:Y:S01]  /*12dd0*/  F2FP.BF16.F32.PACK_AB R137, R12, R137 ;  /* 0x000000890c89723e */ /* 0x000fe200000010ff */
[--C-:B------:R-:W-:Y:S02]  /*12de0*/  IMAD.MOV.U32 R31, RZ, RZ, R87.reuse ;  /* 0x000000ffff1f7224 */ /* 0x100fe400078e0057 */
[--C-:B------:R-:W-:Y:S02]  /*12df0*/  IMAD.MOV.U32 R29, RZ, RZ, R87.reuse ;  /* 0x000000ffff1d7224 */ /* 0x100fe400078e0057 */
[--C-:B------:R-:W-:Y:S01]  /*12e00*/  IMAD.MOV.U32 R27, RZ, RZ, R87.reuse ;  /* 0x000000ffff1b7224 */ /* 0x100fe200078e0057 */
[----:B------:R-:W1:Y:S01]  /*12e10*/  MUFU.EX2 R141, R141 ;  /* 0x0000008d008d7308 */ /* 0x000e620000000800 */
[----:B--2---:R-:W-:Y:S01]  /*12e20*/  FADD.FTZ R3, R139, R4 ;  /* 0x000000048b037221 */ /* 0x004fe20000010000 */
[----:B------:R-:W-:-:S06]  /*12e30*/  IMAD.MOV.U32 R25, RZ, RZ, R87 ;  /* 0x000000ffff197224 */ /* 0x000fcc00078e0057 */
[----:B------:R-:W2:Y:S01]  /*12e40*/  MUFU.EX2 R20, R20 ;  /* 0x0000001400147308 */ /* 0x000ea20000000800 */
[C---:B0-----:R-:W-:Y:S01]  /*12e50*/  FADD.FTZ R4, R14.reuse, R3 ;  /* 0x000000030e047221 */ /* 0x041fe20000010000 */
[----:B------:R-:W-:-:S06]  /*12e60*/  F2FP.BF16.F32.PACK_AB R139, R14, R139 ;  /* 0x0000008b0e8b723e */ /* 0x000fcc00000010ff */
[----:B------:R-:W0:Y:S01]  /*12e70*/  MUFU.EX2 R144, R144 ;  /* 0x0000009000907308 */ /* 0x000e220000000800 */
[----:B-1----:R-:W-:-:S07]  /*12e80*/  FADD.FTZ R3, R141, R4 ;  /* 0x000000048d037221 */ /* 0x002fce0000010000 */
[----:B------:R-:W1:Y:S01]  /*12e90*/  MUFU.EX2 R143, R143 ;  /* 0x0000008f008f7308 */ /* 0x000e620000000800 */
[C---:B--2---:R-:W-:Y:S01]  /*12ea0*/  FADD.FTZ R0, R20.reuse, R3 ;  /* 0x0000000314007221 */ /* 0x044fe20000010000 */
[----:B------:R-:W-:-:S06]  /*12eb0*/  F2FP.BF16.F32.PACK_AB R141, R20, R141 ;  /* 0x0000008d148d723e */ /* 0x000fcc00000010ff */
[----:B------:R-:W2:Y:S01]  /*12ec0*/  MUFU.EX2 R45, R45 ;  /* 0x0000002d002d7308 */ /* 0x000ea20000000800 */
[----:B0-----:R-:W-:-:S07]  /*12ed0*/  FADD.FTZ R4, R144, R11 ;  /* 0x0000000b90047221 */ /* 0x001fce0000010000 */
[----:B------:R0:W3:Y:S01]  /*12ee0*/  MUFU.EX2 R26, R35 ;  /* 0x00000023001a7308 */ /* 0x0000e20000000800 */
[----:B-1----:R-:W-:-:S07]  /*12ef0*/  FADD.FTZ R3, R143, R0 ;  /* 0x000000008f037221 */ /* 0x002fce0000010000 */
[----:B------:R-:W1:Y:S01]  /*12f00*/  MUFU.EX2 R146, R146 ;  /* 0x0000009200927308 */ /* 0x000e620000000800 */
[C---:B--2---:R-:W-:Y:S01]  /*12f10*/  FADD.FTZ R11, R45.reuse, R4 ;  /* 0x000000042d0b7221 */ /* 0x044fe20000010000 */
[----:B------:R-:W-:Y:S01]  /*12f20*/  F2FP.BF16.F32.PACK_AB R144, R45, R144 ;  /* 0x000000902d90723e */ /* 0x000fe200000010ff */
[--C-:B------:R-:W-:Y:S02]  /*12f30*/  IMAD.MOV.U32 R45, RZ, RZ, R87.reuse ;  /* 0x000000ffff2d7224 */ /* 0x100fe400078e0057 */
[----:B0-----:R-:W-:-:S03]  /*12f40*/  IMAD.MOV.U32 R35, RZ, RZ, R87 ;  /* 0x000000ffff237224 */ /* 0x001fc600078e0057 */
[----:B------:R-:W0:Y:S01]  /*12f50*/  MUFU.EX2 R37, R37 ;  /* 0x0000002500257308 */ /* 0x000e220000000800 */
[C---:B---3--:R-:W-:Y:S01]  /*12f60*/  FADD.FTZ R4, R26.reuse, R3 ;  /* 0x000000031a047221 */ /* 0x048fe20000010000 */
[----:B------:R-:W-:Y:S02]  /*12f70*/  F2FP.BF16.F32.PACK_AB R143, R26, R143 ;  /* 0x0000008f1a8f723e */ /* 0x000fe400000010ff */
[----:B------:R-:W-:-:S04]  /*12f80*/  MOV R26, R87 ;  /* 0x00000057001a7202 */ /* 0x000fc80000000f00 */
[----:B------:R-:W2:Y:S01]  /*12f90*/  MUFU.EX2 R51, R51 ;  /* 0x0000003300337308 */ /* 0x000ea20000000800 */
[----:B-1----:R-:W-:-:S07]  /*12fa0*/  FADD.FTZ R34, R146, R11 ;  /* 0x0000000b92227221 */ /* 0x002fce0000010000 */
[----:B------:R1:W3:Y:S01]  /*12fb0*/  MUFU.EX2 R28, R39 ;  /* 0x00000027001c7308 */ /* 0x0002e20000000800 */
[----:B0-----:R-:W-:-:S07]  /*12fc0*/  FADD.FTZ R3, R37, R4 ;  /* 0x0000000425037221 */ /* 0x001fce0000010000 */
[----:B------:R-:W0:Y:S01]  /*12fd0*/  MUFU.EX2 R148, R148 ;  /* 0x0000009400947308 */ /* 0x000e220000000800 */
[C---:B--2---:R-:W-:Y:S01]  /*12fe0*/  FADD.FTZ R11, R51.reuse, R34 ;  /* 0x00000022330b7221 */ /* 0x044fe20000010000 */
[----:B------:R-:W-:Y:S01]  /*12ff0*/  F2FP.BF16.F32.PACK_AB R146, R51, R146 ;  /* 0x000000923392723e */ /* 0x000fe200000010ff */
[--C-:B------:R-:W-:Y:S02]  /*13000*/  IMAD.MOV.U32 R51, RZ, RZ, R87.reuse ;  /* 0x000000ffff337224 */ /* 0x100fe400078e0057 */
[----:B-1----:R-:W-:-:S03]  /*13010*/  IMAD.MOV.U32 R39, RZ, RZ, R87 ;  /* 0x000000ffff277224 */ /* 0x002fc600078e0057 */
[----:B------:R-:W1:Y:S01]  /*13020*/  MUFU.EX2 R43, R43 ;  /* 0x0000002b002b7308 */ /* 0x000e620000000800 */
[C---:B---3--:R-:W-:Y:S01]  /*13030*/  FADD.FTZ R4, R28.reuse, R3 ;  /* 0x000000031c047221 */ /* 0x048fe20000010000 */
[----:B-----5:R-:W-:Y:S01]  /*13040*/  F2FP.BF16.F32.PACK_AB R145, R28, R37 ;  /* 0x000000251c91723e */ /* 0x020fe200000010ff */
[--C-:B------:R-:W-:Y:S02]  /*13050*/  IMAD.MOV.U32 R37, RZ, RZ, R87.reuse ;  /* 0x000000ffff257224 */ /* 0x100fe400078e0057 */
[----:B------:R-:W-:-:S03]  /*13060*/  IMAD.MOV.U32 R28, RZ, RZ, R87 ;  /* 0x000000ffff1c7224 */ /* 0x000fc600078e0057 */
        /* <DEDUP_REMOVED lines=11> */
[----:B------:R-:W-:Y:S01]  /*13120*/  F2FP.BF16.F32.PACK_AB R147, R30, R43 ;  /* 0x0000002b1e93723e */ /* 0x000fe200000010ff */
[--C-:B------:R-:W-:Y:S02]  /*13130*/  IMAD.MOV.U32 R43, RZ, RZ, R87.reuse ;  /* 0x000000ffff2b7224 */ /* 0x100fe400078e0057 */
[----:B------:R-:W-:-:S03]  /*13140*/  IMAD.MOV.U32 R30, RZ, RZ, R87 ;  /* 0x000000ffff1e7224 */ /* 0x000fc600078e0057 */
[----:B------:R-:W2:Y:S01]  /*13150*/  MUFU.EX2 R73, R73 ;  /* 0x0000004900497308 */ /* 0x000ea20000000800 */
[----:B-1----:R-:W-:-:S07]  /*13160*/  FADD.FTZ R34, R150, R11 ;  /* 0x0000000b96227221 */ /* 0x002fce0000010000 */
[----:B------:R1:W3:Y:S01]  /*13170*/  MUFU.EX2 R32, R75 ;  /* 0x0000004b00207308 */ /* 0x0002e20000000800 */
[----:B0-----:R-:W-:-:S07]  /*13180*/  FADD.FTZ R3, R53, R4 ;  /* 0x0000000435037221 */ /* 0x001fce0000010000 */
[----:B------:R-:W0:Y:S01]  /*13190*/  MUFU.EX2 R152, R152 ;  /* 0x0000009800987308 */ /* 0x000e220000000800 */
[C---:B--2---:R-:W-:Y:S01]  /*131a0*/  FADD.FTZ R11, R73.reuse, R34 ;  /* 0x00000022490b7221 */ /* 0x044fe20000010000 */
[----:B------:R-:W-:Y:S01]  /*131b0*/  F2FP.BF16.F32.PACK_AB R150, R73, R150 ;  /* 0x000000964996723e */ /* 0x000fe200000010ff */
[--C-:B-1----:R-:W-:Y:S02]  /*131c0*/  IMAD.MOV.U32 R75, RZ, RZ, R87.reuse ;  /* 0x000000ffff4b7224 */ /* 0x102fe400078e0057 */
[----:B------:R-:W-:-:S03]  /*131d0*/  IMAD.MOV.U32 R73, RZ, RZ, R87 ;  /* 0x000000ffff497224 */ /* 0x000fc600078e0057 */
[----:B------:R-:W1:Y:S01]  /*131e0*/  MUFU.EX2 R65, R65 ;  /* 0x0000004100417308 */ /* 0x000e620000000800 */
[C---:B---3--:R-:W-:Y:S01]  /*131f0*/  FADD.FTZ R4, R32.reuse, R3 ;  /* 0x0000000320047221 */ /* 0x048fe20000010000 */
[----:B------:R-:W-:Y:S01]  /*13200*/  F2FP.BF16.F32.PACK_AB R149, R32, R53 ;  /* 0x000000352095723e */ /* 0x000fe200000010ff */
        /* <DEDUP_REMOVED lines=11> */
[----:B------:R0:W2:Y:S01]  /*132c0*/  MUFU.EX2 R24, R71 ;  /* 0x0000004700187308 */ /* 0x0000a20000000800 */
[C---:B---3--:R-:W-:Y:S01]  /*132d0*/  FADD.FTZ R36, R0.reuse, R3 ;  /* 0x0000000300247221 */ /* 0x048fe20000010000 */
[----:B------:R-:W-:Y:S01]  /*132e0*/  F2FP.BF16.F32.PACK_AB R151, R0, R65 ;  /* 0x000000410097723e */ /* 0x000fe200000010ff */
[----:B------:R-:W-:Y:S02]  /*132f0*/  IMAD.MOV.U32 R0, RZ, RZ, 0x3f800000 ;  /* 0x3f800000ff007424 */ /* 0x000fe400078e00ff */
[----:B------:R-:W-:-:S03]  /*13300*/  IMAD.MOV.U32 R65, RZ, RZ, R87 ;  /* 0x000000ffff417224 */ /* 0x000fc600078e0057 */
[----:B------:R-:W3:Y:S01]  /*13310*/  MUFU.EX2 R154, R154 ;  /* 0x0000009a009a7308 */ /* 0x000ee20000000800 */
[----:B-1----:R-:W-:Y:S01]  /*13320*/  FADD.FTZ R3, R69, R36 ;  /* 0x0000002445037221 */ /* 0x002fe20000010000 */
[--C-:B0-----:R-:W-:Y:S02]  /*13330*/  IMAD.MOV.U32 R71, RZ, RZ, R87.reuse ;  /* 0x000000ffff477224 */ /* 0x101fe400078e0057 */
[----:B------:R-:W-:-:S04]  /*13340*/  IMAD.MOV.U32 R36, RZ, RZ, R87 ;  /* 0x000000ffff247224 */ /* 0x000fc800078e0057 */
[----:B------:R-:W0:Y:S01]  /*13350*/  MUFU.EX2 R77, R77 ;  /* 0x0000004d004d7308 */ /* 0x000e220000000800 */
[C---:B--2---:R-:W-:Y:S01]  /*13360*/  FADD.FTZ R6, R24.reuse, R3 ;  /* 0x0000000318067221 */ /* 0x044fe20000010000 */
[----:B------:R-:W-:Y:S01]  /*13370*/  F2FP.BF16.F32.PACK_AB R153, R24, R69 ;  /* 0x000000451899723e */ /* 0x000fe200000010ff */
[--C-:B------:R-:W-:Y:S02]  /*13380*/  IMAD.MOV.U32 R69, RZ, RZ, R87.reuse ;  /* 0x000000ffff457224 */ /* 0x100fe400078e0057 */
[----:B------:R-:W-:-:S03]  /*13390*/  IMAD.MOV.U32 R24, RZ, RZ, R87 ;  /* 0x000000ffff187224 */ /* 0x000fc600078e0057 */
[----:B------:R-:W1:Y:S01]  /*133a0*/  MUFU.EX2 R83, R83 ;  /* 0x0000005300537308 */ /* 0x000e620000000800 */
[----:B---3--:R-:W-:-:S07]  /*133b0*/  FADD.FTZ R4, R154, R11 ;  /* 0x0000000b9a047221 */ /* 0x008fce0000010000 */
[----:B------:R2:W3:Y:S01]  /*133c0*/  MUFU.EX2 R34, R79 ;  /* 0x0000004f00227308 */ /* 0x0004e20000000800 */
[----:B0-----:R-:W-:Y:S01]  /*133d0*/  FADD.FTZ R3, R77, R6 ;  /* 0x000000064d037221 */ /* 0x001fe20000010000 */
[----:B------:R-:W-:Y:S02]  /*133e0*/  IMAD.MOV.U32 R6, RZ, RZ, 0x3f800000 ;  /* 0x3f800000ff067424 */ /* 0x000fe400078e00ff */
[C---:B-1----:R-:W-:Y:S01]  /*133f0*/  FADD.FTZ R4, R83.reuse, R4 ;  /* 0x0000000453047221 */ /* 0x042fe20000010000 */
[----:B------:R-:W-:Y:S01]  /*13400*/  F2FP.BF16.F32.PACK_AB R154, R83, R154 ;  /* 0x0000009a539a723e */ /* 0x000fe200000010ff */
[--C-:B------:R-:W-:Y:S02]  /*13410*/  IMAD.MOV.U32 R83, RZ, RZ, R87.reuse ;  /* 0x000000ffff537224 */ /* 0x100fe400078e0057 */
[----:B--2---:R-:W-:Y:S02]  /*13420*/  IMAD.MOV.U32 R79, RZ, RZ, R87 ;  /* 0x000000ffff4f7224 */ /* 0x004fe400078e0057 */
[C---:B---3--:R-:W-:Y:S01]  /*13430*/  FADD.FTZ R3, R34.reuse, R3 ;  /* 0x0000000322037221 */ /* 0x048fe20000010000 */
[----:B------:R-:W-:Y:S01]  /*13440*/  F2FP.BF16.F32.PACK_AB R155, R34, R77 ;  /* 0x0000004d229b723e */ /* 0x000fe200000010ff */
[----:B------:R-:W-:Y:S01]  /*13450*/  IMAD.MOV.U32 R77, RZ, RZ, R87 ;  /* 0x000000ffff4d7224 */ /* 0x000fe200078e0057 */
[----:B------:R-:W-:Y:S01]  /*13460*/  MOV R34, R87 ;  /* 0x0000005700227202 */ /* 0x000fe20000000f00 */
[----:B------:R-:W-:Y:S06]  /*13470*/  @!P1 BRA `(.L_x_624) ;  /* 0x0000002400fc9947 */ /* 0x000fec0003800000 */
[----:B------:R-:W-:Y:S01]  /*13480*/  VIADD R12, R194, 0xfffffffe ;  /* 0xfffffffec20c7836 */ /* 0x000fe20000000000 */
[----:B------:R-:W-:Y:S01]  /*13490*/  MOV R0, 0x3f800000 ;  /* 0x3f80000000007802 */ /* 0x000fe20000000f00 */
[----:B------:R-:W-:Y:S01]  /*134a0*/  IMAD.MOV.U32 R13, RZ, RZ, R9 ;  /* 0x000000ffff0d7224 */ /* 0x000fe200078e0009 */
[----:B------:R-:W-:Y:S01]  /*134b0*/  CS2R R86, SRZ ;  /* 0x0000000000567805 */ /* 0x000fe2000001ff00 */
[----:B------:R-:W-:Y:S01]  /*134c0*/  IMAD.MOV.U32 R14, RZ, RZ, R7 ;  /* 0x000000ffff0e7224 */ /* 0x000fe200078e0007 */
[----:B------:R-:W-:Y:S01]  /*134d0*/  CS2R R82, SRZ ;  /* 0x0000000000527805 */ /* 0x000fe2000001ff00 */
[----:B------:R-:W-:Y:S01]  /*134e0*/  IMAD.MOV.U32 R20, RZ, RZ, R180 ;  /* 0x000000ffff147224 */ /* 0x000fe200078e00b4 */
[----:B------:R-:W-:Y:S01]  /*134f0*/  CS2R R78, SRZ ;  /* 0x00000000004e7805 */ /* 0x000fe2000001ff00 */
[----:B------:R-:W-:Y:S01]  /*13500*/  IMAD.MOV.U32 R21, RZ, RZ, R173 ;  /* 0x000000ffff157224 */ /* 0x000fe200078e00ad */
        /* <DEDUP_REMOVED lines=28> */
[----:B------:R-:W-:-:S07]  /*136d0*/  CS2R R24, SRZ ;  /* 0x0000000000187805 */ /* 0x000fce000001ff00 */
.L_x_637:
[----:B------:R-:W-:-:S04]  /*136e0*/  ISETP.NE.AND P1, PT, R21, 0x1, PT ;  /* 0x000000011500780c */ /* 0x000fc80003f25270 */
[----:B------:R-:W-:-:S04]  /*136f0*/  SEL R7, RZ, 0x1, P1 ;  /* 0x00000001ff077807 */ /* 0x000fc80000800000 */
[----:B------:R-:W-:Y:S01]  /*13700*/  LOP3.LUT R180, R20, R7, RZ, 0x3c, !PT ;  /* 0x0000000714b47212 */ /* 0x000fe200078e3cff */
[----:B------:R-:W-:Y:S06]  /*13710*/  @!P0 BRA `(.L_x_625) ;  /* 0x0000000000048947 */ /* 0x000fec0003800000 */
[----:B------:R-:W-:Y:S01]  /*13720*/  BPT.TRAP 0x1 ;  /* 0x000000040000795c */ /* 0x000fe20000300000 */
.L_x_625:
[----:B------:R-:W-:Y:S01]  /*13730*/  VIADD R173, R21, 0x1 ;  /* 0x0000000115ad7836 */ /* 0x000fe20000000000 */
[----:B------:R-:W-:-:S04]  /*13740*/  SHF.L.U32 R10, R180, 0x1f, RZ ;  /* 0x0000001fb40a7819 */ /* 0x000fc800000006ff */
[----:B------:R-:W-:-:S04]  /*13750*/  ISETP.NE.AND P1, PT, R173, 0x2, PT ;  /* 0x00000002ad00780c */ /* 0x000fc80003f25270 */
[----:B------:R-:W-:-:S05]  /*13760*/  SEL R173, R173, RZ, P1 ;  /* 0x000000ffadad7207 */ /* 0x000fca0000800000 */
[----:B------:R-:W-:-:S04]  /*13770*/  IMAD R15, R173, 0x8, R2 ;  /* 0x00000008ad0f7824 */ /* 0x000fc800078e0202 */
[----:B------:R0:W1:Y:S01]  /*13780*/  SYNCS.PHASECHK.TRANS64.TRYWAIT P1, [R15+URZ+0x2a830], R10 ;  /* 0x02a8300a0f0075a7 */ /* 0x000062000802017f */
[----:B------:R-:W-:Y:S05]  /*13790*/  @!P0 BRA `(.L_x_626) ;  /* 0x0000000000048947 */ /* 0x000fea0003800000 */
[----:B------:R-:W-:Y:S01]  /*137a0*/  BPT.TRAP 0x1 ;  /* 0x000000040000795c */ /* 0x000fe20000300000 */
.L_x_626:
[----:B------:R-:W-:Y:S01]  /*137b0*/  BSSY B1, `(.L_x_627) ;  /* 0x0000006000017945 */ /* 0x000fe20003800000 */
[----:B------:R-:W-:Y:S02]  /*137c0*/  IMAD R8, R173, 0x900, R5 ;  /* 0x00000900ad087824 */ /* 0x000fe400078e0205 */
[----:B------:R-:W-:Y:S01]  /*137d0*/  IMAD.MOV.U32 R9, RZ, RZ, 0x40000040 ;  /* 0x40000040ff097424 */ /* 0x000fe200078e00ff */
[----:B-1----:R-:W-:Y:S06]  /*137e0*/  @P1 BRA `(.L_x_628) ;  /* 0x0000000000081947 */ /* 0x002fec0003800000 */
[----:B------:R-:W1:Y:S02]  /*137f0*/  SYNCS.PHASECHK.TRANS64.TRYWAIT P1, [R15+URZ+0x2a830], R10 ;  /* 0x02a8300a0f0075a7 */ /* 0x000e64000802017f */
[----:B-1----:R-:W-:Y:S05]  /*13800*/  @!P1 BRA `(.L_x_629) ;  /* 0x000000c400e49947 */ /* 0x002fea0003800000 */
.L_x_628:
[----:B------:R-:W-:Y:S05]  /*13810*/  BSYNC B1 ;  /* 0x0000000000017941 */ /* 0x000fea0003800000 */
.L_x_627:
[----:B------:R-:W2:Y:S04]  /*13820*/  LDL.64 R88, [R1+0x28] ;  /* 0x0000280001587983 */ /* 0x000ea80000100a00 */
[----:B------:R-:W3:Y:S04]  /*13830*/  LDL.64 R212, [R1+0x20] ;  /* 0x0000200001d47983 */ /* 0x000ee80000100a00 */
[----:B------:R-:W4:Y:S01]  /*13840*/  LDL.64 R210, [R1+0x18] ;  /* 0x0000180001d27983 */ /* 0x000f220000100a00 */
[C---:B------:R-:W-:Y:S02]  /*13850*/  R2UR UR6, R8.reuse ;  /* 0x00000000080672ca */ /* 0x040fe400000e0000 */
[----:B------:R-:W-:Y:S01]  /*13860*/  R2UR UR7, R9 ;  /* 0x00000000090772ca */ /* 0x000fe200000e0000 */
[----:B------:R-:W5:Y:S01]  /*13870*/  LDL.64 R208, [R1+0x10] ;  /* 0x0000100001d07983 */ /* 0x000f620000100a00 */
[----:B01----:R-:W-:-:S02]  /*13880*/  VIADD R10, R8, 0x2 ;  /* 0x00000002080a7836 */ /* 0x003fc40000000000 */
[----:B------:R-:W-:Y:S01]  /*13890*/  IMAD.MOV.U32 R11, RZ, RZ, 0x40000040 ;  /* 0x40000040ff0b7424 */ /* 0x000fe200078e00ff */
[----:B------:R-:W5:Y:S04]  /*138a0*/  LDL.64 R206, [R1+0x8] ;  /* 0x0000080001ce7983 */ /* 0x000f680000100a00 */
[----:B------:R-:W5:Y:S01]  /*138b0*/  LDL.64 R204, [R1] ;  /* 0x0000000001cc7983 */ /* 0x000f620000100a00 */
[----:B--2---:R-:W-:Y:S02]  /*138c0*/  R2UR UR4, R88 ;  /* 0x00000000580472ca */ /* 0x004fe400000e0000 */
[----:B------:R-:W-:Y:S02]  /*138d0*/  R2UR UR5, R89 ;  /* 0x00000000590572ca */ /* 0x000fe400000e0000 */
[----:B------:R-:W-:-:S11]  /*138e0*/  WARPGROUP.ARRIVE ;  /* 0x00000000000079c5 */ /* 0x000fd60000000000 */
[----:B------:R-:W-:Y:S01]  /*138f0*/  HGMMA.64x96x16.F32.BF16 R88, gdesc[UR4], RZ, !UPT, gsb0 ;  /* 0x01600000045879f0 */ /* 0x000fe2000c0018ff */
[----:B------:R-:W-:Y:S02]  /*13900*/  R2UR UR6, R10 ;  /* 0x000000000a0672ca */ /* 0x000fe400000e0000 */
[----:B------:R-:W-:Y:S02]  /*13910*/  R2UR UR7, R11 ;  /* 0x000000000b0772ca */ /* 0x000fe400000e0000 */
[----:B---3--:R-:W-:Y:S02]  /*13920*/  R2UR UR4, R212 ;  /* 0x00000000d40472ca */ /* 0x008fe400000e0000 */
[----:B------:R-:W-:Y:S01]  /*13930*/  R2UR UR5, R213 ;  /* 0x00000000d50572ca */ /* 0x000fe200000e0000 */
[----:B------:R-:W-:Y:S02]  /*13940*/  VIADD R10, R8, 0x4 ;  /* 0x00000004080a7836 */ /* 0x000fe40000000000 */
[----:B------:R-:W-:Y:S01]  /*13950*/  IMAD.MOV.U32 R11, RZ, RZ, 0x40000040 ;  /* 0x40000040ff0b7424 */ /* 0x000fe200078e00ff */
[----:B------:R-:W-:-:S02]  /*13960*/  WARPGROUP.DEPBAR.LE gsb0, 0x0 ;  /* 0x00008000000079c5 */ /* 0x000fc40000010000 */
[----:B------:R-:W-:-:S07]  /*13970*/  WARPGROUP.ARRIVE ;  /* 0x00000000000079c5 */ /* 0x000fce0000000000 */
[----:B------:R-:W-:Y:S01]  /*13980*/  HGMMA.64x96x16.F32.BF16 R88, gdesc[UR4], R88, gsb0 ;  /* 0x01600000045879f0 */ /* 0x000fe20008001858 */
[----:B------:R-:W-:Y:S02]  /*13990*/  R2UR UR6, R10 ;  /* 0x000000000a0672ca */ /* 0x000fe400000e0000 */
[----:B------:R-:W-:Y:S02]  /*139a0*/  R2UR UR7, R11 ;  /* 0x000000000b0772ca */ /* 0x000fe400000e0000 */
[----:B----4-:R-:W-:Y:S02]  /*139b0*/  R2UR UR4, R210 ;  /* 0x00000000d20472ca */ /* 0x010fe400000e0000 */
[----:B------:R-:W-:Y:S01]  /*139c0*/  R2UR UR5, R211 ;  /* 0x00000000d30572ca */ /* 0x000fe200000e0000 */
[----:B------:R-:W-:Y:S01]  /*139d0*/  IMAD.MOV.U32 R11, RZ, RZ, 0x40000040 ;  /* 0x40000040ff0b7424 */ /* 0x000fe200078e00ff */
[----:B------:R-:W-:Y:S01]  /*139e0*/  IADD3 R10, R8, 0x6, RZ ;  /* 0x00000006080a7810 */ /* 0x000fe20007ffe0ff */
[----:B------:R-:W-:-:S02]  /*139f0*/  WARPGROUP.DEPBAR.LE gsb0, 0x0 ;  /* 0x00008000000079c5 */ /* 0x000fc40000010000 */
[----:B------:R-:W-:-:S08]  /*13a00*/  WARPGROUP.ARRIVE ;  /* 0x00000000000079c5 */ /* 0x000fd00000000000 */
[----:B------:R-:W-:Y:S01]  /*13a10*/  HGMMA.64x96x16.F32.BF16 R88, gdesc[UR4], R88, gsb0 ;  /* 0x01600000045879f0 */ /* 0x000fe20008001858 */
[----:B------:R-:W-:Y:S02]  /*13a20*/  R2UR UR6, R10 ;  /* 0x000000000a0672ca */ /* 0x000fe400000e0000 */
[----:B------:R-:W-:Y:S02]  /*13a30*/  R2UR UR7, R11 ;  /* 0x000000000b0772ca */ /* 0x000fe400000e0000 */
[----:B-----5:R-:W-:Y:S02]  /*13a40*/  R2UR UR4, R208 ;  /* 0x00000000d00472ca */ /* 0x020fe400000e0000 */
        /* <DEDUP_REMOVED lines=8> */
[----:B------:R-:W-:Y:S02]  /*13ad0*/  R2UR UR4, R206 ;  /* 0x00000000ce0472ca */ /* 0x000fe400000e0000 */
        /* <DEDUP_REMOVED lines=16> */
[----:B------:R-:W-:Y:S01]  /*13be0*/  R2UR UR7, R11 ;  /* 0x000000000b0772ca */ /* 0x000fe200000e0000 */
[----:B------:R-:W-:Y:S01]  /*13bf0*/  UMOV UR4, UR56 ;  /* 0x0000003800047c82 */ /* 0x000fe20008000000 */
[----:B------:R-:W-:Y:S01]  /*13c00*/  UMOV UR5, UR57 ;  /* 0x0000003900057c82 */ /* 0x000fe20008000000 */
[----:B------:R-:W-:Y:S01]  /*13c10*/  IMAD.MOV.U32 R11, RZ, RZ, 0x40000040 ;  /* 0x40000040ff0b7424 */ /* 0x000fe200078e00ff */
[----:B------:R-:W-:Y:S01]  /*13c20*/  IADD3 R10, R8, 0x306, RZ ;  /* 0x00000306080a7810 */ /* 0x000fe20007ffe0ff */
[----:B------:R-:W-:Y:S02]  /*13c30*/  WARPGROUP.DEPBAR.LE gsb0, 0x0 ;  /* 0x00008000000079c5 */ /* 0x000fe40000010000 */
[----:B------:R-:W-:-:S06]  /*13c40*/  WARPGROUP.ARRIVE ;  /* 0x00000000000079c5 */ /* 0x000fcc0000000000 */
[----:B------:R-:W-:Y:S01]  /*13c50*/  HGMMA.64x96x16.F32.BF16 R88, gdesc[UR4], R88, gsb0 ;  /* 0x01600000045879f0 */ /* 0x000fe20008001858 */
[----:B------:R-:W-:Y:S02]  /*13c60*/  R2UR UR6, R10 ;  /* 0x000000000a0672ca */ /* 0x000fe400000e0000 */
[----:B------:R-:W-:Y:S01]  /*13c70*/  R2UR UR7, R11 ;  /* 0x000000000b0772ca */ /* 0x000fe200000e0000 */
[----:B------:R-:W-:Y:S01]  /*13c80*/  UMOV UR4, UR52 ;  /* 0x0000003400047c82 */ /* 0x000fe20008000000 */
[----:B------:R-:W-:Y:S01]  /*13c90*/  UMOV UR5, UR53 ;  /* 0x0000003500057c82 */ /* 0x000fe20008000000 */
[----:B------:R-:W-:Y:S02]  /*13ca0*/  VIADD R10, R8, 0x600 ;  /* 0x00000600080a7836 */ /* 0x000fe40000000000 */
[----:B------:R-:W-:Y:S01]  /*13cb0*/  IMAD.MOV.U32 R11, RZ, RZ, 0x40000040 ;  /* 0x40000040ff0b7424 */ /* 0x000fe200078e00ff */
        /* <DEDUP_REMOVED lines=34> */
[----:B------:R-:W-:Y:S02]  /*13ee0*/  WARPGROUP.DEPBAR.LE gsb0, 0x0 ;  /* 0x00008000000079c5 */ /* 0x000fe40000010000 */
[----:B------:R-:W-:-:S08]  /*13ef0*/  WARPGROUP.ARRIVE ;  /* 0x00000000000079c5 */ /* 0x000fd00000000000 */
[----:B------:R-:W-:Y:S01]  /*13f00*/  HGMMA.64x96x16.F32.BF16 R88, gdesc[UR4], R88, gsb0 ;  /* 0x01600000045879f0 */ /* 0x000fe20008001858 */
        /* <DEDUP_REMOVED lines=65> */
[----:B------:R-:W-:Y:S05]  /*14320*/  @!P0 BRA `(.L_x_630) ;  /* 0x0000000000048947 */ /* 0x000fea0003800000 */
[----:B------:R-:W-:Y:S01]  /*14330*/  BPT.TRAP 0x1 ;  /* 0x000000040000795c */ /* 0x000fe20000300000 */
.L_x_630:
[----:B------:R-:W-:Y:S01]  /*14340*/  SHF.L.U32 R6, R20, 0x1f, RZ ;  /* 0x0000001f14067819 */ /* 0x000fe200000006ff */
[----:B------:R-:W-:-:S04]  /*14350*/  IMAD R10, R21, 0x8, R2 ;  /* 0x00000008150a7824 */ /* 0x000fc800078e0202 */
[----:B------:R0:W1:Y:S01]  /*14360*/  SYNCS.PHASECHK.TRANS64.TRYWAIT P1, [R10+URZ+0x2a850], R6 ;  /* 0x02a850060a0075a7 */ /* 0x000062000802017f */
[----:B------:R-:W-:Y:S05]  /*14370*/  @!P0 BRA `(.L_x_631) ;  /* 0x0000000000048947 */ /* 0x000fea0003800000 */
[----:B------:R-:W-:Y:S01]  /*14380*/  BPT.TRAP 0x1 ;  /* 0x000000040000795c */ /* 0x000fe20000300000 */
.L_x_631:
[----:B------:R-:W-:Y:S01]  /*14390*/  VIADD R0, R2, 0x400 ;  /* 0x0000040002007836 */ /* 0x000fe20000000000 */
[----:B------:R-:W-:Y:S04]  /*143a0*/  BSSY B1, `(.L_x_632) ;  /* 0x0000008000017945 */ /* 0x000fe80003800000 */
[----:B------:R-:W-:-:S04]  /*143b0*/  SHF.R.U32.HI R0, RZ, 0x4, R0 ;  /* 0x00000004ff007819 */ /* 0x000fc80000011600 */
[----:B------:R-:W-:-:S04]  /*143c0*/  LOP3.LUT R0, R0, 0x3fff, RZ, 0xc0, !PT ;  /* 0x00003fff00007812 */ /* 0x000fc800078ec0ff */
[----:B------:R-:W-:-:S05]  /*143d0*/  LOP3.LUT R0, R0, 0x3000000, RZ, 0xfc, !PT ;  /* 0x0300000000007812 */ /* 0x000fca00078efcff */
[----:B------:R-:W-:Y:S01]  /*143e0*/  IMAD R0, R21, 0x600, R0 ;  /* 0x0000060015007824 */ /* 0x000fe200078e0200 */
[----:B-1----:R-:W-:Y:S06]  /*143f0*/  @P1 BRA `(.L_x_633) ;  /* 0x0000000000081947 */ /* 0x002fec0003800000 */
[----:B------:R-:W1:Y:S02]  /*14400*/  SYNCS.PHASECHK.TRANS64.TRYWAIT P1, [R10+URZ+0x2a850], R6 ;  /* 0x02a850060a0075a7 */ /* 0x000e64000802017f */
[----:B-1----:R-:W-:Y:S05]  /*14410*/  @!P1 BRA `(.L_x_634) ;  /* 0x000000b800f49947 */ /* 0x002fea0003800000 */
.L_x_633:
[----:B------:R-:W-:Y:S05]  /*14420*/  BSYNC B1 ;  /* 0x0000000000017941 */ /* 0x000fea0003800000 */
.L_x_632:
[----:B01----:R-:W-:Y:S01]  /*14430*/  IMAD.MOV.U32 R6, RZ, RZ, R0 ;  /* 0x000000ffff067224 */ /* 0x003fe200078e0000 */
[----:B------:R-:W-:Y:S01]  /*14440*/  WARPGROUP.ARRIVE ;  /* 0x00000000000079c5 */ /* 0x000fe20000000000 */
[----:B------:R-:W-:-:S03]  /*14450*/  IMAD.MOV.U32 R7, RZ, RZ, 0x40000040 ;  /* 0x40000040ff077424 */ /* 0x000fc600078e00ff */
[----:B------:R-:W-:Y:S01]  /*14460*/  R2UR UR6, R6 ;  /* 0x00000000060672ca */ /* 0x000fe200000e0000 */
[----:B------:R-:W-:Y:S01]  /*14470*/  VIADD R6, R0, 0x80 ;  /* 0x0000008000067836 */ /* 0x000fe20000000000 */
[----:B------:R-:W-:Y:S01]  /*14480*/  R2UR UR7, R7 ;  /* 0x00000000070772ca */ /* 0x000fe200000e0000 */
[----:B------:R-:W-:-:S12]  /*14490*/  IMAD.MOV.U32 R7, RZ, RZ, 0x40000040 ;  /* 0x40000040ff077424 */ /* 0x000fd800078e00ff */
[----:B------:R-:W-:Y:S01]  /*144a0*/  HGMMA.64x128x16.F32.BF16 R24, R156, gdesc[UR4].tnspB, R24, gsb0 ;  /* 0x41e000049c187df0 */ /* 0x000fe20008001818 */
[----:B------:R-:W-:Y:S02]  /*144b0*/  R2UR UR6, R6 ;  /* 0x00000000060672ca */ /* 0x000fe400000e0000 */
[----:B------:R-:W-:Y:S01]  /*144c0*/  R2UR UR7, R7 ;  /* 0x00000000070772ca */ /* 0x000fe200000e0000 */
[----:B------:R-:W-:Y:S01]  /*144d0*/  IMAD.MOV.U32 R7, RZ, RZ, 0x40000040 ;  /* 0x40000040ff077424 */ /* 0x000fe200078e00ff */
[----:B------:R-:W-:Y:S01]  /*144e0*/  IADD3 R6, R0, 0x100, RZ ;  /* 0x0000010000067810 */ /* 0x000fe20007ffe0ff */
[----:B------:R-:W-:Y:S02]  /*144f0*/  WARPGROUP.DEPBAR.LE gsb0, 0x0 ;  /* 0x00008000000079c5 */ /* 0x000fe40000010000 */
[----:B------:R-:W-:-:S08]  /*14500*/  WARPGROUP.ARRIVE ;  /* 0x00000000000079c5 */ /* 0x000fd00000000000 */
[----:B------:R-:W-:Y:S01]  /*14510*/  HGMMA.64x128x16.F32.BF16 R24, R136, gdesc[UR4].tnspB, R24, gsb0 ;  /* 0x41e0000488187df0 */ /* 0x000fe20008001818 */
[----:B------:R-:W-:Y:S01]  /*14520*/  R2UR UR6, R6 ;  /* 0x00000000060672ca */ /* 0x000fe200000e0000 */
[----:B------:R-:W-:Y:S01]  /*14530*/  VIADD R6, R0, 0x180 ;  /* 0x0000018000067836 */ /* 0x000fe20000000000 */
[----:B------:R-:W-:Y:S01]  /*14540*/  R2UR UR7, R7 ;  /* 0x00000000070772ca */ /* 0x000fe200000e0000 */
[----:B------:R-:W-:Y:S01]  /*14550*/  IMAD.MOV.U32 R7, RZ, RZ, 0x40000040 ;  /* 0x40000040ff077424 */ /* 0x000fe200078e00ff */
[----:B------:R-:W-:Y:S02]  /*14560*/  WARPGROUP.DEPBAR.LE gsb0, 0x0 ;  /* 0x00008000000079c5 */ /* 0x000fe40000010000 */
[----:B------:R-:W-:-:S09]  /*14570*/  WARPGROUP.ARRIVE ;  /* 0x00000000000079c5 */ /* 0x000fd20000000000 */
        /* <DEDUP_REMOVED lines=15> */
[----:B------:R-:W-:Y:S02]  /*14670*/  R2UR UR6, R6 ;  /* 0x00000000060672ca */ /* 0x000fe400000e0000 */
[----:B------:R-:W-:Y:S01]  /*14680*/  R2UR UR7, R7 ;  /* 0x00000000070772ca */ /* 0x000fe200000e0000 */
[----:B------:R-:W-:Y:S02]  /*14690*/  WARPGROUP.DEPBAR.LE gsb0, 0x0 ;  /* 0x00008000000079c5 */ /* 0x000fe40000010000 */
[----:B------:R-:W-:-:S10]  /*146a0*/  WARPGROUP.ARRIVE ;  /* 0x00000000000079c5 */ /* 0x000fd40000000000 */
[----:B------:R-:W-:Y:S03]  /*146b0*/  HGMMA.64x128x16.F32.BF16 R24, R152, gdesc[UR4].tnspB, R24, gsb0 ;  /* 0x41e0000498187df0 */ /* 0x000fe60008001818 */
[----:B------:R-:W-:Y:S02]  /*146c0*/  WARPGROUP.DEPBAR.LE gsb0, 0x0 ;  /* 0x00008000000079c5 */ /* 0x000fe40000010000 */
[----:B------:R-:W-:Y:S05]  /*146d0*/  @!P0 BRA `(.L_x_635) ;  /* 0x0000000000048947 */ /* 0x000fea0003800000 */
[----:B------:R-:W-:Y:S01]  /*146e0*/  BPT.TRAP 0x1 ;  /* 0x000000040000795c */ /* 0x000fe20000300000 */
.L_x_635:
[----:B------:R-:W-:Y:S01]  /*146f0*/  FMUL.FTZ R21, R90, UR38 ;  /* 0x000000265a157c20 */ /* 0x000fe20008410000 */
[----:B------:R-:W-:Y:S01]  /*14700*/  FMUL.FTZ R11, R88, UR38 ;  /* 0x00000026580b7c20 */ /* 0x000fe20008410000 */
[----:B------:R-:W-:Y:S01]  /*14710*/  FMUL.FTZ R88, R91, UR38 ;  /* 0x000000265b587c20 */ /* 0x000fe20008410000 */
[----:B------:R-:W-:Y:S01]  /*14720*/  FMUL.FTZ R20, R89, UR38 ;  /* 0x0000002659147c20 */ /* 0x000fe20008410000 */
[----:B------:R-:W-:Y:S01]  /*14730*/  FMUL.FTZ R91, R94, UR38 ;  /* 0x000000265e5b7c20 */ /* 0x000fe20008410000 */
[----:B------:R-:W-:Y:S01]  /*14740*/  FMUL.FTZ R89, R92, UR38 ;  /* 0x000000265c597c20 */ /* 0x000fe20008410000 */
[----:B------:R-:W0:Y:S01]  /*14750*/  MUFU.TANH R21, R21 ;  /* 0x0000001500157308 */ /* 0x000e220000002400 */
        /* <DEDUP_REMOVED lines=16> */
[----:B0-----:R-:W-:Y:S01]  /*14860*/  FMNMX.FTZ R9, R21, R13, !PT ;  /* 0x0000000d15097209 */ /* 0x001fe20007810000 */
[----:B------:R-:W-:Y:S01]  /*14870*/  FMUL.FTZ R107, R110, UR38 ;  /* 0x000000266e6b7c20 */ /* 0x000fe20008410000 */
[----:B------:R-:W-:Y:S01]  /*14880*/  FMUL.FTZ R105, R108, UR38 ;  /* 0x000000266c697c20 */ /* 0x000fe20008410000 */
[----:B------:R-:W-:Y:S01]  /*14890*/  FMUL.FTZ R108, R111, UR38 ;  /* 0x000000266f6c7c20 */ /* 0x000fe20008410000 */
[----:B------:R-:W-:Y:S01]  /*148a0*/  FMUL.FTZ R106, R109, UR38 ;  /* 0x000000266d6a7c20 */ /* 0x000fe20008410000 */
[----:B------:R-:W-:Y:S01]  /*148b0*/  FMUL.FTZ R111, R114, UR38 ;  /* 0x00000026726f7c20 */ /* 0x000fe20008410000 */
[----:B------:R-:W-:Y:S01]  /*148c0*/  FMUL.FTZ R109, R112, UR38 ;  /* 0x00000026706d7c20 */ /* 0x000fe20008410000 */
[----:B------:R-:W0:Y:S01]  /*148d0*/  MUFU.TANH R20, R20 ;  /* 0x0000001400147308 */ /* 0x000e220000002400 */
        /* <DEDUP_REMOVED lines=28> */
[----:B------:R-:W-:-:S03]  /*14aa0*/  FMUL.FTZ R130, R133, UR38 ;  /* 0x0000002685827c20 */ /* 0x000fc60008410000 */
[----:B------:R-:W1:Y:S01]  /*14ab0*/  MUFU.TANH R90, R90 ;  /* 0x0000005a005a7308 */ /* 0x000e620000002400 */
[----:B--2---:R-:W-:-:S07]  /*14ac0*/  FMNMX.FTZ R7, R89, R0, !PT ;  /* 0x0000000059077209 */ /* 0x004fce0007810000 */
[----:B------:R-:W2:Y:S01]  /*14ad0*/  MUFU.TANH R95, R95 ;  /* 0x0000005f005f7308 */ /* 0x000ea20000002400 */
[----:B0-----:R-:W-:-:S07]  /*14ae0*/  FMNMX.FTZ R6, R92, R9, !PT ;  /* 0x000000095c067209 */ /* 0x001fce0007810000 */
[----:B------:R-:W0:Y:S01]  /*14af0*/  MUFU.TANH R93, R93 ;  /* 0x0000005d005d7308 */ /* 0x000e220000002400 */
[----:B-1----:R-:W-:-:S07]  /*14b00*/  FMNMX.FTZ R0, R90, R7, !PT ;  /* 0x000000075a007209 */ /* 0x002fce0007810000 */
        /* <DEDUP_REMOVED lines=75> */
[----:B0-----:R-:W-:Y:S02]  /*14fc0*/  FMNMX.FTZ R7, R129, R0, !PT ;  /* 0x0000000081077209 */ /* 0x001fe40007810000 */
[----:B-1----:R-:W-:-:S05]  /*14fd0*/  FMNMX.FTZ R6, R132, R9, !PT ;  /* 0x0000000984067209 */ /* 0x002fca0007810000 */
[----:B------:R-:W0:Y:S01]  /*14fe0*/  SHFL.BFLY PT, R9, R6, 0x2, 0x1f ;  /* 0x0c401f0006097f89 */ /* 0x000e2200000e0000 */
[----:B--2---:R-:W-:-:S05]  /*14ff0*/  FMNMX.FTZ R0, R130, R7, !PT ;  /* 0x0000000782007209 */ /* 0x004fca0007810000 */
[----:B------:R-:W1:Y:S01]  /*15000*/  SHFL.BFLY PT, R7, R0, 0x2, 0x1f ;  /* 0x0c401f0000077f89 */ /* 0x000e6200000e0000 */
[----:B0-----:R-:W-:-:S05]  /*15010*/  FMNMX.FTZ R134, R6, R9, !PT ;  /* 0x0000000906867209 */ /* 0x001fca0007810000 */
[----:B------:R-:W0:Y:S01]  /*15020*/  SHFL.BFLY PT, R9, R134, 0x1, 0x1f ;  /* 0x0c201f0086097f89 */ /* 0x000e2200000e0000 */
[----:B-1----:R-:W-:-:S05]  /*15030*/  FMNMX.FTZ R133, R0, R7, !PT ;  /* 0x0000000700857209 */ /* 0x002fca0007810000 */
[----:B------:R-:W1:Y:S01]  /*15040*/  SHFL.BFLY PT, R8, R133, 0x1, 0x1f ;  /* 0x0c201f0085087f89 */ /* 0x000e6200000e0000 */
[----:B0-----:R-:W-:-:S05]  /*15050*/  FMNMX.FTZ R9, R134, R9, !PT ;  /* 0x0000000986097209 */ /* 0x001fca0007810000 */
[----:B------:R-:W-:Y:S01]  /*15060*/  FADD.FTZ R13, -R9, R13 ;  /* 0x0000000d090d7221 */ /* 0x000fe20000010100 */
[----:B-1----:R-:W-:Y:S02]  /*15070*/  FMNMX.FTZ R7, R133, R8, !PT ;  /* 0x0000000885077209 */ /* 0x002fe40007810000 */
[----:B------:R-:W-:-:S03]  /*15080*/  MOV R8, UR39 ;  /* 0x0000002700087c02 */ /* 0x000fc60008000f00 */
[----:B------:R-:W-:Y:S02]  /*15090*/  FADD.FTZ R135, -R7, R14 ;  /* 0x0000000e07877221 */ /* 0x000fe40000010100 */
[-C--:B------:R-:W-:Y:S01]  /*150a0*/  FMUL.FTZ R0, R13, R8.reuse ;  /* 0x000000080d007220 */ /* 0x080fe20000410000 */
[-C--:B------:R-:W-:Y:S01]  /*150b0*/  FMUL.FTZ R13, R7, R8.reuse ;  /* 0x00000008070d7220 */ /* 0x080fe20000410000 */
[----:B------:R-:W-:-:S03]  /*150c0*/  FMUL.FTZ R14, R135, R8 ;  /* 0x00000008870e7220 */ /* 0x000fc60000410000 */
[-CC-:B------:R-:W-:Y:S01]  /*150d0*/  FFMA.FTZ R144, R109, R8.reuse, -R13.reuse ;  /* 0x000000086d907223 */ /* 0x180fe2000001080d */
[-C--:B------:R-:W-:Y:S01]  /*150e0*/  FMUL.FTZ R109, R9, R8.reuse ;  /* 0x00000008096d7220 */ /* 0x080fe20000410000 */
[-CC-:B------:R-:W-:Y:S01]  /*150f0*/  FFMA.FTZ R156, R11, R8.reuse, -R13.reuse ;  /* 0x000000080b9c7223 */ /* 0x180fe2000001080d */
[-CC-:B------:R-:W-:Y:S01]  /*15100*/  FFMA.FTZ R142, R105, R8.reuse, -R13.reuse ;  /* 0x00000008698e7223 */ /* 0x180fe2000001080d */
[-C--:B------:R-:W-:Y:S01]  /*15110*/  FFMA.FTZ R135, R20, R8.reuse, -R13 ;  /* 0x0000000814877223 */ /* 0x080fe2000001080d */
[-CC-:B------:R-:W-:Y:S01]  /*15120*/  FFMA.FTZ R105, R21, R8.reuse, -R109.reuse ;  /* 0x0000000815697223 */ /* 0x180fe2000001086d */
[-C--:B------:R-:W-:Y:S01]  /*15130*/  FFMA.FTZ R157, R88, R8.reuse, -R109 ;  /* 0x00000008589d7223 */ /* 0x080fe2000001086d */
[----:B------:R-:W-:Y:S01]  /*15140*/  MUFU.EX2 R6, R14 ;  /* 0x0000000e00067308 */ /* 0x000fe20000000800 */
[-CC-:B------:R-:W-:Y:S01]  /*15150*/  FFMA.FTZ R133, R94, R8.reuse, -R13.reuse ;  /* 0x000000085e857223 */ /* 0x180fe2000001080d */
[-CC-:B------:R-:W-:Y:S01]  /*15160*/  FFMA.FTZ R158, R89, R8.reuse, -R13.reuse ;  /* 0x00000008599e7223 */ /* 0x180fe2000001080d */
[-C--:B------:R-:W-:Y:S01]  /*15170*/  FFMA.FTZ R94, R102, R8.reuse, -R13 ;  /* 0x00000008665e7223 */ /* 0x080fe2000001080d */
[-C--:B------:R-:W-:Y:S01]  /*15180*/  FFMA.FTZ R102, R91, R8.reuse, -R109 ;  /* 0x000000085b667223 */ /* 0x080fe2000001086d */
[-C--:B------:R-:W-:Y:S01]  /*15190*/  FFMA.FTZ R134, R90, R8.reuse, -R13 ;  /* 0x000000085a867223 */ /* 0x080fe2000001080d */
[-C--:B------:R-:W-:Y:S01]  /*151a0*/  FFMA.FTZ R159, R92, R8.reuse, -R109 ;  /* 0x000000085c9f7223 */ /* 0x080fe2000001086d */
[-CC-:B------:R-:W-:Y:S01]  /*151b0*/  FFMA.FTZ R136, R93, R8.reuse, -R13.reuse ;  /* 0x000000085d887223 */ /* 0x180fe2000001080d */
[----:B------:R-:W0:Y:S01]  /*151c0*/  MUFU.EX2 R156, R156 ;  /* 0x0000009c009c7308 */ /* 0x000e220000000800 */
[-C--:B------:R-:W-:Y:S01]  /*151d0*/  FFMA.FTZ R140, R101, R8.reuse, -R13 ;  /* 0x00000008658c7223 */ /* 0x080fe2000001080d */
[-CC-:B------:R-:W-:Y:S01]  /*151e0*/  FFMA.FTZ R101, R95, R8.reuse, -R109.reuse ;  /* 0x000000085f657223 */ /* 0x180fe2000001086d */
[-C--:B------:R-:W-:Y:S01]  /*151f0*/  FFMA.FTZ R137, R96, R8.reuse, -R109 ;  /* 0x0000000860897223 */ /* 0x080fe2000001086d */
[-C--:B------:R-:W-:Y:S01]  /*15200*/  FFMA.FTZ R138, R97, R8.reuse, -R13 ;  /* 0x00000008618a7223 */ /* 0x080fe2000001080d */
[-C--:B------:R-:W-:Y:S01]  /*15210*/  FFMA.FTZ R99, R99, R8.reuse, -R109 ;  /* 0x0000000863637223 */ /* 0x080fe2000001086d */
[-C--:B------:R-:W-:Y:S01]  /*15220*/  FFMA.FTZ R97, R98, R8.reuse, -R13 ;  /* 0x0000000862617223 */ /* 0x080fe2000001080d */
[-CC-:B------:R-:W-:Y:S01]  /*15230*/  FFMA.FTZ R139, R100, R8.reuse, -R109.reuse ;  /* 0x00000008648b7223 */ /* 0x180fe2000001086d */
[----:B------:R-:W-:Y:S01]  /*15240*/  MUFU.EX2 R0, R0 ;  /* 0x0000000000007308 */ /* 0x000fe20000000800 */
[-CC-:B------:R-:W-:Y:S01]  /*15250*/  FFMA.FTZ R98, R103, R8.reuse, -R109.reuse ;  /* 0x0000000867627223 */ /* 0x180fe2000001086d */
[-CC-:B------:R-:W-:Y:S01]  /*15260*/  FFMA.FTZ R141, R104, R8.reuse, -R109.reuse ;  /* 0x00000008688d7223 */ /* 0x180fe2000001086d */
[-C--:B------:R-:W-:Y:S01]  /*15270*/  FFMA.FTZ R96, R107, R8.reuse, -R109 ;  /* 0x000000086b607223 */ /* 0x080fe2000001086d */
[-C--:B------:R-:W-:Y:S01]  /*15280*/  FFMA.FTZ R93, R106, R8.reuse, -R13 ;  /* 0x000000086a5d7223 */ /* 0x080fe2000001080d */
[-CC-:B------:R-:W-:Y:S01]  /*15290*/  FFMA.FTZ R143, R108, R8.reuse, -R109.reuse ;  /* 0x000000086c8f7223 */ /* 0x180fe2000001086d */
        /* <DEDUP_REMOVED lines=14> */
[-CC-:B------:R-:W-:Y:S01]  /*15380*/  FFMA.FTZ R150, R123, R8.reuse, -R13.reuse ;  /* 0x000000087b967223 */ /* 0x180fe2000001080d */
        /* <DEDUP_REMOVED lines=9> */
[----:B------:R-:W-:-:S02]  /*15420*/  FFMA.FTZ R13, R130, R8, -R13 ;  /* 0x00000008820d7223 */ /* 0x000fc4000001080d */
        /* <DEDUP_REMOVED lines=25> */
[----:B0-----:R-:W-:Y:S01]  /*155c0*/  FADD.FTZ R3, R97, R88 ;  /* 0x0000005861037221 */ /* 0x001fe20000010000 */
[----:B------:R-:W-:-:S06]  /*155d0*/  FFMA.FTZ R88, R121, R8, -R109 ;  /* 0x0000000879587223 */ /* 0x000fcc000001086d */
        /* <DEDUP_REMOVED lines=14> */
[----:B------:R-:W-:-:S06]  /*156c0*/  FFMA.FTZ R21, R125, R8, -R109 ;  /* 0x000000087d157223 */ /* 0x000fcc000001086d */
        /* <DEDUP_REMOVED lines=18> */
[----:B------:R-:W-:-:S05]  /*157f0*/  VIADD R4, R15, 0x2a840 ;  /* 0x0002a8400f047836 */ /* 0x000fca0000000000 */
[----:B------:R-:W-:Y:S01]  /*15800*/  PRMT R4, R181, 0x654, R4 ;  /* 0x00000654b5047816 */ /* 0x000fe20000000004 */
[----:B------:R-:W2:Y:S01]  /*15810*/  MUFU.EX2 R91, R91 ;  /* 0x0000005b005b7308 */ /* 0x000ea20000000800 */
[----:B-1----:R-:W-:Y:S02]  /*15820*/  FADD.FTZ R100, R147, R100 ;  /* 0x0000006493647221 */ /* 0x002fe40000010000 */
[----:B------:R1:W-:Y:S05]  /*15830*/  SYNCS.ARRIVE.TRANS64.RED.A1T0 RZ, [R4+URZ], RZ ;  /* 0x000000ff04ff79a7 */ /* 0x0003ea000810043f */
[----:B------:R-:W3:Y:S01]  /*15840*/  MUFU.EX2 R20, R20 ;  /* 0x0000001400147308 */ /* 0x000ee20000000800 */
[----:B0-----:R-:W-:-:S07]  /*15850*/  FADD.FTZ R3, R148, R3 ;  /* 0x0000000394037221 */ /* 0x001fce0000010000 */
[----:B------:R-:W0:Y:S01]  /*15860*/  MUFU.EX2 R149, R149 ;  /* 0x0000009500957308 */ /* 0x000e220000000800 */
[----:B--2---:R-:W-:-:S07]  /*15870*/  FADD.FTZ R100, R91, R100 ;  /* 0x000000645b647221 */ /* 0x004fce0000010000 */
[----:B------:R-:W2:Y:S01]  /*15880*/  MUFU.EX2 R150, R150 ;  /* 0x0000009600967308 */ /* 0x000ea20000000800 */
[----:B---3--:R-:W-:-:S07]  /*15890*/  FADD.FTZ R3, R20, R3 ;  /* 0x0000000314037221 */ /* 0x008fce0000010000 */
[----:B------:R-:W3:Y:S01]  /*158a0*/  MUFU.EX2 R88, R88 ;  /* 0x0000005800587308 */ /* 0x000ee20000000800 */
[----:B0-----:R-:W-:Y:S01]  /*158b0*/  FADD.FTZ R15, R149, R100 ;  /* 0x00000064950f7221 */ /* 0x001fe20000010000 */
[----:B------:R-:W-:-:S06]  /*158c0*/  FFMA.FTZ R100, R132, R8, -R109 ;  /* 0x0000000884647223 */ /* 0x000fcc000001086d */
[----:B------:R-:W0:Y:S01]  /*158d0*/  MUFU.EX2 R14, R14 ;  /* 0x0000000e000e7308 */ /* 0x000e220000000800 */
[----:B--2---:R-:W-:-:S07]  /*158e0*/  FADD.FTZ R3, R150, R3 ;  /* 0x0000000396037221 */ /* 0x004fce0000010000 */
[----:B------:R-:W2:Y:S01]  /*158f0*/  MUFU.EX2 R151, R151 ;  /* 0x0000009700977308 */ /* 0x000ea20000000800 */
[----:B---3--:R-:W-:-:S07]  /*15900*/  FADD.FTZ R104, R88, R15 ;  /* 0x0000000f58687221 */ /* 0x008fce0000010000 */
        /* <DEDUP_REMOVED lines=20> */
.L_x_636:
[----:B------:R-:W-:Y:S01]  /*15a50*/  ISETP.GT.AND P1, PT, R12, RZ, PT ;  /* 0x000000ff0c00720c */ /* 0x000fe20003f24270 */
[----:B------:R-:W-:Y:S01]  /*15a60*/  VIADD R10, R10, 0x2a860 ;  /* 0x0002a8600a0a7836 */ /* 0x000fe20000000000 */
[----:B------:R-:W-:Y:S01]  /*15a70*/  F2FP.BF16.F32.PACK_AB R148, R20, R148 ;  /* 0x000000941494723e */ /* 0x000fe200000010ff */
[----:B------:R-:W-:Y:S01]  /*15a80*/  VIADD R12, R12, 0xffffffff ;  /* 0xffffffff0c0c7836 */ /* 0x000fe20000000000 */
[----:B------:R-:W-:Y:S01]  /*15a90*/  F2FP.BF16.F32.PACK_AB R150, R14, R150 ;  /* 0x000000960e96723e */ /* 0x000fe200000010ff */
[----:B------:R-:W-:Y:S01]  /*15aa0*/  IMAD.MOV.U32 R14, RZ, RZ, R7 ;  /* 0x000000ffff0e7224 */ /* 0x000fe200078e0007 */
[----:B------:R-:W-:Y:S01]  /*15ab0*/  PRMT R10, R181, 0x654, R10 ;  /* 0x00000654b50a7816 */ /* 0x000fe2000000000a */
[----:B------:R-:W-:Y:S01]  /*15ac0*/  IMAD.MOV.U32 R20, RZ, RZ, R180 ;  /* 0x000000ffff147224 */ /* 0x000fe200078e00b4 */
[----:B------:R-:W-:Y:S01]  /*15ad0*/  F2FP.BF16.F32.PACK_AB R153, R153, R21 ;  /* 0x000000159999723e */ /* 0x000fe200000010ff */
[----:B------:R-:W-:Y:S01]  /*15ae0*/  IMAD.MOV.U32 R21, RZ, RZ, R173 ;  /* 0x000000ffff157224 */ /* 0x000fe200078e00ad */
[----:B------:R0:W-:Y:S01]  /*15af0*/  SYNCS.ARRIVE.TRANS64.RED.A1T0 RZ, [R10+URZ], RZ ;  /* 0x000000ff0aff79a7 */ /* 0x0001e2000810043f */
[----:B------:R-:W-:Y:S01]  /*15b00*/  F2FP.BF16.F32.PACK_AB R154, R13, R154 ;  /* 0x0000009a0d9a723e */ /* 0x000fe200000010ff */
[----:B------:R-:W-:Y:S01]  /*15b10*/  IMAD.MOV.U32 R13, RZ, RZ, R9 ;  /* 0x000000ffff0d7224 */ /* 0x000fe200078e0009 */
        /* <DEDUP_REMOVED lines=19> */
[----:B------:R-:W-:Y:S01]  /*15c50*/  F2FP.BF16.F32.PACK_AB R155, R100, R155 ;  /* 0x0000009b649b723e */ /* 0x000fe200000010ff */
[----:B0-----:R-:W-:Y:S06]  /*15c60*/  @P1 BRA `(.L_x_637) ;  /* 0xffffffd8009c1947 */ /* 0x001fec000383ffff */
.L_x_624:
[----:B------:R-:W-:Y:S05]  /*15c70*/  BSYNC B0 ;  /* 0x0000000000007941 */ /* 0x000fea0003800000 */
.L_x_623:
        /* <DEDUP_REMOVED lines=67> */
.L_x_638:
[----:B------:R-:W-:Y:S02]  /*160b0*/  LEA R14, R173, R2, 0x3 ;  /* 0x00000002ad0e7211 */ /* 0x000fe400078e18ff */
[----:B------:R-:W-:-:S04]  /*160c0*/  SHF.L.U32 R5, R180, 0x1f, RZ ;  /* 0x0000001fb4057819 */ /* 0x000fc800000006ff */
[----:B------:R0:W1:Y:S01]  /*160d0*/  SYNCS.PHASECHK.TRANS64.TRYWAIT P1, [R14+URZ+0x2a850], R5 ;  /* 0x02a850050e0075a7 */ /* 0x000062000802017f */
[----:B------:R-:W-:Y:S05]  /*160e0*/  @!P0 BRA `(.L_x_639) ;  /* 0x0000000000048947 */ /* 0x000fea0003800000 */
[----:B------:R-:W-:Y:S01]  /*160f0*/  BPT.TRAP 0x1 ;  /* 0x000000040000795c */ /* 0x000fe20000300000 */
.L_x_639:
        /* <DEDUP_REMOVED lines=9> */
.L_x_641:
[----:B------:R-:W-:Y:S05]  /*16190*/  BSYNC B0 ;  /* 0x0000000000007941 */ /* 0x000fea0003800000 */
.L_x_640:
[----:B------:R-:W-:Y:S01]  /*161a0*/  IMAD.MOV.U32 R10, RZ, RZ, R0 ;  /* 0x000000ffff0a7224 */ /* 0x000fe200078e0000 */
[----:B------:R-:W-:Y:S01]  /*161b0*/  WARPGROUP.ARRIVE ;  /* 0x00000000000079c5 */ /* 0x000fe20000000000 */
[----:B------:R-:W-:Y:S01]  /*161c0*/  IMAD.MOV.U32 R11, RZ, RZ, 0x40000040 ;  /* 0x40000040ff0b7424 */ /* 0x000fe200078e00ff */
[----:B01----:R-:W0:Y:S01]  /*161d0*/  SHFL.BFLY PT, R5, R4, 0x2, 0x1f ;  /* 0x0c401f0004057f89 */ /* 0x003e2200000e0000 */
[----:B------:R-:W-:Y:S01]  /*161e0*/  IMAD.MOV.U32 R12, RZ, RZ, RZ ;  /* 0x000000ffff0c7224 */ /* 0x000fe200078e00ff */
[----:B------:R-:W-:Y:S01]  /*161f0*/  R2UR UR6, R10 ;  /* 0x000000000a0672ca */ /* 0x000fe200000e0000 */
[----:B------:R-:W-:Y:S01]  /*16200*/  VIADD R10, R0, 0x80 ;  /* 0x00000080000a7836 */ /* 0x000fe20000000000 */
[----:B------:R-:W-:Y:S01]  /*16210*/  R2UR UR7, R11 ;  /* 0x000000000b0772ca */ /* 0x000fe200000e0000 */
[----:B------:R-:W-:-:S12]  /*16220*/  IMAD.MOV.U32 R11, RZ, RZ, 0x40000040 ;  /* 0x40000040ff0b7424 */ /* 0x000fd800078e00ff */
[----:B------:R-:W-:Y:S01]  /*16230*/  HGMMA.64x128x16.F32.BF16 R24, R156, gdesc[UR4].tnspB, R24, gsb0 ;  /* 0x41e000049c187df0 */ /* 0x000fe20008001818 */
[----:B------:R-:W-:Y:S01]  /*16240*/  R2UR UR6, R10 ;  /* 0x000000000a0672ca */ /* 0x000fe200000e0000 */
[----:B------:R-:W-:Y:S01]  /*16250*/  VIADD R10, R0, 0x100 ;  /* 0x00000100000a7836 */ /* 0x000fe20000000000 */
[----:B------:R-:W-:Y:S01]  /*16260*/  R2UR UR7, R11 ;  /* 0x000000000b0772ca */ /* 0x000fe200000e0000 */
[----:B------:R-:W-:Y:S02]  /*16270*/  IMAD.MOV.U32 R11, RZ, RZ, 0x40000040 ;  /* 0x40000040ff0b7424 */ /* 0x000fe400078e00ff */
[----:B0-----:R-:W-:Y:S01]  /*16280*/  FADD.FTZ R5, R5, R4 ;  /* 0x0000000405057221 */ /* 0x001fe20000010000 */
[----:B------:R-:W-:Y:S01]  /*16290*/  IMAD.MOV.U32 R4, RZ, RZ, RZ ;  /* 0x000000ffff047224 */ /* 0x000fe200078e00ff */
[----:B------:R-:W-:Y:S02]  /*162a0*/  WARPGROUP.DEPBAR.LE gsb0, 0x0 ;  /* 0x00008000000079c5 */ /* 0x000fe40000010000 */
[----:B------:R-:W-:-:S06]  /*162b0*/  WARPGROUP.ARRIVE ;  /* 0x00000000000079c5 */ /* 0x000fcc0000000000 */
        /* <DEDUP_REMOVED lines=19> */
[----:B------:R-:W0:Y:S02]  /*163f0*/  SHFL.BFLY PT, R0, R3, 0x2, 0x1f ;  /* 0x0c401f0003007f89 */ /* 0x000e2400000e0000 */
[----:B0-----:R-:W-:Y:S01]  /*16400*/  FADD.FTZ R2, R0, R3 ;  /* 0x0000000300027221 */ /* 0x001fe20000010000 */
[----:B------:R-:W-:Y:S01]  /*16410*/  IMAD.MOV.U32 R3, RZ, RZ, -0x800000 ;  /* 0xff800000ff037424 */ /* 0x000fe200078e00ff */
[----:B------:R-:W0:Y:S02]  /*16420*/  SHFL.BFLY PT, R0, R5, 0x1, 0x1f ;  /* 0x0c201f0005007f89 */ /* 0x000e2400000e0000 */
[----:B0-----:R-:W-:Y:S01]  /*16430*/  FADD.FTZ R13, R5, R0 ;  /* 0x00000000050d7221 */ /* 0x001fe20000010000 */
[----:B------:R-:W-:-:S04]  /*16440*/  MOV R0, 0xff800000 ;  /* 0xff80000000007802 */ /* 0x000fc80000000f00 */
[----:B------:R-:W-:-:S13]  /*16450*/  FSETP.NE.FTZ.AND P1, PT, R13, RZ, PT ;  /* 0x000000ff0d00720b */ /* 0x000fda0003f35000 */
[----:B------:R-:W0:Y:S08]  /*16460*/  @P1 MUFU.LG2 R6, R13 ;  /* 0x0000000d00061308 */ /* 0x000e300000000c00 */
[----:B------:R-:W-:Y:S01]  /*16470*/  @P1 MUFU.RCP R4, R13 ;  /* 0x0000000d00041308 */ /* 0x000fe20000001000 */
[----:B0-----:R-:W-:Y:S01]  /*16480*/  @P1 FMUL.FTZ R5, R6, 0.69314718246459960938 ;  /* 0x3f31721806051820 */ /* 0x001fe20000410000 */
[----:B------:R-:W-:-:S02]  /*16490*/  WARPGROUP.DEPBAR.LE gsb0, 0x0 ;  /* 0x00008000000079c5 */ /* 0x000fc40000010000 */
[----:B------:R-:W-:-:S06]  /*164a0*/  WARPGROUP.ARRIVE ;  /* 0x00000000000079c5 */ /* 0x000fcc0000000000 */
[----:B------:R-:W-:Y:S01]  /*164b0*/  HGMMA.64x128x16.F32.BF16 R24, R148, gdesc[UR4].tnspB, R24, gsb0 ;  /* 0x41e0000494187df0 */ /* 0x000fe20008001818 */
[----:B------:R-:W-:Y:S02]  /*164c0*/  R2UR UR6, R10 ;  /* 0x000000000a0672ca */ /* 0x000fe400000e0000 */
[----:B------:R-:W-:Y:S02]  /*164d0*/  R2UR UR7, R11 ;  /* 0x000000000b0772ca */ /* 0x000fe400000e0000 */
[----:B------:R-:W0:Y:S02]  /*164e0*/  SHFL.BFLY PT, R11, R2, 0x1, 0x1f ;  /* 0x0c201f00020b7f89 */ /* 0x000e2400000e0000 */
[----:B0-----:R-:W-:Y:S01]  /*164f0*/  FADD.FTZ R11, R2, R11 ;  /* 0x0000000b020b7221 */ /* 0x001fe20000010000 */
[----:B------:R-:W-:-:S04]  /*16500*/  @P1 FMUL.FTZ R2, R8, 0.69314718246459960938 ;  /* 0x3f31721808021820 */ /* 0x000fc80000410000 */
[----:B------:R-:W-:Y:S01]  /*16510*/  FSETP.NE.FTZ.AND P2, PT, R11, RZ, PT ;  /* 0x000000ff0b00720b */ /* 0x000fe20003f55000 */
[----:B------:R-:W-:-:S12]  /*16520*/  @P1 FFMA.FTZ R0, R2, R7, R5 ;  /* 0x0000000702001223 */ /* 0x000fd80000010005 */
[----:B------:R-:W0:Y:S01]  /*16530*/  @P2 MUFU.LG2 R10, R11 ;  /* 0x0000000b000a2308 */ /* 0x000e220000000c00 */
[----:B------:R-:W-:-:S07]  /*16540*/  @P2 FMUL.FTZ R15, R8, 0.69314718246459960938 ;  /* 0x3f317218080f2820 */ /* 0x000fce0000410000 */
[----:B------:R1:W2:Y:S01]  /*16550*/  @P2 MUFU.RCP R12, R11 ;  /* 0x0000000b000c2308 */ /* 0x0002a20000001000 */
[----:B0-----:R-:W-:-:S04]  /*16560*/  @P2 FMUL.FTZ R10, R10, 0.69314718246459960938 ;  /* 0x3f3172180a0a2820 */ /* 0x001fc80000410000 */
[----:B------:R-:W-:Y:S01]  /*16570*/  @P2 FFMA.FTZ R3, R15, R9, R10 ;  /* 0x000000090f032223 */ /* 0x000fe2000001000a */
[----:B------:R-:W-:Y:S02]  /*16580*/  WARPGROUP.DEPBAR.LE gsb0, 0x0 ;  /* 0x00008000000079c5 */ /* 0x000fe40000010000 */
[----:B------:R-:W-:-:S06]  /*16590*/  WARPGROUP.ARRIVE ;  /* 0x00000000000079c5 */ /* 0x000fcc0000000000 */
[----:B------:R-:W-:Y:S03]  /*165a0*/  HGMMA.64x128x16.F32.BF16 R24, R152, gdesc[UR4].tnspB, R24, gsb0 ;  /* 0x41e0000498187df0 */ /* 0x000fe60008001818 */
[----:B------:R-:W-:Y:S02]  /*165b0*/  WARPGROUP.DEPBAR.LE gsb0, 0x0 ;  /* 0x00008000000079c5 */ /* 0x000fe40000010000 */
[----:B-12---:R-:W-:Y:S05]  /*165c0*/  @!P0 BRA `(.L_x_643) ;  /* 0x0000000000048947 */ /* 0x006fea0003800000 */
[----:B------:R-:W-:Y:S01]  /*165d0*/  BPT.TRAP 0x1 ;  /* 0x000000040000795c */ /* 0x000fe20000300000 */
.L_x_643:
[----:B------:R-:W-:Y:S02]  /*165e0*/  VIADD R2, R14, 0x2a860 ;  /* 0x0002a8600e027836 */ /* 0x000fe40000000000 */
[-C--:B------:R-:W-:Y:S01]  /*165f0*/  FMUL.FTZ R88, R36, R4.reuse ;  /* 0x0000000424587220 */ /* 0x080fe20000410000 */
[----:B------:R-:W-:Y:S02]  /*16600*/  VIADD R173, R173, 0x1 ;  /* 0x00000001adad7836 */ /* 0x000fe40000000000 */
[-C--:B------:R-:W-:Y:S01]  /*16610*/  FMUL.FTZ R89, R32, R4.reuse ;  /* 0x0000000420597220 */ /* 0x080fe20000410000 */
[----:B------:R-:W-:Y:S01]  /*16620*/  FMUL.FTZ R36, R72, R4 ;  /* 0x0000000448247220 */ /* 0x000fe20000410000 */
[----:B------:R-:W-:Y:S01]  /*16630*/  PRMT R2, R181, 0x654, R2 ;  /* 0x00000654b5027816 */ /* 0x000fe20000000002 */
[-C--:B------:R-:W-:Y:S01]  /*16640*/  FMUL.FTZ R92, R34, R12.reuse ;  /* 0x0000000c225c7220 */ /* 0x080fe20000410000 */
[----:B------:R-:W-:Y:S01]  /*16650*/  ISETP.NE.AND P0, PT, R173, 0x2, PT ;  /* 0x00000002ad00780c */ /* 0x000fe20003f05270 */
[-C--:B------:R-:W-:Y:S01]  /*16660*/  FMUL.FTZ R32, R26, R12.reuse ;  /* 0x0000000c1a207220 */ /* 0x080fe20000410000 */
[----:B------:R0:W-:Y:S01]  /*16670*/  SYNCS.ARRIVE.TRANS64.RED.A1T0 RZ, [R2+URZ], RZ ;  /* 0x000000ff02ff79a7 */ /* 0x0001e2000810043f */
[-C--:B------:R-:W-:Y:S01]  /*16680*/  FMUL.FTZ R93, R35, R12.reuse ;  /* 0x0000000c235d7220 */ /* 0x080fe20000410000 */
[----:B------:R-:W-:Y:S01]  /*16690*/  SEL R5, RZ, 0x1, P0 ;  /* 0x00000001ff057807 */ /* 0x000fe20000000000 */
        /* <DEDUP_REMOVED lines=58> */
[----:B------:R-:W-:Y:S01]  /*16a40*/  FMUL.FTZ R87, R87, R12 ;  /* 0x0000000c57577220 */ /* 0x000fe20000410000 */
[----:B------:R-:W-:Y:S01]  /*16a50*/  LOP3.LUT R180, R180, R5, RZ, 0x3c, !PT ;  /* 0x00000005b4b47212 */ /* 0x000fe200078e3cff */
[----:B------:R-:W-:Y:S01]  /*16a60*/  VIADD R189, R189, 0x1 ;  /* 0x00000001bdbd7836 */ /* 0x000fe20000000000 */
[----:B0-----:R-:W-:-:S07]  /*16a70*/  SEL R173, R173, RZ, P0 ;  /* 0x000000ffadad7207 */ /* 0x001fce0000000000 */
.L_x_565:
[----:B------:R-:W0:Y:S08]  /*16a80*/  S2UR UR4, SR_CgaCtaId ;  /* 0x00000000000479c3 */ /* 0x000e300000008800 */
[----:B------:R-:W-:Y:S01]  /*16a90*/  BAR.SYNC.DEFER_BLOCKING 0x5, 0x180 ;  /* 0x0146000000007b1d */ /* 0x000fe20000010000 */
[----:B------:R-:W-:-:S05]  /*16aa0*/  MOV R2, 0x400 ;  /* 0x0000040000027802 */ /* 0x000fca0000000f00 */
[----:B------:R-:W-:Y:S01]  /*16ab0*/  BSSY B0, `(.L_x_644) ;  /* 0x00001f7000007945 */ /* 0x000fe20003800000 */
[----:B0-----:R-:W-:-:S05]  /*16ac0*/  IMAD.U32 R181, RZ, RZ, UR4 ;  /* 0x00000004ffb57e24 */ /* 0x001fca000f8e00ff */
[----:B------:R-:W-:-:S05]  /*16ad0*/  LEA R2, R181, R2, 0x18 ;  /* 0x00000002b5027211 */ /* 0x000fca00078ec0ff */
        /* <DEDUP_REMOVED lines=19> */
[C---:B------:R-:W-:Y:S01]  /*16c10*/  IADD3 R101, P4, R8.reuse, 0x60, RZ ;  /* 0x0000006008657810 */ /* 0x040fe20007f9e0ff */
[----:B------:R-:W-:Y:S01]  /*16c20*/  IMAD.X R7, RZ, RZ, R9, P5 ;  /* 0x000000ffff077224 */ /* 0x000fe200028e0609 */
[----:B------:R-:W-:-:S02]  /*16c30*/  IADD3 R103, P3, R8, 0x4000, RZ ;  /* 0x0000400008677810 */ /* 0x000fc40007f7e0ff */
[C---:B------:R-:W-:Y:S02]  /*16c40*/  IADD3 R105, P2, R8.reuse, 0x4020, RZ ;  /* 0x0000402008697810 */ /* 0x040fe40007f5e0ff */
[C---:B------:R-:W-:Y:S02]  /*16c50*/  IADD3 R107, P1, R8.reuse, 0x4040, RZ ;  /* 0x00004040086b7810 */ /* 0x040fe40007f3e0ff */
[----:B------:R-:W-:Y:S01]  /*16c60*/  IADD3 R109, P0, R8, 0x4060, RZ ;  /* 0x00004060086d7810 */ /* 0x000fe20007f1e0ff */
[--C-:B------:R-:W-:Y:S01]  /*16c70*/  IMAD.X R25, RZ, RZ, R9.reuse, P2 ;  /* 0x000000ffff197224 */ /* 0x100fe200010e0609 */
[----:B------:R-:W-:Y:S01]  /*16c80*/  LOP3.LUT R4, R71, 0x380, RZ, 0xc0, !PT ;  /* 0x0000038047047812 */ /* 0x000fe200078ec0ff */
[--C-:B------:R-:W-:Y:S01]  /*16c90*/  IMAD.X R27, RZ, RZ, R9.reuse, P1 ;  /* 0x000000ffff1b7224 */ /* 0x100fe200008e0609 */
[----:B------:R-:W-:Y:S01]  /*16ca0*/  LOP3.LUT R6, R79, 0x380, RZ, 0xc0, !PT ;  /* 0x000003804f067812 */ /* 0x000fe200078ec0ff */
[--C-:B----4-:R-:W-:Y:S01]  /*16cb0*/  IMAD.X R33, RZ, RZ, R9.reuse, P0 ;  /* 0x000000ffff217224 */ /* 0x110fe200000e0609 */
[----:B------:R-:W-:Y:S01]  /*16cc0*/  LOP3.LUT R8, R15, R8, RZ, 0x3c, !PT ;  /* 0x000000080f087212 */ /* 0x000fe200078e3cff */
[----:B------:R-:W-:Y:S01]  /*16cd0*/  IMAD.X R15, RZ, RZ, R9, P3 ;  /* 0x000000ffff0f7224 */ /* 0x000fe200018e0609 */
[----:B------:R-:W-:-:S02]  /*16ce0*/  SHF.R.U64 R4, R4, 0x3, RZ ;  /* 0x0000000304047819 */ /* 0x000fc400000012ff */
[----:B------:R-:W-:Y:S02]  /*16cf0*/  SHF.R.U64 R6, R6, 0x3, RZ ;  /* 0x0000000306067819 */ /* 0x000fe400000012ff */
[----:B------:R-:W-:Y:S02]  /*16d00*/  MOV R94, R8 ;  /* 0x00000008005e7202 */ /* 0x000fe40000000f00 */
[----:B------:R-:W-:Y:S02]  /*16d10*/  IADD3.X R13, RZ, R9, RZ, P4, !PT ;  /* 0x00000009ff0d7210 */ /* 0x000fe400027fe4ff */
[----:B------:R-:W-:Y:S02]  /*16d20*/  LOP3.LUT R12, R101, 0x380, RZ, 0xc0, !PT ;  /* 0x00000380650c7812 */ /* 0x000fe400078ec0ff */
[----:B------:R-:W-:Y:S02]  /*16d30*/  LOP3.LUT R14, R103, 0x380, RZ, 0xc0, !PT ;  /* 0x00000380670e7812 */ /* 0x000fe400078ec0ff */
[----:B------:R-:W-:-:S02]  /*16d40*/  F2FP.BF16.F32.PACK_AB R8, R91, R24 ;  /* 0x000000185b08723e */ /* 0x000fc400000010ff */
[----:B------:R-:W-:Y:S01]  /*16d50*/  F2FP.BF16.F32.PACK_AB R9, R99, R32 ;  /* 0x000000206309723e */ /* 0x000fe200000010ff */
[----:B------:R-:W-:Y:S01]  /*16d60*/  BAR.SYNC.DEFER_BLOCKING 0x1, 0x100 ;  /* 0x0044000000007b1d */ /* 0x000fe20000010000 */
[----:B------:R-:W-:Y:S02]  /*16d70*/  LOP3.LUT R24, R105, 0x380, RZ, 0xc0, !PT ;  /* 0x0000038069187812 */ /* 0x000fe400078ec0ff */
[----:B-1----:R-:W-:Y:S02]  /*16d80*/  LOP3.LUT R28, R107, 0x380, RZ, 0xc0, !PT ;  /* 0x000003806b1c7812 */ /* 0x002fe400078ec0ff */
[----:B------:R-:W-:Y:S02]  /*16d90*/  LOP3.LUT R4, R4, R71, RZ, 0x3c, !PT ;  /* 0x0000004704047212 */ /* 0x000fe400078e3cff */
[----:B------:R-:W-:Y:S02]  /*16da0*/  LOP3.LUT R6, R6, R79, RZ, 0x3c, !PT ;  /* 0x0000004f06067212 */ /* 0x000fe400078e3cff */
[----:B------:R-:W-:-:S02]  /*16db0*/  LOP3.LUT R32, R109, 0x380, RZ, 0xc0, !PT ;  /* 0x000003806d207812 */ /* 0x000fc400078ec0ff */
[----:B------:R-:W-:Y:S02]  /*16dc0*/  SHF.R.U64 R12, R12, 0x3, RZ ;  /* 0x000000030c0c7819 */ /* 0x000fe400000012ff */
[----:B------:R-:W-:Y:S02]  /*16dd0*/  SHF.R.U64 R14, R14, 0x3, RZ ;  /* 0x000000030e0e7819 */ /* 0x000fe400000012ff */
[----:B------:R-:W-:Y:S02]  /*16de0*/  SHF.R.U64 R24, R24, 0x3, RZ ;  /* 0x0000000318187819 */ /* 0x000fe400000012ff */
[----:B------:R-:W-:Y:S02]  /*16df0*/  SHF.R.U64 R28, R28, 0x3, RZ ;  /* 0x000000031c1c7819 */ /* 0x000fe400000012ff */
[----:B------:R-:W-:Y:S02]  /*16e00*/  SHF.R.U64 R32, R32, 0x3, RZ ;  /* 0x0000000320207819 */ /* 0x000fe400000012ff */
[----:B------:R-:W-:-:S02]  /*16e10*/  MOV R91, R4 ;  /* 0x00000004005b7202 */ /* 0x000fc40000000f00 */
[----:B------:R-:W-:Y:S01]  /*16e20*/  MOV R79, R6 ;  /* 0x00000006004f7202 */ /* 0x000fe20000000f00 */
[----:B------:R1:W-:Y:S01]  /*16e30*/  STSM.16.M88.4 [R94], R8 ;  /* 0x000000085e007844 */ /* 0x0003e20000000200 */
[----:B------:R-:W-:Y:S02]  /*16e40*/  F2FP.BF16.F32.PACK_AB R4, R90, R89 ;  /* 0x000000595a04723e */ /* 0x000fe400000010ff */
[----:B------:R-:W-:Y:S02]  /*16e50*/  F2FP.BF16.F32.PACK_AB R5, R93, R92 ;  /* 0x0000005c5d05723e */ /* 0x000fe400000010ff */
[----:B------:R-:W-:Y:S02]  /*16e60*/  F2FP.BF16.F32.PACK_AB R6, R37, R88 ;  /* 0x000000582506723e */ /* 0x000fe400000010ff */
[----:B------:R-:W-:Y:S02]  /*16e70*/  F2FP.BF16.F32.PACK_AB R7, R95, R72 ;  /* 0x000000485f07723e */ /* 0x000fe400000010ff */
[----:B------:R-:W-:-:S02]  /*16e80*/  LOP3.LUT R12, R12, R101, RZ, 0x3c, !PT ;  /* 0x000000650c0c7212 */ /* 0x000fc400078e3cff */
[----:B------:R-:W-:Y:S01]  /*16e90*/  LOP3.LUT R14, R14, R103, RZ, 0x3c, !PT ;  /* 0x000000670e0e7212 */ /* 0x000fe200078e3cff */
[----:B------:R-:W-:Y:S01]  /*16ea0*/  STSM.16.M88.4 [R91], R4 ;  /* 0x000000045b007844 */ /* 0x000fe20000000200 */
[----:B------:R-:W-:Y:S02]  /*16eb0*/  LOP3.LUT R24, R24, R105, RZ, 0x3c, !PT ;  /* 0x0000006918187212 */ /* 0x000fe400078e3cff */
[----:B------:R-:W-:Y:S02]  /*16ec0*/  LOP3.LUT R26, R28, R107, RZ, 0x3c, !PT ;  /* 0x0000006b1c1a7212 */ /* 0x000fe400078e3cff */
[----:B-1----:R-:W-:Y:S02]  /*16ed0*/  F2FP.BF16.F32.PACK_AB R8, R41, R40 ;  /* 0x000000282908723e */ /* 0x002fe400000010ff */
[----:B------:R-:W-:Y:S02]  /*16ee0*/  F2FP.BF16.F32.PACK_AB R9, R43, R34 ;  /* 0x000000222b09723e */ /* 0x000fe400000010ff */
[----:B------:R-:W-:-:S02]  /*16ef0*/  F2FP.BF16.F32.PACK_AB R10, R45, R44 ;  /* 0x0000002c2d0a723e */ /* 0x000fc400000010ff */
[----:B------:R-:W-:Y:S02]  /*16f00*/  F2FP.BF16.F32.PACK_AB R11, R47, R46 ;  /* 0x0000002e2f0b723e */ /* 0x000fe400000010ff */
[----:B------:R-:W-:Y:S02]  /*16f10*/  LOP3.LUT R32, R32, R109, RZ, 0x3c, !PT ;  /* 0x0000006d20207212 */ /* 0x000fe400078e3cff */
[----:B------:R-:W-:Y:S01]  /*16f20*/  MOV R78, R12 ;  /* 0x0000000c004e7202 */ /* 0x000fe20000000f00 */
[----:B------:R1:W-:Y:S01]  /*16f30*/  STSM.16.M88.4 [R79], R8 ;  /* 0x000000084f007844 */ /* 0x0003e20000000200 */
[----:B------:R-:W-:Y:S02]  /*16f40*/  MOV R28, R14 ;  /* 0x0000000e001c7202 */ /* 0x000fe40000000f00 */
[----:B------:R-:W-:Y:S02]  /*16f50*/  MOV R71, R24 ;  /* 0x0000001800477202 */ /* 0x000fe40000000f00 */
[----:B------:R-:W-:-:S02]  /*16f60*/  MOV R70, R26 ;  /* 0x0000001a00467202 */ /* 0x000fc40000000f00 */
[----:B------:R-:W-:Y:S01]  /*16f70*/  F2FP.BF16.F32.PACK_AB R12, R49, R48 ;  /* 0x00000030310c723e */ /* 0x000fe200000010ff */
[----:B------:R-:W-:Y:S01]  /*16f80*/  IMAD.MOV.U32 R48, RZ, RZ, RZ ;  /* 0x000000ffff307224 */ /* 0x000fe200078e00ff */
[----:B------:R-:W-:Y:S02]  /*16f90*/  F2FP.BF16.F32.PACK_AB R13, R51, R50 ;  /* 0x00000032330d723e */ /* 0x000fe400000010ff */
[----:B------:R-:W-:Y:S02]  /*16fa0*/  F2FP.BF16.F32.PACK_AB R14, R53, R52 ;  /* 0x00000034350e723e */ /* 0x000fe400000010ff */
[----:B------:R-:W-:Y:S02]  /*16fb0*/  F2FP.BF16.F32.PACK_AB R15, R55, R54 ;  /* 0x00000036370f723e */ /* 0x000fe400000010ff */
[----:B------:R-:W-:Y:S02]  /*16fc0*/  F2FP.BF16.F32.PACK_AB R24, R57, R56 ;  /* 0x000000383918723e */ /* 0x000fe400000010ff */
[----:B------:R-:W-:Y:S01]  /*16fd0*/  F2FP.BF16.F32.PACK_AB R25, R59, R58 ;  /* 0x0000003a3b19723e */ /* 0x000fe200000010ff */
[----:B------:R-:W-:Y:S01]  /*16fe0*/  STSM.16.M88.4 [R78], R12 ;  /* 0x0000000c4e007844 */ /* 0x000fe20000000200 */
[----:B------:R-:W-:-:S02]  /*16ff0*/  F2FP.BF16.F32.PACK_AB R26, R61, R60 ;  /* 0x0000003c3d1a723e */ /* 0x000fc400000010ff */
[----:B------:R-:W-:Y:S02]  /*17000*/  F2FP.BF16.F32.PACK_AB R27, R63, R62 ;  /* 0x0000003e3f1b723e */ /* 0x000fe400000010ff */
[----:B------:R-:W-:Y:S02]  /*17010*/  MOV R40, R32 ;  /* 0x0000002000287202 */ /* 0x000fe40000000f00 */
[----:B------:R-:W-:Y:S01]  /*17020*/  ISETP.NE.U32.AND P0, PT, RZ, UR4, PT ;  /* 0x00000004ff007c0c */ /* 0x000fe2000bf05070 */
[----:B------:R2:W-:Y:S01]  /*17030*/  STSM.16.M88.4 [R28], R24 ;  /* 0x000000181c007844 */ /* 0x0005e20000000200 */
[----:B-1----:R-:W-:Y:S02]  /*17040*/  IADD3 R8, P1, R186, UR4, RZ ;  /* 0x00000004ba087c10 */ /* 0x002fe4000ff3e0ff */
[----:B------:R-:W-:Y:S02]  /*17050*/  F2FP.BF16.F32.PACK_AB R32, R65, R64 ;  /* 0x000000404120723e */ /* 0x000fe400000010ff */
[----:B------:R-:W-:-:S02]  /*17060*/  F2FP.BF16.F32.PACK_AB R33, R67, R66 ;  /* 0x000000424321723e */ /* 0x000fc400000010ff */
[----:B------:R-:W-:Y:S02]  /*17070*/  F2FP.BF16.F32.PACK_AB R34, R69, R68 ;  /* 0x000000444522723e */ /* 0x000fe400000010ff */
[----:B------:R-:W-:Y:S02]  /*17080*/  F2FP.BF16.F32.PACK_AB R37, R75, R74 ;  /* 0x0000004a4b25723e */ /* 0x000fe400000010ff */
[----:B------:R-:W-:Y:S01]  /*17090*/  F2FP.BF16.F32.PACK_AB R4, R81, R80 ;  /* 0x000000505104723e */ /* 0x000fe200000010ff */
[----:B------:R-:W-:Y:S01]  /*170a0*/  STSM.16.M88.4 [R71], R32 ;  /* 0x0000002047007844 */ /* 0x000fe20000000200 */
[----:B------:R-:W-:Y:S02]  /*170b0*/  F2FP.BF16.F32.PACK_AB R5, R83, R82 ;  /* 0x000000525305723e */ /* 0x000fe400000010ff */
[----:B------:R-:W-:Y:S01]  /*170c0*/  F2FP.BF16.F32.PACK_AB R6, R85, R84 ;  /* 0x000000545506723e */ /* 0x000fe200000010ff */
[----:B------:R-:W-:Y:S01]  /*170d0*/  STSM.16.M88.4 [R70], R36 ;  /* 0x0000002446007844 */ /* 0x000fe20000000200 */
[----:B------:R-:W-:Y:S01]  /*170e0*/  F2FP.BF16.F32.PACK_AB R7, R87, R86 ;  /* 0x000000565707723e */ /* 0x000fe200000010ff */
[----:B--2---:R-:W1:Y:S01]  /*170f0*/  LDC R28, c[0x0][0xbe8] ;  /* 0x0002fa00ff1c7b82 */ /* 0x004e620000000800 */
[----:B------:R-:W-:-:S02]  /*17100*/  ISETP.NE.AND.EX P0, PT, RZ, UR5, PT, P0 ;  /* 0x00000005ff007c0c */ /* 0x000fc4000bf05300 */
[----:B------:R-:W-:Y:S01]  /*17110*/  IADD3.X R9, R187, UR5, RZ, P1, !PT ;  /* 0x00000005bb097c10 */ /* 0x000fe20008ffe4ff */
[----:B------:R-:W-:Y:S01]  /*17120*/  ULDC.64 UR4, c[0x0][0xc08] ;  /* 0x0003020000047ab9 */ /* 0x000fe20000000a00 */
[----:B------:R2:W-:Y:S03]  /*17130*/  STSM.16.M88.4 [R40], R4 ;  /* 0x0000000428007844 */ /* 0x0005e60000000200 */
[----:B------:R-:W-:Y:S01]  /*17140*/  BAR.SYNC.DEFER_BLOCKING 0x1, 0x100 ;  /* 0x0044000000007b1d */ /* 0x000fe20000010000 */
[----:B------:R-:W-:-:S04]  /*17150*/  ISETP.NE.U32.AND P2, PT, RZ, UR4, PT ;  /* 0x00000004ff007c0c */ /* 0x000fc8000bf45070 */
[----:B------:R-:W-:-:S13]  /*17160*/  ISETP.NE.AND.EX P2, PT, RZ, UR5, PT, P2 ;  /* 0x00000005ff007c0c */ /* 0x000fda000bf45320 */
[----:B------:R-:W-:Y:S01]  /*17170*/  @P2 IADD3 R186, P3, R186, UR4, RZ ;  /* 0x00000004baba2c10 */ /* 0x000fe2000ff7e0ff */
[----:B------:R-:W-:Y:S02]  /*17180*/  ULDC UR4, c[0x0][0xa88] ;  /* 0x0002a20000047ab9 */ /* 0x000fe40000000800 */
[----:B--2---:R-:W-:Y:S01]  /*17190*/  IMAD.U32 R7, RZ, RZ, UR4 ;  /* 0x00000004ff077e24 */ /* 0x004fe2000f8e00ff */
[----:B------:R-:W-:Y:S01]  /*171a0*/  @P2 IADD3.X R187, R187, UR5, RZ, P3, !PT ;  /* 0x00000005bbbb2c10 */ /* 0x000fe20009ffe4ff */
[----:B------:R2:W5:Y:S01]  /*171b0*/  @P0 LDG.E R48, desc[UR60][R8.64] ;  /* 0x0000003c08300981 */ /* 0x000562000c1e1900 */
[----:B-1----:R-:W-:-:S03]  /*171c0*/  ISETP.NE.AND P1, PT, R28, 0x1, PT ;  /* 0x000000011c00780c */ /* 0x002fc60003f25270 */
[----:B------:R2:W5:Y:S10]  /*171d0*/  @P2 LDG.E R7, desc[UR60][R186.64] ;  /* 0x0000003cba072981 */ /* 0x000574000c1e1900 */
[----:B------:R-:W1:Y:S08]  /*171e0*/  @P1 LDC R10, c[0x0][0xbec] ;  /* 0x0002fb00ff0a1b82 */ /* 0x000e700000000800 */
[----:B------:R-:W3:Y:S01]  /*171f0*/  @P1 LDC R11, c[0x0][0xbf0] ;  /* 0x0002fc00ff0b1b82 */ /* 0x000ee20000000800 */
[----:B--2---:R-:W-:Y:S05]  /*17200*/  @P2 BRA `(.L_x_646) ;  /* 0x0000000000102947 */ /* 0x004fea0003800000 */
[----:B------:R-:W-:Y:S05]  /*17210*/  @!P0 BRA `(.L_x_646) ;  /* 0x00000000000c8947 */ /* 0x000fea0003800000 */
[----:B------:R-:W2:Y:S04]  /*17220*/  LDG.E R4, desc[UR60][R8.64] ;  /* 0x0000003c08047981 */ /* 0x000ea8000c1e1900 */
[----:B-----5:R-:W2:Y:S02]  /*17230*/  LDG.E R7, desc[UR60][R8.64+0x4] ;  /* 0x0000043c08077981 */ /* 0x020ea4000c1e1900 */
[----:B--2---:R-:W-:-:S07]  /*17240*/  IMAD.IADD R7, R7, 0x1, -R4 ;  /* 0x0000000107077824 */ /* 0x004fce00078e0a04 */
.L_x_646:
[----:B------:R-:W-:Y:S01]  /*17250*/  SHF.R.S32.HI R54, RZ, 0x1f, R185 ;  /* 0x0000001fff367819 */ /* 0x000fe200000114b9 */
[----:B------:R-:W-:Y:S01]  /*17260*/  ULDC.64 UR4, c[0x0][0xb90] ;  /* 0x0002e40000047ab9 */ /* 0x000fe20000000a00 */
[C---:B------:R-:W-:Y:S01]  /*17270*/  LEA R15, R190.reuse, R228, 0x7 ;  /* 0x000000e4be0f7211 */ /* 0x040fe200078e38ff */
[----:B------:R-:W-:Y:S01]  /*17280*/  IMAD R14, R190, 0x80, R226 ;  /* 0x00000080be0e7824 */ /* 0x000fe200078e02e2 */
[----:B-----5:R-:W-:Y:S01]  /*17290*/  SHF.R.S32.HI R49, RZ, 0x1f, R48 ;  /* 0x0000001fff317819 */ /* 0x020fe20000011430 */
[----:B------:R-:W-:Y:S01]  /*172a0*/  IMAD R4, R54, UR4, RZ ;  /* 0x0000000436047c24 */ /* 0x000fe2000f8e02ff */
[----:B------:R-:W-:Y:S01]  /*172b0*/  SEL R193, R193, RZ, !P0 ;  /* 0x000000ffc1c17207 */ /* 0x000fe20004000000 */
[----:B-1----:R-:W-:Y:S01]  /*172c0*/  @P1 IMAD.HI.U32 R6, R15, R10, RZ ;  /* 0x0000000a0f061227 */ /* 0x002fe200078e00ff */
[----:B------:R-:W-:-:S03]  /*172d0*/  SEL R55, R188, RZ, !P0 ;  /* 0x000000ffbc377207 */ /* 0x000fc60004000000 */
[----:B------:R-:W-:Y:S01]  /*172e0*/  IMAD.MOV.U32 R9, RZ, RZ, R15 ;  /* 0x000000ffff097224 */ /* 0x000fe200078e000f */
[----:B---3--:R-:W-:Y:S01]  /*172f0*/  @P1 SHF.R.U32.HI R9, RZ, R11, R6 ;  /* 0x0000000bff091219 */ /* 0x008fe20000011606 */
[C---:B------:R-:W-:Y:S02]  /*17300*/  IMAD R13, R185.reuse, UR5, R4 ;  /* 0x00000005b90d7c24 */ /* 0x040fe4000f8e0204 */
[----:B------:R-:W-:Y:S01]  /*17310*/  IMAD.WIDE.U32 R4, R185, UR4, R48 ;  /* 0x00000004b9047c25 */ /* 0x000fe2000f8e0030 */
[----:B------:R-:W-:-:S03]  /*17320*/  ULDC.64 UR4, c[0x0][0xb98] ;  /* 0x0002e60000047ab9 */ /* 0x000fc60000000a00 */
[----:B------:R-:W-:Y:S02]  /*17330*/  IMAD R11, R192, 0x40, R182 ;  /* 0x00000040c00b7824 */ /* 0x000fe400078e02b6 */
[----:B------:R-:W-:Y:S02]  /*17340*/  IMAD.IADD R5, R5, 0x1, R13 ;  /* 0x0000000105057824 */ /* 0x000fe400078e020d */
[----:B------:R-:W-:Y:S02]  /*17350*/  IMAD.MOV R13, RZ, RZ, -R9 ;  /* 0x000000ffff0d7224 */ /* 0x000fe400078e0a09 */
[----:B------:R-:W-:-:S04]  /*17360*/  IMAD.WIDE R20, R11, 0x2, R20 ;  /* 0x000000020b147825 */ /* 0x000fc800078e0214 */
[----:B------:R-:W-:Y:S01]  /*17370*/  IMAD R6, R193, UR4, RZ ;  /* 0x00000004c1067c24 */ /* 0x000fe2000f8e02ff */
[C---:B------:R-:W-:Y:S01]  /*17380*/  IADD3 R33, P6, R20.reuse, 0x4000, RZ ;  /* 0x0000400014217810 */ /* 0x040fe20007fde0ff */
[----:B------:R-:W-:Y:S01]  /*17390*/  IMAD.WIDE.U32 R4, R55, UR4, R4 ;  /* 0x0000000437047c25 */ /* 0x000fe2000f8e0004 */
[----:B------:R-:W-:Y:S02]  /*173a0*/  IADD3 R37, P5, R20, 0x5000, RZ ;  /* 0x0000500014257810 */ /* 0x000fe40007fbe0ff */
[----:B------:R-:W-:Y:S01]  /*173b0*/  LOP3.LUT R32, R33, 0x380, RZ, 0xc0, !PT ;  /* 0x0000038021207812 */ /* 0x000fe200078ec0ff */
[----:B------:R-:W-:Y:S01]  /*173c0*/  IMAD R11, R28, R13, R15 ;  /* 0x0000000d1c0b7224 */ /* 0x000fe200078e020f */
[----:B------:R-:W-:Y:S01]  /*173d0*/  SHF.R.S32.HI R13, RZ, 0x1f, R9 ;  /* 0x0000001fff0d7819 */ /* 0x000fe20000011409 */
[----:B------:R-:W-:Y:S01]  /*173e0*/  IMAD R8, R55, UR5, R6 ;  /* 0x0000000537087c24 */ /* 0x000fe2000f8e0206 */
[----:B------:R-:W-:Y:S01]  /*173f0*/  IADD3 R4, P2, R9, R4, RZ ;  /* 0x0000000409047210 */ /* 0x000fe20007f5e0ff */
[----:B------:R-:W-:Y:S01]  /*17400*/  ULDC.64 UR4, c[0x0][0xb88] ;  /* 0x0002e20000047ab9 */ /* 0x000fe20000000a00 */
[----:B------:R-:W-:Y:S01]  /*17410*/  SHF.R.S32.HI R6, RZ, 0x1f, R11 ;  /* 0x0000001fff067819 */ /* 0x000fe2000001140b */
[----:B------:R-:W-:Y:S01]  /*17420*/  IMAD R57, R7, R28, RZ ;  /* 0x0000001c07397224 */ /* 0x000fe200078e02ff */
[----:B------:R-:W-:-:S02]  /*17430*/  IADD3.X R5, R13, R5, R8, P2, !PT ;  /* 0x000000050d057210 */ /* 0x000fc400017fe408 */
[----:B------:R-:W-:Y:S01]  /*17440*/  IADD3 R9, P3, R20, 0x2000, RZ ;  /* 0x0000200014097810 */ /* 0x000fe20007f7e0ff */
[----:B------:R-:W-:Y:S01]  /*17450*/  IMAD R6, R6, UR4, RZ ;  /* 0x0000000406067c24 */ /* 0x000fe2000f8e02ff */
[C---:B------:R-:W-:Y:S01]  /*17460*/  IADD3 R25, P2, R20.reuse, 0x3000, RZ ;  /* 0x0000300014197810 */ /* 0x040fe20007f5e0ff */
[----:B------:R-:W-:Y:S01]  /*17470*/  IMAD.WIDE.U32 R4, R11, UR4, R4 ;  /* 0x000000040b047c25 */ /* 0x000fe2000f8e0004 */
[----:B------:R-:W-:Y:S02]  /*17480*/  LOP3.LUT R12, R9, 0x380, RZ, 0xc0, !PT ;  /* 0x00000380090c7812 */ /* 0x000fe400078ec0ff */
[----:B------:R-:W-:Y:S01]  /*17490*/  IADD3 R15, P0, R20, 0x1000, RZ ;  /* 0x00001000140f7810 */ /* 0x000fe20007f1e0ff */
[----:B------:R-:W-:Y:S01]  /*174a0*/  IMAD R13, R11, UR5, R6 ;  /* 0x000000050b0d7c24 */ /* 0x000fe2000f8e0206 */
[----:B------:R-:W-:Y:S01]  /*174b0*/  ULDC.64 UR4, c[0x0][0xb50] ;  /* 0x0002d40000047ab9 */ /* 0x000fe20000000a00 */
[----:B------:R-:W-:Y:S02]  /*174c0*/  SHF.R.U64 R12, R12, 0x3, RZ ;  /* 0x000000030c0c7819 */ /* 0x000fe400000012ff */
[----:B------:R-:W-:Y:S01]  /*174d0*/  IMAD.IADD R5, R5, 0x1, R13 ;  /* 0x0000000105057824 */ /* 0x000fe200078e020d */
[----:B------:R-:W-:Y:S01]  /*174e0*/  LEA R6, P4, R4, UR4, 0x2 ;  /* 0x0000000404067c11 */ /* 0x000fe2000f8810ff */
[----:B------:R-:W-:Y:S01]  /*174f0*/  IMAD.X R13, RZ, RZ, R21, P3 ;  /* 0x000000ffff0d7224 */ /* 0x000fe200018e0615 */
[----:B------:R-:W-:-:S02]  /*17500*/  LOP3.LUT R24, R25, 0x380, RZ, 0xc0, !PT ;  /* 0x0000038019187812 */ /* 0x000fc400078ec0ff */
[----:B------:R-:W-:Y:S01]  /*17510*/  LEA.HI.X R10, R4, UR5, R5, 0x2, P4 ;  /* 0x00000005040a7c11 */ /* 0x000fe2000a0f1405 */
[----:B------:R-:W-:Y:S01]  /*17520*/  SHFL.IDX PT, R50, R6, RZ, 0x1c1f ;  /* 0x001c1fff06327589 */ /* 0x000fe200000e0000 */
[----:B------:R-:W-:Y:S01]  /*17530*/  LOP3.LUT R12, R12, R9, RZ, 0x3c, !PT ;  /* 0x000000090c0c7212 */ /* 0x000fe200078e3cff */
[--C-:B------:R-:W-:Y:S01]  /*17540*/  IMAD.X R9, RZ, RZ, R21.reuse, P0 ;  /* 0x000000ffff097224 */ /* 0x100fe200000e0615 */
[----:B------:R-:W-:Y:S01]  /*17550*/  SHF.R.U64 R24, R24, 0x3, RZ ;  /* 0x0000000318187819 */ /* 0x000fe200000012ff */
[----:B------:R-:W1:Y:S01]  /*17560*/  SHFL.IDX PT, R51, R10, RZ, 0x1c1f ;  /* 0x001c1fff0a337589 */ /* 0x000e6200000e0000 */
[----:B------:R-:W-:Y:S01]  /*17570*/  LOP3.LUT P0, RZ, R196, 0x3, RZ, 0xc0, !PT ;  /* 0x00000003c4ff7812 */ /* 0x000fe2000780c0ff */
[----:B------:R-:W-:Y:S01]  /*17580*/  ULDC.64 UR4, c[0x0][0xaa0] ;  /* 0x0002a80000047ab9 */ /* 0x000fe20000000a00 */
[----:B------:R-:W-:Y:S01]  /*17590*/  LOP3.LUT R24, R24, R25, RZ, 0x3c, !PT ;  /* 0x0000001918187212 */ /* 0x000fe200078e3cff */
[----:B------:R-:W-:Y:S01]  /*175a0*/  SHFL.IDX PT, R52, R6, 0x1, 0x1c1f ;  /* 0x003c1f0006347f89 */ /* 0x000fe200000e0000 */
[----:B------:R-:W-:Y:S01]  /*175b0*/  IMAD.X R25, RZ, RZ, R21, P2 ;  /* 0x000000ffff197224 */ /* 0x000fe200010e0615 */
[----:B------:R-:W-:-:S02]  /*175c0*/  IADD3 R4, R14, 0x8, RZ ;  /* 0x000000080e047810 */ /* 0x000fc40007ffe0ff */
[----:B------:R-:W2:Y:S01]  /*175d0*/  SHFL.IDX PT, R53, R10, 0x1, 0x1c1f ;  /* 0x003c1f000a357f89 */ /* 0x000ea200000e0000 */
[-C--:B------:R-:W-:Y:S02]  /*175e0*/  ISETP.GE.OR P2, PT, R14, R57.reuse, P0 ;  /* 0x000000390e00720c */ /* 0x080fe40000746670 */
[----:B------:R-:W-:Y:S02]  /*175f0*/  ISETP.GE.OR P0, PT, R4, R57, P0 ;  /* 0x000000390400720c */ /* 0x000fe40000706670 */
[C---:B------:R-:W-:Y:S02]  /*17600*/  IADD3 R5, P3, R20.reuse, 0x7000, RZ ;  /* 0x0000700014057810 */ /* 0x040fe40007f7e0ff */
[C---:B------:R-:W-:Y:S02]  /*17610*/  IADD3 R41, P4, R20.reuse, 0x6000, RZ ;  /* 0x0000600014297810 */ /* 0x040fe40007f9e0ff */
[----:B------:R-:W-:Y:S01]  /*17620*/  LOP3.LUT R7, R20, 0x380, RZ, 0xc0, !PT ;  /* 0x0000038014077812 */ /* 0x000fe200078ec0ff */
[----:B------:R-:W-:Y:S01]  /*17630*/  IMAD.X R45, RZ, RZ, R21, P3 ;  /* 0x000000ffff2d7224 */ /* 0x000fe200018e0615 */
[----:B------:R-:W-:-:S02]  /*17640*/  LOP3.LUT R4, R5, 0x380, RZ, 0xc0, !PT ;  /* 0x0000038005047812 */ /* 0x000fc400078ec0ff */
[----:B------:R-:W-:Y:S02]  /*17650*/  LOP3.LUT R36, R37, 0x380, RZ, 0xc0, !PT ;  /* 0x0000038025247812 */ /* 0x000fe400078ec0ff */
[----:B------:R-:W-:Y:S01]  /*17660*/  LOP3.LUT R40, R41, 0x380, RZ, 0xc0, !PT ;  /* 0x0000038029287812 */ /* 0x000fe200078ec0ff */
[----:B-1----:R1:W-:Y:S01]  /*17670*/  @!P2 ST.E desc[UR60][R50.64], R0 ;  /* 0x000000003200a985 */ /* 0x0023e2000c10193c */
[----:B------:R-:W-:Y:S02]  /*17680*/  SHF.R.U64 R7, R7, 0x3, RZ ;  /* 0x0000000307077819 */ /* 0x000fe400000012ff */
[----:B------:R-:W-:Y:S02]  /*17690*/  SHF.R.U64 R4, R4, 0x3, RZ ;  /* 0x0000000304047819 */ /* 0x000fe400000012ff */
[----:B------:R-:W-:Y:S02]  /*176a0*/  SHF.R.U64 R32, R32, 0x3, RZ ;  /* 0x0000000320207819 */ /* 0x000fe400000012ff */
[----:B------:R-:W-:Y:S01]  /*176b0*/  SHF.R.U64 R36, R36, 0x3, RZ ;  /* 0x0000000324247819 */ /* 0x000fe200000012ff */
[----:B--2---:R2:W-:Y:S01]  /*176c0*/  @!P0 ST.E desc[UR60][R52.64], R3 ;  /* 0x0000000334008985 */ /* 0x0045e2000c10193c */
[----:B------:R-:W-:-:S02]  /*176d0*/  SHF.R.U64 R40, R40, 0x3, RZ ;  /* 0x0000000328287819 */ /* 0x000fc400000012ff */
[----:B------:R-:W-:Y:S01]  /*176e0*/  LOP3.LUT R20, R7, R20, RZ, 0x3c, !PT ;  /* 0x0000001407147212 */ /* 0x000fe200078e3cff */
[----:B-1----:R-:W1:Y:S01]  /*176f0*/  @P1 LDC R51, c[0x0][0xbec] ;  /* 0x0002fb00ff331b82 */ /* 0x002e620000000800 */
[----:B------:R-:W-:Y:S01]  /*17700*/  LOP3.LUT R32, R32, R33, RZ, 0x3c, !PT ;  /* 0x0000002120207212 */ /* 0x000fe200078e3cff */
[--C-:B------:R-:W-:Y:S01]  /*17710*/  IMAD.X R33, RZ, RZ, R21.reuse, P6 ;  /* 0x000000ffff217224 */ /* 0x100fe200030e0615 */
[----:B------:R-:W-:Y:S01]  /*17720*/  LOP3.LUT R36, R36, R37, RZ, 0x3c, !PT ;  /* 0x0000002524247212 */ /* 0x000fe200078e3cff */
[--C-:B------:R-:W-:Y:S01]  /*17730*/  IMAD.X R37, RZ, RZ, R21.reuse, P5 ;  /* 0x000000ffff257224 */ /* 0x100fe200028e0615 */
[----:B------:R-:W-:Y:S01]  /*17740*/  LOP3.LUT R40, R40, R41, RZ, 0x3c, !PT ;  /* 0x0000002928287212 */ /* 0x000fe200078e3cff */
[----:B------:R-:W-:Y:S01]  /*17750*/  IMAD.X R41, RZ, RZ, R21, P4 ;  /* 0x000000ffff297224 */ /* 0x000fe200020e0615 */
[----:B------:R-:W-:Y:S01]  /*17760*/  LOP3.LUT R44, R4, R5, RZ, 0x3c, !PT ;  /* 0x00000005042c7212 */ /* 0x000fe200078e3cff */
[----:B--2---:R-:W-:Y:S01]  /*17770*/  IMAD R3, R49, UR4, RZ ;  /* 0x0000000431037c24 */ /* 0x004fe2000f8e02ff */
[----:B------:R2:W5:Y:S01]  /*17780*/  LD.E.128 R4, desc[UR60][R20.64] ;  /* 0x0000003c14047980 */ /* 0x000562000c101d00 */
[----:B------:R-:W3:Y:S01]  /*17790*/  @P1 LDC R49, c[0x0][0xbf0] ;  /* 0x0002fc00ff311b82 */ /* 0x000ee20000000800 */
[----:B------:R-:W-:Y:S01]  /*177a0*/  LOP3.LUT R8, R15, 0x380, RZ, 0xc0, !PT ;  /* 0x000003800f087812 */ /* 0x000fe200078ec0ff */
[----:B------:R-:W-:Y:S01]  /*177b0*/  IMAD R3, R48, UR5, R3 ;  /* 0x0000000530037c24 */ /* 0x000fe2000f8e0203 */
[----:B------:R-:W5:Y:S02]  /*177c0*/  LD.E.128 R24, desc[UR60][R24.64] ;  /* 0x0000003c18187980 */ /* 0x000f64000c101d00 */
[----:B------:R-:W-:-:S02]  /*177d0*/  SHF.R.U64 R8, R8, 0x3, RZ ;  /* 0x0000000308087819 */ /* 0x000fc400000012ff */
[----:B------:R-:W5:Y:S01]  /*177e0*/  LD.E.128 R32, desc[UR60][R32.64] ;  /* 0x0000003c20207980 */ /* 0x000f62000c101d00 */
[----:B--2---:R-:W-:Y:S01]  /*177f0*/  IMAD.WIDE.U32 R20, R48, UR4, RZ ;  /* 0x0000000430147c25 */ /* 0x004fe2000f8e00ff */
[----:B------:R-:W-:Y:S01]  /*17800*/  ULDC.64 UR4, c[0x0][0xae8] ;  /* 0x0002ba0000047ab9 */ /* 0x000fe20000000a00 */
[----:B------:R-:W-:Y:S01]  /*17810*/  LOP3.LUT R8, R8, R15, RZ, 0x3c, !PT ;  /* 0x0000000f08087212 */ /* 0x000fe200078e3cff */
[----:B------:R-:W5:Y:S01]  /*17820*/  LD.E.128 R36, desc[UR60][R36.64] ;  /* 0x0000003c24247980 */ /* 0x000f62000c101d00 */
[----:B------:R-:W-:Y:S01]  /*17830*/  IMAD.IADD R21, R21, 0x1, R3 ;  /* 0x0000000115157824 */ /* 0x000fe200078e0203 */
[----:B------:R-:W-:Y:S01]  /*17840*/  LEA R3, R184, R192, 0x5 ;  /* 0x000000c0b8037211 */ /* 0x000fe200078e28ff */
[----:B------:R-:W-:Y:S01]  /*17850*/  IMAD R0, R54, UR4, RZ ;  /* 0x0000000436007c24 */ /* 0x000fe2000f8e02ff */
[----:B------:R-:W5:Y:S03]  /*17860*/  LD.E.128 R12, desc[UR60][R12.64] ;  /* 0x0000003c0c0c7980 */ /* 0x000f66000c101d00 */
[----:B------:R-:W-:Y:S01]  /*17870*/  IMAD R50, R190, 0x80, R3 ;  /* 0x00000080be327824 */ /* 0x000fe200078e0203 */
[----:B------:R-:W5:Y:S01]  /*17880*/  LD.E.128 R8, desc[UR60][R8.64] ;  /* 0x0000003c08087980 */ /* 0x000f62000c101d00 */
[----:B------:R-:W-:-:S02]  /*17890*/  IMAD R3, R185, UR5, R0 ;  /* 0x00000005b9037c24 */ /* 0x000fc4000f8e0200 */
[----:B------:R-:W-:Y:S01]  /*178a0*/  IMAD.WIDE.U32 R20, R185, UR4, R20 ;  /* 0x00000004b9147c25 */ /* 0x000fe2000f8e0014 */
[----:B------:R-:W-:Y:S01]  /*178b0*/  ULDC.64 UR4, c[0x0][0xaf0] ;  /* 0x0002bc0000047ab9 */ /* 0x000fe20000000a00 */
[----:B------:R-:W5:Y:S02]  /*178c0*/  LD.E.128 R40, desc[UR60][R40.64] ;  /* 0x0000003c28287980 */ /* 0x000f64000c101d00 */
[----:B-1----:R-:W-:Y:S02]  /*178d0*/  @P1 IMAD.HI.U32 R0, R50, R51, RZ ;  /* 0x0000003332001227 */ /* 0x002fe400078e00ff */
[----:B------:R-:W5:Y:S02]  /*178e0*/  LD.E.128 R44, desc[UR60][R44.64] ;  /* 0x0000003c2c2c7980 */ /* 0x000f64000c101d00 */
[----:B------:R-:W-:Y:S02]  /*178f0*/  IMAD.IADD R21, R21, 0x1, R3 ;  /* 0x0000000115157824 */ /* 0x000fe400078e0203 */
[----:B------:R-:W-:Y:S01]  /*17900*/  IMAD.MOV.U32 R3, RZ, RZ, R50 ;  /* 0x000000ffff037224 */ /* 0x000fe200078e0032 */
[----:B---3--:R-:W-:Y:S01]  /*17910*/  @P1 SHF.R.U32.HI R3, RZ, R49, R0 ;  /* 0x00000031ff031219 */ /* 0x008fe20000011600 */
[----:B------:R-:W-:Y:S01]  /*17920*/  IMAD R48, R193, UR4, RZ ;  /* 0x00000004c1307c24 */ /* 0x000fe2000f8e02ff */
[----:B------:R-:W-:Y:S01]  /*17930*/  @!PT LDS RZ, [RZ] ;  /* 0x00000000fffff984 */ /* 0x000fe20000000800 */
[----:B------:R-:W-:Y:S01]  /*17940*/  @!PT LDS RZ, [RZ] ;  /* 0x00000000fffff984 */ /* 0x000fe20000000800 */
[----:B------:R-:W-:Y:S01]  /*17950*/  @!PT LDS RZ, [RZ] ;  /* 0x00000000fffff984 */ /* 0x000fe20000000800 */
[----:B------:R-:W-:Y:S01]  /*17960*/  @!PT LDS RZ, [RZ] ;  /* 0x00000000fffff984 */ /* 0x000fe20000000800 */
[----:B------:R1:W-:Y:S06]  /*17970*/  MEMBAR.ALL.CTA ;  /* 0x0000000000007992 */ /* 0x0003ec0000008000 */
[----:B-1----:R-:W1:Y:S01]  /*17980*/  FENCE.VIEW.ASYNC.S ;  /* 0x00000000000073c6 */ /* 0x002e620000000000 */
[----:B------:R-:W-:Y:S01]  /*17990*/  IMAD.WIDE.U32 R20, R55, UR4, R20 ;  /* 0x0000000437147c25 */ /* 0x000fe2000f8e0014 */
[----:B------:R-:W-:-:S03]  /*179a0*/  SHF.R.S32.HI R0, RZ, 0x1f, R3 ;  /* 0x0000001fff007819 */ /* 0x000fc60000011403 */
[----:B------:R-:W-:Y:S01]  /*179b0*/  IMAD R49, R55, UR5, R48 ;  /* 0x0000000537317c24 */ /* 0x000fe2000f8e0230 */
[----:B------:R-:W-:Y:S01]  /*179c0*/  ULDC.64 UR4, c[0x0][0xae0] ;  /* 0x0002b80000047ab9 */ /* 0x000fe20000000a00 */
[----:B------:R-:W-:Y:S02]  /*179d0*/  IMAD.MOV R51, RZ, RZ, -R3 ;  /* 0x000000ffff337224 */ /* 0x000fe400078e0a03 */
[----:B------:R-:W-:Y:S02]  /*179e0*/  IMAD.IADD R21, R21, 0x1, R49 ;  /* 0x0000000115157824 */ /* 0x000fe400078e0231 */
[----:B------:R-:W-:Y:S02]  /*179f0*/  IMAD R0, R0, UR4, RZ ;  /* 0x0000000400007c24 */ /* 0x000fe4000f8e02ff */
[----:B------:R-:W-:Y:S02]  /*17a00*/  IMAD R49, R28, R51, R50 ;  /* 0x000000331c317224 */ /* 0x000fe400078e0232 */
[----:B------:R-:W-:-:S02]  /*17a10*/  IMAD R51, R3, UR5, R0 ;  /* 0x0000000503337c24 */ /* 0x000fc4000f8e0200 */
[----:B------:R-:W-:Y:S01]  /*17a20*/  IMAD.WIDE.U32 R20, R3, UR4, R20 ;  /* 0x0000000403147c25 */ /* 0x000fe2000f8e0014 */
[----:B------:R-:W-:Y:S01]  /*17a30*/  SHF.R.S32.HI R0, RZ, 0x1f, R49 ;  /* 0x0000001fff007819 */ /* 0x000fe20000011431 */
[----:B------:R-:W-:Y:S02]  /*17a40*/  ULDC.64 UR4, c[0x0][0xad8] ;  /* 0x0002b60000047ab9 */ /* 0x000fe40000000a00 */
[----:B------:R-:W-:Y:S02]  /*17a50*/  IMAD R50, R190, 0x80, R192 ;  /* 0x00000080be327824 */ /* 0x000fe400078e02c0 */
[----:B------:R-:W-:Y:S02]  /*17a60*/  IMAD.IADD R21, R21, 0x1, R51 ;  /* 0x0000000115157824 */ /* 0x000fe400078e0233 */
[----:B------:R-:W-:Y:S01]  /*17a70*/  IMAD R28, R0, UR4, RZ ;  /* 0x00000004001c7c24 */ /* 0x000fe2000f8e02ff */
[C---:B------:R-:W-:Y:S01]  /*17a80*/  IADD3 R0, R50.reuse, 0x20, RZ ;  /* 0x0000002032007810 */ /* 0x040fe20007ffe0ff */
[----:B------:R-:W-:Y:S01]  /*17a90*/  IMAD.WIDE.U32 R20, R49, UR4, R20 ;  /* 0x0000000431147c25 */ /* 0x000fe2000f8e0014 */
[----:B------:R-:W-:-:S03]  /*17aa0*/  ISETP.GE.AND P2, PT, R50, R57, PT ;  /* 0x000000393200720c */ /* 0x000fc60003f46270 */
[----:B------:R-:W-:Y:S01]  /*17ab0*/  IMAD R51, R49, UR5, R28 ;  /* 0x0000000531337c24 */ /* 0x000fe2000f8e021c */
[-C--:B------:R-:W-:Y:S01]  /*17ac0*/  ISETP.GE.AND P0, PT, R0, R57.reuse, PT ;  /* 0x000000390000720c */ /* 0x080fe20003f06270 */
[----:B------:R-:W-:Y:S01]  /*17ad0*/  VIADD R0, R2, 0x2a820 ;  /* 0x0002a82002007836 */ /* 0x000fe20000000000 */
[----:B------:R-:W-:Y:S01]  /*17ae0*/  ULDC.64 UR4, c[0x0][0xa80] ;  /* 0x0002a00000047ab9 */ /* 0x000fe20000000a00 */
[----:B------:R-:W-:Y:S01]  /*17af0*/  VIADD R3, R50, 0x40 ;  /* 0x0000004032037836 */ /* 0x000fe20000000000 */
[C---:B------:R-:W-:Y:S01]  /*17b00*/  LEA R28, P3, R20.reuse, UR4, 0x1 ;  /* 0x00000004141c7c11 */ /* 0x040fe2000f8608ff */
[----:B------:R-:W-:Y:S01]  /*17b10*/  IMAD.IADD R21, R21, 0x1, R51 ;  /* 0x0000000115157824 */ /* 0x000fe200078e0233 */
[----:B------:R-:W-:Y:S02]  /*17b20*/  PRMT R0, RZ, 0x654, R0 ;  /* 0x00000654ff007816 */ /* 0x000fe40000000000 */
[----:B------:R-:W-:Y:S02]  /*17b30*/  ISETP.GE.AND P1, PT, R3, R57, PT ;  /* 0x000000390300720c */ /* 0x000fe40003f26270 */
[----:B------:R-:W-:Y:S01]  /*17b40*/  LEA.HI.X R3, R20, UR5, R21, 0x1, P3 ;  /* 0x0000000514037c11 */ /* 0x000fe200098f0c15 */
[----:B-1----:R1:W-:Y:S01]  /*17b50*/  SYNCS.ARRIVE.TRANS64.RED.A1T0 RZ, [R0+URZ], RZ ;  /* 0x000000ff00ff79a7 */ /* 0x0023e2000810043f */
[----:B------:R2:W3:Y:S01]  /*17b60*/  SHFL.IDX PT, R48, R28, RZ, 0x181f ;  /* 0x00181fff1c307589 */ /* 0x0004e200000e0000 */
[----:B------:R-:W-:Y:S01]  /*17b70*/  BSSY B1, `(.L_x_647) ;  /* 0x000000e000017945 */ /* 0x000fe20003800000 */
[----:B------:R-:W-:-:S02]  /*17b80*/  SHF.R.S32.HI R56, RZ, 0x1f, R183 ;  /* 0x0000001fff387819 */ /* 0x000fc400000114b7 */
[----:B------:R-:W-:Y:S01]  /*17b90*/  SHF.R.S32.HI R58, RZ, 0x1f, R182 ;  /* 0x0000001fff3a7819 */ /* 0x000fe200000114b6 */
[----:B-1----:R2:W1:Y:S01]  /*17ba0*/  SHFL.IDX PT, R0, R3, RZ, 0x181f ;  /* 0x00181fff03007589 */ /* 0x00246200000e0000 */
[----:B------:R-:W-:Y:S05]  /*17bb0*/  @P2 BRA `(.L_x_648) ;  /* 0x0000000000242947 */ /* 0x000fea0003800000 */
[----:B------:R-:W-:Y:S02]  /*17bc0*/  ULDC UR4, c[0x0][0xac8] ;  /* 0x0002b20000047ab9 */ /* 0x000fe40000000800 */
[----:B------:R-:W-:Y:S02]  /*17bd0*/  ISETP.GE.AND P2, PT, R182, UR4, PT ;  /* 0x00000004b6007c0c */ /* 0x000fe4000bf46270 */
[----:B------:R-:W-:-:S11]  /*17be0*/  ISETP.GE.AND P3, PT, R183, UR4, PT ;  /* 0x00000004b7007c0c */ /* 0x000fd6000bf66270 */
[CC--:B---3--:R-:W-:Y:S02]  /*17bf0*/  @!P2 LEA R20, P4, R182.reuse, R48.reuse, 0x1 ;  /* 0x00000030b614a211 */ /* 0x0c8fe400078808ff */
[C---:B------:R-:W-:Y:S02]  /*17c00*/  @!P3 LEA R48, P5, R183.reuse, R48, 0x1 ;  /* 0x00000030b730b211 */ /* 0x040fe400078a08ff */
[-C--:B-1----:R-:W-:Y:S02]  /*17c10*/  @!P2 LEA.HI.X R21, R182, R0.reuse, R58, 0x1, P4 ;  /* 0x00000000b615a211 */ /* 0x082fe400020f0c3a */
[----:B------:R-:W-:-:S03]  /*17c20*/  @!P3 LEA.HI.X R49, R183, R0, R56, 0x1, P5 ;  /* 0x00000000b731b211 */ /* 0x000fc600028f0c38 */
[----:B-----5:R4:W-:Y:S04]  /*17c30*/  @!P2 ST.E.128 desc[UR60][R20.64], R4 ;  /* 0x000000041400a985 */ /* 0x0209e8000c101d3c */
[----:B------:R4:W-:Y:S02]  /*17c40*/  @!P3 ST.E.128 desc[UR60][R48.64], R32 ;  /* 0x000000203000b985 */ /* 0x0009e4000c101d3c */
.L_x_648:
[----:B------:R-:W-:Y:S05]  /*17c50*/  BSYNC B1 ;  /* 0x0000000000017941 */ /* 0x000fea0003800000 */
.L_x_647:
[----:B-1----:R1:W0:Y:S01]  /*17c60*/  SHFL.IDX PT, R0, R3, 0x1, 0x181f ;  /* 0x00381f0003007f89 */ /* 0x00222200000e0000 */
[----:B------:R-:W-:Y:S03]  /*17c70*/  BSSY B1, `(.L_x_649) ;  /* 0x000000c000017945 */ /* 0x000fe60003800000 */
[----:B----45:R1:W4:Y:S01]  /*17c80*/  SHFL.IDX PT, R6, R28, 0x1, 0x181f ;  /* 0x00381f001c067f89 */ /* 0x03032200000e0000 */
[----:B------:R-:W-:Y:S05]  /*17c90*/  @P0 BRA `(.L_x_650) ;  /* 0x0000000000240947 */ /* 0x000fea0003800000 */
[----:B------:R-:W-:Y:S02]  /*17ca0*/  ULDC UR4, c[0x0][0xac8] ;  /* 0x0002b20000047ab9 */ /* 0x000fe40000000800 */
[----:B------:R-:W-:Y:S02]  /*17cb0*/  ISETP.GE.AND P3, PT, R182, UR4, PT ;  /* 0x00000004b6007c0c */ /* 0x000fe4000bf66270 */
[----:B------:R-:W-:-:S11]  /*17cc0*/  ISETP.GE.AND P4, PT, R183, UR4, PT ;  /* 0x00000004b7007c0c */ /* 0x000fd6000bf86270 */
[CC--:B----4-:R-:W-:Y:S02]  /*17cd0*/  @!P3 LEA R4, P0, R182.reuse, R6.reuse, 0x1 ;  /* 0x00000006b604b211 */ /* 0x0d0fe400078008ff */
[C---:B------:R-:W-:Y:S02]  /*17ce0*/  @!P4 LEA R6, P2, R183.reuse, R6, 0x1 ;  /* 0x00000006b706c211 */ /* 0x040fe400078408ff */
[-C--:B0-----:R-:W-:Y:S02]  /*17cf0*/  @!P3 LEA.HI.X R5, R182, R0.reuse, R58, 0x1, P0 ;  /* 0x00000000b605b211 */ /* 0x081fe400000f0c3a */
[----:B------:R-:W-:-:S03]  /*17d00*/  @!P4 LEA.HI.X R7, R183, R0, R56, 0x1, P2 ;  /* 0x00000000b707c211 */ /* 0x000fc600010f0c38 */
[----:B------:R0:W-:Y:S04]  /*17d10*/  @!P3 ST.E.128 desc[UR60][R4.64], R8 ;  /* 0x000000080400b985 */ /* 0x0001e8000c101d3c */
[----:B------:R0:W-:Y:S02]  /*17d20*/  @!P4 ST.E.128 desc[UR60][R6.64], R36 ;  /* 0x000000240600c985 */ /* 0x0001e4000c101d3c */
.L_x_650:
[----:B------:R-:W-:Y:S05]  /*17d30*/  BSYNC B1 ;  /* 0x0000000000017941 */ /* 0x000fea0003800000 */
.L_x_649:
[----:B0-----:R0:W0:Y:S01]  /*17d40*/  SHFL.IDX PT, R0, R3, 0x2, 0x181f ;  /* 0x00581f0003007f89 */ /* 0x00102200000e0000 */
[----:B------:R-:W-:Y:S03]  /*17d50*/  BSSY B1, `(.L_x_651) ;  /* 0x000000c000017945 */ /* 0x000fe60003800000 */
[----:B----4-:R4:W0:Y:S01]  /*17d60*/  SHFL.IDX PT, R6, R28, 0x2, 0x181f ;  /* 0x00581f001c067f89 */ /* 0x01082200000e0000 */
        /* <DEDUP_REMOVED lines=8> */
[----:B------:R0:W-:Y:S04]  /*17df0*/  @!P2 ST.E.128 desc[UR60][R4.64], R12 ;  /* 0x0000000c0400a985 */ /* 0x0001e8000c101d3c */
[----:B------:R0:W-:Y:S02]  /*17e00*/  @!P3 ST.E.128 desc[UR60][R6.64], R40 ;  /* 0x000000280600b985 */ /* 0x0001e4000c101d3c */
.L_x_652:
[----:B------:R-:W-:Y:S05]  /*17e10*/  BSYNC B1 ;  /* 0x0000000000017941 */ /* 0x000fea0003800000 */
.L_x_651:
[----:B0-----:R-:W-:Y:S01]  /*17e20*/  VIADD R0, R50, 0x60 ;  /* 0x0000006032007836 */ /* 0x001fe20000000000 */
[----:B-12---:R-:W0:Y:S04]  /*17e30*/  SHFL.IDX PT, R3, R3, 0x3, 0x181f ;  /* 0x00781f0003037f89 */ /* 0x006e2800000e0000 */
[----:B------:R-:W-:Y:S01]  /*17e40*/  ISETP.GE.AND P0, PT, R0, R57, PT ;  /* 0x000000390000720c */ /* 0x000fe20003f06270 */
[----:B----4-:R-:W1:-:S12]  /*17e50*/  SHFL.IDX PT, R28, R28, 0x3, 0x181f ;  /* 0x00781f001c1c7f89 */ /* 0x010e5800000e0000 */
[----:B------:R-:W-:Y:S05]  /*17e60*/  @P0 BRA `(.L_x_653) ;  /* 0x0000000800ec0947 */ /* 0x000fea0003800000 */
[----:B------:R-:W-:Y:S02]  /*17e70*/  ULDC UR4, c[0x0][0xac8] ;  /* 0x0002b20000047ab9 */ /* 0x000fe40000000800 */
[----:B------:R-:W-:-:S13]  /*17e80*/  ISETP.GE.AND P1, PT, R182, UR4, PT ;  /* 0x00000004b6007c0c */ /* 0x000fda000bf26270 */
[----:B-1----:R-:W-:-:S04]  /*17e90*/  @!P1 LEA R4, P0, R182, R28, 0x1 ;  /* 0x0000001cb6049211 */ /* 0x002fc800078008ff */
        /* <DEDUP_REMOVED lines=8> */
.L_x_645:
[----:B------:R-:W-:Y:S01]  /*17f20*/  ULDC.64 UR4, c[0x0][0xc00] ;  /* 0x0003000000047ab9 */ /* 0x000fe20000000a00 */
[----:B------:R-:W-:Y:S01]  /*17f30*/  IMAD.MOV.U32 R3, RZ, RZ, RZ ;  /* 0x000000ffff037224 */ /* 0x000fe200078e00ff */
[----:B------:R-:W-:Y:S01]  /*17f40*/  ISETP.NE.U32.AND P0, PT, RZ, UR4, PT ;  /* 0x00000004ff007c0c */ /* 0x000fe2000bf05070 */
[----:B------:R-:W2:Y:S01]  /*17f50*/  LDC R25, c[0x0][0xbe8] ;  /* 0x0002fa00ff197b82 */ /* 0x000ea20000000800 */
[----:B------:R-:W-:Y:S02]  /*17f60*/  IADD3 R4, P1, R186, UR4, RZ ;  /* 0x00000004ba047c10 */ /* 0x000fe4000ff3e0ff */
[----:B------:R-:W-:Y:S02]  /*17f70*/  ISETP.NE.AND.EX P0, PT, RZ, UR5, PT, P0 ;  /* 0x00000005ff007c0c */ /* 0x000fe4000bf05300 */
[----:B------:R-:W-:Y:S01]  /*17f80*/  IADD3.X R5, R187, UR5, RZ, P1, !PT ;  /* 0x00000005bb057c10 */ /* 0x000fe20008ffe4ff */
[----:B------:R-:W-:Y:S02]  /*17f90*/  ULDC.64 UR4, c[0x0][0xc08] ;  /* 0x0003020000047ab9 */ /* 0x000fe40000000a00 */
[----:B------:R-:W-:-:S04]  /*17fa0*/  ISETP.NE.U32.AND P1, PT, RZ, UR4, PT ;  /* 0x00000004ff007c0c */ /* 0x000fc8000bf25070 */
[----:B------:R-:W-:-:S04]  /*17fb0*/  ISETP.NE.AND.EX P1, PT, RZ, UR5, PT, P1 ;  /* 0x00000005ff007c0c */ /* 0x000fc8000bf25310 */
[----:B------:R3:W5:Y:S09]  /*17fc0*/  @P0 LDG.E R3, desc[UR60][R4.64] ;  /* 0x0000003c04030981 */ /* 0x000772000c1e1900 */
[----:B------:R-:W-:Y:S01]  /*17fd0*/  @P1 IADD3 R186, P2, R186, UR4, RZ ;  /* 0x00000004baba1c10 */ /* 0x000fe2000ff5e0ff */
[----:B------:R-:W-:-:S02]  /*17fe0*/  ULDC UR4, c[0x0][0xa88] ;  /* 0x0002a20000047ab9 */ /* 0x000fc40000000800 */
[----:B------:R-:W-:Y:S01]  /*17ff0*/  IMAD.U32 R0, RZ, RZ, UR4 ;  /* 0x00000004ff007e24 */ /* 0x000fe2000f8e00ff */
[----:B------:R-:W-:-:S05]  /*18000*/  @P1 IADD3.X R187, R187, UR5, RZ, P2, !PT ;  /* 0x00000005bbbb1c10 */ /* 0x000fca00097fe4ff */
[----:B------:R3:W5:Y:S01]  /*18010*/  @P1 LDG.E R0, desc[UR60][R186.64] ;  /* 0x0000003cba001981 */ /* 0x000762000c1e1900 */
[----:B--2---:R-:W-:Y:S01]  /*18020*/  ISETP.NE.AND P2, PT, R25, 0x1, PT ;  /* 0x000000011900780c */ /* 0x004fe20003f45270 */
[----:B------:R-:W2:-:S12]  /*18030*/  S2R R6, SR_TID.X ;  /* 0x0000000000067919 */ /* 0x000e980000002100 */
[----:B------:R-:W0:Y:S08]  /*18040*/  @P2 LDC R14, c[0x0][0xbec] ;  /* 0x0002fb00ff0e2b82 */ /* 0x000e300000000800 */
[----:B------:R-:W0:Y:S01]  /*18050*/  @P2 LDC R27, c[0x0][0xbf0] ;  /* 0x0002fc00ff1b2b82 */ /* 0x000e220000000800 */
[----:B--2---:R-:W-:-:S05]  /*18060*/  VIADD R6, R6, 0xffffff80 ;  /* 0xffffff8006067836 */ /* 0x004fca0000000000 */
[----:B------:R-:W-:Y:S01]  /*18070*/  ISETP.GE.AND P3, PT, R6, 0x80, PT ;  /* 0x000000800600780c */ /* 0x000fe20003f66270 */
[----:B---3--:R-:W-:-:S12]  /*18080*/  @P1 BRA `(.L_x_654) ;  /* 0x0000000000101947 */ /* 0x008fd80003800000 */
[----:B------:R-:W-:Y:S05]  /*18090*/  @!P0 BRA `(.L_x_654) ;  /* 0x00000000000c8947 */ /* 0x000fea0003800000 */
[----:B------:R-:W2:Y:S04]  /*180a0*/  LDG.E R7, desc[UR60][R4.64] ;  /* 0x0000003c04077981 */ /* 0x000ea8000c1e1900 */
[----:B-----5:R-:W2:Y:S02]  /*180b0*/  LDG.E R0, desc[UR60][R4.64+0x4] ;  /* 0x0000043c04007981 */ /* 0x020ea4000c1e1900 */
[----:B--2---:R-:W-:-:S07]  /*180c0*/  IADD3 R0, -R7, R0, RZ ;  /* 0x0000000007007210 */ /* 0x004fce0007ffe1ff */
.L_x_654:
[----:B------:R-:W-:Y:S01]  /*180d0*/  BSSY B1, `(.L_x_655) ;  /* 0x000002e000017945 */ /* 0x000fe20003800000 */
[----:B------:R-:W-:Y:S02]  /*180e0*/  SHF.R.S32.HI R13, RZ, 0x1f, R185 ;  /* 0x0000001fff0d7819 */ /* 0x000fe400000114b9 */
[----:B------:R-:W-:Y:S02]  /*180f0*/  SEL R15, R188, RZ, !P0 ;  /* 0x000000ffbc0f7207 */ /* 0x000fe40004000000 */
[----:B------:R-:W-:Y:S02]  /*18100*/  SEL R193, R193, RZ, !P0 ;  /* 0x000000ffc1c17207 */ /* 0x000fe40004000000 */
[----:B-----5:R-:W-:Y:S01]  /*18110*/  SHF.R.S32.HI R10, RZ, 0x1f, R3 ;  /* 0x0000001fff0a7819 */ /* 0x020fe20000011403 */
[----:B------:R-:W-:Y:S06]  /*18120*/  @P3 BRA `(.L_x_656) ;  /* 0x0000000000a03947 */ /* 0x000fec0003800000 */
[----:B------:R-:W2:Y:S01]  /*18130*/  S2R R5, SR_TID.X ;  /* 0x0000000000057919 */ /* 0x000ea20000002100 */
[----:B------:R-:W3:Y:S01]  /*18140*/  LDC R11, c[0x0][0xbe8] ;  /* 0x0002fa00ff0b7b82 */ /* 0x000ee20000000800 */
[----:B--2---:R-:W-:Y:S02]  /*18150*/  IMAD R4, R190, 0x80, R5 ;  /* 0x00000080be047824 */ /* 0x004fe400078e0205 */
[----:B---3--:R-:W-:Y:S02]  /*18160*/  IMAD R5, R0, R11, RZ ;  /* 0x0000000b00057224 */ /* 0x008fe400078e02ff */
[----:B------:R-:W-:-:S05]  /*18170*/  VIADD R12, R4, 0xffffff80 ;  /* 0xffffff80040c7836 */ /* 0x000fca0000000000 */
[----:B------:R-:W-:-:S13]  /*18180*/  ISETP.GE.AND P0, PT, R12, R5, PT ;  /* 0x000000050c00720c */ /* 0x000fda0003f06270 */
[----:B------:R-:W-:Y:S05]  /*18190*/  @P0 BRA `(.L_x_656) ;  /* 0x0000000000840947 */ /* 0x000fea0003800000 */
[----:B------:R-:W-:Y:S01]  /*181a0*/  ISETP.NE.AND P0, PT, R11, 0x1, PT ;  /* 0x000000010b00780c */ /* 0x000fe20003f05270 */
[----:B------:R-:W-:Y:S01]  /*181b0*/  ULDC.64 UR4, c[0x0][0xb90] ;  /* 0x0002e40000047ab9 */ /* 0x000fe20000000a00 */
[----:B------:R-:W-:Y:S02]  /*181c0*/  IMAD.MOV.U32 R4, RZ, RZ, R3 ;  /* 0x000000ffff047224 */ /* 0x000fe400078e0003 */
[----:B------:R-:W-:Y:S02]  /*181d0*/  IMAD R8, R13, UR4, RZ ;  /* 0x000000040d087c24 */ /* 0x000fe4000f8e02ff */
[----:B------:R-:W-:Y:S02]  /*181e0*/  IMAD.MOV.U32 R5, RZ, RZ, R10 ;  /* 0x000000ffff057224 */ /* 0x000fe400078e000a */
[----:B------:R-:W-:Y:S02]  /*181f0*/  IMAD.MOV.U32 R7, RZ, RZ, R12 ;  /* 0x000000ffff077224 */ /* 0x000fe400078e000c */
[----:B------:R-:W-:-:S03]  /*18200*/  IMAD.WIDE.U32 R4, R185, UR4, R4 ;  /* 0x00000004b9047c25 */ /* 0x000fc6000f8e0004 */
[----:B------:R-:W2:Y:S08]  /*18210*/  @P0 LDC R9, c[0x0][0xbec] ;  /* 0x0002fb00ff090b82 */ /* 0x000eb00000000800 */
[----:B------:R-:W3:Y:S01]  /*18220*/  @P0 LDC R21, c[0x0][0xbf0] ;  /* 0x0002fc00ff150b82 */ /* 0x000ee20000000800 */
[----:B--2---:R-:W-:-:S04]  /*18230*/  @P0 IMAD.HI.U32 R6, R12, R9, RZ ;  /* 0x000000090c060227 */ /* 0x004fc800078e00ff */
[----:B------:R-:W-:Y:S01]  /*18240*/  IMAD R9, R185, UR5, R8 ;  /* 0x00000005b9097c24 */ /* 0x000fe2000f8e0208 */
[----:B------:R-:W-:Y:S01]  /*18250*/  ULDC.64 UR4, c[0x0][0xb98] ;  /* 0x0002e60000047ab9 */ /* 0x000fe20000000a00 */
[----:B---3--:R-:W-:Y:S02]  /*18260*/  @P0 SHF.R.U32.HI R7, RZ, R21, R6 ;  /* 0x00000015ff070219 */ /* 0x008fe40000011606 */
[----:B------:R-:W-:Y:S02]  /*18270*/  IMAD.IADD R5, R5, 0x1, R9 ;  /* 0x0000000105057824 */ /* 0x000fe400078e0209 */
[----:B------:R-:W-:Y:S02]  /*18280*/  IMAD R6, R193, UR4, RZ ;  /* 0x00000004c1067c24 */ /* 0x000fe4000f8e02ff */
[----:B------:R-:W-:Y:S02]  /*18290*/  IMAD.MOV R9, RZ, RZ, -R7 ;  /* 0x000000ffff097224 */ /* 0x000fe400078e0a07 */
[----:B------:R-:W-:-:S04]  /*182a0*/  IMAD.WIDE.U32 R4, R15, UR4, R4 ;  /* 0x000000040f047c25 */ /* 0x000fc8000f8e0004 */
[----:B------:R-:W-:Y:S01]  /*182b0*/  IMAD R9, R11, R9, R12 ;  /* 0x000000090b097224 */ /* 0x000fe200078e020c */
[----:B------:R-:W-:Y:S01]  /*182c0*/  SHF.R.S32.HI R11, RZ, 0x1f, R7 ;  /* 0x0000001fff0b7819 */ /* 0x000fe20000011407 */
[----:B------:R-:W-:Y:S01]  /*182d0*/  IMAD R8, R15, UR5, R6 ;  /* 0x000000050f087c24 */ /* 0x000fe2000f8e0206 */
[----:B------:R-:W-:Y:S01]  /*182e0*/  IADD3 R4, P0, R7, R4, RZ ;  /* 0x0000000407047210 */ /* 0x000fe20007f1e0ff */
[----:B------:R-:W-:Y:S01]  /*182f0*/  ULDC.64 UR4, c[0x0][0xb88] ;  /* 0x0002e20000047ab9 */ /* 0x000fe20000000a00 */
[----:B------:R-:W-:Y:S02]  /*18300*/  SHF.R.S32.HI R6, RZ, 0x1f, R9 ;  /* 0x0000001fff067819 */ /* 0x000fe40000011409 */
[----:B------:R-:W-:-:S03]  /*18310*/  IADD3.X R5, R11, R5, R8, P0, !PT ;  /* 0x000000050b057210 */ /* 0x000fc600007fe408 */
[----:B------:R-:W-:Y:S02]  /*18320*/  IMAD R6, R6, UR4, RZ ;  /* 0x0000000406067c24 */ /* 0x000fe4000f8e02ff */
[----:B------:R-:W-:-:S04]  /*18330*/  IMAD.WIDE.U32 R4, R9, UR4, R4 ;  /* 0x0000000409047c25 */ /* 0x000fc8000f8e0004 */
[----:B------:R-:W-:Y:S01]  /*18340*/  IMAD R7, R9, UR5, R6 ;  /* 0x0000000509077c24 */ /* 0x000fe2000f8e0206 */
[----:B------:R-:W-:Y:S02]  /*18350*/  ULDC.64 UR4, c[0x0][0xb50] ;  /* 0x0002d40000047ab9 */ /* 0x000fe40000000a00 */
[----:B------:R-:W-:Y:S02]  /*18360*/  LEA R6, P0, R4, UR4, 0x2 ;  /* 0x0000000404067c11 */ /* 0x000fe4000f8010ff */
[----:B------:R-:W-:-:S04]  /*18370*/  IADD3 R5, R5, R7, RZ ;  /* 0x0000000705057210 */ /* 0x000fc80007ffe0ff */
[----:B------:R-:W-:Y:S01]  /*18380*/  LEA.HI.X R7, R4, UR5, R5, 0x2, P0 ;  /* 0x0000000504077c11 */ /* 0x000fe200080f1405 */
[----:B------:R-:W-:-:S05]  /*18390*/  IMAD.MOV.U32 R5, RZ, RZ, -0x800000 ;  /* 0xff800000ff057424 */ /* 0x000fca00078e00ff */
[----:B------:R2:W-:Y:S02]  /*183a0*/  STG.E desc[UR60][R6.64], R5 ;  /* 0x0000000506007986 */ /* 0x0005e4000c10193c */
.L_x_656:
[----:B------:R-:W-:Y:S05]  /*183b0*/  BSYNC B1 ;  /* 0x0000000000017941 */ /* 0x000fea0003800000 */
.L_x_655:
[----:B------:R-:W-:Y:S01]  /*183c0*/  ULDC.64 UR4, c[0x0][0xaa0] ;  /* 0x0002a80000047ab9 */ /* 0x000fe20000000a00 */
[----:B------:R-:W-:Y:S01]  /*183d0*/  BSSY B1, `(.L_x_657) ;  /* 0x000003a000017945 */ /* 0x000fe20003800000 */
[----:B------:R-:W-:Y:S01]  /*183e0*/  IMAD R4, R10, UR4, RZ ;  /* 0x000000040a047c24 */ /* 0x000fe2000f8e02ff */
[----:B------:R-:W-:Y:S02]  /*183f0*/  SHF.R.S32.HI R12, RZ, 0x1f, R183 ;  /* 0x0000001fff0c7819 */ /* 0x000fe400000114b7 */
[----:B------:R-:W-:Y:S01]  /*18400*/  SHF.R.S32.HI R20, RZ, 0x1f, R182 ;  /* 0x0000001fff147819 */ /* 0x000fe200000114b6 */
[C---:B--2---:R-:W-:Y:S02]  /*18410*/  IMAD R7, R3.reuse, UR5, R4 ;  /* 0x0000000503077c24 */ /* 0x044fe4000f8e0204 */
[----:B------:R-:W-:Y:S01]  /*18420*/  IMAD.WIDE.U32 R4, R3, UR4, RZ ;  /* 0x0000000403047c25 */ /* 0x000fe2000f8e00ff */
[----:B------:R-:W-:-:S03]  /*18430*/  ULDC.64 UR4, c[0x0][0xae8] ;  /* 0x0002ba0000047ab9 */ /* 0x000fc60000000a00 */
[----:B------:R-:W-:Y:S02]  /*18440*/  IMAD R3, R184, 0x20, R192 ;  /* 0x00000020b8037824 */ /* 0x000fe400078e02c0 */
[----:B------:R-:W-:Y:S02]  /*18450*/  IMAD.IADD R5, R5, 0x1, R7 ;  /* 0x0000000105057824 */ /* 0x000fe400078e0207 */
[----:B------:R-:W-:Y:S02]  /*18460*/  IMAD R9, R190, 0x80, R3 ;  /* 0x00000080be097824 */ /* 0x000fe400078e0203 */
[----:B------:R-:W-:Y:S02]  /*18470*/  IMAD R8, R13, UR4, RZ ;  /* 0x000000040d087c24 */ /* 0x000fe4000f8e02ff */
[----:B0-----:R-:W-:-:S04]  /*18480*/  @P2 IMAD.HI.U32 R6, R9, R14, RZ ;  /* 0x0000000e09062227 */ /* 0x001fc800078e00ff */
[C---:B------:R-:W-:Y:S02]  /*18490*/  IMAD R7, R185.reuse, UR5, R8 ;  /* 0x00000005b9077c24 */ /* 0x040fe4000f8e0208 */
[----:B------:R-:W-:Y:S01]  /*184a0*/  IMAD.WIDE.U32 R4, R185, UR4, R4 ;  /* 0x00000004b9047c25 */ /* 0x000fe2000f8e0004 */
[----:B------:R-:W-:-:S03]  /*184b0*/  ULDC.64 UR4, c[0x0][0xaf0] ;  /* 0x0002bc0000047ab9 */ /* 0x000fc60000000a00 */
[----:B------:R-:W-:Y:S01]  /*184c0*/  IMAD.MOV.U32 R3, RZ, RZ, R9 ;  /* 0x000000ffff037224 */ /* 0x000fe200078e0009 */
[----:B------:R-:W-:Y:S01]  /*184d0*/  @P2 SHF.R.U32.HI R3, RZ, R27, R6 ;  /* 0x0000001bff032219 */ /* 0x000fe20000011606 */
[----:B------:R-:W-:Y:S02]  /*184e0*/  IMAD R8, R193, UR4, RZ ;  /* 0x00000004c1087c24 */ /* 0x000fe4000f8e02ff */
[----:B------:R-:W-:Y:S01]  /*184f0*/  IMAD.IADD R5, R5, 0x1, R7 ;  /* 0x0000000105057824 */ /* 0x000fe200078e0207 */
[----:B------:R-:W-:Y:S01]  /*18500*/  SHF.R.S32.HI R6, RZ, 0x1f, R3 ;  /* 0x0000001fff067819 */ /* 0x000fe20000011403 */
[C---:B------:R-:W-:Y:S02]  /*18510*/  IMAD R7, R15.reuse, UR5, R8 ;  /* 0x000000050f077c24 */ /* 0x040fe4000f8e0208 */
[----:B------:R-:W-:Y:S01]  /*18520*/  IMAD.WIDE.U32 R4, R15, UR4, R4 ;  /* 0x000000040f047c25 */ /* 0x000fe2000f8e0004 */
[----:B------:R-:W-:-:S03]  /*18530*/  ULDC.64 UR4, c[0x0][0xae0] ;  /* 0x0002b80000047ab9 */ /* 0x000fc60000000a00 */
[----:B------:R-:W-:Y:S01]  /*18540*/  IMAD.MOV R8, RZ, RZ, -R3 ;  /* 0x000000ffff087224 */ /* 0x000fe200078e0a03 */
[----:B------:R-:W-:Y:S01]  /*18550*/  IADD3 R5, R5, R7, RZ ;  /* 0x0000000705057210 */ /* 0x000fe20007ffe0ff */
        /* <DEDUP_REMOVED lines=10> */
[C---:B------:R-:W-:Y:S02]  /*18600*/  IMAD R3, R7.reuse, UR5, R6 ;  /* 0x0000000507037c24 */ /* 0x040fe4000f8e0206 */
[----:B------:R-:W-:Y:S01]  /*18610*/  IMAD.WIDE.U32 R4, R7, UR4, R4 ;  /* 0x0000000407047c25 */ /* 0x000fe2000f8e0004 */
[----:B------:R-:W-:Y:S01]  /*18620*/  ISETP.GE.AND P2, PT, R8, R25, PT ;  /* 0x000000190800720c */ /* 0x000fe20003f46270 */
[----:B------:R-:W-:-:S02]  /*18630*/  ULDC.64 UR4, c[0x0][0xa80] ;  /* 0x0002a00000047ab9 */ /* 0x000fc40000000a00 */
[----:B------:R-:W-:Y:S01]  /*18640*/  VIADD R0, R8, 0x20 ;  /* 0x0000002008007836 */ /* 0x000fe20000000000 */
[----:B------:R-:W-:Y:S01]  /*18650*/  LEA R6, P3, R4, UR4, 0x1 ;  /* 0x0000000404067c11 */ /* 0x000fe2000f8608ff */
[----:B------:R-:W-:-:S03]  /*18660*/  IMAD.IADD R3, R5, 0x1, R3 ;  /* 0x0000000105037824 */ /* 0x000fc600078e0203 */
[-C--:B------:R-:W-:Y:S01]  /*18670*/  ISETP.GE.AND P1, PT, R0, R25.reuse, PT ;  /* 0x000000190000720c */ /* 0x080fe20003f26270 */
[----:B------:R-:W-:Y:S01]  /*18680*/  VIADD R0, R8, 0x40 ;  /* 0x0000004008007836 */ /* 0x000fe20000000000 */
[----:B------:R-:W-:Y:S02]  /*18690*/  LEA.HI.X R3, R4, UR5, R3, 0x1, P3 ;  /* 0x0000000504037c11 */ /* 0x000fe400098f0c03 */
[----:B------:R0:W2:Y:S02]  /*186a0*/  SHFL.IDX PT, R4, R6, RZ, 0x181f ;  /* 0x00181fff06047589 */ /* 0x0000a400000e0000 */
[----:B------:R-:W-:Y:S02]  /*186b0*/  ISETP.GE.AND P0, PT, R0, R25, PT ;  /* 0x000000190000720c */ /* 0x000fe40003f06270 */
[----:B------:R0:W3:Y:S01]  /*186c0*/  SHFL.IDX PT, R0, R3, RZ, 0x181f ;  /* 0x00181fff03007589 */ /* 0x0000e200000e0000 */
[----:B------:R-:W-:Y:S10]  /*186d0*/  @P2 BRA `(.L_x_658) ;  /* 0x0000000000242947 */ /* 0x000ff40003800000 */
[----:B------:R-:W-:Y:S02]  /*186e0*/  ULDC UR4, c[0x0][0xac8] ;  /* 0x0002b20000047ab9 */ /* 0x000fe40000000800 */
[----:B------:R-:W-:Y:S02]  /*186f0*/  ISETP.GE.AND P4, PT, R182, UR4, PT ;  /* 0x00000004b6007c0c */ /* 0x000fe4000bf86270 */
[----:B------:R-:W-:-:S11]  /*18700*/  ISETP.GE.AND P5, PT, R183, UR4, PT ;  /* 0x00000004b7007c0c */ /* 0x000fd6000bfa6270 */
[CC--:B--2---:R-:W-:Y:S02]  /*18710*/  @!P4 LEA R10, P2, R182.reuse, R4.reuse, 0x1 ;  /* 0x00000004b60ac211 */ /* 0x0c4fe400078408ff */
[C---:B------:R-:W-:Y:S02]  /*18720*/  @!P5 LEA R4, P3, R183.reuse, R4, 0x1 ;  /* 0x00000004b704d211 */ /* 0x040fe400078608ff */
[-C--:B---3--:R-:W-:Y:S02]  /*18730*/  @!P4 LEA.HI.X R11, R182, R0.reuse, R20, 0x1, P2 ;  /* 0x00000000b60bc211 */ /* 0x088fe400010f0c14 */
[----:B------:R-:W-:-:S03]  /*18740*/  @!P5 LEA.HI.X R5, R183, R0, R12, 0x1, P3 ;  /* 0x00000000b705d211 */ /* 0x000fc600018f0c0c */
[----:B------:R2:W-:Y:S04]  /*18750*/  @!P4 ST.E.128 desc[UR60][R10.64], RZ ;  /* 0x000000ff0a00c985 */ /* 0x0005e8000c101d3c */
[----:B------:R2:W-:Y:S02]  /*18760*/  @!P5 ST.E.128 desc[UR60][R4.64], RZ ;  /* 0x000000ff0400d985 */ /* 0x0005e4000c101d3c */
.L_x_658:
[----:B------:R-:W-:Y:S05]  /*18770*/  BSYNC B1 ;  /* 0x0000000000017941 */ /* 0x000fea0003800000 */
.L_x_657:
[----:B---3--:R3:W0:Y:S01]  /*18780*/  SHFL.IDX PT, R0, R3, 0x1, 0x181f ;  /* 0x00381f0003007f89 */ /* 0x00862200000e0000 */
[----:B------:R-:W-:Y:S03]  /*18790*/  BSSY B1, `(.L_x_659) ;  /* 0x000000c000017945 */ /* 0x000fe60003800000 */
[----:B--2---:R3:W2:Y:S01]  /*187a0*/  SHFL.IDX PT, R4, R6, 0x1, 0x181f ;  /* 0x00381f0006047f89 */ /* 0x0046a200000e0000 */
[----:B------:R-:W-:Y:S05]  /*187b0*/  @P1 BRA `(.L_x_660) ;  /* 0x0000000000241947 */ /* 0x000fea0003800000 */
[----:B------:R-:W-:Y:S02]  /*187c0*/  ULDC UR4, c[0x0][0xac8] ;  /* 0x0002b20000047ab9 */ /* 0x000fe40000000800 */
[----:B------:R-:W-:Y:S02]  /*187d0*/  ISETP.GE.AND P3, PT, R182, UR4, PT ;  /* 0x00000004b6007c0c */ /* 0x000fe4000bf66270 */
[----:B------:R-:W-:-:S11]  /*187e0*/  ISETP.GE.AND P4, PT, R183, UR4, PT ;  /* 0x00000004b7007c0c */ /* 0x000fd6000bf86270 */
[CC--:B--2---:R-:W-:Y:S02]  /*187f0*/  @!P3 LEA R10, P1, R182.reuse, R4.reuse, 0x1 ;  /* 0x00000004b60ab211 */ /* 0x0c4fe400078208ff */
[C---:B------:R-:W-:Y:S02]  /*18800*/  @!P4 LEA R4, P2, R183.reuse, R4, 0x1 ;  /* 0x00000004b704c211 */ /* 0x040fe400078408ff */
[-C--:B0-----:R-:W-:Y:S02]  /*18810*/  @!P3 LEA.HI.X R11, R182, R0.reuse, R20, 0x1, P1 ;  /* 0x00000000b60bb211 */ /* 0x081fe400008f0c14 */
[----:B------:R-:W-:-:S03]  /*18820*/  @!P4 LEA.HI.X R5, R183, R0, R12, 0x1, P2 ;  /* 0x00000000b705c211 */ /* 0x000fc600010f0c0c */
[----:B------:R0:W-:Y:S04]  /*18830*/  @!P3 ST.E.128 desc[UR60][R10.64], RZ ;  /* 0x000000ff0a00b985 */ /* 0x0001e8000c101d3c */
[----:B------:R0:W-:Y:S02]  /*18840*/  @!P4 ST.E.128 desc[UR60][R4.64], RZ ;  /* 0x000000ff0400c985 */ /* 0x0001e4000c101d3c */
.L_x_660:
[----:B------:R-:W-:Y:S05]  /*18850*/  BSYNC B1 ;  /* 0x0000000000017941 */ /* 0x000fea0003800000 */
.L_x_659:
[----:B0-----:R0:W0:Y:S01]  /*18860*/  SHFL.IDX PT, R0, R3, 0x2, 0x181f ;  /* 0x00581f0003007f89 */ /* 0x00102200000e0000 */
[----:B------:R-:W-:Y:S03]  /*18870*/  BSSY B1, `(.L_x_661) ;  /* 0x000000c000017945 */ /* 0x000fe60003800000 */
[----:B--2---:R2:W0:Y:S01]  /*18880*/  SHFL.IDX PT, R4, R6, 0x2, 0x181f ;  /* 0x00581f0006047f89 */ /* 0x00442200000e0000 */
        /* <DEDUP_REMOVED lines=10> */
.L_x_662:
[----:B------:R-:W-:Y:S05]  /*18930*/  BSYNC B1 ;  /* 0x0000000000017941 */ /* 0x000fea0003800000 */
.L_x_661:
[----:B0-----:R-:W-:Y:S01]  /*18940*/  VIADD R0, R8, 0x60 ;  /* 0x0000006008007836 */ /* 0x001fe20000000000 */
[----:B---3--:R-:W0:Y:S04]  /*18950*/  SHFL.IDX PT, R3, R3, 0x3, 0x181f ;  /* 0x00781f0003037f89 */ /* 0x008e2800000e0000 */
[----:B------:R-:W-:Y:S01]  /*18960*/  ISETP.GE.AND P0, PT, R0, R25, PT ;  /* 0x000000190000720c */ /* 0x000fe20003f06270 */
[----:B------:R3:W0:-:S12]  /*18970*/  SHFL.IDX PT, R4, R6, 0x3, 0x181f ;  /* 0x00781f0006047f89 */ /* 0x00061800000e0000 */
[----:B---3--:R-:W-:Y:S05]  /*18980*/  @P0 BRA `(.L_x_653) ;  /* 0x0000000000240947 */ /* 0x008fea0003800000 */
[----:B------:R-:W-:Y:S02]  /*18990*/  ULDC UR4, c[0x0][0xac8] ;  /* 0x0002b20000047ab9 */ /* 0x000fe40000000800 */
[----:B------:R-:W-:Y:S02]  /*189a0*/  ISETP.GE.AND P2, PT, R182, UR4, PT ;  /* 0x00000004b6007c0c */ /* 0x000fe4000bf46270 */
[----:B------:R-:W-:-:S11]  /*189b0*/  ISETP.GE.AND P3, PT, R183, UR4, PT ;  /* 0x00000004b7007c0c */ /* 0x000fd6000bf66270 */
[CC--:B0-2---:R-:W-:Y:S02]  /*189c0*/  @!P2 LEA R6, P0, R182.reuse, R4.reuse, 0x1 ;  /* 0x00000004b606a211 */ /* 0x0c5fe400078008ff */
[C---:B------:R-:W-:Y:S02]  /*189d0*/  @!P3 LEA R4, P1, R183.reuse, R4, 0x1 ;  /* 0x00000004b704b211 */ /* 0x040fe400078208ff */
[-C--:B------:R-:W-:Y:S02]  /*189e0*/  @!P2 LEA.HI.X R7, R182, R3.reuse, R20, 0x1, P0 ;  /* 0x00000003b607a211 */ /* 0x080fe400000f0c14 */
[----:B------:R-:W-:-:S03]  /*189f0*/  @!P3 LEA.HI.X R5, R183, R3, R12, 0x1, P1 ;  /* 0x00000003b705b211 */ /* 0x000fc600008f0c0c */
[----:B------:R3:W-:Y:S04]  /*18a00*/  @!P2 ST.E.128 desc[UR60][R6.64], RZ ;  /* 0x000000ff0600a985 */ /* 0x0007e8000c101d3c */
[----:B------:R3:W-:Y:S02]  /*18a10*/  @!P3 ST.E.128 desc[UR60][R4.64], RZ ;  /* 0x000000ff0400b985 */ /* 0x0007e4000c101d3c */
.L_x_653:
[----:B------:R-:W-:Y:S05]  /*18a20*/  BSYNC B0 ;  /* 0x0000000000007941 */ /* 0x000fea0003800000 */
.L_x_644:
[----:B------:R-:W-:Y:S02]  /*18a30*/  ULDC UR4, c[0x0][0xc3c] ;  /* 0x00030f0000047ab9 */ /* 0x000fe40000000800 */
[----:B-1----:R-:W-:-:S13]  /*18a40*/  ISETP.GE.AND P0, PT, R31, UR4, PT ;  /* 0x000000041f007c0c */ /* 0x002fda000bf06270 */
[----:B------:R-:W-:Y:S05]  /*18a50*/  @!P0 BRA `(.L_x_663) ;  /* 0xfffffe88004c8947 */ /* 0x000fea000383ffff */
[----:B------:R-:W-:Y:S05]  /*18a60*/  BRA `(.L_x_448) ;  /* 0x00000068000c7947 */ /* 0x000fea0003800000 */
.L_x_446:
[----:B------:R-:W-:-:S08]  /*18a70*/  NOP ;  /* 0x0000000000007918 */ /* 0x000fd00000000000 */
[----:B0-----:R-:W0:-:S00]  /*18a80*/  USETMAXREG.DEALLOC.CTAPOOL 0x28 ;  /* 0x00000028000079c8 */ /* 0x001e0000080e0500 */
[----:B0-----:R-:W-:Y:S01]  /*18a90*/  LOP3.LUT R2, R2, 0x3, RZ, 0xc0, !PT ;  /* 0x0000000302027812 */ /* 0x001fe200078ec0ff */
[----:B------:R-:W-:Y:S01]  /*18aa0*/  IMAD.MOV.U32 R4, RZ, RZ, RZ ;  /* 0x000000ffff047224 */ /* 0x000fe200078e00ff */
[----:B------:R-:W-:-:S04]  /*18ab0*/  LOP3.LUT R23, R23, 0xffffffdf, RZ, 0xc0, !PT ;  /* 0xffffffdf17177812 */ /* 0x000fc800078ec0ff */
[----:B------:R-:W0:Y:S02]  /*18ac0*/  SHFL.IDX PT, R2, R2, RZ, 0x1f ;  /* 0x00001fff02027589 */ /* 0x000e2400000e0000 */
[----:B0-----:R-:W-:-:S13]  /*18ad0*/  ISETP.NE.AND P0, PT, R2, RZ, PT ;  /* 0x000000ff0200720c */ /* 0x001fda0003f05270 */
[----:B------:R-:W-:Y:S01]  /*18ae0*/  @P0 LOP3.LUT R23, R23, 0x20, RZ, 0xfc, !PT ;  /* 0x0000002017170812 */ /* 0x000fe200078efcff */
[----:B------:R-:W-:Y:S06]  /*18af0*/  @!P0 BRA `(.L_x_664) ;  /* 0x00000000001c8947 */ /* 0x000fec0003800000 */
[----:B------:R-:W0:Y:S08]  /*18b00*/  S2UR UR5, SR_CgaCtaId ;  /* 0x00000000000579c3 */ /* 0x000e300000008800 */
[----:B------:R-:W-:Y:S06]  /*18b10*/  BAR.SYNC.DEFER_BLOCKING 0x5, 0x180 ;  /* 0x0146000000007b1d */ /* 0x000fec0000010000 */
[----:B------:R-:W-:-:S02]  /*18b20*/  UMOV UR4, 0x400 ;  /* 0x0000040000047882 */ /* 0x000fc40000000000 */
[----:B0-----:R-:W-:-:S09]  /*18b30*/  ULEA UR4, UR5, UR4, 0x18 ;  /* 0x0000000405047291 */ /* 0x001fd2000f8ec03f */
[----:B------:R-:W0:Y:S01]  /*18b40*/  LDS.128 R16, [UR4+0x2a8d0] ;  /* 0x02a8d004ff107984 */ /* 0x000e220008000c00 */
[----:B------:R-:W-:Y:S06]  /*18b50*/  BAR.ARV 0x4, 0x180 ;  /* 0x0106000000007b1d */ /* 0x000fec0000002000 */
[----:B------:R-:W-:Y:S05]  /*18b60*/  BRA `(.L_x_665) ;  /* 0x0000000400fc7947 */ /* 0x000fea0003800000 */
.L_x_664:
[----:B------:R-:W-:Y:S01]  /*18b70*/  LOP3.LUT R5, R0, 0x1f, RZ, 0xc0, !PT ;  /* 0x0000001f00057812 */ /* 0x000fe200078ec0ff */
[----:B------:R-:W-:Y:S01]  /*18b80*/  ULDC UR4, c[0x0][0xc3c] ;  /* 0x00030f0000047ab9 */ /* 0x000fe20000000800 */
[----:B------:R-:W0:Y:S01]  /*18b90*/  S2UR UR6, SR_CTAID.X ;  /* 0x00000000000679c3 */ /* 0x000e220000002500 */
[----:B------:R-:W-:Y:S01]  /*18ba0*/  ULDC UR5, c[0x0][0xc38] ;  /* 0x00030e0000057ab9 */ /* 0x000fe20000000800 */
[----:B------:R-:W-:-:S04]  /*18bb0*/  ISETP.NE.AND P0, PT, R5, 0x1f, PT ;  /* 0x0000001f0500780c */ /* 0x000fc80003f05270 */
[----:B------:R-:W-:-:S13]  /*18bc0*/  ISETP.GE.OR P1, PT, R5, UR4, !P0 ;  /* 0x0000000405007c0c */ /* 0x000fda000c726670 */
[----:B------:R-:W1:Y:S02]  /*18bd0*/  @!P1 LDC.64 R2, c[0x0][0xc80] ;  /* 0x00032000ff029b82 */ /* 0x000e640000000a00 */
[----:B-1----:R-:W-:-:S05]  /*18be0*/  @!P1 IMAD.WIDE.U32 R2, R5, 0x4, R2 ;  /* 0x0000000405029825 */ /* 0x002fca00078e0002 */
        /* <DEDUP_REMOVED lines=8> */
[----:B--2---:R-:W1:Y:S02]  /*18c70*/  SHFL.UP PT, R6, R4, 0x1, RZ ;  /* 0x0420000004067989 */ /* 0x004e6400000e00ff */
        /* <DEDUP_REMOVED lines=14> */
[----:B------:R-:W1:Y:S02]  /*18d60*/  SHFL.IDX PT, R6, R7, 0x1f, 0x1f ;  /* 0x03e01f0007067f89 */ /* 0x000e6400000e0000 */
[----:B-1----:R-:W-:-:S04]  /*18d70*/  IMAD R6, R6, UR5, RZ ;  /* 0x0000000506067c24 */ /* 0x002fc8000f8e02ff */
[----:B------:R-:W-:Y:S01]  /*18d80*/  IMAD.MOV.U32 R3, RZ, RZ, R6 ;  /* 0x000000ffff037224 */ /* 0x000fe200078e0006 */
[----:B0-----:R-:W-:-:S13]  /*18d90*/  ISETP.GT.AND P6, PT, R6, UR6, PT ;  /* 0x0000000606007c0c */ /* 0x001fda000bfc4270 */
[----:B------:R-:W-:Y:S05]  /*18da0*/  @P6 BRA `(.L_x_666) ;  /* 0x00000000009c6947 */ /* 0x000fea0003800000 */
[----:B------:R-:W0:Y:S01]  /*18db0*/  LDC R10, c[0x0][0xc3c] ;  /* 0x00030f00ff0a7b82 */ /* 0x000e220000000800 */
[----:B------:R-:W-:Y:S01]  /*18dc0*/  IMAD.MOV.U32 R6, RZ, RZ, R3 ;  /* 0x000000ffff067224 */ /* 0x000fe200078e0003 */
[----:B------:R-:W-:Y:S01]  /*18dd0*/  UMOV UR4, URZ ;  /* 0x0000003f00047c82 */ /* 0x000fe20008000000 */
[----:B------:R-:W-:Y:S01]  /*18de0*/  ULDC UR7, c[0x0][0xc3c] ;  /* 0x00030f0000077ab9 */ /* 0x000fe20000000800 */
[----:B------:R-:W-:-:S05]  /*18df0*/  ULDC UR5, c[0x0][0xc38] ;  /* 0x00030e0000057ab9 */ /* 0x000fca0000000800 */
.L_x_670:
[----:B------:R-:W-:Y:S01]  /*18e00*/  UIADD3 UR4, UR4, 0x1f, URZ ;  /* 0x0000001f04047890 */ /* 0x000fe2000fffe03f */
[----:B------:R-:W-:-:S05]  /*18e10*/  MOV R19, UR7 ;  /* 0x0000000700137c02 */ /* 0x000fca0008000f00 */
        /* <DEDUP_REMOVED lines=10> */
.L_x_669:
[----:B------:R-:W-:Y:S05]  /*18ec0*/  BSYNC B0 ;  /* 0x0000000000007941 */ /* 0x000fea0003800000 */
.L_x_668:
[----:B0----5:R-:W0:Y:S02]  /*18ed0*/  SHFL.UP PT, R2, R4, 0x1, RZ ;  /* 0x0420000004027989 */ /* 0x021e2400000e00ff */
        /* <DEDUP_REMOVED lines=20> */
.L_x_666:
        /* <DEDUP_REMOVED lines=13> */
[----:B------:R-:W-:-:S06]  /*190f0*/  VIADD R16, R19, 0xffffffff ;  /* 0xffffffff13107836 */ /* 0x000fcc0000000000 */
[----:B------:R2:W3:Y:S02]  /*19100*/  SHFL.IDX PT, R16, R7, R16, 0x1f ;  /* 0x00001f1007107589 */ /* 0x0004e400000e0000 */
.L_x_671:
[----:B---3--:R-:W-:Y:S01]  /*19110*/  IMAD R16, R16, UR5, R9 ;  /* 0x0000000510107c24 */ /* 0x008fe2000f8e0209 */
[----:B0-----:R-:W-:Y:S01]  /*19120*/  IABS R2, R4 ;  /* 0x0000000400027213 */ /* 0x001fe20000000000 */
[----:B-12---:R-:W-:Y:S02]  /*19130*/  IMAD.MOV R7, RZ, RZ, -R3 ;  /* 0x000000ffff077224 */ /* 0x006fe400078e0a03 */
[----:B------:R-:W-:Y:S01]  /*19140*/  VIADD R19, R19, UR4 ;  /* 0x0000000413137c36 */ /* 0x000fe20008000000 */
[----:B------:R-:W-:Y:S01]  /*19150*/  IADD3 R9, -R16, UR6, RZ ;  /* 0x0000000610097c10 */ /* 0x000fe2000fffe1ff */
[----:B------:R-:W-:Y:S02]  /*19160*/  IMAD.MOV R8, RZ, RZ, -R2 ;  /* 0x000000ffff087224 */ /* 0x000fe400078e0a02 */
[----:B------:R-:W-:Y:S01]  /*19170*/  IMAD R7, R7, R10, RZ ;  /* 0x0000000a07077224 */ /* 0x000fe200078e02ff */
        /* <DEDUP_REMOVED lines=14> */
[----:B------:R-:W-:-:S06]  /*19260*/  @P0 VIADD R2, R2, 0x1 ;  /* 0x0000000102020836 */ /* 0x000fcc0000000000 */
[----:B------:R-:W-:Y:S01]  /*19270*/  @!P2 IMAD.MOV R2, RZ, RZ, -R2 ;  /* 0x000000ffff02a224 */ /* 0x000fe200078e0a02 */
[----:B------:R-:W-:-:S04]  /*19280*/  @!P1 LOP3.LUT R2, RZ, R4, RZ, 0x33, !PT ;  /* 0x00000004ff029212 */ /* 0x000fc800078e33ff */
[----:B------:R-:W-:Y:S01]  /*19290*/  MOV R18, R2 ;  /* 0x0000000200127202 */ /* 0x000fe20000000f00 */
[----:B------:R-:W-:-:S04]  /*192a0*/  IMAD.MOV R17, RZ, RZ, -R2 ;  /* 0x000000ffff117224 */ /* 0x000fc800078e0a02 */
[----:B------:R-:W-:Y:S01]  /*192b0*/  IMAD R17, R4, R17, R9 ;  /* 0x0000001104117224 */ /* 0x000fe200078e0209 */
[----:B------:R-:W-:Y:S06]  /*192c0*/  BRA `(.L_x_672) ;  /* 0x00000000000c7947 */ /* 0x000fec0003800000 */
.L_x_667:
[----:B------:R-:W-:Y:S02]  /*192d0*/  IMAD.MOV.U32 R17, RZ, RZ, RZ ;  /* 0x000000ffff117224 */ /* 0x000fe400078e00ff */
[----:B------:R-:W-:Y:S02]  /*192e0*/  IMAD.U32 R16, RZ, RZ, UR6 ;  /* 0x00000006ff107e24 */ /* 0x000fe4000f8e00ff */
[----:B------:R-:W-:-:S07]  /*192f0*/  IMAD.MOV.U32 R18, RZ, RZ, RZ ;  /* 0x000000ffff127224 */ /* 0x000fce00078e00ff */
.L_x_672:
[----:B------:R-:W-:-:S13]  /*19300*/  ISETP.NE.AND P0, PT, R5, RZ, PT ;  /* 0x000000ff0500720c */ /* 0x000fda0003f05270 */
[----:B------:R-:W0:Y:S01]  /*19310*/  @!P0 S2R R3, SR_CgaCtaId ;  /* 0x0000000000038919 */ /* 0x000e220000008800 */
[----:B------:R-:W-:-:S04]  /*19320*/  @!P0 MOV R2, 0x400 ;  /* 0x0000040000028802 */ /* 0x000fc80000000f00 */
[----:B0-----:R-:W-:-:S05]  /*19330*/  @!P0 LEA R2, R3, R2, 0x18 ;  /* 0x0000000203028211 */ /* 0x001fca00078ec0ff */
[----:B------:R1:W-:Y:S01]  /*19340*/  @!P0 STS.128 [R2+0x2a8d0], R16 ;  /* 0x02a8d01002008388 */ /* 0x0003e20000000c00 */
[----:B------:R-:W-:Y:S06]  /*19350*/  BAR.ARV 0x5, 0x180 ;  /* 0x0146000000007b1d */ /* 0x000fec0000002000 */
.L_x_665:
[----:B------:R2:W-:Y:S01]  /*19360*/  STL [R1+0x28], RZ ;  /* 0x000028ff01007387 */ /* 0x0005e20000100800 */
[----:B------:R-:W-:Y:S01]  /*19370*/  ULDC UR4, c[0x0][0xc3c] ;  /* 0x00030f0000047ab9 */ /* 0x000fe20000000800 */
[----:B------:R-:W-:Y:S01]  /*19380*/  IMAD.MOV.U32 R29, RZ, RZ, 0x1 ;  /* 0x00000001ff1d7424 */ /* 0x000fe200078e00ff */
[----:B0-----:R-:W-:Y:S01]  /*19390*/  ISETP.GE.AND P0, PT, R19, UR4, PT ;  /* 0x0000000413007c0c */ /* 0x001fe2000bf06270 */
[----:B------:R-:W-:-:S12]  /*193a0*/  IMAD.MOV.U32 R28, RZ, RZ, RZ ;  /* 0x000000ffff1c7224 */ /* 0x000fd800078e00ff */
[----:B--2---:R-:W-:Y:S05]  /*193b0*/  @P0 BRA `(.L_x_673) ;  /* 0x0000005800d40947 */ /* 0x004fea0003800000 */
[----:B-1----:R-:W2:Y:S01]  /*193c0*/  LDL R2, [R1+0x38] ;  /* 0x0000380001027983 */ /* 0x002ea20000100800 */
[----:B------:R-:W0:Y:S01]  /*193d0*/  S2UR UR5, SR_CgaCtaId ;  /* 0x00000000000579c3 */ /* 0x000e220000008800 */
[----:B------:R-:W-:Y:S01]  /*193e0*/  LOP3.LUT R4, R0, 0x7f, RZ, 0xc0, !PT ;  /* 0x0000007f00047812 */ /* 0x000fe200078ec0ff */
[----:B------:R-:W-:Y:S01]  /*193f0*/  BSSY B8, `(.L_x_673) ;  /* 0x00005b1000087945 */ /* 0x000fe20003800000 */
[----:B------:R1:W-:Y:S01]  /*19400*/  STL [R1+0x28], RZ ;  /* 0x000028ff01007387 */ /* 0x0003e20000100800 */
[----:B------:R-:W-:Y:S01]  /*19410*/  IMAD.MOV.U32 R29, RZ, RZ, 0x1 ;  /* 0x00000001ff1d7424 */ /* 0x000fe200078e00ff */
[----:B------:R-:W-:Y:S01]  /*19420*/  ULDC.64 UR36, c[0x0][0x198] ;  /* 0x0000660000247ab9 */ /* 0x000fe20000000a00 */
[----:B------:R-:W-:Y:S01]  /*19430*/  IMAD.SHL.U32 R36, R4, 0x8, RZ ;  /* 0x0000000804247824 */ /* 0x000fe200078e00ff */
[----:B------:R-:W-:Y:S01]  /*19440*/  ULDC UR38, c[0x0][0xc] ;  /* 0x0000030000267ab9 */ /* 0x000fe20000000800 */
[----:B------:R-:W-:Y:S02]  /*19450*/  IMAD.MOV.U32 R28, RZ, RZ, RZ ;  /* 0x000000ffff1c7224 */ /* 0x000fe400078e00ff */
[----:B------:R-:W-:-:S02]  /*19460*/  IMAD.MOV.U32 R31, RZ, RZ, 0x1 ;  /* 0x00000001ff1f7424 */ /* 0x000fc400078e00ff */
[----:B------:R-:W-:Y:S01]  /*19470*/  IMAD.MOV.U32 R26, RZ, RZ, RZ ;  /* 0x000000ffff1a7224 */ /* 0x000fe200078e00ff */
[----:B--2---:R-:W-:Y:S01]  /*19480*/  R2UR UR4, R2 ;  /* 0x00000000020472ca */ /* 0x004fe200000e0000 */
[----:B------:R-:W-:-:S05]  /*19490*/  IMAD.SHL.U32 R2, R0, 0x8, RZ ;  /* 0x0000000800027824 */ /* 0x000fca00078e00ff */
[C---:B------:R-:W-:Y:S02]  /*194a0*/  LOP3.LUT R3, R2.reuse, 0x1f8, RZ, 0xc0, !PT ;  /* 0x000001f802037812 */ /* 0x040fe400078ec0ff */
[----:B------:R-:W-:Y:S02]  /*194b0*/  LOP3.LUT R2, R2, 0x38, RZ, 0xc0, !PT ;  /* 0x0000003802027812 */ /* 0x000fe400078ec0ff */
[----:B------:R-:W-:Y:S02]  /*194c0*/  LOP3.LUT R3, R3, 0x38, R0, 0x78, !PT ;  /* 0x0000003803037812 */ /* 0x000fe400078e7800 */
[----:B------:R-:W-:Y:S01]  /*194d0*/  SHF.L.U32 R0, R0, 0x4, RZ ;  /* 0x0000000400007819 */ /* 0x000fe200000006ff */
[----:B------:R-:W-:Y:S01]  /*194e0*/  ULOP3.LUT UR39, UR4, 0x2, URZ, 0xfc, !UPT ;  /* 0x0000000204277892 */ /* 0x000fe2000f8efc3f */
[----:B------:R-:W-:Y:S02]  /*194f0*/  LOP3.LUT R36, R3, 0x200, R36, 0xf8, !PT ;  /* 0x0000020003247812 */ /* 0x000fe400078ef824 */
[----:B------:R-:W-:Y:S01]  /*19500*/  UMOV UR4, 0x400 ;  /* 0x0000040000047882 */ /* 0x000fe20000000000 */
[----:B------:R-:W-:Y:S01]  /*19510*/  SHF.R.U32.HI R3, RZ, 0x3, R4 ;  /* 0x00000003ff037819 */ /* 0x000fe20000011604 */
[----:B0-----:R-:W-:-:S03]  /*19520*/  ULEA UR4, UR5, UR4, 0x18 ;  /* 0x0000000405047291 */ /* 0x001fc6000f8ec03f */
[----:B------:R-:W-:Y:S02]  /*19530*/  LOP3.LUT R4, R3, 0x70, R0, 0xf8, !PT ;  /* 0x0000007003047812 */ /* 0x000fe400078ef800 */
[C---:B------:R-:W-:Y:S01]  /*19540*/  LOP3.LUT R3, R2.reuse, 0x40, RZ, 0xfc, !PT ;  /* 0x0000004002037812 */ /* 0x040fe200078efcff */
[----:B------:R-:W-:Y:S01]  /*19550*/  IMAD.U32 R22, RZ, RZ, UR4 ;  /* 0x00000004ff167e24 */ /* 0x000fe2000f8e00ff */
[----:B------:R-:W-:-:S03]  /*19560*/  LOP3.LUT R0, R2, 0x80, RZ, 0xfc, !PT ;  /* 0x0000008002007812 */ /* 0x000fc600078efcff */
[----:B-1----:R-:W-:-:S07]  /*19570*/  IMAD R37, R36, 0x2, R22 ;  /* 0x0000000224257824 */ /* 0x002fce00078e0216 */
.L_x_774:
[----:B0-----:R-:W0:Y:S02]  /*19580*/  LDC.64 R32, c[0x0][0xc88] ;  /* 0x00032200ff207b82 */ /* 0x001e240000000a00 */
[----:B0-----:R-:W-:-:S06]  /*19590*/  IMAD.WIDE R32, R19, 0x4, R32 ;  /* 0x0000000413207825 */ /* 0x001fcc00078e0220 */
[----:B--2---:R-:W2:Y:S01]  /*195a0*/  LDG.E R32, desc[UR60][R32.64] ;  /* 0x0000003c20207981 */ /* 0x004ea2000c1e1900 */
[----:B------:R-:W-:Y:S05]  /*195b0*/  YIELD ;  /* 0x0000000000007946 */ /* 0x000fea0003800000 */
[----:B------:R-:W-:Y:S01]  /*195c0*/  ULDC.64 UR4, c[0x0][0xa28] ;  /* 0x00028a0000047ab9 */ /* 0x000fe20000000a00 */
[----:B------:R-:W-:Y:S01]  /*195d0*/  ULDC.64 UR8, c[0x0][0xa18] ;  /* 0x0002860000087ab9 */ /* 0x000fe20000000a00 */
[----:B------:R-:W-:Y:S01]  /*195e0*/  ISETP.NE.U32.AND P0, PT, RZ, UR4, PT ;  /* 0x00000004ff007c0c */ /* 0x000fe2000bf05070 */
[----:B------:R-:W-:Y:S01]  /*195f0*/  IMAD.MOV.U32 R9, RZ, RZ, RZ ;  /* 0x000000ffff097224 */ /* 0x000fe200078e00ff */
[----:B------:R-:W-:-:S02]  /*19600*/  ULDC.64 UR6, c[0x0][0xa10] ;  /* 0x0002840000067ab9 */ /* 0x000fc40000000a00 */
[----:B------:R-:W-:Y:S02]  /*19610*/  ISETP.NE.AND.EX P0, PT, RZ, UR5, PT, P0 ;  /* 0x00000005ff007c0c */ /* 0x000fe4000bf05300 */
[----:B------:R-:W-:-:S04]  /*19620*/  ISETP.NE.U32.AND P2, PT, RZ, UR8, PT ;  /* 0x00000008ff007c0c */ /* 0x000fc8000bf45070 */
[----:B------:R-:W-:Y:S01]  /*19630*/  ISETP.NE.AND.EX P2, PT, RZ, UR9, PT, P2 ;  /* 0x00000009ff007c0c */ /* 0x000fe2000bf45320 */
[----:B------:R-:W-:Y:S01]  /*19640*/  IMAD.MOV.U32 R35, RZ, RZ, RZ ;  /* 0x000000ffff237224 */ /* 0x000fe200078e00ff */
[----:B--2---:R-:W-:-:S05]  /*19650*/  SHF.R.S32.HI R0, RZ, 0x1f, R32 ;  /* 0x0000001fff007819 */ /* 0x004fca0000011420 */
[C---:B------:R-:W-:Y:S02]  /*19660*/  @P0 LEA R2, P1, R32.reuse, UR4, 0x2 ;  /* 0x0000000420020c11 */ /* 0x040fe4000f8210ff */
[C---:B------:R-:W-:Y:S01]  /*19670*/  SHF.L.U32 R24, R32.reuse, 0x2, RZ ;  /* 0x0000000220187819 */ /* 0x040fe200000006ff */
[----:B------:R0:W-:Y:S01]  /*19680*/  STL [R1+0x14], R0 ;  /* 0x0000140001007387 */ /* 0x0001e20000100800 */
[C-C-:B------:R-:W-:Y:S01]  /*19690*/  @P0 LEA.HI.X R3, R32.reuse, UR5, R0.reuse, 0x2, P1 ;  /* 0x0000000520030c11 */ /* 0x140fe200088f1400 */
[----:B------:R-:W-:Y:S01]  /*196a0*/  ULDC.64 UR4, c[0x0][0xa00] ;  /* 0x0002800000047ab9 */ /* 0x000fe20000000a00 */
[----:B------:R-:W-:-:S03]  /*196b0*/  SHF.L.U64.HI R25, R32, 0x2, R0 ;  /* 0x0000000220197819 */ /* 0x000fc60000010200 */
[----:B-1----:R1:W2:Y:S01]  /*196c0*/  @P0 LDG.E R9, desc[UR60][R2.64] ;  /* 0x0000003c02090981 */ /* 0x0022a2000c1e1900 */
[----:B------:R-:W-:Y:S02]  /*196d0*/  ISETP.NE.U32.AND P0, PT, RZ, UR4, PT ;  /* 0x00000004ff007c0c */ /* 0x000fe4000bf05070 */
[----:B------:R-:W-:Y:S01]  /*196e0*/  ISETP.NE.U32.AND P1, PT, RZ, UR6, PT ;  /* 0x00000006ff007c0c */ /* 0x000fe2000bf25070 */
[----:B0-----:R-:W-:Y:S01]  /*196f0*/  IMAD.MOV.U32 R0, RZ, RZ, RZ ;  /* 0x000000ffff007224 */ /* 0x001fe200078e00ff */
[----:B------:R-:W-:Y:S02]  /*19700*/  ISETP.NE.AND.EX P0, PT, RZ, UR5, PT, P0 ;  /* 0x00000005ff007c0c */ /* 0x000fe4000bf05300 */
[----:B------:R-:W-:Y:S02]  /*19710*/  ISETP.NE.AND.EX P1, PT, RZ, UR7, PT, P1 ;  /* 0x00000007ff007c0c */ /* 0x000fe4000bf25310 */
[C---:B------:R-:W-:Y:S02]  /*19720*/  IADD3 R4, P4, R24.reuse, UR6, RZ ;  /* 0x0000000618047c10 */ /* 0x040fe4000ff9e0ff */
[----:B-1----:R-:W-:Y:S01]  /*19730*/  IADD3 R2, P3, R24, UR4, RZ ;  /* 0x0000000418027c10 */ /* 0x002fe2000ff7e0ff */
[----:B------:R-:W-:Y:S01]  /*19740*/  ULDC UR4, c[0x0][0x288] ;  /* 0x0000a20000047ab9 */ /* 0x000fe20000000800 */
[----:B------:R-:W-:-:S02]  /*19750*/  IADD3.X R5, R25, UR7, RZ, P4, !PT ;  /* 0x0000000719057c10 */ /* 0x000fc4000a7fe4ff */
[C---:B------:R-:W-:Y:S02]  /*19760*/  IADD3.X R3, R25.reuse, UR5, RZ, P3, !PT ;  /* 0x0000000519037c10 */ /* 0x040fe40009ffe4ff */
[----:B------:R-:W-:Y:S01]  /*19770*/  @P2 IADD3 R6, P3, R24, UR8, RZ ;  /* 0x0000000818062c10 */ /* 0x000fe2000ff7e0ff */
[----:B------:R-:W-:Y:S01]  /*19780*/  IMAD.U32 R8, RZ, RZ, UR4 ;  /* 0x00000004ff087e24 */ /* 0x000fe2000f8e00ff */
[----:B------:R-:W-:Y:S01]  /*19790*/  ULDC.64 UR4, c[0x0][0x418] ;  /* 0x0001060000047ab9 */ /* 0x000fe20000000a00 */
[----:B------:R-:W5:Y:S01]  /*197a0*/  @P0 LDG.E R35, desc[UR60][R2.64] ;  /* 0x0000003c02230981 */ /* 0x000f62000c1e1900 */
[----:B------:R-:W-:-:S03]  /*197b0*/  @P2 IADD3.X R7, R25, UR9, RZ, P3, !PT ;  /* 0x0000000919072c10 */ /* 0x000fc60009ffe4ff */
[----:B------:R-:W5:Y:S04]  /*197c0*/  @P1 LDG.E R0, desc[UR60][R4.64] ;  /* 0x0000003c04001981 */ /* 0x000f68000c1e1900 */
[----:B------:R0:W3:Y:S01]  /*197d0*/  @P2 LDG.E R8, desc[UR60][R6.64] ;  /* 0x0000003c06082981 */ /* 0x0000e2000c1e1900 */
[----:B------:R-:W-:-:S03]  /*197e0*/  UISETP.NE.U32.AND UP0, UPT, UR4, URZ, UPT ;  /* 0x0000003f0400728c */ /* 0x000fc6000bf05070 */
[----:B------:R-:W-:Y:S01]  /*197f0*/  ULDC UR4, c[0x0][0x424] ;  /* 0x0001090000047ab9 */ /* 0x000fe20000000800 */
[----:B------:R-:W-:-:S03]  /*19800*/  UISETP.NE.AND.EX UP0, UPT, UR5, URZ, UPT, UP0 ;  /* 0x0000003f0500728c */ /* 0x000fc6000bf05300 */
[----:B------:R-:W-:Y:S01]  /*19810*/  ULDC UR5, c[0x0][0x2f0] ;  /* 0x0000bc0000057ab9 */ /* 0x000fe20000000800 */
[----:B------:R-:W-:-:S04]  /*19820*/  USEL UR4, UR4, 0x1, UP0 ;  /* 0x0000000104047887 */ /* 0x000fc80008000000 */
[----:B------:R-:W-:-:S03]  /*19830*/  UIMAD UR4, UR4, UR5, URZ ;  /* 0x00000005040472a4 */ /* 0x000fc6000f8e023f */
[----:B------:R-:W-:Y:S02]  /*19840*/  ULDC UR5, c[0x0][0x348] ;  /* 0x0000d20000057ab9 */ /* 0x000fe40000000800 */
[----:B0-----:R-:W-:Y:S01]  /*19850*/  IMAD.U32 R6, RZ, RZ, UR5 ;  /* 0x00000005ff067e24 */ /* 0x001fe2000f8e00ff */
[----:B--2---:R-:W-:Y:S04]  /*19860*/  STL [R1+0x4], R9 ;  /* 0x0000040901007387 */ /* 0x004fe80000100800 */
[----:B---3--:R0:W-:Y:S02]  /*19870*/  STL [R1+0x20], R8 ;  /* 0x0000200801007387 */ /* 0x0081e40000100800 */
[----:B0-----:R-:W-:Y:S01]  /*19880*/  IMAD.U32 R8, RZ, RZ, UR4 ;  /* 0x00000004ff087e24 */ /* 0x001fe2000f8e00ff */
[----:B------:R-:W-:Y:S06]  /*19890*/  @P2 BRA `(.L_x_674) ;  /* 0x0000000000142947 */ /* 0x000fec0003800000 */
[----:B------:R-:W-:Y:S05]  /*198a0*/  @!P0 BRA `(.L_x_674) ;  /* 0x0000000000108947 */ /* 0x000fea0003800000 */
[----:B------:R-:W2:Y:S04]  /*198b0*/  LDG.E R10, desc[UR60][R2.64] ;  /* 0x0000003c020a7981 */ /* 0x000ea8000c1e1900 */
[----:B------:R-:W2:Y:S02]  /*198c0*/  LDG.E R7, desc[UR60][R2.64+0x4] ;  /* 0x0000043c02077981 */ /* 0x000ea4000c1e1900 */
[----:B--2---:R-:W-:-:S05]  /*198d0*/  IMAD.IADD R2, R7, 0x1, -R10 ;  /* 0x0000000107027824 */ /* 0x004fca00078e0a0a */
[----:B------:R0:W-:Y:S02]  /*198e0*/  STL [R1+0x20], R2 ;  /* 0x0000200201007387 */ /* 0x0001e40000100800 */
.L_x_674:
[----:B------:R-:W-:Y:S01]  /*198f0*/  ULDC.64 UR4, c[0x0][0xa20] ;  /* 0x0002880000047ab9 */ /* 0x000fe20000000a00 */
[----:B------:R-:W-:Y:S01]  /*19900*/  IMAD.MOV.U32 R33, RZ, RZ, R32 ;  /* 0x000000ffff217224 */ /* 0x000fe200078e0020 */
[----:B------:R-:W-:-:S04]  /*19910*/  ISETP.NE.U32.AND P0, PT, RZ, UR4, PT ;  /* 0x00000004ff007c0c */ /* 0x000fc8000bf05070 */
[----:B------:R-:W-:-:S13]  /*19920*/  ISETP.NE.AND.EX P0, PT, RZ, UR5, PT, P0 ;  /* 0x00000005ff007c0c */ /* 0x000fda000bf05300 */
[----:B------:R-:W-:Y:S05]  /*19930*/  @!P0 BRA `(.L_x_675) ;  /* 0x0000000000108947 */ /* 0x000fea0003800000 */
[----:B0-----:R-:W-:-:S04]  /*19940*/  IADD3 R2, P0, R24, UR4, RZ ;  /* 0x0000000418027c10 */ /* 0x001fc8000ff1e0ff */
[----:B------:R-:W-:-:S05]  /*19950*/  IADD3.X R3, R25, UR5, RZ, P0, !PT ;  /* 0x0000000519037c10 */ /* 0x000fca00087fe4ff */
[----:B------:R0:W5:Y:S01]  /*19960*/  LDG.E R8, desc[UR60][R2.64] ;  /* 0x0000003c02087981 */ /* 0x000162000c1e1900 */
[----:B------:R-:W-:Y:S05]  /*19970*/  BRA `(.L_x_676) ;  /* 0x0000000000247947 */ /* 0x000fea0003800000 */
.L_x_675:
[----:B------:R-:W-:Y:S02]  /*19980*/  ULDC.64 UR4, c[0x0][0xa08] ;  /* 0x0002820000047ab9 */ /* 0x000fe40000000a00 */
[----:B------:R-:W-:-:S04]  /*19990*/  ISETP.NE.U32.AND P0, PT, RZ, UR4, PT ;  /* 0x00000004ff007c0c */ /* 0x000fc8000bf05070 */
[----:B------:R-:W-:-:S13]  /*199a0*/  ISETP.NE.AND.EX P0, PT, RZ, UR5, PT, P0 ;  /* 0x00000005ff007c0c */ /* 0x000fda000bf05300 */
[----:B------:R-:W-:Y:S05]  /*199b0*/  @!P0 BRA `(.L_x_676) ;  /* 0x0000000000148947 */ /* 0x000fea0003800000 */
[----:B0-----:R-:W0:Y:S02]  /*199c0*/  LDC.64 R2, c[0x0][0xa08] ;  /* 0x00028200ff027b82 */ /* 0x001e240000000a00 */
[----:B0-----:R-:W-:-:S05]  /*199d0*/  IMAD.WIDE R2, R33, 0x4, R2 ;  /* 0x0000000421027825 */ /* 0x001fca00078e0202 */
[----:B------:R-:W2:Y:S04]  /*199e0*/  LDG.E R8, desc[UR60][R2.64] ;  /* 0x0000003c02087981 */ /* 0x000ea8000c1e1900 */
[----:B------:R-:W2:Y:S02]  /*199f0*/  LDG.E R7, desc[UR60][R2.64+0x4] ;  /* 0x0000043c02077981 */ /* 0x000ea4000c1e1900 */
[----:B--2---:R-:W-:-:S07]  /*19a00*/  IADD3 R8, -R8, R7, RZ ;  /* 0x0000000708087210 */ /* 0x004fce0007ffe1ff */
.L_x_676:
[----:B0-----:R-:W2:Y:S04]  /*19a10*/  @P1 LDG.E R3, desc[UR60][R4.64] ;  /* 0x0000003c04031981 */ /* 0x001ea8000c1e1900 */
[----:B------:R-:W2:Y:S01]  /*19a20*/  @P1 LDG.E R2, desc[UR60][R4.64+0x4] ;  /* 0x0000043c04021981 */ /* 0x000ea2000c1e1900 */
[----:B------:R-:W-:Y:S01]  /*19a30*/  BSSY B0, `(.L_x_677) ;  /* 0x000013b000007945 */ /* 0x000fe20003800000 */
[----:B--2---:R-:W-:Y:S02]  /*19a40*/  @P1 IMAD.IADD R6, R2, 0x1, -R3 ;  /* 0x0000000102061824 */ /* 0x004fe400078e0a03 */
[----:B-----5:R-:W-:-:S04]  /*19a50*/  IMAD.IADD R3, R8, 0x1, -R9 ;  /* 0x0000000108037824 */ /* 0x020fc800078e0a09 */
[----:B------:R-:W-:-:S05]  /*19a60*/  IMAD.IADD R2, R3, 0x1, R6 ;  /* 0x0000000103027824 */ /* 0x000fca00078e0206 */
[----:B------:R0:W-:Y:S02]  /*19a70*/  STL [R1], R2 ;  /* 0x0000000201007387 */ /* 0x0001e40000100800 */
[----:B0-----:R-:W-:-:S04]  /*19a80*/  VIADD R2, R2, 0x5f ;  /* 0x0000005f02027836 */ /* 0x001fc80000000000 */
[----:B------:R-:W-:-:S05]  /*19a90*/  IMAD.HI R2, R2, 0x2aaaaaab, RZ ;  /* 0x2aaaaaab02027827 */ /* 0x000fca00078e02ff */
[----:B------:R-:W-:-:S04]  /*19aa0*/  SHF.R.U32.HI R7, RZ, 0x1f, R2 ;  /* 0x0000001fff077819 */ /* 0x000fc80000011602 */
[----:B------:R-:W-:Y:S01]  /*19ab0*/  LEA.HI.SX32 R4, R2, R7, 0x1c ;  /* 0x0000000702047211 */ /* 0x000fe200078fe2ff */
[----:B------:R-:W-:-:S04]  /*19ac0*/  IMAD.MOV R2, RZ, RZ, -R3 ;  /* 0x000000ffff027224 */ /* 0x000fc800078e0a03 */
[----:B------:R-:W-:Y:S01]  /*19ad0*/  IMAD R7, R4, 0x60, -R3 ;  /* 0x0000006004077824 */ /* 0x000fe200078e0a03 */
[----:B------:R-:W-:Y:S01]  /*19ae0*/  VIMNMX R2, RZ, R2, !PT ;  /* 0x00000002ff027248 */ /* 0x000fe20007fe0100 */
[----:B------:R0:W-:Y:S03]  /*19af0*/  STL [R1+0x24], R4 ;  /* 0x0000240401007387 */ /* 0x0001e60000100800 */
[----:B------:R-:W-:-:S04]  /*19b00*/  VIMNMX R7, R7, R6, PT ;  /* 0x0000000607077248 */ /* 0x000fc80003fe0100 */
[----:B------:R-:W-:Y:S01]  /*19b10*/  ISETP.GT.AND P0, PT, R7, R2, PT ;  /* 0x000000020700720c */ /* 0x000fe20003f04270 */
[----:B------:R-:W-:-:S05]  /*19b20*/  IMAD.WIDE.U32 R2, R2, -0x55555555, RZ ;  /* 0xaaaaaaab02027825 */ /* 0x000fca00078e00ff */
[----:B------:R-:W-:-:S05]  /*19b30*/  SHF.R.U32.HI R5, RZ, 0x6, R3 ;  /* 0x00000006ff057819 */ /* 0x000fca0000011603 */
[----:B------:R-:W-:Y:S02]  /*19b40*/  IMAD.MOV.U32 R2, RZ, RZ, R5 ;  /* 0x000000ffff027224 */ /* 0x000fe400078e0005 */
[----:B0-----:R-:W-:-:S04]  /*19b50*/  @P0 VIADD R4, R7, 0x5f ;  /* 0x0000005f07040836 */ /* 0x001fc80000000000 */
[----:B------:R-:W-:-:S05]  /*19b60*/  @P0 IMAD.HI R4, R4, 0x2aaaaaab, RZ ;  /* 0x2aaaaaab04040827 */ /* 0x000fca00078e02ff */
[----:B------:R-:W-:-:S04]  /*19b70*/  @P0 SHF.R.U32.HI R3, RZ, 0x1f, R4 ;  /* 0x0000001fff030819 */ /* 0x000fc80000011604 */
[----:B------:R-:W-:Y:S02]  /*19b80*/  @P0 LEA.HI.SX32 R2, R4, R3, 0x1c ;  /* 0x0000000304020211 */ /* 0x000fe400078fe2ff */
[----:B------:R-:W-:Y:S02]  /*19b90*/  PLOP3.LUT P0, PT, PT, PT, PT, 0x80, 0x0 ;  /* 0x000000000000781c */ /* 0x000fe40003f0f070 */
[----:B------:R-:W-:-:S13]  /*19ba0*/  ISETP.GT.AND P2, PT, R2, R5, PT ;  /* 0x000000050200720c */ /* 0x000fda0003f44270 */
[----:B------:R-:W-:Y:S05]  /*19bb0*/  @!P2 BRA `(.L_x_678) ;  /* 0x000000100088a947 */ /* 0x000fea0003800000 */
[----:B------:R-:W-:Y:S01]  /*19bc0*/  UMOV UR4, 0xffffffff ;  /* 0xffffffff00047882 */ /* 0x000fe20000000000 */
[----:B------:R-:W-:Y:S02]  /*19bd0*/  SEL R4, R33, RZ, !P1 ;  /* 0x000000ff21047207 */ /* 0x000fe40004800000 */
[----:B------:R-:W-:Y:S05]  /*19be0*/  BRA.DIV UR4, `(.L_x_679) ;  /* 0x0000006604287947 */ /* 0x000fea000b800000 */
[----:B------:R-:W0:Y:S02]  /*19bf0*/  S2R R3, SR_TID.X ;  /* 0x0000000000037919 */ /* 0x000e240000002100 */
[----:B0-----:R-:W-:-:S04]  /*19c00*/  SHF.R.U32.HI R3, RZ, 0x5, R3 ;  /* 0x00000005ff037819 */ /* 0x001fc80000011603 */
[----:B------:R-:W-:-:S05]  /*19c10*/  LOP3.LUT R3, R3, 0x3, RZ, 0xc0, !PT ;  /* 0x0000000303037812 */ /* 0x000fca00078ec0ff */
[----:B------:R0:W1:Y:S02]  /*19c20*/  SHFL.IDX PT, R14, R3, RZ, 0x1f ;  /* 0x00001fff030e7589 */ /* 0x00006400000e0000 */
.L_x_830:
[----:B-1----:R-:W-:Y:S02]  /*19c30*/  ISETP.NE.AND P0, PT, R14, RZ, PT ;  /* 0x000000ff0e00720c */ /* 0x002fe40003f05270 */
[----:B------:R-:W-:-:S11]  /*19c40*/  PLOP3.LUT P6, PT, PT, PT, PT, 0x8, 0x0 ;  /* 0x000000000000781c */ /* 0x000fd60003fce170 */
[----:B------:R-:W-:Y:S05]  /*19c50*/  @P0 BRA `(.L_x_680) ;  /* 0x00000000000c0947 */ /* 0x000fea0003800000 */
[----:B------:R-:W-:-:S03]  /*19c60*/  UMOV UR4, 0xffffffff ;  /* 0xffffffff00047882 */ /* 0x000fc60000000000 */
[----:B------:R-:W-:Y:S05]  /*19c70*/  BRA.DIV UR4, `(.L_x_681) ;  /* 0x0000006604387947 */ /* 0x000fea000b800000 */
[----:B------:R-:W-:-:S13]  /*19c80*/  ELECT P6, URZ, PT ;  /* 0x00000000003f782f */ /* 0x000fda00038c0000 */
.L_x_680:
[----:B0-----:R-:W2:Y:S01]  /*19c90*/  LDL R3, [R1+0x28] ;  /* 0x0000280001037983 */ /* 0x001ea20000100800 */
[----:B------:R-:W-:Y:S01]  /*19ca0*/  BSSY B1, `(.L_x_682) ;  /* 0x0000008000017945 */ /* 0x000fe20003800000 */
[----:B--2---:R-:W-:-:S04]  /*19cb0*/  IADD3 R3, R3, 0x1, RZ ;  /* 0x0000000103037810 */ /* 0x004fc80007ffe0ff */
[----:B------:R-:W-:-:S04]  /*19cc0*/  LEA.HI R6, R3, R3, RZ, 0x1 ;  /* 0x0000000303067211 */ /* 0x000fc800078f08ff */
[----:B------:R-:W-:-:S05]  /*19cd0*/  LOP3.LUT R6, R6, 0xfffffffe, RZ, 0xc0, !PT ;  /* 0xfffffffe06067812 */ /* 0x000fca00078ec0ff */
[----:B------:R-:W-:-:S05]  /*19ce0*/  IMAD.IADD R3, R3, 0x1, -R6 ;  /* 0x0000000103037824 */ /* 0x000fca00078e0a06 */
[----:B------:R-:W-:-:S04]  /*19cf0*/  SHF.L.U32 R3, R3, 0x1f, RZ ;  /* 0x0000001f03037819 */ /* 0x000fc800000006ff */
[----:B------:R-:W0:Y:S02]  /*19d00*/  SYNCS.PHASECHK.TRANS64.TRYWAIT P0, [R22+URZ+0x2a820], R3 ;  /* 0x02a82003160075a7 */ /* 0x000e24000800017f */
[----:B0-----:R-:W-:Y:S05]  /*19d10*/  @!P0 BRA `(.L_x_683) ;  /* 0x0000006400308947 */ /* 0x001fea0003800000 */
.L_x_833:
[----:B------:R-:W-:Y:S05]  /*19d20*/  BSYNC B1 ;  /* 0x0000000000017941 */ /* 0x000fea0003800000 */
.L_x_682:
[----:B------:R-:W-:Y:S04]  /*19d30*/  BSSY B1, `(.L_x_684) ;  /* 0x000007c000017945 */ /* 0x000fe80003800000 */
[----:B------:R-:W-:Y:S05]  /*19d40*/  @!P6 BRA `(.L_x_685) ;  /* 0x0000000400e8e947 */ /* 0x000fea0003800000 */
[----:B------:R-:W-:Y:S01]  /*19d50*/  IMAD R9, R26, 0x8, R22 ;  /* 0x000000081a097824 */ /* 0x000fe200078e0216 */
[----:B------:R-:W-:Y:S01]  /*19d60*/  SHF.L.U32 R8, R31, 0x1f, RZ ;  /* 0x0000001f1f087819 */ /* 0x000fe200000006ff */
[----:B------:R-:W1:Y:S01]  /*19d70*/  S2R R6, SR_TID.X ;  /* 0x0000000000067919 */ /* 0x000e620000002100 */
[----:B------:R-:W-:Y:S02]  /*19d80*/  BSSY B2, `(.L_x_686) ;  /* 0x0000005000027945 */ /* 0x000fe40003800000 */
[----:B------:R-:W2:Y:S01]  /*19d90*/  SYNCS.PHASECHK.TRANS64.TRYWAIT P0, [R9+URZ+0x2a8a0], R8 ;  /* 0x02a8a008090075a7 */ /* 0x000ea2000800017f */
[----:B-1----:R-:W-:-:S04]  /*19da0*/  LOP3.LUT R6, R6, 0x7f, RZ, 0xc0, !PT ;  /* 0x0000007f06067812 */ /* 0x002fc800078ec0ff */
[----:B------:R-:W-:Y:S01]  /*19db0*/  ISETP.NE.AND P1, PT, R6, RZ, PT ;  /* 0x000000ff0600720c */ /* 0x000fe20003f25270 */
[----:B--2---:R-:W-:-:S12]  /*19dc0*/  @!P0 BRA `(.L_x_687) ;  /* 0x0000006400188947 */ /* 0x004fd80003800000 */
.L_x_834:
[----:B------:R-:W-:Y:S05]  /*19dd0*/  BSYNC B2 ;  /* 0x0000000000027941 */ /* 0x000fea0003800000 */
.L_x_686:
[----:B------:R-:W-:Y:S04]  /*19de0*/  BSSY B2, `(.L_x_688) ;  /* 0x0000009000027945 */ /* 0x000fe80003800000 */
[----:B------:R-:W-:Y:S05]  /*19df0*/  @P1 BRA `(.L_x_689) ;  /* 0x00000000001c1947 */ /* 0x000fea0003800000 */
[----:B------:R-:W2:Y:S01]  /*19e00*/  S2R R6, SR_TID.X ;  /* 0x0000000000067919 */ /* 0x000ea20000002100 */
[----:B0-----:R-:W-:-:S04]  /*19e10*/  IMAD.MOV.U32 R3, RZ, RZ, 0x9000 ;  /* 0x00009000ff037424 */ /* 0x001fc800078e00ff */
[----:B------:R3:W-:Y:S01]  /*19e20*/  SYNCS.ARRIVE.TRANS64 RZ, [R9+URZ+0x2a890], R3 ;  /* 0x02a8900309ff79a7 */ /* 0x0007e2000800003f */
[----:B--2---:R-:W-:-:S04]  /*19e30*/  LOP3.LUT R6, R6, 0x1f, RZ, 0xc0, !PT ;  /* 0x0000001f06067812 */ /* 0x004fc800078ec0ff */
[----:B------:R-:W-:-:S13]  /*19e40*/  ISETP.NE.AND P0, PT, R6, RZ, PT ;  /* 0x000000ff0600720c */ /* 0x000fda0003f05270 */
[----:B---3--:R-:W-:Y:S05]  /*19e50*/  @!P0 BRA `(.L_x_689) ;  /* 0x0000000000048947 */ /* 0x008fea0003800000 */
[----:B------:R-:W-:Y:S01]  /*19e60*/  BPT.TRAP 0x1 ;  /* 0x000000040000795c */ /* 0x000fe20000300000 */
.L_x_689:
[----:B------:R-:W-:Y:S05]  /*19e70*/  BSYNC B2 ;  /* 0x0000000000027941 */ /* 0x000fea0003800000 */
.L_x_688:
[----:B------:R-:W-:Y:S01]  /*19e80*/  IMAD.MOV.U32 R12, RZ, RZ, RZ ;  /* 0x000000ffff0c7224 */ /* 0x000fe200078e00ff */
[----:B------:R-:W-:Y:S01]  /*19e90*/  UIADD3 UR4, UP0, UR36, 0x570, URZ ;  /* 0x0000057024047890 */ /* 0x000fe2000ff1e03f */
[----:B------:R-:W-:Y:S01]  /*19ea0*/  IMAD R6, R2, 0x60, R0 ;  /* 0x0000006002067824 */ /* 0x000fe200078e0200 */
[----:B------:R-:W-:Y:S01]  /*19eb0*/  PLOP3.LUT P0, PT, PT, PT, PT, 0x80, 0x0 ;  /* 0x000000000000781c */ /* 0x000fe20003f0f070 */
[----:B------:R-:W-:Y:S01]  /*19ec0*/  IMAD R7, R26, 0x9000, R22 ;  /* 0x000090001a077824 */ /* 0x000fe200078e0216 */
[----:B------:R-:W-:Y:S01]  /*19ed0*/  R2UR UR10, R12 ;  /* 0x000000000c0a72ca */ /* 0x000fe200000e0000 */
[----:B------:R-:W-:Y:S01]  /*19ee0*/  VIADD R6, R6, 0xffffffa0 ;  /* 0xffffffa006067836 */ /* 0x000fe20000000000 */
[----:B------:R-:W-:Y:S01]  /*19ef0*/  UIADD3.X UR5, URZ, UR37, URZ, UP0, !UPT ;  /* 0x000000253f057290 */ /* 0x000fe200087fe43f */
[----:B0-----:R-:W-:Y:S01]  /*19f00*/  VIADD R3, R9, 0x2a890 ;  /* 0x0002a89009037836 */ /* 0x001fe20000000000 */
[----:B------:R-:W-:Y:S01]  /*19f10*/  UMOV UR6, 0x0 ;  /* 0x0000000000067882 */ /* 0x000fe20000000000 */
[----:B------:R-:W-:Y:S01]  /*19f20*/  VIADD R10, R7, 0x18400 ;  /* 0x00018400070a7836 */ /* 0x000fe20000000000 */
[----:B------:R-:W-:-:S09]  /*19f30*/  UMOV UR7, 0x12f00000 ;  /* 0x12f0000000077882 */ /* 0x000fd20000000000 */
.L_x_690:
[----:B------:R-:W-:-:S13]  /*19f40*/  @P0 ELECT P2, URZ, PT ;  /* 0x00000000003f082f */ /* 0x000fda0003840000 */
[----:B------:R-:W-:Y:S02]  /*19f50*/  @P2 R2UR UR13, R4 ;  /* 0x00000000040d22ca */ /* 0x000fe400000e0000 */
[----:B------:R-:W-:Y:S02]  /*19f60*/  @P2 R2UR UR12, R18 ;  /* 0x00000000120c22ca */ /* 0x000fe400000e0000 */
[----:B------:R-:W-:Y:S02]  /*19f70*/  @P2 R2UR UR11, R6 ;  /* 0x00000000060b22ca */ /* 0x000fe400000e0000 */
[----:B------:R-:W-:Y:S02]  /*19f80*/  @P2 R2UR UR9, R3 ;  /* 0x00000000030922ca */ /* 0x000fe400000e0000 */
[----:B------:R-:W-:Y:S02]  /*19f90*/  @P2 R2UR UR8, R10 ;  /* 0x000000000a0822ca */ /* 0x000fe400000e0000 */
[----:B------:R-:W-:-:S02]  /*19fa0*/  @P2 PLOP3.LUT P0, PT, P2, PT, PT, 0x8, 0x0 ;  /* 0x000000000000281c */ /* 0x000fc4000170e170 */
[----:B------:R-:W-:-:S09]  /*19fb0*/  PLOP3.LUT P2, PT, PT, PT, PT, 0x8, 0x0 ;  /* 0x000000000000781c */ /* 0x000fd20003f4e170 */
[----:B------:R0:W-:Y:S02]  /*19fc0*/  UTMALDG.4D [UR8], [UR4], desc[UR6] ;  /* 0x00000608040075b4 */ /* 0x0001e40008019000 */
[----:B0-----:R-:W-:Y:S05]  /*19fd0*/  @P0 BRA.U.ANY `(.L_x_690) ;  /* 0xfffffffd00d80947 */ /* 0x001fea000393ffff */
[----:B------:R-:W-:Y:S01]  /*19fe0*/  MOV R13, 0x40 ;  /* 0x00000040000d7802 */ /* 0x000fe20000000f00 */
[----:B------:R-:W-:Y:S01]  /*19ff0*/  VIADD R10, R7, 0x1b400 ;  /* 0x0001b400070a7836 */ /* 0x000fe20000000000 */
[----:B------:R-:W-:Y:S01]  /*1a000*/  PLOP3.LUT P0, PT, PT, PT, PT, 0x80, 0x0 ;  /* 0x000000000000781c */ /* 0x000fe20003f0f070 */
[----:B------:R-:W-:Y:S01]  /*1a010*/  UMOV UR6, 0x0 ;  /* 0x0000000000067882 */ /* 0x000fe20000000000 */
[----:B------:R-:W-:Y:S01]  /*1a020*/  R2UR UR10, R13 ;  /* 0x000000000d0a72ca */ /* 0x000fe200000e0000 */
[----:B------:R-:W-:-:S14]  /*1a030*/  UMOV UR7, 0x12f00000 ;  /* 0x12f0000000077882 */ /* 0x000fdc0000000000 */
.L_x_691:
        /* <DEDUP_REMOVED lines=10> */
[----:B------:R-:W-:Y:S01]  /*1a0e0*/  PLOP3.LUT P0, PT, PT, PT, PT, 0x80, 0x0 ;  /* 0x000000000000781c */ /* 0x000fe20003f0f070 */
[----:B------:R-:W-:Y:S01]  /*1a0f0*/  VIADD R7, R7, 0x1e400 ;  /* 0x0001e40007077836 */ /* 0x000fe20000000000 */
[----:B------:R-:W-:Y:S01]  /*1a100*/  UMOV UR6, 0x0 ;  /* 0x0000000000067882 */ /* 0x000fe20000000000 */
[----:B------:R-:W-:Y:S01]  /*1a110*/  UMOV UR7, 0x12f00000 ;  /* 0x12f0000000077882 */ /* 0x000fe20000000000 */
[----:B------:R-:W-:-:S09]  /*1a120*/  UMOV UR10, 0x80 ;  /* 0x00000080000a7882 */ /* 0x000fd20000000000 */
.L_x_692:
        /* <DEDUP_REMOVED lines=10> */
[----:B------:R-:W0:Y:S01]  /*1a1d0*/  SYNCS.PHASECHK.TRANS64.TRYWAIT P0, [R9+URZ+0x2a8c0], R8 ;  /* 0x02a8c008090075a7 */ /* 0x000e22000800017f */
[----:B------:R-:W-:Y:S04]  /*1a1e0*/  BSSY B2, `(.L_x_693) ;  /* 0x0000002000027945 */ /* 0x000fe80003800000 */
[----:B0-----:R-:W-:Y:S05]  /*1a1f0*/  @!P0 BRA `(.L_x_694) ;  /* 0x0000006000208947 */ /* 0x001fea0003800000 */
.L_x_835:
[----:B------:R-:W-:Y:S05]  /*1a200*/  BSYNC B2 ;  /* 0x0000000000027941 */ /* 0x000fea0003800000 */
.L_x_693:
[----:B------:R-:W-:Y:S01]  /*1a210*/  BSSY B2, `(.L_x_695) ;  /* 0x000000b000027945 */ /* 0x000fe20003800000 */
[----:B------:R-:W-:Y:S02]  /*1a220*/  IMAD.MOV.U32 R10, RZ, RZ, 0x0 ;  /* 0x00000000ff0a7424 */ /* 0x000fe400078e00ff */
[----:B------:R-:W-:Y:S01]  /*1a230*/  IMAD.MOV.U32 R11, RZ, RZ, 0x12f00000 ;  /* 0x12f00000ff0b7424 */ /* 0x000fe200078e00ff */
[----:B------:R-:W-:Y:S06]  /*1a240*/  @P1 BRA `(.L_x_696) ;  /* 0x00000000001c1947 */ /* 0x000fec0003800000 */
[----:B------:R-:W2:Y:S01]  /*1a250*/  S2R R7, SR_TID.X ;  /* 0x0000000000077919 */ /* 0x000ea20000002100 */
[----:B------:R-:W-:-:S04]  /*1a260*/  IMAD.MOV.U32 R3, RZ, RZ, 0x6000 ;  /* 0x00006000ff037424 */ /* 0x000fc800078e00ff */
[----:B------:R3:W-:Y:S01]  /*1a270*/  SYNCS.ARRIVE.TRANS64 RZ, [R9+URZ+0x2a8b0], R3 ;  /* 0x02a8b00309ff79a7 */ /* 0x0007e2000800003f */
[----:B--2---:R-:W-:-:S04]  /*1a280*/  LOP3.LUT R7, R7, 0x1f, RZ, 0xc0, !PT ;  /* 0x0000001f07077812 */ /* 0x004fc800078ec0ff */
[----:B------:R-:W-:-:S13]  /*1a290*/  ISETP.NE.AND P0, PT, R7, RZ, PT ;  /* 0x000000ff0700720c */ /* 0x000fda0003f05270 */
[----:B---3--:R-:W-:Y:S05]  /*1a2a0*/  @!P0 BRA `(.L_x_696) ;  /* 0x0000000000048947 */ /* 0x008fea0003800000 */
[----:B------:R-:W-:Y:S01]  /*1a2b0*/  BPT.TRAP 0x1 ;  /* 0x000000040000795c */ /* 0x000fe20000300000 */
.L_x_696:
[----:B------:R-:W-:Y:S05]  /*1a2c0*/  BSYNC B2 ;  /* 0x0000000000027941 */ /* 0x000fea0003800000 */
.L_x_695:
[----:B------:R-:W-:Y:S01]  /*1a2d0*/  R2UR UR10, R12 ;  /* 0x000000000c0a72ca */ /* 0x000fe200000e0000 */
[----:B------:R-:W-:Y:S01]  /*1a2e0*/  IMAD R3, R26, 0x6000, R22 ;  /* 0x000060001a037824 */ /* 0x000fe200078e0216 */
[----:B------:R-:W-:Y:S01]  /*1a2f0*/  R2UR UR6, R10 ;  /* 0x000000000a0672ca */ /* 0x000fe200000e0000 */
[----:B------:R-:W-:Y:S01]  /*1a300*/  UIADD3 UR4, UP0, UR36, 0x670, URZ ;  /* 0x0000067024047890 */ /* 0x000fe2000ff1e03f */
[----:B------:R-:W-:Y:S01]  /*1a310*/  R2UR UR7, R11 ;  /* 0x000000000b0772ca */ /* 0x000fe200000e0000 */
[----:B01----:R-:W-:Y:S01]  /*1a320*/  VIADD R9, R9, 0x2a8b0 ;  /* 0x0002a8b009097836 */ /* 0x003fe20000000000 */
[----:B------:R-:W-:Y:S01]  /*1a330*/  PLOP3.LUT P0, PT, PT, PT, PT, 0x80, 0x0 ;  /* 0x000000000000781c */ /* 0x000fe20003f0f070 */
[----:B------:R-:W-:Y:S01]  /*1a340*/  VIADD R7, R3, 0x400 ;  /* 0x0000040003077836 */ /* 0x000fe20000000000 */
[----:B------:R-:W-:-:S12]  /*1a350*/  UIADD3.X UR5, URZ, UR37, URZ, UP0, !UPT ;  /* 0x000000253f057290 */ /* 0x000fd800087fe43f */
.L_x_697:
        /* <DEDUP_REMOVED lines=10> */
[----:B------:R-:W-:Y:S02]  /*1a400*/  R2UR UR10, R13 ;  /* 0x000000000d0a72ca */ /* 0x000fe400000e0000 */
[----:B------:R-:W-:Y:S02]  /*1a410*/  R2UR UR6, R10 ;  /* 0x000000000a0672ca */ /* 0x000fe400000e0000 */
[----:B------:R-:W-:Y:S02]  /*1a420*/  R2UR UR7, R11 ;  /* 0x000000000b0772ca */ /* 0x000fe400000e0000 */
[----:B------:R-:W-:Y:S02]  /*1a430*/  PLOP3.LUT P0, PT, PT, PT, PT, 0x80, 0x0 ;  /* 0x000000000000781c */ /* 0x000fe40003f0f070 */
[----:B------:R-:W-:-:S11]  /*1a440*/  IADD3 R3, R3, 0x3400, RZ ;  /* 0x0000340003037810 */ /* 0x000fd60007ffe0ff */
.L_x_698:
        /* <DEDUP_REMOVED lines=9> */
[----:B-1----:R-:W-:Y:S05]  /*1a4e0*/  @P0 BRA.U.ANY `(.L_x_698) ;  /* 0xfffffffd00d80947 */ /* 0x002fea000393ffff */
.L_x_685:
[----:B------:R-:W-:Y:S05]  /*1a4f0*/  BSYNC B1 ;  /* 0x0000000000017941 */ /* 0x000fea0003800000 */
.L_x_684:
[----:B------:R-:W-:Y:S01]  /*1a500*/  VIADD R7, R2, 0xfffffffe ;  /* 0xfffffffe02077836 */ /* 0x000fe20000000000 */
[----:B------:R-:W-:Y:S01]  /*1a510*/  PLOP3.LUT P0, PT, PT, PT, PT, 0x8, 0x0 ;  /* 0x000000000000781c */ /* 0x000fe20003f0e170 */
[----:B------:R-:W-:-:S03]  /*1a520*/  VIADD R26, R26, 0x1 ;  /* 0x000000011a1a7836 */ /* 0x000fc60000000000 */
[----:B------:R-:W-:Y:S02]  /*1a530*/  ISETP.GE.AND P2, PT, R7, R5, PT ;  /* 0x000000050700720c */ /* 0x000fe40003f46270 */
[----:B------:R-:W-:-:S04]  /*1a540*/  ISETP.NE.AND P1, PT, R26, 0x2, PT ;  /* 0x000000021a00780c */ /* 0x000fc80003f25270 */
[----:B------:R-:W-:Y:S02]  /*1a550*/  SEL R2, RZ, 0x1, P1 ;  /* 0x00000001ff027807 */ /* 0x000fe40000800000 */
[----:B------:R-:W-:Y:S02]  /*1a560*/  SEL R26, R26, RZ, P1 ;  /* 0x000000ff1a1a7207 */ /* 0x000fe40000800000 */
[----:B------:R-:W-:-:S03]  /*1a570*/  LOP3.LUT R31, R31, R2, RZ, 0x3c, !PT ;  /* 0x000000021f1f7212 */ /* 0x000fc600078e3cff */
[----:B------:R-:W-:Y:S05]  /*1a580*/  @!P2 BRA `(.L_x_678) ;  /* 0x000000080014a947 */ /* 0x000fea0003800000 */
.L_x_714:
[----:B------:R-:W-:Y:S05]  /*1a590*/  YIELD ;  /* 0x0000000000007946 */ /* 0x000fea0003800000 */
        /* <DEDUP_REMOVED lines=10> */
.L_x_836:
[----:B------:R-:W-:Y:S05]  /*1a640*/  BSYNC B2 ;  /* 0x0000000000027941 */ /* 0x000fea0003800000 */
.L_x_701:
[----:B------:R-:W-:Y:S04]  /*1a650*/  BSSY B2, `(.L_x_703) ;  /* 0x0000009000027945 */ /* 0x000fe80003800000 */
[----:B------:R-:W-:Y:S05]  /*1a660*/  @P2 BRA `(.L_x_704) ;  /* 0x00000000001c2947 */ /* 0x000fea0003800000 */
[----:B0-----:R-:W0:Y:S01]  /*1a670*/  S2R R3, SR_TID.X ;  /* 0x0000000000037919 */ /* 0x001e220000002100 */
[----:B------:R-:W-:-:S04]  /*1a680*/  IMAD.MOV.U32 R2, RZ, RZ, 0x9000 ;  /* 0x00009000ff027424 */ /* 0x000fc800078e00ff */
[----:B------:R2:W-:Y:S01]  /*1a690*/  SYNCS.ARRIVE.TRANS64 RZ, [R6+URZ+0x2a890], R2 ;  /* 0x02a8900206ff79a7 */ /* 0x0005e2000800003f */
[----:B0-----:R-:W-:-:S04]  /*1a6a0*/  LOP3.LUT R3, R3, 0x1f, RZ, 0xc0, !PT ;  /* 0x0000001f03037812 */ /* 0x001fc800078ec0ff */
[----:B------:R-:W-:-:S13]  /*1a6b0*/  ISETP.NE.AND P1, PT, R3, RZ, PT ;  /* 0x000000ff0300720c */ /* 0x000fda0003f25270 */
[----:B--2---:R-:W-:Y:S05]  /*1a6c0*/  @!P1 BRA `(.L_x_704) ;  /* 0x0000000000049947 */ /* 0x004fea0003800000 */
[----:B------:R-:W-:Y:S01]  /*1a6d0*/  BPT.TRAP 0x1 ;  /* 0x000000040000795c */ /* 0x000fe20000300000 */
.L_x_704:
[----:B------:R-:W-:Y:S05]  /*1a6e0*/  BSYNC B2 ;  /* 0x0000000000027941 */ /* 0x000fea0003800000 */
.L_x_703:
[----:B------:R-:W-:Y:S01]  /*1a6f0*/  IMAD.MOV.U32 R11, RZ, RZ, RZ ;  /* 0x000000ffff0b7224 */ /* 0x000fe200078e00ff */
[----:B------:R-:W-:Y:S01]  /*1a700*/  UIADD3 UR4, UP0, UR36, 0x570, URZ ;  /* 0x0000057024047890 */ /* 0x000fe2000ff1e03f */
[----:B0-----:R-:W-:Y:S01]  /*1a710*/  IMAD R3, R26, 0x9000, R22 ;  /* 0x000090001a037824 */ /* 0x001fe200078e0216 */
[----:B------:R-:W-:Y:S01]  /*1a720*/  PLOP3.LUT P1, PT, PT, PT, PT, 0x80, 0x0 ;  /* 0x000000000000781c */ /* 0x000fe20003f2f070 */
[----:B------:R-:W-:Y:S01]  /*1a730*/  IMAD R8, R7, 0x60, R0 ;  /* 0x0000006007087824 */ /* 0x000fe200078e0200 */
[----:B------:R-:W-:Y:S01]  /*1a740*/  R2UR UR10, R11 ;  /* 0x000000000b0a72ca */ /* 0x000fe200000e0000 */
[----:B------:R-:W-:Y:S01]  /*1a750*/  VIADD R2, R6, 0x2a890 ;  /* 0x0002a89006027836 */ /* 0x000fe20000000000 */
[----:B------:R-:W-:Y:S01]  /*1a760*/  UIADD3.X UR5, URZ, UR37, URZ, UP0, !UPT ;  /* 0x000000253f057290 */ /* 0x000fe200087fe43f */
[----:B------:R-:W-:Y:S01]  /*1a770*/  VIADD R10, R3, 0x18400 ;  /* 0x00018400030a7836 */ /* 0x000fe20000000000 */
[----:B------:R-:W-:Y:S01]  /*1a780*/  UMOV UR6, 0x0 ;  /* 0x0000000000067882 */ /* 0x000fe20000000000 */
[----:B------:R-:W-:-:S10]  /*1a790*/  UMOV UR7, 0x12f00000 ;  /* 0x12f0000000077882 */ /* 0x000fd40000000000 */
.L_x_705:
        /* <DEDUP_REMOVED lines=16> */
.L_x_706:
        /* <DEDUP_REMOVED lines=15> */
.L_x_707:
        /* <DEDUP_REMOVED lines=13> */
.L_x_837:
[----:B------:R-:W-:Y:S05]  /*1aa60*/  BSYNC B2 ;  /* 0x0000000000027941 */ /* 0x000fea0003800000 */
.L_x_708:
[----:B------:R-:W-:Y:S01]  /*1aa70*/  BSSY B2, `(.L_x_710) ;  /* 0x000000b000027945 */ /* 0x000fe20003800000 */
[----:B------:R-:W-:Y:S02]  /*1aa80*/  IMAD.MOV.U32 R2, RZ, RZ, 0x0 ;  /* 0x00000000ff027424 */ /* 0x000fe400078e00ff */
[----:B------:R-:W-:Y:S01]  /*1aa90*/  IMAD.MOV.U32 R3, RZ, RZ, 0x12f00000 ;  /* 0x12f00000ff037424 */ /* 0x000fe200078e00ff */
[----:B------:R-:W-:Y:S06]  /*1aaa0*/  @P2 BRA `(.L_x_711) ;  /* 0x00000000001c2947 */ /* 0x000fec0003800000 */
[----:B------:R-:W2:Y:S01]  /*1aab0*/  S2R R10, SR_TID.X ;  /* 0x00000000000a7919 */ /* 0x000ea20000002100 */
[----:B01----:R-:W-:-:S04]  /*1aac0*/  IMAD.MOV.U32 R9, RZ, RZ, 0x6000 ;  /* 0x00006000ff097424 */ /* 0x003fc800078e00ff */
[----:B------:R3:W-:Y:S01]  /*1aad0*/  SYNCS.ARRIVE.TRANS64 RZ, [R6+URZ+0x2a8b0], R9 ;  /* 0x02a8b00906ff79a7 */ /* 0x0007e2000800003f */
[----:B--2---:R-:W-:-:S04]  /*1aae0*/  LOP3.LUT R10, R10, 0x1f, RZ, 0xc0, !PT ;  /* 0x0000001f0a0a7812 */ /* 0x004fc800078ec0ff */
[----:B------:R-:W-:-:S13]  /*1aaf0*/  ISETP.NE.AND P1, PT, R10, RZ, PT ;  /* 0x000000ff0a00720c */ /* 0x000fda0003f25270 */
[----:B---3--:R-:W-:Y:S05]  /*1ab00*/  @!P1 BRA `(.L_x_711) ;  /* 0x0000000000049947 */ /* 0x008fea0003800000 */
[----:B------:R-:W-:Y:S01]  /*1ab10*/  BPT.TRAP 0x1 ;  /* 0x000000040000795c */ /* 0x000fe20000300000 */
.L_x_711:
[----:B------:R-:W-:Y:S05]  /*1ab20*/  BSYNC B2 ;  /* 0x0000000000027941 */ /* 0x000fea0003800000 */
.L_x_710:
[----:B------:R-:W-:Y:S01]  /*1ab30*/  R2UR UR10, R11 ;  /* 0x000000000b0a72ca */ /* 0x000fe200000e0000 */
[----:B01----:R-:W-:Y:S01]  /*1ab40*/  IMAD R9, R26, 0x6000, R22 ;  /* 0x000060001a097824 */ /* 0x003fe200078e0216 */
[----:B------:R-:W-:Y:S01]  /*1ab50*/  R2UR UR6, R2 ;  /* 0x00000000020672ca */ /* 0x000fe200000e0000 */
[----:B------:R-:W-:Y:S01]  /*1ab60*/  UIADD3 UR4, UP0, UR36, 0x670, URZ ;  /* 0x0000067024047890 */ /* 0x000fe2000ff1e03f */
[----:B------:R-:W-:Y:S01]  /*1ab70*/  R2UR UR7, R3 ;  /* 0x00000000030772ca */ /* 0x000fe200000e0000 */
[----:B------:R-:W-:Y:S01]  /*1ab80*/  VIADD R6, R6, 0x2a8b0 ;  /* 0x0002a8b006067836 */ /* 0x000fe20000000000 */
[----:B------:R-:W-:Y:S01]  /*1ab90*/  PLOP3.LUT P1, PT, PT, PT, PT, 0x80, 0x0 ;  /* 0x000000000000781c */ /* 0x000fe20003f2f070 */
[----:B------:R-:W-:Y:S01]  /*1aba0*/  VIADD R10, R9, 0x400 ;  /* 0x00000400090a7836 */ /* 0x000fe20000000000 */
[----:B------:R-:W-:-:S12]  /*1abb0*/  UIADD3.X UR5, URZ, UR37, URZ, UP0, !UPT ;  /* 0x000000253f057290 */ /* 0x000fd800087fe43f */
.L_x_712:
        /* <DEDUP_REMOVED lines=15> */
.L_x_713:
        /* <DEDUP_REMOVED lines=10> */
.L_x_700:
[----:B------:R-:W-:Y:S05]  /*1ad50*/  BSYNC B1 ;  /* 0x0000000000017941 */ /* 0x000fea0003800000 */
.L_x_699:
[C---:B------:R-:W-:Y:S01]  /*1ad60*/  ISETP.GT.AND P2, PT, R7.reuse, R5, PT ;  /* 0x000000050700720c */ /* 0x040fe20003f44270 */
[----:B------:R-:W-:Y:S02]  /*1ad70*/  VIADD R26, R26, 0x1 ;  /* 0x000000011a1a7836 */ /* 0x000fe40000000000 */
[----:B------:R-:W-:-:S03]  /*1ad80*/  VIADD R7, R7, 0xffffffff ;  /* 0xffffffff07077836 */ /* 0x000fc60000000000 */
[----:B------:R-:W-:-:S04]  /*1ad90*/  ISETP.NE.AND P1, PT, R26, 0x2, PT ;  /* 0x000000021a00780c */ /* 0x000fc80003f25270 */
[----:B------:R-:W-:Y:S02]  /*1ada0*/  SEL R2, RZ, 0x1, P1 ;  /* 0x00000001ff027807 */ /* 0x000fe40000800000 */
[----:B------:R-:W-:Y:S02]  /*1adb0*/  SEL R26, R26, RZ, P1 ;  /* 0x000000ff1a1a7207 */ /* 0x000fe40000800000 */
[----:B------:R-:W-:Y:S01]  /*1adc0*/  LOP3.LUT R31, R31, R2, RZ, 0x3c, !PT ;  /* 0x000000021f1f7212 */ /* 0x000fe200078e3cff */
[----:B------:R-:W-:Y:S06]  /*1add0*/  @P2 BRA `(.L_x_714) ;  /* 0xfffffff400ec2947 */ /* 0x000fec000383ffff */
.L_x_678:
[----:B------:R-:W-:Y:S05]  /*1ade0*/  BSYNC B0 ;  /* 0x0000000000007941 */ /* 0x000fea0003800000 */
.L_x_677:
[----:B------:R-:W2:Y:S01]  /*1adf0*/  LDL R30, [R1] ;  /* 0x00000000011e7983 */ /* 0x000ea20000100800 */
[----:B------:R-:W-:Y:S05]  /*1ae00*/  @!P0 WARPSYNC.ALL ;  /* 0x0000000000008948 */ /* 0x000fea0003800000 */
[----:B------:R-:W-:Y:S06]  /*1ae10*/  @!P0 BAR.SYNC.DEFER_BLOCKING 0xc, 0x180 ;  /* 0x0306000000008b1d */ /* 0x000fec0000010000 */
[----:B------:R-:W-:Y:S01]  /*1ae20*/  BSSY B7, `(.L_x_715) ;  /* 0x000036f000077945 */ /* 0x000fe20003800000 */
[----:B--2---:R-:W-:-:S13]  /*1ae30*/  ISETP.GT.AND P0, PT, R30, RZ, PT ;  /* 0x000000ff1e00720c */ /* 0x004fda0003f04270 */
[----:B------:R-:W-:Y:S05]  /*1ae40*/  @P0 BRA `(.L_x_716) ;  /* 0x0000000000440947 */ /* 0x000fea0003800000 */
[----:B------:R-:W1:Y:S02]  /*1ae50*/  S2R R2, SR_TID.X ;  /* 0x0000000000027919 */ /* 0x000e640000002100 */
        /* <DEDUP_REMOVED lines=14> */
[----:B0-----:R-:W-:Y:S01]  /*1af40*/  IADD3 R16, R0, UR38, R7 ;  /* 0x0000002600107c10 */ /* 0x001fe2000fffe007 */
[----:B------:R-:W-:Y:S06]  /*1af50*/  BRA `(.L_x_717) ;  /* 0x00000034006c7947 */ /* 0x000fec0003800000 */
.L_x_716:
        /* <DEDUP_REMOVED lines=8> */
[----:B------:R-:W-:Y:S01]  /*1afe0*/  IMAD.U32 R4, RZ, RZ, UR6 ;  /* 0x00000006ff047e24 */ /* 0x000fe2000f8e00ff */
[----:B------:R-:W-:Y:S01]  /*1aff0*/  MOV R10, UR4 ;  /* 0x00000004000a7c02 */ /* 0x000fe20008000f00 */
[----:B0-----:R-:W0:Y:S01]  /*1b000*/  LDC.64 R2, c[0x4][R2] ;  /* 0x0100000002027b82 */ /* 0x001e220000000a00 */
[----:B------:R-:W-:Y:S02]  /*1b010*/  IMAD.U32 R5, RZ, RZ, UR7 ;  /* 0x00000007ff057e24 */ /* 0x000fe4000f8e00ff */
[----:B------:R-:W-:Y:S02]  /*1b020*/  IMAD.U32 R6, RZ, RZ, UR8 ;  /* 0x00000008ff067e24 */ /* 0x000fe4000f8e00ff */
[----:B------:R-:W-:-:S02]  /*1b030*/  IMAD.U32 R7, RZ, RZ, UR9 ;  /* 0x00000009ff077e24 */ /* 0x000fc4000f8e00ff */
[----:B------:R-:W-:Y:S02]  /*1b040*/  IMAD.U32 R11, RZ, RZ, UR5 ;  /* 0x00000005ff0b7e24 */ /* 0x000fe4000f8e00ff */
[----:B------:R-:W-:Y:S02]  /*1b050*/  IMAD.MOV.U32 R8, RZ, RZ, 0x70 ;  /* 0x00000070ff087424 */ /* 0x000fe400078e00ff */
[----:B------:R-:W-:Y:S02]  /*1b060*/  IMAD.MOV.U32 R12, RZ, RZ, 0x1 ;  /* 0x00000001ff0c7424 */ /* 0x000fe400078e00ff */
[----:B------:R-:W-:-:S07]  /*1b070*/  IMAD.MOV.U32 R13, RZ, RZ, RZ ;  /* 0x000000ffff0d7224 */ /* 0x000fce00078e00ff */
[----:B------:R-:W-:-:S07]  /*1b080*/  LEPC R20, `(.L_x_719) ;  /* 0x000000001014794e */ /* 0x000fce0000000000 */
[----:B0-----:R-:W-:Y:S05]  /*1b090*/  CALL.ABS.NOINC R2 ;  /* 0x0000000002007343 */ /* 0x001fea0003c00000 */
.L_x_719:
[----:B------:R-:W-:Y:S05]  /*1b0a0*/  BSYNC B6 ;  /* 0x0000000000067941 */ /* 0x000fea0003800000 */
.L_x_718:
        /* <DEDUP_REMOVED lines=8> */
[----:B0-----:R0:W1:Y:S01]  /*1b130*/  LDC.64 R2, c[0x4][R27] ;  /* 0x010000001b027b82 */ /* 0x0010620000000a00 */
[----:B------:R-:W-:Y:S01]  /*1b140*/  IMAD.U32 R4, RZ, RZ, UR6 ;  /* 0x00000006ff047e24 */ /* 0x000fe2000f8e00ff */
[----:B------:R-:W-:Y:S01]  /*1b150*/  MOV R6, UR8 ;  /* 0x0000000800067c02 */ /* 0x000fe20008000f00 */
[----:B------:R-:W-:Y:S02]  /*1b160*/  IMAD.U32 R5, RZ, RZ, UR7 ;  /* 0x00000007ff057e24 */ /* 0x000fe4000f8e00ff */
[----:B------:R-:W-:Y:S02]  /*1b170*/  IMAD.U32 R7, RZ, RZ, UR9 ;  /* 0x00000009ff077e24 */ /* 0x000fe4000f8e00ff */
[----:B------:R-:W-:-:S02]  /*1b180*/  IMAD.U32 R10, RZ, RZ, UR4 ;  /* 0x00000004ff0a7e24 */ /* 0x000fc4000f8e00ff */
[----:B------:R-:W-:Y:S02]  /*1b190*/  IMAD.U32 R11, RZ, RZ, UR5 ;  /* 0x00000005ff0b7e24 */ /* 0x000fe4000f8e00ff */
[----:B------:R-:W-:Y:S02]  /*1b1a0*/  IMAD.MOV.U32 R8, RZ, RZ, 0x70 ;  /* 0x00000070ff087424 */ /* 0x000fe400078e00ff */
[----:B------:R-:W-:Y:S02]  /*1b1b0*/  IMAD.MOV.U32 R12, RZ, RZ, 0x1 ;  /* 0x00000001ff0c7424 */ /* 0x000fe400078e00ff */
[----:B0-----:R-:W-:-:S07]  /*1b1c0*/  IMAD.MOV.U32 R13, RZ, RZ, RZ ;  /* 0x000000ffff0d7224 */ /* 0x001fce00078e00ff */
[----:B------:R-:W-:-:S07]  /*1b1d0*/  LEPC R20, `(.L_x_722) ;  /* 0x000000001014794e */ /* 0x000fce0000000000 */
[----:B-1----:R-:W-:Y:S05]  /*1b1e0*/  CALL.ABS.NOINC R2 ;  /* 0x0000000002007343 */ /* 0x002fea0003c00000 */
.L_x_722:
[----:B------:R0:W1:Y:S01]  /*1b1f0*/  LDC.64 R2, c[0x4][R27] ;  /* 0x010000001b027b82 */ /* 0x0000620000000a00 */
[----:B------:R-:W-:Y:S01]  /*1b200*/  ULDC.64 UR4, c[0x4][0x90] ;  /* 0x0100240000047ab9 */ /* 0x000fe20000000a00 */
[----:B------:R-:W-:Y:S01]  /*1b210*/  ULDC.64 UR6, c[0x4][0x98] ;  /* 0x0100260000067ab9 */ /* 0x000fe20000000a00 */
[----:B------:R-:W-:Y:S01]  /*1b220*/  ULDC.64 UR8, c[0x4][0x18] ;  /* 0x0100060000087ab9 */ /* 0x000fe20000000a00 */
        /* <DEDUP_REMOVED lines=11> */
.L_x_721:
[----:B------:R-:W-:Y:S05]  /*1b2e0*/  BSYNC B6 ;  /* 0x0000000000067941 */ /* 0x000fea0003800000 */
.L_x_720:
[----:B------:R-:W2:Y:S01]  /*1b2f0*/  LDL R20, [R1+0x24] ;  /* 0x0000240001147983 */ /* 0x000ea20000100800 */
[----:B------:R-:W-:Y:S01]  /*1b300*/  ULDC.64 UR4, c[0x0][0x9f8] ;  /* 0x00027e0000047ab9 */ /* 0x000fe20000000a00 */
[----:B------:R-:W1:Y:S01]  /*1b310*/  LDC R0, c[0x0][0x430] ;  /* 0x00010c00ff007b82 */ /* 0x000e620000000800 */
[----:B------:R-:W-:Y:S01]  /*1b320*/  ISETP.NE.U32.AND P0, PT, RZ, UR4, PT ;  /* 0x00000004ff007c0c */ /* 0x000fe2000bf05070 */
[----:B------:R-:W3:Y:S03]  /*1b330*/  LDL R2, [R1+0x4] ;  /* 0x0000040001027983 */ /* 0x000ee60000100800 */
[----:B------:R-:W-:Y:S01]  /*1b340*/  ISETP.NE.AND.EX P0, PT, RZ, UR5, PT, P0 ;  /* 0x00000005ff007c0c */ /* 0x000fe2000bf05300 */
[----:B------:R-:W4:-:S12]  /*1b350*/  S2R R21, SR_TID.X ;  /* 0x0000000000157919 */ /* 0x000f180000002100 */
[----:B------:R-:W-:Y:S01]  /*1b360*/  @P0 IADD3 R24, P1, R24, UR4, RZ ;  /* 0x0000000418180c10 */ /* 0x000fe2000ff3e0ff */
[----:B------:R-:W0:Y:S01]  /*1b370*/  S2R R34, SR_TID.X ;  /* 0x0000000000227919 */ /* 0x000e220000002100 */
[----:B------:R-:W-:Y:S02]  /*1b380*/  ULDC UR4, c[0x0][0x320] ;  /* 0x0000c80000047ab9 */ /* 0x000fe40000000800 */
[----:B------:R-:W-:-:S05]  /*1b390*/  @P0 IADD3.X R25, R25, UR5, RZ, P1, !PT ;  /* 0x0000000519190c10 */ /* 0x000fca0008ffe4ff */
[----:B------:R-:W3:Y:S01]  /*1b3a0*/  @P0 LDG.E R33, desc[UR60][R24.64] ;  /* 0x0000003c18210981 */ /* 0x000ee2000c1e1900 */
[----:B-1----:R-:W-:Y:S02]  /*1b3b0*/  ISETP.NE.AND P1, PT, R0, 0x1, PT ;  /* 0x000000010000780c */ /* 0x002fe40003f25270 */
[----:B----4-:R-:W-:-:S11]  /*1b3c0*/  LOP3.LUT R21, R21, 0x7f, RZ, 0xc0, !PT ;  /* 0x0000007f15157812 */ /* 0x010fd600078ec0ff */
[----:B------:R-:W1:Y:S01]  /*1b3d0*/  @P1 LDC R7, c[0x0][0x434] ;  /* 0x00010d00ff071b82 */ /* 0x000e620000000800 */
[----:B------:R-:W-:-:S07]  /*1b3e0*/  SHF.R.U32.HI R21, RZ, 0x3, R21 ;  /* 0x00000003ff157819 */ /* 0x000fce0000011615 */
[----:B------:R-:W4:Y:S01]  /*1b3f0*/  @P1 LDC R5, c[0x0][0x438] ;  /* 0x00010e00ff051b82 */ /* 0x000f220000000800 */
[----:B0-----:R-:W-:-:S04]  /*1b400*/  SHF.L.U32 R34, R34, 0x4, RZ ;  /* 0x0000000422227819 */ /* 0x001fc800000006ff */
[----:B------:R-:W-:Y:S02]  /*1b410*/  LOP3.LUT R34, R21, 0x70, R34, 0xf8, !PT ;  /* 0x0000007015227812 */ /* 0x000fe400078ef822 */
[----:B------:R-:W0:Y:S02]  /*1b420*/  S2R R21, SR_TID.X ;  /* 0x0000000000157919 */ /* 0x000e240000002100 */
[----:B0-----:R-:W-:-:S05]  /*1b430*/  IMAD.SHL.U32 R21, R21, 0x8, RZ ;  /* 0x0000000815157824 */ /* 0x001fca00078e00ff */
[----:B------:R-:W-:Y:S02]  /*1b440*/  LOP3.LUT R21, R21, 0x38, RZ, 0xc0, !PT ;  /* 0x0000003815157812 */ /* 0x000fe400078ec0ff */
[----:B------:R-:W-:Y:S01]  /*1b450*/  LOP3.LUT R23, R23, 0xfffffff7, RZ, 0xc0, !PT ;  /* 0xfffffff717177812 */ /* 0x000fe200078ec0ff */
[----:B------:R-:W-:Y:S01]  /*1b460*/  UMOV UR5, 0xffffffff ;  /* 0xffffffff00057882 */ /* 0x000fe20000000000 */
[----:B--2---:R-:W-:-:S04]  /*1b470*/  VIADD R27, R20, 0xffffffff ;  /* 0xffffffff141b7836 */ /* 0x004fc80000000000 */
[----:B------:R-:W-:-:S05]  /*1b480*/  IMAD R6, R27, 0x60, R34 ;  /* 0x000000601b067824 */ /* 0x000fca00078e0222 */
[----:B------:R-:W-:-:S04]  /*1b490*/  ISETP.GE.AND P0, PT, R6, R30, PT ;  /* 0x0000001e0600720c */ /* 0x000fc80003f06270 */
[----:B------:R-:W-:Y:S01]  /*1b4a0*/  ISETP.GT.U32.OR P0, PT, R34, 0x5f, P0 ;  /* 0x0000005f2200780c */ /* 0x000fe20000704470 */
[----:B---3--:R-:W-:-:S04]  /*1b4b0*/  IMAD.IADD R6, R6, 0x1, R2 ;  /* 0x0000000106067824 */ /* 0x008fc800078e0202 */
[----:B-1----:R-:W-:-:S08]  /*1b4c0*/  @P1 IMAD.HI.U32 R7, R6, R7, RZ ;  /* 0x0000000706071227 */ /* 0x002fd000078e00ff */
[----:B------:R-:W0:Y:S01]  /*1b4d0*/  @!P0 LDC.64 R2, c[0x0][0x428] ;  /* 0x00010a00ff028b82 */ /* 0x000e220000000a00 */
[----:B------:R-:W-:Y:S01]  /*1b4e0*/  IMAD.MOV.U32 R4, RZ, RZ, R6 ;  /* 0x000000ffff047224 */ /* 0x000fe200078e0006 */
[----:B----4-:R-:W-:Y:S02]  /*1b4f0*/  @P1 SHF.R.U32.HI R4, RZ, R5, R7 ;  /* 0x00000005ff041219 */ /* 0x010fe40000011607 */
[----:B------:R-:W-:-:S03]  /*1b500*/  LOP3.LUT R20, R21, 0x40, RZ, 0xfc, !PT ;  /* 0x0000004015147812 */ /* 0x000fc600078efcff */
[----:B------:R-:W-:Y:S01]  /*1b510*/  IMAD.MOV R5, RZ, RZ, -R4 ;  /* 0x000000ffff057224 */ /* 0x000fe200078e0a04 */
[----:B------:R-:W-:Y:S02]  /*1b520*/  ISETP.GE.AND P2, PT, R20, UR4, PT ;  /* 0x0000000414007c0c */ /* 0x000fe4000bf46270 */
[----:B------:R-:W-:Y:S01]  /*1b530*/  SHF.R.S32.HI R8, RZ, 0x1f, R33 ;  /* 0x0000001fff087819 */ /* 0x000fe20000011421 */
[----:B------:R-:W-:Y:S01]  /*1b540*/  IMAD R0, R0, R5, R6 ;  /* 0x0000000500007224 */ /* 0x000fe200078e0206 */
[----:B------:R-:W-:Y:S02]  /*1b550*/  @!P0 SHF.R.S32.HI R5, RZ, 0x1f, R4 ;  /* 0x0000001fff058819 */ /* 0x000fe40000011404 */
[----:B------:R-:W-:Y:S02]  /*1b560*/  SEL R30, RZ, 0xffffffff, P2 ;  /* 0xffffffffff1e7807 */ /* 0x000fe40001000000 */
[----:B------:R-:W-:Y:S01]  /*1b570*/  ISETP.GE.AND P1, PT, R21, UR4, PT ;  /* 0x0000000415007c0c */ /* 0x000fe2000bf26270 */
[----:B------:R-:W-:-:S02]  /*1b580*/  ULDC UR4, c[0x0][0x2f4] ;  /* 0x0000bd0000047ab9 */ /* 0x000fc40000000800 */
[----:B------:R-:W-:Y:S02]  /*1b590*/  IMAD.SHL.U32 R30, R30, 0x2, RZ ;  /* 0x000000021e1e7824 */ /* 0x000fe400078e00ff */
[-C--:B0-----:R-:W-:Y:S02]  /*1b5a0*/  @!P0 IMAD R6, R8, R2.reuse, RZ ;  /* 0x0000000208068224 */ /* 0x081fe400078e02ff */
[----:B------:R-:W-:Y:S01]  /*1b5b0*/  @!P0 IMAD.WIDE.U32 R4, R33, R2, R4 ;  /* 0x0000000221048225 */ /* 0x000fe200078e0004 */
[----:B------:R-:W-:-:S03]  /*1b5c0*/  SEL R2, RZ, 0x1, P1 ;  /* 0x00000001ff027807 */ /* 0x000fc60000800000 */
[----:B------:R-:W-:Y:S01]  /*1b5d0*/  @!P0 IMAD R6, R33, R3, R6 ;  /* 0x0000000321068224 */ /* 0x000fe200078e0206 */
[----:B------:R-:W-:Y:S02]  /*1b5e0*/  LOP3.LUT R30, R30, 0x2, R2, 0xe2, !PT ;  /* 0x000000021e1e7812 */ /* 0x000fe400078ee202 */
[----:B------:R-:W0:Y:S01]  /*1b5f0*/  @!P0 LDC.64 R2, c[0x0][0x418] ;  /* 0x00010600ff028b82 */ /* 0x000e220000000a00 */
[----:B------:R-:W-:Y:S02]  /*1b600*/  @!P0 IMAD.IADD R6, R5, 0x1, R6 ;  /* 0x0000000105068824 */ /* 0x000fe400078e0206 */
[----:B------:R-:W-:Y:S01]  /*1b610*/  IMAD.U32 R5, RZ, RZ, UR39 ;  /* 0x00000027ff057e24 */ /* 0x000fe2000f8e00ff */
[----:B0-----:R-:W-:-:S04]  /*1b620*/  @!P0 LEA R2, P1, R4, R2, 0x2 ;  /* 0x0000000204028211 */ /* 0x001fc800078210ff */
[----:B------:R-:W-:Y:S02]  /*1b630*/  @!P0 LEA.HI.X R3, R4, R3, R6, 0x2, P1 ;  /* 0x0000000304038211 */ /* 0x000fe400008f1406 */
[----:B------:R-:W-:-:S06]  /*1b640*/  MOV R4, RZ ;  /* 0x000000ff00047202 */ /* 0x000fcc0000000f00 */
[----:B------:R0:W5:Y:S01]  /*1b650*/  @!P0 LDG.E R4, desc[UR60][R2.64] ;  /* 0x0000003c02048981 */ /* 0x000162000c1e1900 */
[----:B------:R-:W-:Y:S02]  /*1b660*/  ISETP.GT.U32.AND P0, PT, R34, 0x5f, PT ;  /* 0x0000005f2200780c */ /* 0x000fe40003f04070 */
[----:B------:R-:W-:Y:S02]  /*1b670*/  ISETP.NE.AND P3, PT, R5, 0x3, PT ;  /* 0x000000030500780c */ /* 0x000fe40003f65270 */
[----:B------:R-:W-:-:S09]  /*1b680*/  ISETP.GE.AND P2, PT, R21, UR4, PT ;  /* 0x0000000415007c0c */ /* 0x000fd2000bf46270 */
[----:B------:R-:W-:-:S04]  /*1b690*/  @P0 LOP3.LUT R23, R23, 0x8, RZ, 0xfc, !PT ;  /* 0x0000000817170812 */ /* 0x000fc800078efcff */
[----:B------:R-:W-:-:S04]  /*1b6a0*/  LOP3.LUT R23, R23, 0xffffffef, RZ, 0xc0, !PT ;  /* 0xffffffef17177812 */ /* 0x000fc800078ec0ff */
[----:B------:R-:W-:Y:S01]  /*1b6b0*/  @P3 LOP3.LUT R23, R23, 0x10, RZ, 0xfc, !PT ;  /* 0x0000001017173812 */ /* 0x000fe200078efcff */
[----:B------:R1:W-:Y:S03]  /*1b6c0*/  STL [R1+0x8], R8 ;  /* 0x0000080801007387 */ /* 0x0003e60000100800 */
[----:B------:R-:W-:Y:S02]  /*1b6d0*/  LOP3.LUT R23, R23, 0xfffffffb, RZ, 0xc0, !PT ;  /* 0xfffffffb17177812 */ /* 0x000fe400078ec0ff */
[----:B------:R-:W-:Y:S02]  /*1b6e0*/  ISETP.GE.AND P1, PT, R20, UR4, PT ;  /* 0x0000000414007c0c */ /* 0x000fe4000bf26270 */
[----:B------:R-:W-:Y:S02]  /*1b6f0*/  @P2 LOP3.LUT R23, R23, 0x4, RZ, 0xfc, !PT ;  /* 0x0000000417172812 */ /* 0x000fe400078efcff */
[----:B-1----:R-:W-:-:S02]  /*1b700*/  LOP3.LUT R8, R21, 0x80, RZ, 0xfc, !PT ;  /* 0x0000008015087812 */ /* 0x002fc400078efcff */
[----:B------:R-:W-:Y:S02]  /*1b710*/  LOP3.LUT R23, R23, 0xfffffffe, RZ, 0xc0, !PT ;  /* 0xfffffffe17177812 */ /* 0x000fe400078ec0ff */
[----:B------:R-:W-:Y:S02]  /*1b720*/  ISETP.GE.AND P0, PT, R8, UR4, PT ;  /* 0x0000000408007c0c */ /* 0x000fe4000bf06270 */
[----:B------:R-:W-:-:S04]  /*1b730*/  LOP3.LUT R23, R23, 0xfffffffd, RZ, 0xc0, !PT ;  /* 0xfffffffd17177812 */ /* 0x000fc800078ec0ff */
[----:B------:R-:W-:-:S07]  /*1b740*/  @P1 LOP3.LUT R23, R23, 0x2, RZ, 0xfc, !PT ;  /* 0x0000000217171812 */ /* 0x000fce00078efcff */
[----:B------:R-:W-:Y:S01]  /*1b750*/  @P0 LOP3.LUT R23, R23, 0x1, RZ, 0xfc, !PT ;  /* 0x0000000117170812 */ /* 0x000fe200078efcff */
[----:B0-----:R-:W-:Y:S06]  /*1b760*/  BRA.DIV UR5, `(.L_x_723) ;  /* 0x0000004e05007947 */ /* 0x001fec000b800000 */
.L_x_840:
[----:B------:R-:W-:Y:S01]  /*1b770*/  SHF.R.S32.HI R34, RZ, 0x1f, R18 ;  /* 0x0000001fff227819 */ /* 0x000fe20000011412 */
[----:B------:R-:W-:Y:S06]  /*1b780*/  @!P3 BRA `(.L_x_724) ;  /* 0x000000000004b947 */ /* 0x000fec0003800000 */
[----:B------:R-:W-:Y:S01]  /*1b790*/  BPT.TRAP 0x1 ;  /* 0x000000040000795c */ /* 0x000fe20000300000 */
.L_x_724:
        /* <DEDUP_REMOVED lines=20> */
[----:B------:R-:W-:Y:S01]  /*1b8e0*/  LEA.HI.X R25, R2, UR5, R7, 0x1, P0 ;  /* 0x0000000502197c11 */ /* 0x000fe200080f0c07 */
[----:B------:R-:W-:Y:S01]  /*1b8f0*/  IMAD R7, R28, 0x8, R22 ;  /* 0x000000081c077824 */ /* 0x000fe200078e0216 */
[----:B------:R-:W-:-:S04]  /*1b900*/  SHF.L.U32 R2, R29, 0x1f, RZ ;  /* 0x0000001f1d027819 */ /* 0x000fc800000006ff */
[----:B------:R-:W0:Y:S02]  /*1b910*/  SYNCS.PHASECHK.TRANS64.TRYWAIT P0, [R7+URZ+0x2a840], R2 ;  /* 0x02a84002070075a7 */ /* 0x000e24000800017f */
[----:B0-----:R-:W-:Y:S05]  /*1b920*/  @!P0 BRA `(.L_x_726) ;  /* 0x0000004800c48947 */ /* 0x001fea0003800000 */
.L_x_841:
[----:B------:R-:W-:Y:S05]  /*1b930*/  BSYNC B0 ;  /* 0x0000000000007941 */ /* 0x000fea0003800000 */
.L_x_725:
[----:B------:R-:W2:Y:S01]  /*1b940*/  LDL R9, [R1] ;  /* 0x0000000001097983 */ /* 0x000ea20000100800 */
[----:B------:R-:W-:Y:S01]  /*1b950*/  ULDC.64 UR4, c[0x0][0x300] ;  /* 0x0000c00000047ab9 */ /* 0x000fe20000000a00 */
[----:B------:R-:W-:Y:S01]  /*1b960*/  LOP3.LUT P4, RZ, R23, 0x4, RZ, 0xc0, !PT ;  /* 0x0000000417ff7812 */ /* 0x000fe2000788c0ff */
[----:B------:R-:W-:Y:S01]  /*1b970*/  IMAD R5, R5, UR4, RZ ;  /* 0x0000000405057c24 */ /* 0x000fe2000f8e02ff */
[----:B------:R-:W1:Y:S01]  /*1b980*/  S2R R8, SR_TID.X ;  /* 0x0000000000087919 */ /* 0x000e620000002100 */
[C---:B0-----:R-:W-:Y:S01]  /*1b990*/  IMAD.WIDE.U32 R2, R0.reuse, UR4, RZ ;  /* 0x0000000400027c25 */ /* 0x041fe2000f8e00ff */
[C---:B------:R-:W-:Y:S02]  /*1b9a0*/  LOP3.LUT P3, RZ, R23.reuse, 0x2, RZ, 0xc0, !PT ;  /* 0x0000000217ff7812 */ /* 0x040fe4000786c0ff */
[----:B------:R-:W-:Y:S01]  /*1b9b0*/  LOP3.LUT P2, RZ, R23, 0x1, RZ, 0xc0, !PT ;  /* 0x0000000117ff7812 */ /* 0x000fe2000784c0ff */
[----:B------:R-:W-:Y:S01]  /*1b9c0*/  IMAD R5, R0, UR5, R5 ;  /* 0x0000000500057c24 */ /* 0x000fe2000f8e0205 */
[----:B------:R-:W-:-:S02]  /*1b9d0*/  ULDC.64 UR4, c[0x0][0x310] ;  /* 0x0000c40000047ab9 */ /* 0x000fc40000000a00 */
        /* <DEDUP_REMOVED lines=10> */
[----:B------:R-:W-:Y:S01]  /*1ba80*/  IMAD R5, R28, 0x4800, R36 ;  /* 0x000048001c057824 */ /* 0x000fe200078e0224 */
[----:B------:R-:W-:Y:S01]  /*1ba90*/  LEA R4, P0, R2, UR4, 0x1 ;  /* 0x0000000402047c11 */ /* 0x000fe2000f8008ff */
[----:B------:R-:W-:Y:S01]  /*1baa0*/  UMOV UR4, 0xffffffff ;  /* 0xffffffff00047882 */ /* 0x000fe20000000000 */
[----:B------:R-:W-:Y:S02]  /*1bab0*/  IADD3 R0, R3, R0, RZ ;  /* 0x0000000003007210 */ /* 0x000fe40007ffe0ff */
[----:B-1----:R-:W-:Y:S02]  /*1bac0*/  LOP3.LUT R8, R8, 0x7f, RZ, 0xc0, !PT ;  /* 0x0000007f08087812 */ /* 0x002fe400078ec0ff */
[----:B------:R-:W-:Y:S02]  /*1bad0*/  LEA.HI.X R0, R2, UR5, R0, 0x1, P0 ;  /* 0x0000000502007c11 */ /* 0x000fe400080f0c00 */
[----:B------:R-:W-:Y:S01]  /*1bae0*/  SHF.R.U32.HI R8, RZ, 0x3, R8 ;  /* 0x00000003ff087819 */ /* 0x000fe20000011608 */
[----:B--2---:R-:W-:-:S02]  /*1baf0*/  IMAD R6, R27, -0x60, R9 ;  /* 0xffffffa01b067824 */ /* 0x004fc400078e0209 */
[----:B------:R-:W0:Y:S02]  /*1bb00*/  S2R R9, SR_TID.X ;  /* 0x0000000000097919 */ /* 0x000e240000002100 */
[----:B------:R-:W-:-:S05]  /*1bb10*/  IMAD.IADD R6, R6, 0x1, -R8 ;  /* 0x0000000106067824 */ /* 0x000fca00078e0a08 */
        /* <DEDUP_REMOVED lines=30> */
[----:B------:R-:W-:Y:S01]  /*1bd00*/  @P1 LEA R8, R5, R22, 0x1 ;  /* 0x0000001605081211 */ /* 0x000fe200078e08ff */
        /* <DEDUP_REMOVED lines=35> */
.L_x_855:
[----:B------:R-:W-:-:S13]  /*1bf40*/  ISETP.GE.AND P0, PT, R6, 0x51, PT ;  /* 0x000000510600780c */ /* 0x000fda0003f06270 */
[----:B-1----:R-:W-:Y:S01]  /*1bf50*/  @P0 LEA R2, P1, R9, R2, 0x1 ;  /* 0x0000000209020211 */ /* 0x002fe200078208ff */
[----:B------:R-:W-:-:S04]  /*1bf60*/  @P0 IMAD R5, R5, 0x2, R22 ;  /* 0x0000000205050824 */ /* 0x000fc800078e0216 */
[----:B------:R-:W-:-:S05]  /*1bf70*/  @P0 IMAD.X R3, RZ, RZ, R0, P1 ;  /* 0x000000ffff030224 */ /* 0x000fca00008e0600 */
        /* <DEDUP_REMOVED lines=8> */
.L_x_728:
        /* <DEDUP_REMOVED lines=10> */
.L_x_729:
[----:B-1----:R1:W5:Y:S01]  /*1c0a0*/  LDL.LU R3, [R1+0x14] ;  /* 0x0000140001037983 */ /* 0x0023620000300800 */
[----:B------:R1:W-:Y:S02]  /*1c0b0*/  SYNCS.ARRIVE.TRANS64.A1T0 RZ, [R7+URZ+0x2a830], RZ ;  /* 0x02a830ff07ff79a7 */ /* 0x0003e4000810003f */
[----:B------:R-:W-:Y:S05]  /*1c0c0*/  WARPSYNC.ALL ;  /* 0x0000000000007948 */ /* 0x000fea0003800000 */
[----:B------:R-:W-:Y:S01]  /*1c0d0*/  ULDC.64 UR6, c[0x0][0xa00] ;  /* 0x0002800000067ab9 */ /* 0x000fe20000000a00 */
[----:B------:R-:W-:Y:S01]  /*1c0e0*/  ULDC.64 UR4, c[0x0][0x298] ;  /* 0x0000a60000047ab9 */ /* 0x000fe20000000a00 */
[----:B------:R-:W-:Y:S01]  /*1c0f0*/  BAR.SYNC.DEFER_BLOCKING 0x8, 0x180 ;  /* 0x0206000000007b1d */ /* 0x000fe20000010000 */
[----:B------:R-:W-:Y:S01]  /*1c100*/  ISETP.NE.U32.AND P0, PT, RZ, UR6, PT ;  /* 0x00000006ff007c0c */ /* 0x000fe2000bf05070 */
[----:B0-----:R-:W-:Y:S01]  /*1c110*/  IMAD.WIDE.U32 R4, R35, UR4, RZ ;  /* 0x0000000423047c25 */ /* 0x001fe2000f8e00ff */
[----:B------:R-:W-:-:S02]  /*1c120*/  SHF.R.S32.HI R0, RZ, 0x1f, R35 ;  /* 0x0000001fff007819 */ /* 0x000fc40000011423 */
[----:B------:R-:W-:Y:S01]  /*1c130*/  ISETP.NE.AND.EX P0, PT, RZ, UR7, PT, P0 ;  /* 0x00000007ff007c0c */ /* 0x000fe2000bf05300 */
[----:B------:R-:W-:Y:S01]  /*1c140*/  VIADD R2, R22, 0xc400 ;  /* 0x0000c40016027836 */ /* 0x000fe20000000000 */
[----:B------:R-:W-:Y:S01]  /*1c150*/  BSSY B6, `(.L_x_730) ;  /* 0x000001a000067945 */ /* 0x000fe20003800000 */
[----:B------:R-:W-:Y:S01]  /*1c160*/  IMAD R0, R0, UR4, RZ ;  /* 0x0000000400007c24 */ /* 0x000fe2000f8e02ff */
[----:B------:R-:W-:-:S03]  /*1c170*/  SEL R32, R32, RZ, !P0 ;  /* 0x000000ff20207207 */ /* 0x000fc60004000000 */
[----:B------:R-:W-:-:S05]  /*1c180*/  IMAD R0, R35, UR5, R0 ;  /* 0x0000000523007c24 */ /* 0x000fca000f8e0200 */
[----:B------:R-:W-:Y:S02]  /*1c190*/  IADD3 R35, R5, R0, RZ ;  /* 0x0000000005237210 */ /* 0x000fe40007ffe0ff */
[----:B-----5:R-:W-:Y:S02]  /*1c1a0*/  SEL R3, R3, RZ, !P0 ;  /* 0x000000ff03037207 */ /* 0x020fe40004000000 */
[----:B------:R-:W-:-:S03]  /*1c1b0*/  LOP3.LUT P0, RZ, R2, 0x3ff, RZ, 0xc0, !PT ;  /* 0x000003ff02ff7812 */ /* 0x000fc6000780c0ff */
[----:B------:R0:W-:Y:S04]  /*1c1c0*/  STL [R1+0x14], R3 ;  /* 0x0000140301007387 */ /* 0x0001e80000100800 */
[----:B------:R0:W-:Y:S06]  /*1c1d0*/  STL.64 [R1+0x18], R4 ;  /* 0x0000180401007387 */ /* 0x0001ec0000100a00 */
[----:B------:R-:W-:Y:S05]  /*1c1e0*/  @!P0 BRA `(.L_x_731) ;  /* 0x0000000000408947 */ /* 0x000fea0003800000 */
[----:B------:R-:W-:Y:S01]  /*1c1f0*/  MOV R2, 0x0 ;  /* 0x0000000000027802 */ /* 0x000fe20000000f00 */
[----:B------:R-:W-:Y:S01]  /*1c200*/  ULDC.64 UR4, c[0x4][0x90] ;  /* 0x0100240000047ab9 */ /* 0x000fe20000000a00 */
[----:B------:R-:W-:Y:S01]  /*1c210*/  ULDC.64 UR6, c[0x4][0x98] ;  /* 0x0100260000067ab9 */ /* 0x000fe20000000a00 */
[----:B------:R-:W-:Y:S01]  /*1c220*/  ULDC.64 UR8, c[0x4][0x20] ;  /* 0x0100080000087ab9 */ /* 0x000fe20000000a00 */
[----:B0-----:R-:W-:Y:S01]  /*1c230*/  IMAD.U32 R4, RZ, RZ, UR4 ;  /* 0x00000004ff047e24 */ /* 0x001fe2000f8e00ff */
[----:B------:R-:W-:Y:S01]  /*1c240*/  MOV R12, 0x1 ;  /* 0x00000001000c7802 */ /* 0x000fe20000000f00 */
[----:B------:R-:W0:Y:S01]  /*1c250*/  LDC.64 R2, c[0x4][R2] ;  /* 0x0100000002027b82 */ /* 0x000e220000000a00 */
[----:B------:R-:W-:Y:S02]  /*1c260*/  IMAD.U32 R5, RZ, RZ, UR5 ;  /* 0x00000005ff057e24 */ /* 0x000fe4000f8e00ff */
[----:B------:R-:W-:Y:S02]  /*1c270*/  IMAD.U32 R6, RZ, RZ, UR6 ;  /* 0x00000006ff067e24 */ /* 0x000fe4000f8e00ff */
[----:B-1----:R-:W-:-:S02]  /*1c280*/  IMAD.U32 R7, RZ, RZ, UR7 ;  /* 0x00000007ff077e24 */ /* 0x002fc4000f8e00ff */
[----:B------:R-:W-:Y:S02]  /*1c290*/  IMAD.U32 R10, RZ, RZ, UR8 ;  /* 0x00000008ff0a7e24 */ /* 0x000fe4000f8e00ff */
[----:B------:R-:W-:Y:S02]  /*1c2a0*/  IMAD.U32 R11, RZ, RZ, UR9 ;  /* 0x00000009ff0b7e24 */ /* 0x000fe4000f8e00ff */
[----:B------:R-:W-:Y:S02]  /*1c2b0*/  IMAD.MOV.U32 R8, RZ, RZ, 0x70 ;  /* 0x00000070ff087424 */ /* 0x000fe400078e00ff */
[----:B------:R-:W-:-:S07]  /*1c2c0*/  IMAD.MOV.U32 R13, RZ, RZ, RZ ;  /* 0x000000ffff0d7224 */ /* 0x000fce00078e00ff */
[----:B------:R-:W-:-:S07]  /*1c2d0*/  LEPC R20, `(.L_x_731) ;  /* 0x000000001014794e */ /* 0x000fce0000000000 */
[----:B0-----:R-:W-:Y:S05]  /*1c2e0*/  CALL.ABS.NOINC R2 ;  /* 0x0000000002007343 */ /* 0x001fea0003c00000 */
.L_x_731:
[----:B------:R-:W-:Y:S05]  /*1c2f0*/  BSYNC B6 ;  /* 0x0000000000067941 */ /* 0x000fea0003800000 */
.L_x_730:
[----:B------:R-:W2:Y:S01]  /*1c300*/  LDL.LU R20, [R1+0x14] ;  /* 0x0000140001147983 */ /* 0x000ea20000300800 */
[----:B------:R-:W-:Y:S01]  /*1c310*/  ULDC.64 UR4, c[0x0][0x2d8] ;  /* 0x0000b60000047ab9 */ /* 0x000fe20000000a00 */
[----:B------:R-:W3:Y:S02]  /*1c320*/  LDC R8, c[0x0][0x448] ;  /* 0x00011200ff087b82 */ /* 0x000ee40000000800 */
[----:B0-----:R-:W4:Y:S01]  /*1c330*/  LDL.LU.64 R2, [R1+0x18] ;  /* 0x0000180001027983 */ /* 0x001f220000300a00 */
[----:B------:R-:W-:Y:S02]  /*1c340*/  IMAD.SHL.U32 R4, R17, 0x80, RZ ;  /* 0x0000008011047824 */ /* 0x000fe400078e00ff */
[----:B------:R-:W-:Y:S01]  /*1c350*/  IMAD R0, R34, UR4, RZ ;  /* 0x0000000422007c24 */ /* 0x000fe2000f8e02ff */
[----:B------:R0:W5:Y:S03]  /*1c360*/  LDL R17, [R1+0x20] ;  /* 0x0000200001117983 */ /* 0x0001660000100800 */
[----:B------:R-:W-:Y:S01]  /*1c370*/  IMAD R0, R18, UR5, R0 ;  /* 0x0000000512007c24 */ /* 0x000fe2000f8e0200 */
[----:B---3--:R-:W-:Y:S01]  /*1c380*/  ISETP.NE.AND P0, PT, R8, 0x1, PT ;  /* 0x000000010800780c */ /* 0x008fe20003f05270 */
[----:B------:R-:W3:Y:S02]  /*1c390*/  S2R R9, SR_TID.X ;  /* 0x0000000000097919 */ /* 0x000ee40000002100 */
[----:B---3--:R-:W-:-:S05]  /*1c3a0*/  IMAD.SHL.U32 R9, R9, 0x8, RZ ;  /* 0x0000000809097824 */ /* 0x008fca00078e00ff */
[----:B------:R-:W-:Y:S01]  /*1c3b0*/  LOP3.LUT R9, R9, 0x38, RZ, 0xc0, !PT ;  /* 0x0000003809097812 */ /* 0x000fe200078ec0ff */
[----:B----4-:R-:W-:Y:S02]  /*1c3c0*/  IMAD.MOV.U32 R3, RZ, RZ, R35 ;  /* 0x000000ffff037224 */ /* 0x010fe400078e0023 */
[----:B------:R-:W-:Y:S01]  /*1c3d0*/  IMAD.WIDE.U32 R2, R18, UR4, R2 ;  /* 0x0000000412027c25 */ /* 0x000fe2000f8e0002 */
[----:B------:R-:W-:-:S03]  /*1c3e0*/  ULDC.64 UR4, c[0x0][0x2e0] ;  /* 0x0000b80000047ab9 */ /* 0x000fc60000000a00 */
[----:B--2---:R-:W-:Y:S02]  /*1c3f0*/  IMAD R5, R20, UR4, RZ ;  /* 0x0000000414057c24 */ /* 0x004fe4000f8e02ff */
[----:B------:R-:W2:Y:S01]  /*1c400*/  S2R R20, SR_TID.X ;  /* 0x0000000000147919 */ /* 0x000ea20000002100 */
[----:B------:R-:W-:Y:S02]  /*1c410*/  IMAD.IADD R3, R3, 0x1, R0 ;  /* 0x0000000103037824 */ /* 0x000fe400078e0200 */
[C---:B------:R-:W-:Y:S02]  /*1c420*/  IMAD R0, R32.reuse, UR5, R5 ;  /* 0x0000000520007c24 */ /* 0x040fe4000f8e0205 */
[----:B------:R-:W-:Y:S01]  /*1c430*/  IMAD.WIDE.U32 R2, R32, UR4, R2 ;  /* 0x0000000420027c25 */ /* 0x000fe2000f8e0002 */
[----:B------:R-:W1:Y:S01]  /*1c440*/  @P0 LDC R5, c[0x0][0x44c] ;  /* 0x00011300ff050b82 */ /* 0x000e620000000800 */
[----:B------:R-:W-:Y:S02]  /*1c450*/  ULDC.64 UR4, c[0x0][0x2d0] ;  /* 0x0000b40000047ab9 */ /* 0x000fe40000000a00 */
[----:B------:R-:W-:-:S05]  /*1c460*/  IMAD.IADD R3, R3, 0x1, R0 ;  /* 0x0000000103037824 */ /* 0x000fca00078e0200 */
[----:B------:R-:W3:Y:S01]  /*1c470*/  @P0 LDC R0, c[0x0][0x450] ;  /* 0x00011400ff000b82 */ /* 0x000ee20000000800 */
[----:B--2---:R-:W-:-:S04]  /*1c480*/  LOP3.LUT R20, R20, 0x7f, RZ, 0xc0, !PT ;  /* 0x0000007f14147812 */ /* 0x004fc800078ec0ff */
[----:B------:R-:W-:Y:S02]  /*1c490*/  SHF.R.U32.HI R21, RZ, 0x3, R20 ;  /* 0x00000003ff157819 */ /* 0x000fe40000011614 */
[----:B------:R-:W2:Y:S02]  /*1c4a0*/  S2R R20, SR_TID.X ;  /* 0x0000000000147919 */ /* 0x000ea40000002100 */
[----:B--2---:R-:W-:-:S05]  /*1c4b0*/  IMAD.SHL.U32 R20, R20, 0x10, RZ ;  /* 0x0000001014147824 */ /* 0x004fca00078e00ff */
[----:B------:R-:W-:-:S04]  /*1c4c0*/  LOP3.LUT R20, R21, 0x70, R20, 0xf8, !PT ;  /* 0x0000007015147812 */ /* 0x000fc800078ef814 */
[----:B------:R-:W-:Y:S01]  /*1c4d0*/  LOP3.LUT R6, R20, R4, RZ, 0xfc, !PT ;  /* 0x0000000414067212 */ /* 0x000fe200078efcff */
[----:B------:R-:W2:Y:S04]  /*1c4e0*/  S2R R21, SR_TID.X ;  /* 0x0000000000157919 */ /* 0x000ea80000002100 */
[----:B-1----:R-:W-:-:S04]  /*1c4f0*/  @P0 IMAD.HI.U32 R7, R6, R5, RZ ;  /* 0x0000000506070227 */ /* 0x002fc800078e00ff */
[----:B------:R-:W-:Y:S01]  /*1c500*/  IMAD.MOV.U32 R5, RZ, RZ, R6 ;  /* 0x000000ffff057224 */ /* 0x000fe200078e0006 */
[----:B---3--:R-:W-:-:S04]  /*1c510*/  @P0 SHF.R.U32.HI R5, RZ, R0, R7 ;  /* 0x00000000ff050219 */ /* 0x008fc80000011607 */
[C---:B------:R-:W-:Y:S01]  /*1c520*/  IADD3 R0, -R5.reuse, RZ, RZ ;  /* 0x000000ff05007210 */ /* 0x040fe20007ffe1ff */
[----:B------:R-:W1:Y:S04]  /*1c530*/  S2R R20, SR_TID.X ;  /* 0x0000000000147919 */ /* 0x000e680000002100 */
        /* <DEDUP_REMOVED lines=8> */
[----:B------:R-:W-:Y:S02]  /*1c5c0*/  IMAD R5, R5, UR4, RZ ;  /* 0x0000000405057c24 */ /* 0x000fe4000f8e02ff */
[----:B--2---:R-:W-:Y:S02]  /*1c5d0*/  IMAD.SHL.U32 R21, R21, 0x8, RZ ;  /* 0x0000000815157824 */ /* 0x004fe400078e00ff */
[----:B------:R-:W-:-:S04]  /*1c5e0*/  IMAD.WIDE.U32 R2, R0, UR4, R2 ;  /* 0x0000000400027c25 */ /* 0x000fc8000f8e0002 */
[----:B------:R-:W-:Y:S01]  /*1c5f0*/  IMAD R5, R0, UR5, R5 ;  /* 0x0000000500057c24 */ /* 0x000fe2000f8e0205 */
[----:B------:R-:W-:Y:S01]  /*1c600*/  ULDC.64 UR4, c[0x0][0x280] ;  /* 0x0000a00000047ab9 */ /* 0x000fe20000000a00 */
[----:B------:R-:W-:Y:S02]  /*1c610*/  LOP3.LUT R21, R21, 0x38, RZ, 0xc0, !PT ;  /* 0x0000003815157812 */ /* 0x000fe400078ec0ff */
[----:B------:R-:W-:Y:S01]  /*1c620*/  IMAD.IADD R5, R3, 0x1, R5 ;  /* 0x0000000103057824 */ /* 0x000fe200078e0205 */
[C---:B------:R-:W-:Y:S01]  /*1c630*/  LEA R0, P0, R2.reuse, UR4, 0x1 ;  /* 0x0000000402007c11 */ /* 0x040fe2000f8008ff */
[----:B------:R-:W-:Y:S01]  /*1c640*/  ULDC UR4, c[0x0][0x2b8] ;  /* 0x0000ae0000047ab9 */ /* 0x000fe20000000800 */
[C---:B------:R-:W-:Y:S02]  /*1c650*/  LOP3.LUT R10, R21.reuse, 0x40, RZ, 0xfc, !PT ;  /* 0x00000040150a7812 */ /* 0x040fe400078efcff */
[----:B------:R-:W-:Y:S02]  /*1c660*/  LOP3.LUT R11, R21, 0x80, RZ, 0xfc, !PT ;  /* 0x00000080150b7812 */ /* 0x000fe400078efcff */
[----:B------:R-:W-:Y:S01]  /*1c670*/  LEA.HI.X R5, R2, UR5, R5, 0x1, P0 ;  /* 0x0000000502057c11 */ /* 0x000fe200080f0c05 */
[----:B------:R-:W-:Y:S01]  /*1c680*/  UMOV UR5, 0xffffffff ;  /* 0xffffffff00057882 */ /* 0x000fe20000000000 */
[----:B-1----:R-:W-:-:S02]  /*1c690*/  LOP3.LUT R20, R20, 0x7f, RZ, 0xc0, !PT ;  /* 0x0000007f14147812 */ /* 0x002fc400078ec0ff */
[----:B------:R-:W-:Y:S02]  /*1c6a0*/  ISETP.GE.AND P3, PT, R9, UR4, PT ;  /* 0x0000000409007c0c */ /* 0x000fe4000bf66270 */
[----:B------:R-:W-:Y:S02]  /*1c6b0*/  ISETP.GE.AND P2, PT, R10, UR4, PT ;  /* 0x000000040a007c0c */ /* 0x000fe4000bf46270 */
[----:B------:R-:W-:Y:S02]  /*1c6c0*/  ISETP.GE.AND P0, PT, R11, UR4, PT ;  /* 0x000000040b007c0c */ /* 0x000fe4000bf06270 */
[----:B------:R-:W-:Y:S01]  /*1c6d0*/  SHF.R.U32.HI R10, RZ, 0x3, R20 ;  /* 0x00000003ff0a7819 */ /* 0x000fe20000011614 */
[----:B0-----:R-:W-:Y:S10]  /*1c6e0*/  BRA.DIV UR5, `(.L_x_732) ;  /* 0x0000004605907947 */ /* 0x001ff4000b800000 */
        /* <DEDUP_REMOVED lines=18> */
[----:B------:R-:W-:Y:S02]  /*1c810*/  @!P1 IMAD.MOV.U32 R2, RZ, RZ, R7 ;  /* 0x000000ffff029224 */ /* 0x000fe400078e0007 */
[----:B------:R-:W-:Y:S02]  /*1c820*/  @!P1 IMAD.MOV.U32 R3, RZ, RZ, R8 ;  /* 0x000000ffff039224 */ /* 0x000fe400078e0008 */
[----:B------:R-:W-:-:S03]  /*1c830*/  VIADD R7, R4, 0x20 ;  /* 0x0000002004077836 */ /* 0x000fc60000000000 */
        /* <DEDUP_REMOVED lines=58> */
.L_x_872:
        /* <DEDUP_REMOVED lines=12> */
.L_x_734:
[----:B------:R-:W-:Y:S05]  /*1cca0*/  BSYNC B0 ;  /* 0x0000000000007941 */ /* 0x000fea0003800000 */
.L_x_733:
[----:B------:R-:W-:Y:S01]  /*1ccb0*/  NOP ;  /* 0x0000000000007918 */ /* 0x000fe20000000000 */
[----:B------:R-:W-:-:S13]  /*1ccc0*/  PLOP3.LUT P0, PT, PT, PT, PT, 0x80, 0x0 ;  /* 0x000000000000781c */ /* 0x000fda0003f0f070 */
.L_x_735:
        /* <DEDUP_REMOVED lines=18> */
.L_x_873:
[----:B------:R-:W-:Y:S05]  /*1cdf0*/  BSYNC B0 ;  /* 0x0000000000007941 */ /* 0x000fea0003800000 */
.L_x_736:
[----:B------:R-:W2:Y:S01]  /*1ce00*/  LDL R0, [R1] ;  /* 0x0000000001007983 */ /* 0x000ea20000100800 */
[----:B------:R-:W-:Y:S01]  /*1ce10*/  BSSY B0, `(.L_x_738) ;  /* 0x00000fe000007945 */ /* 0x000fe20003800000 */
[----:B--2---:R-:W-:-:S13]  /*1ce20*/  ISETP.GE.AND P0, PT, R0, 0x61, PT ;  /* 0x000000610000780c */ /* 0x004fda0003f06270 */
[----:B------:R-:W-:Y:S05]  /*1ce30*/  @!P0 BRA `(.L_x_739) ;  /* 0x0000000c00ec8947 */ /* 0x000fea0003800000 */
[----:B------:R-:W2:Y:S01]  /*1ce40*/  LDL.LU R0, [R1+0x24] ;  /* 0x0000240001007983 */ /* 0x000ea20000300800 */
[----:B------:R-:W-:Y:S02]  /*1ce50*/  IMAD.MOV.U32 R17, RZ, RZ, R29 ;  /* 0x000000ffff117224 */ /* 0x000fe400078e001d */
[----:B------:R-:W-:Y:S02]  /*1ce60*/  IMAD.MOV.U32 R10, RZ, RZ, R28 ;  /* 0x000000ffff0a7224 */ /* 0x000fe400078e001c */
[----:B------:R-:W-:Y:S02]  /*1ce70*/  IMAD.MOV.U32 R32, RZ, RZ, R27 ;  /* 0x000000ffff207224 */ /* 0x000fe400078e001b */
[----:B--2---:R-:W-:-:S07]  /*1ce80*/  VIADD R0, R0, 0xfffffffe ;  /* 0xfffffffe00007836 */ /* 0x004fce0000000000 */
.L_x_752:
[----:B------:R-:W2:Y:S01]  /*1ce90*/  LDL R2, [R1+0x4] ;  /* 0x0000040001027983 */ /* 0x000ea20000100800 */
[----:B------:R-:W1:Y:S03]  /*1cea0*/  LDC R7, c[0x0][0x430] ;  /* 0x00010c00ff077b82 */ /* 0x000e660000000800 */
[----:B------:R-:W3:Y:S01]  /*1ceb0*/  LDL R8, [R1+0x8] ;  /* 0x0000080001087983 */ /* 0x000ee20000100800 */
[----:B0-----:R-:W0:Y:S01]  /*1cec0*/  S2R R3, SR_TID.X ;  /* 0x0000000000037919 */ /* 0x001e220000002100 */
[----:B------:R-:W4:Y:S01]  /*1ced0*/  S2R R9, SR_TID.X ;  /* 0x0000000000097919 */ /* 0x000f220000002100 */
[----:B-1----:R-:W-:-:S13]  /*1cee0*/  ISETP.NE.AND P0, PT, R7, 0x1, PT ;  /* 0x000000010700780c */ /* 0x002fda0003f05270 */
[----:B------:R-:W1:Y:S01]  /*1cef0*/  @P0 LDC R5, c[0x0][0x434] ;  /* 0x00010d00ff050b82 */ /* 0x000e620000000800 */
[----:B0-----:R-:W-:-:S04]  /*1cf00*/  LOP3.LUT R3, R3, 0x7f, RZ, 0xc0, !PT ;  /* 0x0000007f03037812 */ /* 0x001fc800078ec0ff */
[----:B------:R-:W-:Y:S02]  /*1cf10*/  SHF.R.U32.HI R3, RZ, 0x3, R3 ;  /* 0x00000003ff037819 */ /* 0x000fe40000011603 */
[----:B----4-:R-:W-:-:S04]  /*1cf20*/  SHF.L.U32 R9, R9, 0x4, RZ ;  /* 0x0000000409097819 */ /* 0x010fc800000006ff */
[----:B------:R-:W-:Y:S02]  /*1cf30*/  LOP3.LUT R9, R3, 0x70, R9, 0xf8, !PT ;  /* 0x0000007003097812 */ /* 0x000fe400078ef809 */
[----:B------:R-:W0:Y:S02]  /*1cf40*/  @P0 LDC R3, c[0x0][0x438] ;  /* 0x00010e00ff030b82 */ /* 0x000e240000000800 */
[----:B------:R-:W-:Y:S01]  /*1cf50*/  ISETP.GT.U32.AND P2, PT, R9, 0x5f, PT ;  /* 0x0000005f0900780c */ /* 0x000fe20003f44070 */
[----:B--2---:R-:W-:-:S04]  /*1cf60*/  IMAD R4, R0, 0x60, R2 ;  /* 0x0000006000047824 */ /* 0x004fc800078e0202 */
[----:B------:R-:W-:-:S04]  /*1cf70*/  IMAD.IADD R4, R9, 0x1, R4 ;  /* 0x0000000109047824 */ /* 0x000fc800078e0204 */
[----:B-1----:R-:W-:-:S04]  /*1cf80*/  @P0 IMAD.HI.U32 R6, R4, R5, RZ ;  /* 0x0000000504060227 */ /* 0x002fc800078e00ff */
[----:B------:R-:W-:Y:S01]  /*1cf90*/  IMAD.MOV.U32 R2, RZ, RZ, R4 ;  /* 0x000000ffff027224 */ /* 0x000fe200078e0004 */
[----:B0-----:R-:W-:-:S05]  /*1cfa0*/  @P0 SHF.R.U32.HI R2, RZ, R3, R6 ;  /* 0x00000003ff020219 */ /* 0x001fca0000011606 */
[----:B------:R-:W-:-:S04]  /*1cfb0*/  IMAD.MOV R3, RZ, RZ, -R2 ;  /* 0x000000ffff037224 */ /* 0x000fc800078e0a02 */
[----:B------:R-:W-:Y:S02]  /*1cfc0*/  IMAD R7, R7, R3, R4 ;  /* 0x0000000307077224 */ /* 0x000fe400078e0204 */
[----:B------:R-:W0:Y:S01]  /*1cfd0*/  @!P2 LDC.64 R4, c[0x0][0x428] ;  /* 0x00010a00ff04ab82 */ /* 0x000e220000000a00 */
[----:B------:R-:W-:-:S03]  /*1cfe0*/  @!P2 SHF.R.S32.HI R3, RZ, 0x1f, R2 ;  /* 0x0000001fff03a819 */ /* 0x000fc60000011402 */
[----:B0-----:R-:W-:-:S04]  /*1cff0*/  @!P2 IMAD.WIDE.U32 R2, R33, R4, R2 ;  /* 0x000000042102a225 */ /* 0x001fc800078e0002 */
[----:B---3--:R-:W-:-:S04]  /*1d000*/  @!P2 IMAD R4, R8, R4, RZ ;  /* 0x000000040804a224 */ /* 0x008fc800078e02ff */
[----:B------:R-:W-:Y:S02]  /*1d010*/  @!P2 IMAD R9, R33, R5, R4 ;  /* 0x000000052109a224 */ /* 0x000fe400078e0204 */
[----:B------:R-:W0:Y:S02]  /*1d020*/  @!P2 LDC.64 R4, c[0x0][0x418] ;  /* 0x00010600ff04ab82 */ /* 0x000e240000000a00 */
[----:B------:R-:W-:Y:S02]  /*1d030*/  @!P2 IMAD.IADD R3, R9, 0x1, R3 ;  /* 0x000000010903a824 */ /* 0x000fe400078e0203 */
[----:B------:R-:W-:Y:S01]  /*1d040*/  IMAD.MOV.U32 R6, RZ, RZ, RZ ;  /* 0x000000ffff067224 */ /* 0x000fe200078e00ff */
[----:B0-----:R-:W-:-:S04]  /*1d050*/  @!P2 LEA R4, P0, R2, R4, 0x2 ;  /* 0x000000040204a211 */ /* 0x001fc800078010ff */
[----:B------:R-:W-:-:S05]  /*1d060*/  @!P2 LEA.HI.X R5, R2, R5, R3, 0x2, P0 ;  /* 0x000000050205a211 */ /* 0x000fca00000f1403 */
[----:B------:R0:W5:Y:S01]  /*1d070*/  @!P2 LDG.E R6, desc[UR60][R4.64] ;  /* 0x0000003c0406a981 */ /* 0x000162000c1e1900 */
[----:B------:R-:W-:Y:S01]  /*1d080*/  LOP3.LUT P1, RZ, R23, 0x10, RZ, 0xc0, !PT ;  /* 0x0000001017ff7812 */ /* 0x000fe2000782c0ff */
[----:B------:R-:W-:-:S05]  /*1d090*/  VIADD R28, R10, 0x1 ;  /* 0x000000010a1c7836 */ /* 0x000fca0000000000 */
[C---:B------:R-:W-:Y:S01]  /*1d0a0*/  ISETP.NE.AND P0, PT, R28.reuse, 0x2, PT ;  /* 0x000000021c00780c */ /* 0x040fe20003f05270 */
[----:B------:R-:W-:Y:S05]  /*1d0b0*/  YIELD ;  /* 0x0000000000007946 */ /* 0x000fea0003800000 */
[----:B------:R-:W-:Y:S01]  /*1d0c0*/  SEL R2, RZ, 0x1, P0 ;  /* 0x00000001ff027807 */ /* 0x000fe20000000000 */
[----:B------:R-:W-:Y:S01]  /*1d0d0*/  IMAD.MOV.U32 R27, RZ, RZ, R0 ;  /* 0x000000ffff1b7224 */ /* 0x000fe200078e0000 */
[----:B------:R-:W-:Y:S02]  /*1d0e0*/  SEL R28, R28, RZ, P0 ;  /* 0x000000ff1c1c7207 */ /* 0x000fe40000000000 */
[----:B------:R-:W-:Y:S01]  /*1d0f0*/  LOP3.LUT R29, R17, R2, RZ, 0x3c, !PT ;  /* 0x00000002111d7212 */ /* 0x000fe200078e3cff */
[----:B0-----:R-:W-:Y:S06]  /*1d100*/  @!P1 BRA `(.L_x_740) ;  /* 0x0000000000049947 */ /* 0x001fec0003800000 */
[----:B------:R-:W-:Y:S01]  /*1d110*/  BPT.TRAP 0x1 ;  /* 0x000000040000795c */ /* 0x000fe20000300000 */
.L_x_740:
[----:B------:R-:W-:Y:S01]  /*1d120*/  LEA R5, R28, R22, 0x3 ;  /* 0x000000161c057211 */ /* 0x000fe200078e18ff */
[----:B------:R-:W-:Y:S01]  /*1d130*/  BSSY B1, `(.L_x_741) ;  /* 0x0000004000017945 */ /* 0x000fe20003800000 */
[----:B------:R-:W-:-:S04]  /*1d140*/  SHF.L.U32 R0, R29, 0x1f, RZ ;  /* 0x0000001f1d007819 */ /* 0x000fc800000006ff */
[----:B------:R-:W0:Y:S02]  /*1d150*/  SYNCS.PHASECHK.TRANS64.TRYWAIT P0, [R5+URZ+0x2a840], R0 ;  /* 0x02a84000050075a7 */ /* 0x000e24000800017f */
[----:B0-----:R-:W-:Y:S05]  /*1d160*/  @!P0 BRA `(.L_x_742) ;  /* 0x0000004400bc8947 */ /* 0x001fea0003800000 */
.L_x_874:
[----:B------:R-:W-:Y:S05]  /*1d170*/  BSYNC B1 ;  /* 0x0000000000017941 */ /* 0x000fea0003800000 */
.L_x_741:
[----:B------:R-:W-:Y:S01]  /*1d180*/  SHF.R.S32.HI R20, RZ, 0x1f, R7 ;  /* 0x0000001fff147819 */ /* 0x000fe20000011407 */
[----:B------:R-:W-:Y:S01]  /*1d190*/  ULDC.64 UR4, c[0x0][0x300] ;  /* 0x0000c00000047ab9 */ /* 0x000fe20000000a00 */
[----:B-----5:R-:W-:Y:S01]  /*1d1a0*/  SHF.R.S32.HI R21, RZ, 0x1f, R6 ;  /* 0x0000001fff157819 */ /* 0x020fe20000011406 */
[----:B------:R-:W-:Y:S01]  /*1d1b0*/  IMAD.WIDE.U32 R2, R7, UR4, RZ ;  /* 0x0000000407027c25 */ /* 0x000fe2000f8e00ff */
[C---:B------:R-:W-:Y:S02]  /*1d1c0*/  LOP3.LUT P3, RZ, R23.reuse, 0x4, RZ, 0xc0, !PT ;  /* 0x0000000417ff7812 */ /* 0x040fe4000786c0ff */
[C---:B------:R-:W-:Y:S01]  /*1d1d0*/  LOP3.LUT P2, RZ, R23.reuse, 0x2, RZ, 0xc0, !PT ;  /* 0x0000000217ff7812 */ /* 0x040fe2000784c0ff */
[----:B0-----:R-:W-:Y:S01]  /*1d1e0*/  IMAD R0, R20, UR4, RZ ;  /* 0x0000000414007c24 */ /* 0x001fe2000f8e02ff */
        /* <DEDUP_REMOVED lines=16> */
[----:B------:R-:W-:-:S04]  /*1d2f0*/  UMOV UR4, 0xffffffff ;  /* 0xffffffff00047882 */ /* 0x000fc80000000000 */
[----:B------:R-:W-:Y:S01]  /*1d300*/  LEA.HI.X R8, R2, UR5, R0, 0x1, P0 ;  /* 0x0000000502087c11 */ /* 0x000fe200080f0c00 */
[----:B------:R-:W-:Y:S06]  /*1d310*/  BRA.DIV UR4, `(.L_x_743) ;  /* 0x0000004604647947 */ /* 0x000fec000b800000 */
[----:B------:R-:W0:Y:S01]  /*1d320*/  S2R R11, SR_TID.X ;  /* 0x00000000000b7919 */ /* 0x000e220000002100 */
[----:B------:R-:W-:Y:S01]  /*1d330*/  IMAD R4, R4, 0x2, R22 ;  /* 0x0000000204047824 */ /* 0x000fe200078e0216 */
[----:B------:R-:W1:Y:S04]  /*1d340*/  SHFL.IDX PT, R2, R9, RZ, 0x181f ;  /* 0x00181fff09027589 */ /* 0x000e6800000e0000 */
[----:B------:R-:W2:Y:S04]  /*1d350*/  SHFL.IDX PT, R3, R8, RZ, 0x181f ;  /* 0x00181fff08037589 */ /* 0x000ea800000e0000 */
[----:B------:R-:W-:Y:S01]  /*1d360*/  SHFL.IDX PT, R35, R8, 0x2, 0x181f ;  /* 0x00581f0008237f89 */ /* 0x000fe200000e0000 */
[----:B0-----:R-:W-:-:S05]  /*1d370*/  IMAD.SHL.U32 R11, R11, 0x8, RZ ;  /* 0x000000080b0b7824 */ /* 0x001fca00078e00ff */
[----:B------:R-:W-:-:S05]  /*1d380*/  LOP3.LUT R11, R11, 0x38, RZ, 0xc0, !PT ;  /* 0x000000380b0b7812 */ /* 0x000fca00078ec0ff */
[----:B------:R-:W-:-:S05]  /*1d390*/  IMAD.SHL.U32 R0, R11, 0x2, RZ ;  /* 0x000000020b007824 */ /* 0x000fca00078e00ff */
[----:B-1----:R-:W-:-:S05]  /*1d3a0*/  IADD3 R2, P0, R2, R0, RZ ;  /* 0x0000000002027210 */ /* 0x002fca0007f1e0ff */
[----:B--2---:R-:W-:-:S05]  /*1d3b0*/  IMAD.X R3, RZ, RZ, R3, P0 ;  /* 0x000000ffff037224 */ /* 0x004fca00000e0603 */
[----:B------:R-:W-:Y:S04]  /*1d3c0*/  LDGSTS.E.BYPASS.LTC128B.128 [R4+0x18400], desc[UR60][R2.64], !P3 ;  /* 0x1840000002047fae */ /* 0x000fe8000d901d7c */
[----:B------:R-:W-:Y:S04]  /*1d3d0*/  LDGSTS.E.BYPASS.LTC128B.128 [R4+0x1b400], desc[UR60][R2.64+0x80], !P2 ;  /* 0x1b40008002047fae */ /* 0x000fe8000d101d7c */
[----:B------:R0:W-:Y:S04]  /*1d3e0*/  LDGSTS.E.BYPASS.LTC128B.128 [R4+0x1e400], desc[UR60][R2.64+0x100], !P1 ;  /* 0x1e40010002047fae */ /* 0x0001e8000c901d7c */
[----:B0-----:R-:W0:Y:S04]  /*1d3f0*/  SHFL.IDX PT, R2, R9, 0x1, 0x181f ;  /* 0x00381f0009027f89 */ /* 0x001e2800000e0000 */
[----:B------:R-:W1:Y:S01]  /*1d400*/  SHFL.IDX PT, R3, R8, 0x1, 0x181f ;  /* 0x00381f0008037f89 */ /* 0x000e6200000e0000 */
[----:B0-----:R-:W-:-:S04]  /*1d410*/  IADD3 R2, P0, R2, R0, RZ ;  /* 0x0000000002027210 */ /* 0x001fc80007f1e0ff */
[----:B-1----:R-:W-:-:S05]  /*1d420*/  IADD3.X R3, RZ, R3, RZ, P0, !PT ;  /* 0x00000003ff037210 */ /* 0x002fca00007fe4ff */
        /* <DEDUP_REMOVED lines=20> */
[----:B------:R0:W1:Y:S04]  /*1d570*/  SHFL.IDX PT, R35, R8, 0x5, 0x181f ;  /* 0x00b81f0008237f89 */ /* 0x00006800000e0000 */
[----:B------:R-:W-:Y:S04]  /*1d580*/  LDGSTS.E.BYPASS.LTC128B.128 [R4+0x1a400], desc[UR60][R2.64], !P3 ;  /* 0x1a40000002047fae */ /* 0x000fe8000d901d7c */
[----:B------:R-:W-:Y:S04]  /*1d590*/  LDGSTS.E.BYPASS.LTC128B.128 [R4+0x1d400], desc[UR60][R2.64+0x80], !P2 ;  /* 0x1d40008002047fae */ /* 0x000fe8000d101d7c */
[----:B------:R2:W-:Y:S04]  /*1d5a0*/  LDGSTS.E.BYPASS.LTC128B.128 [R4+0x20400], desc[UR60][R2.64+0x100], !P1 ;  /* 0x2040010002047fae */ /* 0x0005e8000c901d7c */
[----:B-12---:R0:W2:Y:S02]  /*1d5b0*/  SHFL.IDX PT, R2, R9, 0x5, 0x181f ;  /* 0x00b81f0009027f89 */ /* 0x0060a400000e0000 */
.L_x_888:
        /* <DEDUP_REMOVED lines=10> */
.L_x_744:
        /* <DEDUP_REMOVED lines=10> */
.L_x_745:
[----:B------:R2:W-:Y:S01]  /*1d700*/  SYNCS.ARRIVE.TRANS64.A1T0 RZ, [R5+URZ+0x2a830], RZ ;  /* 0x02a830ff05ff79a7 */ /* 0x0005e2000810003f */
[----:B------:R-:W-:Y:S05]  /*1d710*/  @!P2 BRA `(.L_x_746) ;  /* 0x000000000004a947 */ /* 0x000fea0003800000 */
[----:B------:R-:W-:Y:S01]  /*1d720*/  BPT.TRAP 0x1 ;  /* 0x000000040000795c */ /* 0x000fe20000300000 */
.L_x_746:
[----:B-1----:R-:W-:Y:S01]  /*1d730*/  SHF.L.U32 R2, R17, 0x1f, RZ ;  /* 0x0000001f11027819 */ /* 0x002fe200000006ff */
[----:B--2---:R-:W-:Y:S01]  /*1d740*/  IMAD R5, R10, 0x8, R22 ;  /* 0x000000080a057824 */ /* 0x004fe200078e0216 */
[----:B------:R-:W-:Y:S03]  /*1d750*/  BSSY B1, `(.L_x_747) ;  /* 0x0000003000017945 */ /* 0x000fe60003800000 */
[----:B------:R-:W1:Y:S02]  /*1d760*/  SYNCS.PHASECHK.TRANS64.TRYWAIT P0, [R5+URZ+0x2a860], R2 ;  /* 0x02a86002050075a7 */ /* 0x000e64000800017f */
[----:B-1----:R-:W-:Y:S05]  /*1d770*/  @!P0 BRA `(.L_x_748) ;  /* 0x0000004800288947 */ /* 0x002fea0003800000 */
.L_x_889:
[----:B------:R-:W-:Y:S05]  /*1d780*/  BSYNC B1 ;  /* 0x0000000000017941 */ /* 0x000fea0003800000 */
.L_x_747:
[----:B------:R-:W0:Y:S01]  /*1d790*/  LDL R4, [R1] ;  /* 0x0000000001047983 */ /* 0x000e220000100800 */
[----:B------:R-:W2:Y:S01]  /*1d7a0*/  S2R R3, SR_TID.X ;  /* 0x0000000000037919 */ /* 0x000ea20000002100 */
[----:B------:R-:W-:Y:S01]  /*1d7b0*/  UMOV UR4, 0xffffffff ;  /* 0xffffffff00047882 */ /* 0x000fe20000000000 */
[----:B------:R-:W-:Y:S02]  /*1d7c0*/  LOP3.LUT P0, RZ, R30, 0x2, RZ, 0xc0, !PT ;  /* 0x000000021eff7812 */ /* 0x000fe4000780c0ff */
[----:B--2---:R-:W-:-:S04]  /*1d7d0*/  LOP3.LUT R3, R3, 0x7f, RZ, 0xc0, !PT ;  /* 0x0000007f03037812 */ /* 0x004fc800078ec0ff */
[----:B------:R-:W-:Y:S01]  /*1d7e0*/  SHF.R.U32.HI R3, RZ, 0x3, R3 ;  /* 0x00000003ff037819 */ /* 0x000fe20000011603 */
[----:B0-----:R-:W-:Y:S02]  /*1d7f0*/  IMAD R8, R32, -0x60, R4 ;  /* 0xffffffa020087824 */ /* 0x001fe400078e0204 */
[----:B------:R-:W-:Y:S02]  /*1d800*/  IMAD R4, R10, 0x3000, R36 ;  /* 0x000030000a047824 */ /* 0x000fe400078e0224 */
[----:B------:R-:W-:Y:S01]  /*1d810*/  IMAD.IADD R8, R8, 0x1, -R3 ;  /* 0x0000000108087824 */ /* 0x000fe200078e0a03 */
[----:B------:R-:W-:Y:S06]  /*1d820*/  BRA.DIV UR4, `(.L_x_749) ;  /* 0x0000004a04107947 */ /* 0x000fec000b800000 */
[----:B-1----:R-:W0:Y:S01]  /*1d830*/  SHFL.IDX PT, R2, R24, RZ, 0x181f ;  /* 0x00181fff18027589 */ /* 0x002e2200000e0000 */
[----:B------:R-:W-:-:S03]  /*1d840*/  LEA R4, R4, R22, 0x1 ;  /* 0x0000001604047211 */ /* 0x000fc600078e08ff */
[----:B------:R-:W1:Y:S01]  /*1d850*/  SHFL.IDX PT, R3, R25, RZ, 0x181f ;  /* 0x00181fff19037589 */ /* 0x000e6200000e0000 */
[----:B0-----:R-:W-:-:S05]  /*1d860*/  IADD3 R2, P1, R2, R0, RZ ;  /* 0x0000000002027210 */ /* 0x001fca0007f3e0ff */
[----:B-1----:R-:W-:Y:S01]  /*1d870*/  IMAD.X R3, RZ, RZ, R3, P1 ;  /* 0x000000ffff037224 */ /* 0x002fe200008e0603 */
        /* <DEDUP_REMOVED lines=40> */
.L_x_903:
        /* <DEDUP_REMOVED lines=19> */
[----:B------:R-:W-:-:S04]  /*1dc30*/  IMAD R21, R6, UR5, R21 ;  /* 0x0000000506157c24 */ /* 0x000fc8000f8e0215 */
[----:B------:R-:W-:-:S07]  /*1dc40*/  IMAD.IADD R21, R3, 0x1, R21 ;  /* 0x0000000103157824 */ /* 0x000fce00078e0215 */
.L_x_750:
        /* <DEDUP_REMOVED lines=10> */
.L_x_751:
[----:B------:R-:W-:Y:S01]  /*1dcf0*/  ULDC.64 UR4, c[0x0][0x330] ;  /* 0x0000cc0000047ab9 */ /* 0x000fe20000000a00 */
[----:B------:R-:W-:Y:S01]  /*1dd00*/  MOV R3, R21 ;  /* 0x0000001500037202 */ /* 0x000fe20000000f00 */
[----:B------:R1:W-:Y:S01]  /*1dd10*/  SYNCS.ARRIVE.TRANS64.A1T0 RZ, [R5+URZ+0x2a850], RZ ;  /* 0x02a850ff05ff79a7 */ /* 0x0003e2000810003f */
[----:B------:R-:W-:Y:S02]  /*1dd20*/  VIADD R0, R27, 0xffffffff ;  /* 0xffffffff1b007836 */ /* 0x000fe40000000000 */
[----:B------:R-:W-:Y:S02]  /*1dd30*/  IMAD.MOV.U32 R17, RZ, RZ, R29 ;  /* 0x000000ffff117224 */ /* 0x000fe400078e001d */
[----:B------:R-:W-:-:S04]  /*1dd40*/  IMAD.WIDE.U32 R2, R18, UR4, R2 ;  /* 0x0000000412027c25 */ /* 0x000fc8000f8e0002 */
[----:B-1----:R-:W-:Y:S02]  /*1dd50*/  IMAD R5, R34, UR4, RZ ;  /* 0x0000000422057c24 */ /* 0x002fe4000f8e02ff */
[----:B------:R-:W-:Y:S02]  /*1dd60*/  IMAD.MOV.U32 R10, RZ, RZ, R28 ;  /* 0x000000ffff0a7224 */ /* 0x000fe400078e001c */
[----:B------:R-:W-:Y:S01]  /*1dd70*/  IMAD R5, R18, UR5, R5 ;  /* 0x0000000512057c24 */ /* 0x000fe2000f8e0205 */
[----:B------:R-:W-:Y:S01]  /*1dd80*/  ULDC.64 UR4, c[0x0][0x318] ;  /* 0x0000c60000047ab9 */ /* 0x000fe20000000a00 */
[----:B------:R-:W-:Y:S01]  /*1dd90*/  IMAD.MOV.U32 R32, RZ, RZ, R27 ;  /* 0x000000ffff207224 */ /* 0x000fe200078e001b */
[----:B0-----:R-:W-:Y:S01]  /*1dda0*/  LEA R24, P0, R2, UR4, 0x1 ;  /* 0x0000000402187c11 */ /* 0x001fe2000f8008ff */
[----:B------:R-:W-:-:S05]  /*1ddb0*/  IMAD.IADD R25, R5, 0x1, R3 ;  /* 0x0000000105197824 */ /* 0x000fca00078e0203 */
[----:B------:R-:W-:Y:S02]  /*1ddc0*/  LEA.HI.X R25, R2, UR5, R25, 0x1, P0 ;  /* 0x0000000502197c11 */ /* 0x000fe400080f0c19 */
[----:B------:R-:W-:-:S13]  /*1ddd0*/  ISETP.GT.AND P0, PT, R27, RZ, PT ;  /* 0x000000ff1b00720c */ /* 0x000fda0003f04270 */
[----:B------:R-:W-:Y:S05]  /*1dde0*/  @P0 BRA `(.L_x_752) ;  /* 0xfffffff000280947 */ /* 0x000fea000383ffff */
.L_x_739:
[----:B------:R-:W-:Y:S05]  /*1ddf0*/  BSYNC B0 ;  /* 0x0000000000007941 */ /* 0x000fea0003800000 */
.L_x_738:
        /* <DEDUP_REMOVED lines=17> */
.L_x_754:
[----:B------:R-:W-:Y:S05]  /*1df10*/  BSYNC B0 ;  /* 0x0000000000007941 */ /* 0x000fea0003800000 */
.L_x_753:
[----:B------:R-:W-:-:S13]  /*1df20*/  LOP3.LUT P0, RZ, R23, 0x10, RZ, 0xc0, !PT ;  /* 0x0000001017ff7812 */ /* 0x000fda000780c0ff */
[----:B------:R-:W-:Y:S05]  /*1df30*/  @!P0 BRA `(.L_x_755) ;  /* 0x0000000000048947 */ /* 0x000fea0003800000 */
[----:B------:R-:W-:Y:S01]  /*1df40*/  BPT.TRAP 0x1 ;  /* 0x000000040000795c */ /* 0x000fe20000300000 */
.L_x_755:
[----:B------:R-:W2:Y:S01]  /*1df50*/  LDL.LU R2, [R1] ;  /* 0x0000000001027983 */ /* 0x000ea20000300800 */
[----:B------:R-:W-:Y:S01]  /*1df60*/  IMAD R0, R28, 0x8, R22 ;  /* 0x000000081c007824 */ /* 0x000fe200078e0216 */
[----:B0-----:R-:W-:Y:S01]  /*1df70*/  SHF.L.U32 R3, R29, 0x1f, RZ ;  /* 0x0000001f1d037819 */ /* 0x001fe200000006ff */
[----:B------:R-:W-:Y:S03]  /*1df80*/  BSSY B0, `(.L_x_756) ;  /* 0x0000004000007945 */ /* 0x000fe60003800000 */
[----:B------:R-:W0:Y:S01]  /*1df90*/  SYNCS.PHASECHK.TRANS64.TRYWAIT P0, [R0+URZ+0x2a860], R3 ;  /* 0x02a86003000075a7 */ /* 0x000e22000800017f */
[----:B--2---:R-:W-:Y:S01]  /*1dfa0*/  IMAD R6, R27, -0x60, R2 ;  /* 0xffffffa01b067824 */ /* 0x004fe200078e0202 */
[----:B0-----:R-:W-:Y:S06]  /*1dfb0*/  @!P0 BRA `(.L_x_757) ;  /* 0x00000048001c8947 */ /* 0x001fec0003800000 */
.L_x_904:
[----:B------:R-:W-:Y:S05]  /*1dfc0*/  BSYNC B0 ;  /* 0x0000000000007941 */ /* 0x000fea0003800000 */
.L_x_756:
[----:B------:R-:W1:Y:S01]  /*1dfd0*/  S2R R2, SR_TID.X ;  /* 0x0000000000027919 */ /* 0x000e620000002100 */
[----:B------:R-:W-:Y:S01]  /*1dfe0*/  UMOV UR4, 0xffffffff ;  /* 0xffffffff00047882 */ /* 0x000fe20000000000 */
[----:B------:R-:W-:Y:S01]  /*1dff0*/  IMAD R4, R28, 0x3000, R36 ;  /* 0x000030001c047824 */ /* 0x000fe200078e0224 */
[----:B-1----:R-:W-:-:S04]  /*1e000*/  LOP3.LUT R2, R2, 0x7f, RZ, 0xc0, !PT ;  /* 0x0000007f02027812 */ /* 0x002fc800078ec0ff */
[----:B------:R-:W-:-:S05]  /*1e010*/  SHF.R.U32.HI R2, RZ, 0x3, R2 ;  /* 0x00000003ff027819 */ /* 0x000fca0000011602 */
[----:B------:R-:W-:Y:S01]  /*1e020*/  IMAD.IADD R6, R6, 0x1, -R2 ;  /* 0x0000000106067824 */ /* 0x000fe200078e0a02 */
[----:B------:R-:W-:Y:S06]  /*1e030*/  BRA.DIV UR4, `(.L_x_758) ;  /* 0x0000004a04107947 */ /* 0x000fec000b800000 */
[----:B------:R-:W1:Y:S01]  /*1e040*/  S2R R7, SR_TID.X ;  /* 0x0000000000077919 */ /* 0x000e620000002100 */
[----:B------:R-:W-:Y:S01]  /*1e050*/  LOP3.LUT R2, R30, 0x1, RZ, 0xc0, !PT ;  /* 0x000000011e027812 */ /* 0x000fe200078ec0ff */
[----:B------:R-:W-:Y:S01]  /*1e060*/  IMAD R4, R4, 0x2, R22 ;  /* 0x0000000204047824 */ /* 0x000fe200078e0216 */
[----:B------:R-:W-:Y:S01]  /*1e070*/  LOP3.LUT P0, RZ, R30, 0x2, RZ, 0xc0, !PT ;  /* 0x000000021eff7812 */ /* 0x000fe2000780c0ff */
[----:B------:R-:W2:Y:S01]  /*1e080*/  SHFL.IDX PT, R14, R24, RZ, 0x181f ;  /* 0x00181fff180e7589 */ /* 0x000ea200000e0000 */
[----:B------:R-:W-:Y:S02]  /*1e090*/  ISETP.NE.U32.AND P1, PT, R2, 0x1, PT ;  /* 0x000000010200780c */ /* 0x000fe40003f25070 */
[C---:B------:R-:W-:Y:S01]  /*1e0a0*/  ISETP.LT.OR P3, PT, R6.reuse, 0x1, !P0 ;  /* 0x000000010600780c */ /* 0x040fe20004761670 */
[----:B0-----:R-:W0:Y:S01]  /*1e0b0*/  SHFL.IDX PT, R3, R25, RZ, 0x181f ;  /* 0x00181fff19037589 */ /* 0x001e2200000e0000 */
[----:B------:R-:W-:-:S03]  /*1e0c0*/  ISETP.LT.OR P2, PT, R6, 0x1, P1 ;  /* 0x000000010600780c */ /* 0x000fc60000f41670 */
[----:B------:R-:W-:Y:S04]  /*1e0d0*/  SHFL.IDX PT, R8, R25, 0x1, 0x181f ;  /* 0x00381f0019087f89 */ /* 0x000fe800000e0000 */
[----:B------:R-:W-:Y:S01]  /*1e0e0*/  SHFL.IDX PT, R10, R24, 0x2, 0x181f ;  /* 0x00581f00180a7f89 */ /* 0x000fe200000e0000 */
[----:B-1----:R-:W-:-:S04]  /*1e0f0*/  SHF.L.U32 R7, R7, 0x3, RZ ;  /* 0x0000000307077819 */ /* 0x002fc800000006ff */
[----:B------:R-:W-:-:S05]  /*1e100*/  LOP3.LUT R7, R7, 0x38, RZ, 0xc0, !PT ;  /* 0x0000003807077812 */ /* 0x000fca00078ec0ff */
[----:B------:R-:W-:Y:S02]  /*1e110*/  IMAD.SHL.U32 R5, R7, 0x2, RZ ;  /* 0x0000000207057824 */ /* 0x000fe400078e00ff */
[----:B------:R-:W-:Y:S03]  /*1e120*/  SHFL.IDX PT, R7, R25, 0x2, 0x181f ;  /* 0x00581f0019077f89 */ /* 0x000fe600000e0000 */
[----:B--2---:R-:W-:Y:S02]  /*1e130*/  IADD3 R2, P4, R14, R5, RZ ;  /* 0x000000050e027210 */ /* 0x004fe40007f9e0ff */
[----:B------:R-:W1:Y:S03]  /*1e140*/  SHFL.IDX PT, R14, R24, 0x1, 0x181f ;  /* 0x00381f00180e7f89 */ /* 0x000e6600000e0000 */
[----:B0-----:R-:W-:-:S05]  /*1e150*/  IMAD.X R3, RZ, RZ, R3, P4 ;  /* 0x000000ffff037224 */ /* 0x001fca00020e0603 */
[----:B------:R-:W-:Y:S01]  /*1e160*/  LDGSTS.E.BYPASS.LTC128B.128 [R4+0x400], desc[UR60][R2.64], !P2 ;  /* 0x0040000002047fae */ /* 0x000fe2000d101d7c */
[----:B------:R-:W-:-:S03]  /*1e170*/  ISETP.LT.OR P2, PT, R6, 0x11, P1 ;  /* 0x000000110600780c */ /* 0x000fc60000f41670 */
[----:B------:R1:W-:Y:S01]  /*1e180*/  LDGSTS.E.BYPASS.LTC128B.128 [R4+0x3400], desc[UR60][R2.64+0x80], !P3 ;  /* 0x0340008002047fae */ /* 0x0003e2000d901d7c */
[----:B------:R-:W-:Y:S02]  /*1e190*/  ISETP.LT.OR P3, PT, R6, 0x11, !P0 ;  /* 0x000000110600780c */ /* 0x000fe40004761670 */
        /* <DEDUP_REMOVED lines=24> */
[----:B--2---:R-:W-:-:S05]  /*1e320*/  IADD3 R2, P4, R10, R5, RZ ;  /* 0x000000050a027210 */ /* 0x004fca0007f9e0ff */
[----:B---3--:R-:W-:-:S05]  /*1e330*/  IMAD.X R3, RZ, RZ, R7, P4 ;  /* 0x000000ffff037224 */ /* 0x008fca00020e0607 */
[----:B------:R1:W-:Y:S04]  /*1e340*/  LDGSTS.E.BYPASS.LTC128B.128 [R4+0x2400], desc[UR60][R2.64], !P2 ;  /* 0x0240000002047fae */ /* 0x0003e8000d101d7c */
[----:B0---4-:R1:W-:Y:S02]  /*1e350*/  LDGSTS.E.BYPASS.LTC128B.128 [R4+0x5400], desc[UR60][R2.64+0x80], !P3 ;  /* 0x0540008002047fae */ /* 0x0113e4000d901d7c */
.L_x_918:
[C---:B------:R-:W-:Y:S02]  /*1e360*/  ISETP.LT.OR P1, PT, R6.reuse, 0x51, P1 ;  /* 0x000000510600780c */ /* 0x040fe40000f21670 */
[----:B------:R-:W-:Y:S02]  /*1e370*/  ISETP.LT.OR P0, PT, R6, 0x51, !P0 ;  /* 0x000000510600780c */ /* 0x000fe40004701670 */
[----:B-1----:R-:W-:-:S04]  /*1e380*/  IADD3 R2, P2, R14, R5, RZ ;  /* 0x000000050e027210 */ /* 0x002fc80007f5e0ff */
[----:B------:R-:W-:-:S05]  /*1e390*/  IADD3.X R3, RZ, R25, RZ, P2, !PT ;  /* 0x00000019ff037210 */ /* 0x000fca00017fe4ff */
[----:B------:R-:W-:Y:S01]  /*1e3a0*/  @!PT LDS RZ, [RZ] ;  /* 0x00000000fffff984 */ /* 0x000fe20000000800 */
[----:B------:R-:W-:Y:S01]  /*1e3b0*/  @!PT LDS RZ, [RZ] ;  /* 0x00000000fffff984 */ /* 0x000fe20000000800 */
[----:B------:R-:W-:Y:S01]  /*1e3c0*/  @!PT LDS RZ, [RZ] ;  /* 0x00000000fffff984 */ /* 0x000fe20000000800 */
[----:B------:R0:W-:Y:S04]  /*1e3d0*/  LDGSTS.E.BYPASS.LTC128B.128 [R4+0x2c00], desc[UR60][R2.64], !P1 ;  /* 0x02c0000002047fae */ /* 0x0001e8000c901d7c */
[----:B------:R0:W-:Y:S01]  /*1e3e0*/  LDGSTS.E.BYPASS.LTC128B.128 [R4+0x5c00], desc[UR60][R2.64+0x80], !P0 ;  /* 0x05c0008002047fae */ /* 0x0001e2000c101d7c */
[----:B------:R-:W-:Y:S01]  /*1e3f0*/  PLOP3.LUT P0, PT, PT, PT, PT, 0x80, 0x0 ;  /* 0x000000000000781c */ /* 0x000fe20003f0f070 */
[----:B------:R-:W-:-:S12]  /*1e400*/  NOP ;  /* 0x0000000000007918 */ /* 0x000fd80000000000 */
.L_x_759:
        /* <DEDUP_REMOVED lines=10> */
.L_x_760:
[----:B------:R-:W-:Y:S01]  /*1e4b0*/  VIADD R28, R28, 0x1 ;  /* 0x000000011c1c7836 */ /* 0x000fe20000000000 */
[----:B------:R1:W-:Y:S04]  /*1e4c0*/  SYNCS.ARRIVE.TRANS64.A1T0 RZ, [R0+URZ+0x2a850], RZ ;  /* 0x02a850ff00ff79a7 */ /* 0x0003e8000810003f */
[----:B------:R-:W-:-:S04]  /*1e4d0*/  ISETP.NE.AND P0, PT, R28, 0x2, PT ;  /* 0x000000021c00780c */ /* 0x000fc80003f05270 */
[----:B-1----:R-:W-:Y:S02]  /*1e4e0*/  SEL R0, RZ, 0x1, P0 ;  /* 0x00000001ff007807 */ /* 0x002fe40000000000 */
[----:B------:R-:W-:Y:S02]  /*1e4f0*/  SEL R28, R28, RZ, P0 ;  /* 0x000000ff1c1c7207 */ /* 0x000fe40000000000 */
[----:B------:R-:W-:-:S07]  /*1e500*/  LOP3.LUT R29, R29, R0, RZ, 0x3c, !PT ;  /* 0x000000001d1d7212 */ /* 0x000fce00078e3cff */
.L_x_717:
[----:B------:R-:W-:Y:S05]  /*1e510*/  BSYNC B7 ;  /* 0x0000000000077941 */ /* 0x000fea0003800000 */
.L_x_715:
[----:B------:R-:W-:-:S13]  /*1e520*/  LOP3.LUT P0, RZ, R23, 0x20, RZ, 0xc0, !PT ;  /* 0x0000002017ff7812 */ /* 0x000fda000780c0ff */
[----:B------:R-:W-:Y:S05]  /*1e530*/  @!P0 BRA `(.L_x_761) ;  /* 0x0000000000248947 */ /* 0x000fea0003800000 */
[----:B------:R-:W-:Y:S05]  /*1e540*/  WARPSYNC.ALL ;  /* 0x0000000000007948 */ /* 0x000fea0003800000 */
[----:B------:R-:W1:Y:S08]  /*1e550*/  S2UR UR5, SR_CgaCtaId ;  /* 0x00000000000579c3 */ /* 0x000e700000008800 */
[----:B------:R-:W-:Y:S06]  /*1e560*/  BAR.SYNC.DEFER_BLOCKING 0x5, 0x180 ;  /* 0x0146000000007b1d */ /* 0x000fec0000010000 */
[----:B------:R-:W-:-:S02]  /*1e570*/  UMOV UR4, 0x400 ;  /* 0x0000040000047882 */ /* 0x000fc40000000000 */
[----:B-1----:R-:W-:-:S06]  /*1e580*/  ULEA UR4, UR5, UR4, 0x18 ;  /* 0x0000000405047291 */ /* 0x002fcc000f8ec03f */
[----:B0-----:R-:W-:-:S05]  /*1e590*/  IMAD.U32 R22, RZ, RZ, UR4 ;  /* 0x00000004ff167e24 */ /* 0x001fca000f8e00ff */
[----:B------:R2:W3:Y:S01]  /*1e5a0*/  LDS.128 R16, [R22+0x2a8d0] ;  /* 0x02a8d00016107984 */ /* 0x0004e20000000c00 */
[----:B------:R-:W-:Y:S06]  /*1e5b0*/  BAR.ARV 0x4, 0x180 ;  /* 0x0106000000007b1d */ /* 0x000fec0000002000 */
[----:B------:R-:W-:Y:S05]  /*1e5c0*/  BRA `(.L_x_762) ;  /* 0x0000000800407947 */ /* 0x000fea0003800000 */
.L_x_761:
[----:B------:R-:W1:Y:S01]  /*1e5d0*/  S2R R8, SR_TID.X ;  /* 0x0000000000087919 */ /* 0x000e620000002100 */
[----:B------:R-:W-:Y:S01]  /*1e5e0*/  UMOV UR4, 0xffffffff ;  /* 0xffffffff00047882 */ /* 0x000fe20000000000 */
[----:B-1----:R-:W-:-:S04]  /*1e5f0*/  LOP3.LUT R8, R8, 0x1f, RZ, 0xc0, !PT ;  /* 0x0000001f08087812 */ /* 0x002fc800078ec0ff */
[----:B------:R-:W-:Y:S01]  /*1e600*/  ISETP.NE.AND P0, PT, R8, 0x1f, PT ;  /* 0x0000001f0800780c */ /* 0x000fe20003f05270 */
[----:B------:R-:W-:-:S12]  /*1e610*/  BRA.DIV UR4, `(.L_x_763) ;  /* 0x0000004a04847947 */ /* 0x000fd8000b800000 */
[----:B------:R-:W-:Y:S01]  /*1e620*/  IMAD.IADD R5, R19, 0x1, R8 ;  /* 0x0000000113057824 */ /* 0x000fe200078e0208 */
[----:B------:R-:W-:-:S04]  /*1e630*/  ULDC UR4, c[0x0][0xc3c] ;  /* 0x00030f0000047ab9 */ /* 0x000fc80000000800 */
[----:B------:R-:W-:-:S13]  /*1e640*/  ISETP.GE.OR P1, PT, R5, UR4, !P0 ;  /* 0x0000000405007c0c */ /* 0x000fda000c726670 */
[----:B0-----:R-:W0:Y:S02]  /*1e650*/  @!P1 LDC.64 R2, c[0x0][0xc80] ;  /* 0x00032000ff029b82 */ /* 0x001e240000000a00 */
[----:B0-----:R-:W-:-:S06]  /*1e660*/  @!P1 IMAD.WIDE R2, R5, 0x4, R2 ;  /* 0x0000000405029825 */ /* 0x001fcc00078e0202 */
        /* <DEDUP_REMOVED lines=9> */
[----:B------:R-:W0:Y:S02]  /*1e700*/  SHFL.UP PT, R14, R4, 0x1, RZ ;  /* 0x04200000040e7989 */ /* 0x000e2400000e00ff */
[----:B0-----:R-:W-:-:S05]  /*1e710*/  SEL R5, R14, RZ, P1 ;  /* 0x000000ff0e057207 */ /* 0x001fca0000800000 */
[----:B------:R-:W-:Y:S02]  /*1e720*/  IMAD.IADD R6, R4, 0x1, R5 ;  /* 0x0000000104067824 */ /* 0x000fe400078e0205 */
[----:B------:R-:W-:Y:S04]  /*1e730*/  SHFL.IDX PT, R5, R16, RZ, 0x1f ;  /* 0x00001fff10057589 */ /* 0x000fe800000e0000 */
        /* <DEDUP_REMOVED lines=12> */
[----:B------:R0:W1:Y:S02]  /*1e800*/  SHFL.IDX PT, R14, R2, 0x1f, 0x1f ;  /* 0x03e01f00020e7f89 */ /* 0x00006400000e0000 */
.L_x_928:
[----:B------:R-:W-:Y:S02]  /*1e810*/  ULDC UR4, c[0x0][0xc38] ;  /* 0x00030e0000047ab9 */ /* 0x000fe40000000800 */
[----:B------:R-:W-:-:S04]  /*1e820*/  IMAD.U32 R7, RZ, RZ, UR4 ;  /* 0x00000004ff077e24 */ /* 0x000fc8000f8e00ff */
[----:B-1----:R-:W-:-:S04]  /*1e830*/  IMAD R3, R14, R7, RZ ;  /* 0x000000070e037224 */ /* 0x002fc800078e02ff */
[----:B------:R-:W-:-:S05]  /*1e840*/  IMAD.IADD R6, R0, 0x1, R3 ;  /* 0x0000000100067824 */ /* 0x000fca00078e0203 */
[----:B------:R-:W-:-:S13]  /*1e850*/  ISETP.GT.AND P6, PT, R6, R5, PT ;  /* 0x000000050600720c */ /* 0x000fda0003fc4270 */
[----:B------:R-:W-:Y:S05]  /*1e860*/  @P6 BRA `(.L_x_764) ;  /* 0x00000000009c6947 */ /* 0x000fea0003800000 */
.L_x_769:
[----:B------:R-:W1:Y:S01]  /*1e870*/  LDC R0, c[0x0][0xc3c] ;  /* 0x00030f00ff007b82 */ /* 0x000e620000000800 */
[----:B------:R-:W-:-:S05]  /*1e880*/  VIADD R19, R19, 0x1f ;  /* 0x0000001f13137836 */ /* 0x000fca0000000000 */
[----:B-1----:R-:W-:-:S13]  /*1e890*/  ISETP.GE.AND P6, PT, R19, R0, PT ;  /* 0x000000001300720c */ /* 0x002fda0003fc6270 */
[----:B------:R-:W-:Y:S05]  /*1e8a0*/  @P6 BRA `(.L_x_765) ;  /* 0x0000000400446947 */ /* 0x000fea0003800000 */
[----:B0-----:R-:W0:Y:S01]  /*1e8b0*/  S2R R2, SR_TID.X ;  /* 0x0000000000027919 */ /* 0x001e220000002100 */
[----:B------:R-:W-:Y:S01]  /*1e8c0*/  BSSY B0, `(.L_x_766) ;  /* 0x0000009000007945 */ /* 0x000fe20003800000 */
[----:B------:R-:W-:Y:S01]  /*1e8d0*/  IMAD.MOV.U32 R4, RZ, RZ, RZ ;  /* 0x000000ffff047224 */ /* 0x000fe200078e00ff */
[----:B0-----:R-:W-:-:S05]  /*1e8e0*/  LOP3.LUT R2, R2, 0x1f, RZ, 0xc0, !PT ;  /* 0x0000001f02027812 */ /* 0x001fca00078ec0ff */
[----:B------:R-:W-:-:S05]  /*1e8f0*/  IMAD.IADD R7, R19, 0x1, R2 ;  /* 0x0000000113077824 */ /* 0x000fca00078e0202 */
[----:B------:R-:W-:-:S13]  /*1e900*/  ISETP.GE.OR P6, PT, R7, R0, !P0 ;  /* 0x000000000700720c */ /* 0x000fda00047c6670 */
[----:B------:R-:W-:Y:S05]  /*1e910*/  @P6 BRA `(.L_x_767) ;  /* 0x00000000000c6947 */ /* 0x000fea0003800000 */
[----:B------:R-:W0:Y:S02]  /*1e920*/  LDC.64 R2, c[0x0][0xc80] ;  /* 0x00032000ff027b82 */ /* 0x000e240000000a00 */
[----:B0-----:R-:W-:-:S05]  /*1e930*/  IMAD.WIDE R2, R7, 0x4, R2 ;  /* 0x0000000407027825 */ /* 0x001fca00078e0202 */
[----:B------:R0:W5:Y:S02]  /*1e940*/  LDG.E R4, desc[UR60][R2.64] ;  /* 0x0000003c02047981 */ /* 0x000164000c1e1900 */
.L_x_767:
[----:B------:R-:W-:Y:S05]  /*1e950*/  BSYNC B0 ;  /* 0x0000000000007941 */ /* 0x000fea0003800000 */
.L_x_766:
[----:B------:R-:W-:-:S03]  /*1e960*/  UMOV UR4, 0xffffffff ;  /* 0xffffffff00047882 */ /* 0x000fc60000000000 */
[----:B------:R-:W-:Y:S05]  /*1e970*/  BRA.DIV UR4, `(.L_x_768) ;  /* 0x0000004a04d07947 */ /* 0x000fea000b800000 */
[----:B-----5:R-:W1:Y:S02]  /*1e980*/  SHFL.UP PT, R14, R4, 0x1, RZ ;  /* 0x04200000040e7989 */ /* 0x020e6400000e00ff */
[----:B-1----:R-:W-:-:S04]  /*1e990*/  SEL R13, R14, RZ, P1 ;  /* 0x000000ff0e0d7207 */ /* 0x002fc80000800000 */
[----:B------:R-:W-:-:S05]  /*1e9a0*/  IADD3 R13, R4, R13, RZ ;  /* 0x0000000d040d7210 */ /* 0x000fca0007ffe0ff */
[----:B------:R-:W1:Y:S02]  /*1e9b0*/  SHFL.UP PT, R14, R13, 0x2, RZ ;  /* 0x044000000d0e7989 */ /* 0x000e6400000e00ff */
[----:B-1----:R-:W-:-:S05]  /*1e9c0*/  SEL R0, R14, RZ, P2 ;  /* 0x000000ff0e007207 */ /* 0x002fca0001000000 */
        /* <DEDUP_REMOVED lines=10> */
[----:B------:R0:W1:Y:S02]  /*1ea70*/  SHFL.IDX PT, R14, R2, 0x1f, 0x1f ;  /* 0x03e01f00020e7f89 */ /* 0x00006400000e0000 */
.L_x_936:
[----:B------:R-:W-:Y:S02]  /*1ea80*/  ULDC UR4, c[0x0][0xc38] ;  /* 0x00030e0000047ab9 */ /* 0x000fe40000000800 */
[----:B------:R-:W-:-:S04]  /*1ea90*/  IMAD.U32 R7, RZ, RZ, UR4 ;  /* 0x00000004ff077e24 */ /* 0x000fc8000f8e00ff */
[----:B-1----:R-:W-:-:S04]  /*1eaa0*/  IMAD R3, R14, R7, RZ ;  /* 0x000000070e037224 */ /* 0x002fc800078e02ff */
[----:B------:R-:W-:-:S05]  /*1eab0*/  IMAD.IADD R6, R3, 0x1, R6 ;  /* 0x0000000103067824 */ /* 0x000fca00078e0206 */
[----:B------:R-:W-:-:S13]  /*1eac0*/  ISETP.GT.AND P6, PT, R6, R5, PT ;  /* 0x000000050600720c */ /* 0x000fda0003fc4270 */
[----:B------:R-:W-:Y:S05]  /*1ead0*/  @!P6 BRA `(.L_x_769) ;  /* 0xfffffffc0064e947 */ /* 0x000fea000383ffff */
.L_x_764:
[----:B------:R-:W-:Y:S01]  /*1eae0*/  IMAD.IADD R6, R6, 0x1, -R3 ;  /* 0x0000000106067824 */ /* 0x000fe200078e0a03 */
[----:B------:R-:W-:-:S03]  /*1eaf0*/  UMOV UR4, 0xffffffff ;  /* 0xffffffff00047882 */ /* 0x000fc60000000000 */
[----:B------:R-:W-:-:S05]  /*1eb00*/  IMAD R0, R2, R7, R6 ;  /* 0x0000000702007224 */ /* 0x000fca00078e0206 */
[----:B------:R-:W-:Y:S01]  /*1eb10*/  ISETP.GT.AND P6, PT, R0, R5, PT ;  /* 0x000000050000720c */ /* 0x000fe20003fc4270 */
[----:B------:R-:W-:-:S12]  /*1eb20*/  BRA.DIV UR4, `(.L_x_770) ;  /* 0x0000004e04207947 */ /* 0x000fd8000b800000 */
[----:B------:R-:W-:-:S04]  /*1eb30*/  VOTE.ANY R3, PT, !P6 ;  /* 0x0000000000037806 */ /* 0x000fc800070e0100 */
[----:B------:R-:W1:Y:S02]  /*1eb40*/  POPC R0, R3 ;  /* 0x0000000300007309 */ /* 0x000e640000000000 */
[----:B-1----:R1:W2:Y:S02]  /*1eb50*/  SHFL.IDX PT, R4, R4, R0, 0x1f ;  /* 0x00001f0004047589 */ /* 0x0022a400000e0000 */
.L_x_940:
[----:B------:R-:W-:Y:S02]  /*1eb60*/  ISETP.NE.AND P0, PT, R3, RZ, PT ;  /* 0x000000ff0300720c */ /* 0x000fe40003f05270 */
[----:B------:R-:W-:-:S11]  /*1eb70*/  MOV R14, RZ ;  /* 0x000000ff000e7202 */ /* 0x000fd60000000f00 */
[----:B------:R-:W-:Y:S05]  /*1eb80*/  @!P0 BRA `(.L_x_771) ;  /* 0x0000000000108947 */ /* 0x000fea0003800000 */
[----:B------:R-:W-:Y:S01]  /*1eb90*/  UMOV UR4, 0xffffffff ;  /* 0xffffffff00047882 */ /* 0x000fe20000000000 */
[----:B------:R-:W-:Y:S02]  /*1eba0*/  VIADD R12, R0, 0xffffffff ;  /* 0xffffffff000c7836 */ /* 0x000fe40000000000 */
[----:B------:R-:W-:Y:S05]  /*1ebb0*/  BRA.DIV UR4, `(.L_x_772) ;  /* 0x0000004e04447947 */ /* 0x000fea000b800000 */
[----:B------:R3:W4:Y:S02]  /*1ebc0*/  SHFL.IDX PT, R14, R2, R12, 0x1f ;  /* 0x00001f0c020e7589 */ /* 0x00072400000e0000 */
.L_x_771:
[----:B--2---:R-:W-:Y:S01]  /*1ebd0*/  IABS R8, R4 ;  /* 0x0000000400087213 */ /* 0x004fe20000000000 */
[----:B----4-:R-:W-:Y:S02]  /*1ebe0*/  IMAD R16, R14, R7, R6 ;  /* 0x000000070e107224 */ /* 0x010fe400078e0206 */
[----:B------:R-:W-:Y:S01]  /*1ebf0*/  IMAD.IADD R19, R0, 0x1, R19 ;  /* 0x0000000100137824 */ /* 0x000fe200078e0213 */
[----:B------:R-:W2:Y:S08]  /*1ec00*/  I2F.RP R9, R8 ;  /* 0x0000000800097306 */ /* 0x000eb00000209400 */
[----:B--2---:R-:W0:Y:S02]  /*1ec10*/  MUFU.RCP R9, R9 ;  /* 0x0000000900097308 */ /* 0x004e240000001000 */
[----:B0--3--:R-:W-:-:S06]  /*1ec20*/  VIADD R2, R9, 0xffffffe ;  /* 0x0ffffffe09027836 */ /* 0x009fcc0000000000 */
[----:B------:R0:W2:Y:S02]  /*1ec30*/  F2I.FTZ.U32.TRUNC.NTZ R3, R2 ;  /* 0x0000000200037305 */ /* 0x0000a4000021f000 */
[----:B0-----:R-:W-:Y:S02]  /*1ec40*/  IMAD.MOV.U32 R2, RZ, RZ, RZ ;  /* 0x000000ffff027224 */ /* 0x001fe400078e00ff */
[----:B--2---:R-:W-:-:S04]  /*1ec50*/  IMAD.MOV R7, RZ, RZ, -R3 ;  /* 0x000000ffff077224 */ /* 0x004fc800078e0a03 */
        /* <DEDUP_REMOVED lines=11> */
[----:B------:R-:W-:Y:S01]  /*1ed10*/  @!P1 IMAD.IADD R5, R5, 0x1, -R8 ;  /* 0x0000000105059824 */ /* 0x000fe200078e0a08 */
[----:B------:R-:W-:Y:S02]  /*1ed20*/  @!P1 IADD3 R3, R3, 0x1, RZ ;  /* 0x0000000103039810 */ /* 0x000fe40007ffe0ff */
[----:B------:R-:W-:Y:S02]  /*1ed30*/  ISETP.NE.AND P1, PT, R4, RZ, PT ;  /* 0x000000ff0400720c */ /* 0x000fe40003f25270 */
[----:B------:R-:W-:-:S13]  /*1ed40*/  ISETP.GE.U32.AND P0, PT, R5, R8, PT ;  /* 0x000000080500720c */ /* 0x000fda0003f06070 */
[----:B------:R-:W-:-:S04]  /*1ed50*/  @P0 VIADD R3, R3, 0x1 ;  /* 0x0000000103030836 */ /* 0x000fc80000000000 */
[----:B------:R-:W-:Y:S01]  /*1ed60*/  @!P2 IMAD.MOV R3, RZ, RZ, -R3 ;  /* 0x000000ffff03a224 */ /* 0x000fe200078e0a03 */
[----:B------:R-:W-:-:S05]  /*1ed70*/  @!P1 LOP3.LUT R3, RZ, R4, RZ, 0x33, !PT ;  /* 0x00000004ff039212 */ /* 0x000fca00078e33ff */
[--C-:B------:R-:W-:Y:S02]  /*1ed80*/  IMAD.MOV R17, RZ, RZ, -R3.reuse ;  /* 0x000000ffff117224 */ /* 0x100fe400078e0a03 */
[----:B------:R-:W-:Y:S02]  /*1ed90*/  IMAD.MOV.U32 R18, RZ, RZ, R3 ;  /* 0x000000ffff127224 */ /* 0x000fe400078e0003 */
[----:B------:R-:W-:Y:S01]  /*1eda0*/  IMAD R17, R4, R17, R7 ;  /* 0x0000001104117224 */ /* 0x000fe200078e0207 */
[----:B------:R-:W-:Y:S06]  /*1edb0*/  BRA `(.L_x_773) ;  /* 0x00000000001c7947 */ /* 0x000fec0003800000 */
.L_x_765:
[----:B------:R-:W-:Y:S01]  /*1edc0*/  UMOV UR4, URZ ;  /* 0x0000003f00047c82 */ /* 0x000fe20008000000 */
[----:B------:R-:W-:Y:S01]  /*1edd0*/  UMOV UR5, URZ ;  /* 0x0000003f00057c82 */ /* 0x000fe20008000000 */
[----:B------:R-:W-:Y:S01]  /*1ede0*/  ULDC UR6, c[0x0][0xc3c] ;  /* 0x00030f0000067ab9 */ /* 0x000fe20000000800 */
[----:B------:R-:W-:Y:S01]  /*1edf0*/  IMAD.MOV.U32 R16, RZ, RZ, R5 ;  /* 0x000000ffff107224 */ /* 0x000fe200078e0005 */
[----:B------:R-:W-:Y:S01]  /*1ee00*/  MOV R18, UR5 ;  /* 0x0000000500127c02 */ /* 0x000fe20008000f00 */
[----:B------:R-:W-:Y:S02]  /*1ee10*/  IMAD.U32 R17, RZ, RZ, UR4 ;  /* 0x00000004ff117e24 */ /* 0x000fe4000f8e00ff */
[----:B------:R-:W-:-:S07]  /*1ee20*/  IMAD.U32 R19, RZ, RZ, UR6 ;  /* 0x00000006ff137e24 */ /* 0x000fce000f8e00ff */
.L_x_773:
[----:B-1----:R-:W1:Y:S01]  /*1ee30*/  S2R R0, SR_TID.X ;  /* 0x0000000000007919 */ /* 0x002e620000002100 */
[----:B------:R-:W-:Y:S05]  /*1ee40*/  WARPSYNC.ALL ;  /* 0x0000000000007948 */ /* 0x000fea0003800000 */
[----:B------:R-:W-:Y:S01]  /*1ee50*/  BAR.SYNC.DEFER_BLOCKING 0x4, 0x180 ;  /* 0x0106000000007b1d */ /* 0x000fe20000010000 */
[----:B-1----:R-:W-:-:S04]  /*1ee60*/  LOP3.LUT R0, R0, 0x1f, RZ, 0xc0, !PT ;  /* 0x0000001f00007812 */ /* 0x002fc800078ec0ff */
[----:B------:R-:W-:-:S13]  /*1ee70*/  ISETP.NE.AND P0, PT, R0, RZ, PT ;  /* 0x000000ff0000720c */ /* 0x000fda0003f05270 */
[----:B------:R-:W1:Y:S01]  /*1ee80*/  @!P0 S2R R3, SR_CgaCtaId ;  /* 0x0000000000038919 */ /* 0x000e620000008800 */
[----:B------:R-:W-:-:S04]  /*1ee90*/  @!P0 MOV R0, 0x400 ;  /* 0x0000040000008802 */ /* 0x000fc80000000f00 */
[----:B-1----:R-:W-:-:S05]  /*1eea0*/  @!P0 LEA R22, R3, R0, 0x18 ;  /* 0x0000000003168211 */ /* 0x002fca00078ec0ff */
[----:B------:R1:W-:Y:S01]  /*1eeb0*/  @!P0 STS.128 [R22+0x2a8d0], R16 ;  /* 0x02a8d01016008388 */ /* 0x0003e20000000c00 */
[----:B------:R-:W-:Y:S06]  /*1eec0*/  BAR.ARV 0x5, 0x180 ;  /* 0x0146000000007b1d */ /* 0x000fec0000002000 */
.L_x_762:
[----:B------:R-:W-:Y:S02]  /*1eed0*/  ULDC UR4, c[0x0][0xc3c] ;  /* 0x00030f0000047ab9 */ /* 0x000fe40000000800 */
[----:B---3--:R-:W-:-:S13]  /*1eee0*/  ISETP.GE.AND P0, PT, R19, UR4, PT ;  /* 0x0000000413007c0c */ /* 0x008fda000bf06270 */
[----:B------:R-:W-:Y:S05]  /*1eef0*/  @!P0 BRA `(.L_x_774) ;  /* 0xffffffa400a08947 */ /* 0x000fea000383ffff */
[----:B------:R-:W-:Y:S05]  /*1ef00*/  BSYNC B8 ;  /* 0x0000000000087941 */ /* 0x000fea0003800000 */
.L_x_673:
[----:B------:R-:W3:Y:S01]  /*1ef10*/  LDL.LU R0, [R1+0x28] ;  /* 0x0000280001007983 */ /* 0x000ee20000300800 */
[----:B------:R-:W-:Y:S01]  /*1ef20*/  BSSY B0, `(.L_x_775) ;  /* 0x000000b000007945 */ /* 0x000fe20003800000 */
[----:B------:R-:W4:Y:S01]  /*1ef30*/  S2R R5, SR_CgaCtaId ;  /* 0x0000000000057919 */ /* 0x000f220000008800 */
[----:B---3--:R-:W-:-:S05]  /*1ef40*/  VIADD R0, R0, 0x1 ;  /* 0x0000000100007836 */ /* 0x008fca0000000000 */
[----:B01----:R-:W-:-:S04]  /*1ef50*/  LEA.HI R2, R0, R0, RZ, 0x1 ;  /* 0x0000000000027211 */ /* 0x003fc800078f08ff */
[----:B------:R-:W-:Y:S02]  /*1ef60*/  LOP3.LUT R3, R2, 0xfffffffe, RZ, 0xc0, !PT ;  /* 0xfffffffe02037812 */ /* 0x000fe400078ec0ff */
[----:B------:R-:W-:-:S03]  /*1ef70*/  MOV R2, 0x400 ;  /* 0x0000040000027802 */ /* 0x000fc60000000f00 */
[----:B------:R-:W-:Y:S01]  /*1ef80*/  IMAD.IADD R0, R0, 0x1, -R3 ;  /* 0x0000000100007824 */ /* 0x000fe200078e0a03 */
[----:B----4-:R-:W-:-:S04]  /*1ef90*/  LEA R5, R5, R2, 0x18 ;  /* 0x0000000205057211 */ /* 0x010fc800078ec0ff */
[----:B------:R-:W-:-:S04]  /*1efa0*/  SHF.L.U32 R0, R0, 0x1f, RZ ;  /* 0x0000001f00007819 */ /* 0x000fc800000006ff */
[----:B------:R-:W0:Y:S02]  /*1efb0*/  SYNCS.PHASECHK.TRANS64.TRYWAIT P0, [R5+URZ+0x2a820], R0 ;  /* 0x02a82000050075a7 */ /* 0x000e24000800017f */
[----:B0-----:R-:W-:Y:S05]  /*1efc0*/  @!P0 BRA `(.L_x_776) ;  /* 0x0000004800648947 */ /* 0x001fea0003800000 */
.L_x_943:
[----:B------:R-:W-:Y:S05]  /*1efd0*/  BSYNC B0 ;  /* 0x0000000000007941 */ /* 0x000fea0003800000 */
.L_x_775:
[----:B------:R-:W-:-:S03]  /*1efe0*/  UMOV UR4, 0xffffffff ;  /* 0xffffffff00047882 */ /* 0x000fc60000000000 */
[----:B------:R-:W-:Y:S05]  /*1eff0*/  BRA.DIV UR4, `(.L_x_777) ;  /* 0x0000004a046c7947 */ /* 0x000fea000b800000 */
[----:B0-----:R-:W0:Y:S02]  /*1f000*/  S2R R0, SR_TID.X ;  /* 0x0000000000007919 */ /* 0x001e240000002100 */
[----:B0-----:R-:W-:-:S04]  /*1f010*/  SHF.R.U32.HI R0, RZ, 0x5, R0 ;  /* 0x00000005ff007819 */ /* 0x001fc80000011600 */
[----:B------:R-:W-:-:S05]  /*1f020*/  LOP3.LUT R0, R0, 0x3, RZ, 0xc0, !PT ;  /* 0x0000000300007812 */ /* 0x000fca00078ec0ff */
[----:B------:R0:W1:Y:S02]  /*1f030*/  SHFL.IDX PT, R14, R0, RZ, 0x1f ;  /* 0x00001fff000e7589 */ /* 0x00006400000e0000 */
.L_x_946:
[----:B-1----:R-:W-:-:S13]  /*1f040*/  ISETP.NE.AND P0, PT, R14, RZ, PT ;  /* 0x000000ff0e00720c */ /* 0x002fda0003f05270 */
[----:B------:R-:W-:Y:S05]  /*1f050*/  @P0 BRA `(.L_x_448) ;  /* 0x0000000000900947 */ /* 0x000fea0003800000 */
[----:B------:R-:W-:-:S03]  /*1f060*/  UMOV UR4, 0xffffffff ;  /* 0xffffffff00047882 */ /* 0x000fc60000000000 */
[----:B------:R-:W-:Y:S05]  /*1f070*/  BRA.DIV UR4, `(.L_x_778) ;  /* 0x0000004a04807947 */ /* 0x000fea000b800000 */
[----:B------:R-:W-:-:S13]  /*1f080*/  ELECT P6, URZ, PT ;  /* 0x00000000003f782f */ /* 0x000fda00038c0000 */
.L_x_949:
[----:B------:R-:W-:Y:S05]  /*1f090*/  @!P6 BRA `(.L_x_448) ;  /* 0x000000000080e947 */ /* 0x000fea0003800000 */
[----:B0-----:R-:W3:Y:S02]  /*1f0a0*/  LDL R0, [R1+0x38] ;  /* 0x0000380001007983 */ /* 0x001ee40000100800 */
[----:B---3--:R-:W-:-:S13]  /*1f0b0*/  R2UR UR4, R0 ;  /* 0x00000000000472ca */ /* 0x008fda00000e0000 */
[----:B------:R-:W-:-:S06]  /*1f0c0*/  ULOP3.LUT UR4, UR4, 0x2, URZ, 0xfc, !UPT ;  /* 0x0000000204047892 */ /* 0x000fcc000f8efc3f */
[----:B------:R-:W-:-:S05]  /*1f0d0*/  IMAD.U32 R0, RZ, RZ, UR4 ;  /* 0x00000004ff007e24 */ /* 0x000fca000f8e00ff */
[----:B------:R-:W-:-:S13]  /*1f0e0*/  ISETP.NE.AND P0, PT, R0, 0x3, PT ;  /* 0x000000030000780c */ /* 0x000fda0003f05270 */
[----:B------:R-:W-:Y:S05]  /*1f0f0*/  @!P0 BRA `(.L_x_779) ;  /* 0x0000000000048947 */ /* 0x000fea0003800000 */
[----:B------:R-:W-:Y:S01]  /*1f100*/  BPT.TRAP 0x1 ;  /* 0x000000040000795c */ /* 0x000fe20000300000 */
.L_x_779:
[C---:B------:R-:W-:Y:S01]  /*1f110*/  IMAD R3, R28.reuse, 0x8, R5 ;  /* 0x000000081c037824 */ /* 0x040fe200078e0205 */
[----:B------:R-:W-:Y:S01]  /*1f120*/  SHF.L.U32 R2, R29, 0x1f, RZ ;  /* 0x0000001f1d027819 */ /* 0x000fe200000006ff */
[----:B------:R-:W-:-:S03]  /*1f130*/  VIADD R28, R28, 0x1 ;  /* 0x000000011c1c7836 */ /* 0x000fc60000000000 */
[----:B------:R-:W0:Y:S02]  /*1f140*/  SYNCS.PHASECHK.TRANS64.TRYWAIT P1, [R3+URZ+0x2a840], R2 ;  /* 0x02a84002030075a7 */ /* 0x000e24000802017f */
[----:B------:R-:W-:-:S04]  /*1f150*/  ISETP.NE.AND P2, PT, R28, 0x2, PT ;  /* 0x000000021c00780c */ /* 0x000fc80003f45270 */
[----:B------:R-:W-:Y:S01]  /*1f160*/  SEL R0, RZ, 0x1, P2 ;  /* 0x00000001ff007807 */ /* 0x000fe20001000000 */
[----:B0-----:R-:W-:Y:S08]  /*1f170*/  @!P1 BRA `(.L_x_780) ;  /* 0x0000004800609947 */ /* 0x001ff00003800000 */
.L_x_950:
[----:B------:R-:W-:Y:S02]  /*1f180*/  SEL R28, R28, RZ, P2 ;  /* 0x000000ff1c1c7207 */ /* 0x000fe40001000000 */
[----:B------:R-:W-:Y:S01]  /*1f190*/  LOP3.LUT R0, R29, R0, RZ, 0x3c, !PT ;  /* 0x000000001d007212 */ /* 0x000fe200078e3cff */
[----:B------:R-:W-:Y:S06]  /*1f1a0*/  @!P0 BRA `(.L_x_781) ;  /* 0x0000000000048947 */ /* 0x000fec0003800000 */
[----:B------:R-:W-:Y:S01]  /*1f1b0*/  BPT.TRAP 0x1 ;  /* 0x000000040000795c */ /* 0x000fe20000300000 */
.L_x_781:
[----:B------:R-:W-:Y:S01]  /*1f1c0*/  IMAD R5, R28, 0x8, R5 ;  /* 0x000000081c057824 */ /* 0x000fe200078e0205 */
[----:B------:R-:W-:-:S04]  /*1f1d0*/  SHF.L.U32 R0, R0, 0x1f, RZ ;  /* 0x0000001f00007819 */ /* 0x000fc800000006ff */
[----:B------:R-:W1:Y:S02]  /*1f1e0*/  SYNCS.PHASECHK.TRANS64.TRYWAIT P1, [R5+URZ+0x2a840], R0 ;  /* 0x02a84000050075a7 */ /* 0x000e64000802017f */
[----:B-1----:R-:W-:Y:S05]  /*1f1f0*/  @!P1 BRA `(.L_x_782) ;  /* 0x0000004800549947 */ /* 0x002fea0003800000 */
.L_x_951:
[----:B------:R-:W-:Y:S05]  /*1f200*/  @!P0 BRA `(.L_x_783) ;  /* 0x0000000000048947 */ /* 0x000fea0003800000 */
[----:B------:R-:W-:Y:S01]  /*1f210*/  BPT.TRAP 0x1 ;  /* 0x000000040000795c */ /* 0x000fe20000300000 */
.L_x_783:
[----:B------:R-:W3:Y:S02]  /*1f220*/  SYNCS.PHASECHK.TRANS64.TRYWAIT P1, [R3+URZ+0x2a860], R2 ;  /* 0x02a86002030075a7 */ /* 0x000ee4000802017f */
[----:B---3--:R-:W-:Y:S05]  /*1f230*/  @!P1 BRA `(.L_x_784) ;  /* 0x0000004800589947 */ /* 0x008fea0003800000 */
.L_x_952:
[----:B------:R-:W-:Y:S05]  /*1f240*/  @!P0 BRA `(.L_x_785) ;  /* 0x0000000000048947 */ /* 0x000fea0003800000 */
[----:B------:R-:W-:Y:S01]  /*1f250*/  BPT.TRAP 0x1 ;  /* 0x000000040000795c */ /* 0x000fe20000300000 */
.L_x_785:
[----:B----4-:R4:W0:Y:S02]  /*1f260*/  SYNCS.PHASECHK.TRANS64.TRYWAIT P0, [R5+URZ+0x2a860], R0 ;  /* 0x02a86000050075a7 */ /* 0x010824000800017f */
[----:B0-----:R-:W-:Y:S05]  /*1f270*/  @!P0 NANOSLEEP.SYNCS 0x989680 ;  /* 0x009896800000895d */ /* 0x001fea0003900000 */
[----:B------:R-:W0:Y:S02]  /*1f280*/  @!P0 SYNCS.PHASECHK.TRANS64 P0, [R5+URZ+0x2a860], R0 ;  /* 0x02a86000050085a7 */ /* 0x000e24000800007f */
[----:B0-----:R-:W-:Y:S05]  /*1f290*/  @!P0 BRA `(.L_x_785) ;  /* 0xfffffffc00f08947 */ /* 0x001fea000383ffff */
.L_x_448:
[----:B------:R-:W-:Y:S05]  /*1f2a0*/  BSYNC B9 ;  /* 0x0000000000097941 */ /* 0x000fea0003800000 */
.L_x_445:
[----:B------:R-:W-:Y:S05]  /*1f2b0*/  EXIT ;  /* 0x000000000000794d */ /* 0x000fea0003800000 */
.L_x_466:
[----:B0-----:R0:W1:Y:S02]  /*1f2c0*/  SYNCS.PHASECHK.TRANS64.TRYWAIT P6, [R88+URZ+0x2a890], R89 ;  /* 0x02a89059580075a7 */ /* 0x00106400080c017f */
[----:B-1----:R-:W-:Y:S05]  /*1f2d0*/  @!P6 NANOSLEEP.SYNCS 0x989680 ;  /* 0x009896800000e95d */ /* 0x002fea0003900000 */
[----:B------:R-:W1:Y:S02]  /*1f2e0*/  @!P6 SYNCS.PHASECHK.TRANS64 P6, [R88+URZ+0x2a890], R89 ;  /* 0x02a890595800e5a7 */ /* 0x000e6400080c007f */
[----:B-1----:R-:W-:Y:S05]  /*1f2f0*/  @!P6 BRA `(.L_x_466) ;  /* 0xfffffffc00f0e947 */ /* 0x002fea000383ffff */
[----:B------:R-:W-:Y:S05]  /*1f300*/  BRA `(.L_x_786) ;  /* 0xfffffe44000c7947 */ /* 0x000fea000383ffff */
.L_x_467:
        /* <DEDUP_REMOVED lines=8> */
.L_x_788:
[----:B------:R-:W-:Y:S05]  /*1f390*/  BSYNC B1 ;  /* 0x0000000000017941 */ /* 0x000fea0003800000 */
.L_x_787:
[----:B------:R-:W-:Y:S01]  /*1f3a0*/  IMAD.MOV.U32 R13, RZ, RZ, R119 ;  /* 0x000000ffff0d7224 */ /* 0x000fe200078e0077 */
[----:B------:R-:W-:Y:S01]  /*1f3b0*/  MOV R15, 0xffffffff ;  /* 0xffffffff000f7802 */ /* 0x000fe20000000f00 */
[----:B------:R-:W-:Y:S02]  /*1f3c0*/  IMAD.MOV.U32 R12, RZ, RZ, RZ ;  /* 0x000000ffff0c7224 */ /* 0x000fe400078e00ff */
[----:B------:R-:W-:Y:S02]  /*1f3d0*/  IMAD.MOV.U32 R11, RZ, RZ, 0x1c1f ;  /* 0x00001c1fff0b7424 */ /* 0x000fe400078e00ff */
[----:B------:R-:W-:-:S07]  /*1f3e0*/  IMAD.MOV.U32 R82, RZ, RZ, R14 ;  /* 0x000000ffff527224 */ /* 0x000fce00078e000e */
[----:B------:R-:W-:Y:S05]  /*1f3f0*/  WARPSYNC.COLLECTIVE R15, `(.L_x_789) ;  /* 0x000000000f087348 */ /* 0x000fea0003c00000 */
[----:B------:R0:W1:Y:S02]  /*1f400*/  SHFL.IDX P6, R14, R13, R12, R11 ;  /* 0x0000000c0d0e7389 */ /* 0x00006400000c000b */
[----:B01----:R-:W-:Y:S01]  /*1f410*/  ENDCOLLECTIVE ;  /* 0x000000000000791b */ /* 0x003fe20003800000 */
.L_x_789:
[----:B------:R-:W-:Y:S01]  /*1f420*/  IMAD.MOV.U32 R11, RZ, RZ, R14 ;  /* 0x000000ffff0b7224 */ /* 0x000fe200078e000e */
[----:B------:R-:W-:Y:S06]  /*1f430*/  BRA `(.L_x_790) ;  /* 0xfffffe4000d47947 */ /* 0x000fec000383ffff */
.L_x_492:
[----:B------:R-:W-:Y:S01]  /*1f440*/  BSSY B1, `(.L_x_791) ;  /* 0x0000008000017945 */ /* 0x000fe20003800000 */
[----:B0---4-:R-:W-:Y:S02]  /*1f450*/  IMAD.MOV.U32 R13, RZ, RZ, R118 ;  /* 0x000000ffff0d7224 */ /* 0x011fe400078e0076 */
[----:B------:R-:W-:Y:S02]  /*1f460*/  IMAD.MOV.U32 R12, RZ, RZ, 0x1 ;  /* 0x00000001ff0c7424 */ /* 0x000fe400078e00ff */
[----:B---3--:R-:W-:Y:S02]  /*1f470*/  IMAD.MOV.U32 R11, RZ, RZ, 0x1c1f ;  /* 0x00001c1fff0b7424 */ /* 0x008fe400078e00ff */
[----:B------:R-:W-:-:S07]  /*1f480*/  IMAD.MOV.U32 R15, RZ, RZ, -0x1 ;  /* 0xffffffffff0f7424 */ /* 0x000fce00078e00ff */
[----:B-12---:R-:W-:Y:S05]  /*1f490*/  WARPSYNC.COLLECTIVE R15, `(.L_x_792) ;  /* 0x000000000f087348 */ /* 0x006fea0003c00000 */
[----:B------:R0:W3:Y:S02]  /*1f4a0*/  SHFL.IDX P6, R14, R13, R12, R11 ;  /* 0x0000000c0d0e7389 */ /* 0x0000e400000c000b */
[----:B0123--:R-:W-:Y:S01]  /*1f4b0*/  ENDCOLLECTIVE ;  /* 0x000000000000791b */ /* 0x00ffe20003800000 */
.L_x_792:
[----:B------:R-:W-:Y:S05]  /*1f4c0*/  BSYNC B1 ;  /* 0x0000000000017941 */ /* 0x000fea0003800000 */
.L_x_791:
[----:B------:R-:W-:Y:S01]  /*1f4d0*/  IMAD.MOV.U32 R13, RZ, RZ, R119 ;  /* 0x000000ffff0d7224 */ /* 0x000fe200078e0077 */
[----:B------:R-:W-:Y:S01]  /*1f4e0*/  MOV R12, 0x1 ;  /* 0x00000001000c7802 */ /* 0x000fe20000000f00 */
[----:B------:R-:W-:Y:S02]  /*1f4f0*/  IMAD.MOV.U32 R11, RZ, RZ, 0x1c1f ;  /* 0x00001c1fff0b7424 */ /* 0x000fe400078e00ff */
[----:B------:R-:W-:Y:S02]  /*1f500*/  IMAD.MOV.U32 R15, RZ, RZ, -0x1 ;  /* 0xffffffffff0f7424 */ /* 0x000fe400078e00ff */
[----:B------:R-:W-:-:S07]  /*1f510*/  IMAD.MOV.U32 R118, RZ, RZ, R14 ;  /* 0x000000ffff767224 */ /* 0x000fce00078e000e */
[----:B------:R-:W-:Y:S05]  /*1f520*/  WARPSYNC.COLLECTIVE R15, `(.L_x_793) ;  /* 0x000000000f087348 */ /* 0x000fea0003c00000 */
[----:B------:R0:W1:Y:S02]  /*1f530*/  SHFL.IDX P6, R14, R13, R12, R11 ;  /* 0x0000000c0d0e7389 */ /* 0x00006400000c000b */
[----:B01----:R-:W-:Y:S01]  /*1f540*/  ENDCOLLECTIVE ;  /* 0x000000000000791b */ /* 0x003fe20003800000 */
.L_x_793:
[----:B------:R-:W-:Y:S01]  /*1f550*/  IMAD.MOV.U32 R119, RZ, RZ, R14 ;  /* 0x000000ffff777224 */ /* 0x000fe200078e000e */
[----:B------:R-:W-:Y:S06]  /*1f560*/  BRA `(.L_x_794) ;  /* 0xfffffe5800387947 */ /* 0x000fec000383ffff */
.L_x_522:
[----:B-1----:R1:W2:Y:S02]  /*1f570*/  SYNCS.PHASECHK.TRANS64.TRYWAIT P6, [R88+URZ+0x2a890], R89 ;  /* 0x02a89059580075a7 */ /* 0x0022a400080c017f */
[----:B--2---:R-:W-:Y:S05]  /*1f580*/  @!P6 NANOSLEEP.SYNCS 0x989680 ;  /* 0x009896800000e95d */ /* 0x004fea0003900000 */
[----:B------:R-:W2:Y:S02]  /*1f590*/  @!P6 SYNCS.PHASECHK.TRANS64 P6, [R88+URZ+0x2a890], R89 ;  /* 0x02a890595800e5a7 */ /* 0x000ea400080c007f */
[----:B--2---:R-:W-:Y:S05]  /*1f5a0*/  @!P6 BRA `(.L_x_522) ;  /* 0xfffffffc00f0e947 */ /* 0x004fea000383ffff */
[----:B------:R-:W-:Y:S05]  /*1f5b0*/  BRA `(.L_x_795) ;  /* 0xfffffe7800687947 */ /* 0x000fea000383ffff */
.L_x_523:
[----:B------:R-:W-:Y:S01]  /*1f5c0*/  BSSY B1, `(.L_x_796) ;  /* 0x0000008000017945 */ /* 0x000fe20003800000 */
[----:B------:R-:W-:Y:S02]  /*1f5d0*/  IMAD.MOV.U32 R13, RZ, RZ, R118 ;  /* 0x000000ffff0d7224 */ /* 0x000fe400078e0076 */
[----:B------:R-:W-:Y:S02]  /*1f5e0*/  IMAD.MOV.U32 R12, RZ, RZ, RZ ;  /* 0x000000ffff0c7224 */ /* 0x000fe400078e00ff */
[----:B------:R-:W-:Y:S02]  /*1f5f0*/  IMAD.MOV.U32 R11, RZ, RZ, 0x1c1f ;  /* 0x00001c1fff0b7424 */ /* 0x000fe400078e00ff */
[----:B------:R-:W-:-:S07]  /*1f600*/  IMAD.MOV.U32 R15, RZ, RZ, -0x1 ;  /* 0xffffffffff0f7424 */ /* 0x000fce00078e00ff */
[----:B-1----:R-:W-:Y:S05]  /*1f610*/  WARPSYNC.COLLECTIVE R15, `(.L_x_797) ;  /* 0x000000000f087348 */ /* 0x002fea0003c00000 */
[----:B------:R0:W2:Y:S02]  /*1f620*/  SHFL.IDX P6, R14, R13, R12, R11 ;  /* 0x0000000c0d0e7389 */ /* 0x0000a400000c000b */
[----:B012---:R-:W-:Y:S01]  /*1f630*/  ENDCOLLECTIVE ;  /* 0x000000000000791b */ /* 0x007fe20003800000 */
.L_x_797:
[----:B------:R-:W-:Y:S05]  /*1f640*/  BSYNC B1 ;  /* 0x0000000000017941 */ /* 0x000fea0003800000 */
.L_x_796:
[----:B------:R-:W-:Y:S01]  /*1f650*/  IMAD.MOV.U32 R13, RZ, RZ, R119 ;  /* 0x000000ffff0d7224 */ /* 0x000fe200078e0077 */
[----:B------:R-:W-:Y:S01]  /*1f660*/  MOV R123, R14 ;  /* 0x0000000e007b7202 */ /* 0x000fe20000000f00 */
[----:B------:R-:W-:Y:S02]  /*1f670*/  IMAD.MOV.U32 R12, RZ, RZ, RZ ;  /* 0x000000ffff0c7224 */ /* 0x000fe400078e00ff */
[----:B------:R-:W-:Y:S02]  /*1f680*/  IMAD.MOV.U32 R11, RZ, RZ, 0x1c1f ;  /* 0x00001c1fff0b7424 */ /* 0x000fe400078e00ff */
[----:B------:R-:W-:-:S07]  /*1f690*/  IMAD.MOV.U32 R15, RZ, RZ, -0x1 ;  /* 0xffffffffff0f7424 */ /* 0x000fce00078e00ff */
[----:B------:R-:W-:Y:S05]  /*1f6a0*/  WARPSYNC.COLLECTIVE R15, `(.L_x_798) ;  /* 0x000000000f087348 */ /* 0x000fea0003c00000 */
[----:B------:R0:W1:Y:S02]  /*1f6b0*/  SHFL.IDX P6, R14, R13, R12, R11 ;  /* 0x0000000c0d0e7389 */ /* 0x00006400000c000b */
[----:B01----:R-:W-:Y:S01]  /*1f6c0*/  ENDCOLLECTIVE ;  /* 0x000000000000791b */ /* 0x003fe20003800000 */
.L_x_798:
[----:B------:R-:W-:Y:S01]  /*1f6d0*/  IMAD.MOV.U32 R11, RZ, RZ, R14 ;  /* 0x000000ffff0b7224 */ /* 0x000fe200078e000e */
[----:B------:R-:W-:Y:S06]  /*1f6e0*/  BRA `(.L_x_799) ;  /* 0xfffffe7800347947 */ /* 0x000fec000383ffff */
.L_x_536:
[----:B------:R-:W-:Y:S01]  /*1f6f0*/  BSSY B1, `(.L_x_800) ;  /* 0x0000008000017945 */ /* 0x000fe20003800000 */
[----:B--234-:R-:W-:Y:S01]  /*1f700*/  IMAD.MOV.U32 R13, RZ, RZ, R118 ;  /* 0x000000ffff0d7224 */ /* 0x01cfe200078e0076 */
[----:B------:R-:W-:Y:S01]  /*1f710*/  MOV R11, 0x1c1f ;  /* 0x00001c1f000b7802 */ /* 0x000fe20000000f00 */
[----:B------:R-:W-:Y:S02]  /*1f720*/  IMAD.MOV.U32 R12, RZ, RZ, 0x1 ;  /* 0x00000001ff0c7424 */ /* 0x000fe400078e00ff */
[----:B------:R-:W-:-:S07]  /*1f730*/  IMAD.MOV.U32 R15, RZ, RZ, -0x1 ;  /* 0xffffffffff0f7424 */ /* 0x000fce00078e00ff */
[----:B01----:R-:W-:Y:S05]  /*1f740*/  WARPSYNC.COLLECTIVE R15, `(.L_x_801) ;  /* 0x000000000f087348 */ /* 0x003fea0003c00000 */
[----:B------:R2:W3:Y:S02]  /*1f750*/  SHFL.IDX P6, R14, R13, R12, R11 ;  /* 0x0000000c0d0e7389 */ /* 0x0004e400000c000b */
[----:B0123--:R-:W-:Y:S01]  /*1f760*/  ENDCOLLECTIVE ;  /* 0x000000000000791b */ /* 0x00ffe20003800000 */
.L_x_801:
[----:B------:R-:W-:Y:S05]  /*1f770*/  BSYNC B1 ;  /* 0x0000000000017941 */ /* 0x000fea0003800000 */
.L_x_800:
[----:B------:R-:W-:Y:S02]  /*1f780*/  IMAD.MOV.U32 R13, RZ, RZ, R119 ;  /* 0x000000ffff0d7224 */ /* 0x000fe400078e0077 */
[----:B------:R-:W-:Y:S02]  /*1f790*/  IMAD.MOV.U32 R12, RZ, RZ, 0x1 ;  /* 0x00000001ff0c7424 */ /* 0x000fe400078e00ff */
[----:B------:R-:W-:Y:S02]  /*1f7a0*/  IMAD.MOV.U32 R11, RZ, RZ, 0x1c1f ;  /* 0x00001c1fff0b7424 */ /* 0x000fe400078e00ff */
[----:B------:R-:W-:Y:S02]  /*1f7b0*/  IMAD.MOV.U32 R15, RZ, RZ, -0x1 ;  /* 0xffffffffff0f7424 */ /* 0x000fe400078e00ff */
[----:B------:R-:W-:-:S07]  /*1f7c0*/  IMAD.MOV.U32 R118, RZ, RZ, R14 ;  /* 0x000000ffff767224 */ /* 0x000fce00078e000e */
[----:B------:R-:W-:Y:S05]  /*1f7d0*/  WARPSYNC.COLLECTIVE R15, `(.L_x_802) ;  /* 0x000000000f087348 */ /* 0x000fea0003c00000 */
[----:B------:R0:W1:Y:S02]  /*1f7e0*/  SHFL.IDX P6, R14, R13, R12, R11 ;  /* 0x0000000c0d0e7389 */ /* 0x00006400000c000b */
[----:B01----:R-:W-:Y:S01]  /*1f7f0*/  ENDCOLLECTIVE ;  /* 0x000000000000791b */ /* 0x003fe20003800000 */
.L_x_802:
[----:B------:R-:W-:Y:S01]  /*1f800*/  IMAD.MOV.U32 R119, RZ, RZ, R14 ;  /* 0x000000ffff777224 */ /* 0x000fe200078e000e */
[----:B------:R-:W-:Y:S06]  /*1f810*/  BRA `(.L_x_803) ;  /* 0xfffffe8c00f87947 */ /* 0x000fec000383ffff */
.L_x_549:
[----:B0-----:R0:W1:Y:S02]  /*1f820*/  SYNCS.PHASECHK.TRANS64.TRYWAIT P4, [R88+URZ+0x2a890], R89 ;  /* 0x02a89059580075a7 */ /* 0x001064000808017f */
[----:B-1----:R-:W-:Y:S05]  /*1f830*/  @!P4 NANOSLEEP.SYNCS 0x989680 ;  /* 0x009896800000c95d */ /* 0x002fea0003900000 */
[----:B------:R-:W1:Y:S02]  /*1f840*/  @!P4 SYNCS.PHASECHK.TRANS64 P4, [R88+URZ+0x2a890], R89 ;  /* 0x02a890595800c5a7 */ /* 0x000e64000808007f */
[----:B-1----:R-:W-:Y:S05]  /*1f850*/  @!P4 BRA `(.L_x_549) ;  /* 0xfffffffc00f0c947 */ /* 0x002fea000383ffff */
[----:B------:R-:W-:Y:S05]  /*1f860*/  BRA `(.L_x_804) ;  /* 0xfffffea400f87947 */ /* 0x000fea000383ffff */
.L_x_550:
        /* <DEDUP_REMOVED lines=8> */
.L_x_806:
[----:B------:R-:W-:Y:S05]  /*1f8f0*/  BSYNC B1 ;  /* 0x0000000000017941 */ /* 0x000fea0003800000 */
.L_x_805:
        /* <DEDUP_REMOVED lines=8> */
.L_x_807:
[----:B------:R-:W-:Y:S01]  /*1f980*/  IMAD.MOV.U32 R36, RZ, RZ, R14 ;  /* 0x000000ffff247224 */ /* 0x000fe200078e000e */
[----:B------:R-:W-:Y:S06]  /*1f990*/  BRA `(.L_x_808) ;  /* 0xfffffea8001c7947 */ /* 0x000fec000383ffff */
.L_x_553:
[----:B------:R-:W-:Y:S01]  /*1f9a0*/  BSSY B1, `(.L_x_809) ;  /* 0x0000008000017945 */ /* 0x000fe20003800000 */
[----:B----4-:R-:W-:Y:S02]  /*1f9b0*/  IMAD.MOV.U32 R13, RZ, RZ, R39 ;  /* 0x000000ffff0d7224 */ /* 0x010fe400078e0027 */
[----:B------:R-:W-:Y:S02]  /*1f9c0*/  IMAD.MOV.U32 R12, RZ, RZ, 0x1 ;  /* 0x00000001ff0c7424 */ /* 0x000fe400078e00ff */
[----:B------:R-:W-:Y:S02]  /*1f9d0*/  IMAD.MOV.U32 R11, RZ, RZ, 0x1c1f ;  /* 0x00001c1fff0b7424 */ /* 0x000fe400078e00ff */
[----:B------:R-:W-:-:S07]  /*1f9e0*/  IMAD.MOV.U32 R15, RZ, RZ, -0x1 ;  /* 0xffffffffff0f7424 */ /* 0x000fce00078e00ff */
[----:B0123--:R-:W-:Y:S05]  /*1f9f0*/  WARPSYNC.COLLECTIVE R15, `(.L_x_810) ;  /* 0x000000000f087348 */ /* 0x00ffea0003c00000 */
[----:B------:R4:W0:Y:S02]  /*1fa00*/  SHFL.IDX P6, R14, R13, R12, R11 ;  /* 0x0000000c0d0e7389 */ /* 0x00082400000c000b */
[----:B01234-:R-:W-:Y:S01]  /*1fa10*/  ENDCOLLECTIVE ;  /* 0x000000000000791b */ /* 0x01ffe20003800000 */
.L_x_810:
[----:B------:R-:W-:Y:S05]  /*1fa20*/  BSYNC B1 ;  /* 0x0000000000017941 */ /* 0x000fea0003800000 */
.L_x_809:
        /* <DEDUP_REMOVED lines=8> */
.L_x_811:
[----:B------:R-:W-:Y:S01]  /*1fab0*/  IMAD.MOV.U32 R36, RZ, RZ, R14 ;  /* 0x000000ffff247224 */ /* 0x000fe200078e000e */
[----:B------:R-:W-:Y:S06]  /*1fac0*/  BRA `(.L_x_812) ;  /* 0xfffffea800787947 */ /* 0x000fec000383ffff */
.L_x_557:
[----:B---3--:R3:W0:Y:S02]  /*1fad0*/  SYNCS.PHASECHK.TRANS64.TRYWAIT P0, [R88+URZ+0x2a8b0], R89 ;  /* 0x02a8b059580075a7 */ /* 0x008624000800017f */
[----:B0-----:R-:W-:Y:S05]  /*1fae0*/  @!P0 NANOSLEEP.SYNCS 0x989680 ;  /* 0x009896800000895d */ /* 0x001fea0003900000 */
[----:B------:R-:W0:Y:S02]  /*1faf0*/  @!P0 SYNCS.PHASECHK.TRANS64 P0, [R88+URZ+0x2a8b0], R89 ;  /* 0x02a8b059580085a7 */ /* 0x000e24000800007f */
[----:B0-----:R-:W-:Y:S05]  /*1fb00*/  @!P0 BRA `(.L_x_557) ;  /* 0xfffffffc00f08947 */ /* 0x001fea000383ffff */
[----:B------:R-:W-:Y:S05]  /*1fb10*/  BRA `(.L_x_813) ;  /* 0xfffffeac00507947 */ /* 0x000fea000383ffff */
.L_x_575:
[----:B------:R-:W-:Y:S01]  /*1fb20*/  BSSY B1, `(.L_x_814) ;  /* 0x0000008000017945 */ /* 0x000fe20003800000 */
[----:B------:R-:W-:Y:S02]  /*1fb30*/  IMAD.MOV.U32 R13, RZ, RZ, R25 ;  /* 0x000000ffff0d7224 */ /* 0x000fe400078e0019 */
[----:B------:R-:W-:Y:S02]  /*1fb40*/  IMAD.MOV.U32 R12, RZ, RZ, RZ ;  /* 0x000000ffff0c7224 */ /* 0x000fe400078e00ff */
[----:B------:R-:W-:Y:S02]  /*1fb50*/  IMAD.MOV.U32 R11, RZ, RZ, 0x1c1f ;  /* 0x00001c1fff0b7424 */ /* 0x000fe400078e00ff */
[----:B------:R-:W-:-:S07]  /*1fb60*/  IMAD.MOV.U32 R15, RZ, RZ, -0x1 ;  /* 0xffffffffff0f7424 */ /* 0x000fce00078e00ff */
[----:B----4-:R-:W-:Y:S05]  /*1fb70*/  WARPSYNC.COLLECTIVE R15, `(.L_x_815) ;  /* 0x000000000f087348 */ /* 0x010fea0003c00000 */
[----:B------:R0:W1:Y:S02]  /*1fb80*/  SHFL.IDX P6, R14, R13, R12, R11 ;  /* 0x0000000c0d0e7389 */ /* 0x00006400000c000b */
[----:B01--4-:R-:W-:Y:S01]  /*1fb90*/  ENDCOLLECTIVE ;  /* 0x000000000000791b */ /* 0x013fe20003800000 */
.L_x_815:
[----:B------:R-:W-:Y:S05]  /*1fba0*/  BSYNC B1 ;  /* 0x0000000000017941 */ /* 0x000fea0003800000 */
.L_x_814:
        /* <DEDUP_REMOVED lines=8> */
.L_x_816:
[----:B------:R-:W-:Y:S02]  /*1fc30*/  IMAD.MOV.U32 R13, RZ, RZ, R27 ;  /* 0x000000ffff0d7224 */ /* 0x000fe400078e001b */
[----:B------:R-:W-:-:S07]  /*1fc40*/  IMAD.MOV.U32 R3, RZ, RZ, R14 ;  /* 0x000000ffff037224 */ /* 0x000fce00078e000e */
[----:B------:R-:W-:Y:S05]  /*1fc50*/  WARPSYNC.COLLECTIVE R15, `(.L_x_817) ;  /* 0x000000000f087348 */ /* 0x000fea0003c00000 */
[----:B------:R0:W1:Y:S02]  /*1fc60*/  SHFL.IDX P6, R14, R13, R12, R11 ;  /* 0x0000000c0d0e7389 */ /* 0x00006400000c000b */
[----:B01----:R-:W-:Y:S01]  /*1fc70*/  ENDCOLLECTIVE ;  /* 0x000000000000791b */ /* 0x003fe20003800000 */
.L_x_817:
[----:B------:R-:W-:Y:S01]  /*1fc80*/  MOV R13, R26 ;  /* 0x0000001a000d7202 */ /* 0x000fe20000000f00 */
[----:B------:R-:W-:-:S07]  /*1fc90*/  IMAD.MOV.U32 R4, RZ, RZ, R14 ;  /* 0x000000ffff047224 */ /* 0x000fce00078e000e */
[----:B------:R-:W-:Y:S05]  /*1fca0*/  WARPSYNC.COLLECTIVE R15, `(.L_x_818) ;  /* 0x000000000f087348 */ /* 0x000fea0003c00000 */
[----:B------:R0:W1:Y:S02]  /*1fcb0*/  SHFL.IDX P6, R14, R13, R12, R11 ;  /* 0x0000000c0d0e7389 */ /* 0x00006400000c000b */
[----:B01----:R-:W-:Y:S01]  /*1fcc0*/  ENDCOLLECTIVE ;  /* 0x000000000000791b */ /* 0x003fe20003800000 */
.L_x_818:
[----:B------:R-:W-:Y:S05]  /*1fcd0*/  BRA `(.L_x_819) ;  /* 0xfffffeb8008c7947 */ /* 0x000fea000383ffff */
.L_x_579:
[----:B0-----:R0:W1:Y:S02]  /*1fce0*/  SYNCS.PHASECHK.TRANS64.TRYWAIT P0, [R2+URZ+0x2a800], R7 ;  /* 0x02a80007020075a7 */ /* 0x001064000800017f */
[----:B-1----:R-:W-:Y:S05]  /*1fcf0*/  @!P0 NANOSLEEP.SYNCS 0x989680 ;  /* 0x009896800000895d */ /* 0x002fea0003900000 */
[----:B------:R-:W1:Y:S02]  /*1fd00*/  @!P0 SYNCS.PHASECHK.TRANS64 P0, [R2+URZ+0x2a800], R7 ;  /* 0x02a80007020085a7 */ /* 0x000e64000800007f */
[----:B-1----:R-:W-:Y:S05]  /*1fd10*/  @!P0 BRA `(.L_x_579) ;  /* 0xfffffffc00f08947 */ /* 0x002fea000383ffff */
[----:B------:R-:W-:Y:S05]  /*1fd20*/  BRA `(.L_x_820) ;  /* 0xfffffec000f87947 */ /* 0x000fea000383ffff */
.L_x_603:
        /* <DEDUP_REMOVED lines=8> */
.L_x_822:
[----:B------:R-:W-:Y:S05]  /*1fdb0*/  BSYNC B1 ;  /* 0x0000000000017941 */ /* 0x000fea0003800000 */
.L_x_821:
[----:B------:R-:W-:Y:S01]  /*1fdc0*/  IMAD.MOV.U32 R13, RZ, RZ, R24 ;  /* 0x000000ffff0d7224 */ /* 0x000fe200078e0018 */
[----:B------:R-:W-:Y:S01]  /*1fdd0*/  MOV R11, 0x1c1f ;  /* 0x00001c1f000b7802 */ /* 0x000fe20000000f00 */
[----:B------:R-:W-:Y:S02]  /*1fde0*/  IMAD.MOV.U32 R12, RZ, RZ, RZ ;  /* 0x000000ffff0c7224 */ /* 0x000fe400078e00ff */
[----:B------:R-:W-:Y:S02]  /*1fdf0*/  IMAD.MOV.U32 R15, RZ, RZ, -0x1 ;  /* 0xffffffffff0f7424 */ /* 0x000fe400078e00ff */
[----:B------:R-:W-:-:S07]  /*1fe00*/  IMAD.MOV.U32 R3, RZ, RZ, R14 ;  /* 0x000000ffff037224 */ /* 0x000fce00078e000e */
[----:B------:R-:W-:Y:S05]  /*1fe10*/  WARPSYNC.COLLECTIVE R15, `(.L_x_823) ;  /* 0x000000000f087348 */ /* 0x000fea0003c00000 */
[----:B------:R0:W1:Y:S02]  /*1fe20*/  SHFL.IDX P6, R14, R13, R12, R11 ;  /* 0x0000000c0d0e7389 */ /* 0x00006400000c000b */
[----:B01----:R-:W-:Y:S01]  /*1fe30*/  ENDCOLLECTIVE ;  /* 0x000000000000791b */ /* 0x003fe20003800000 */
.L_x_823:
[----:B------:R-:W-:Y:S02]  /*1fe40*/  IMAD.MOV.U32 R13, RZ, RZ, R27 ;  /* 0x000000ffff0d7224 */ /* 0x000fe400078e001b */
[----:B------:R-:W-:-:S07]  /*1fe50*/  IMAD.MOV.U32 R0, RZ, RZ, R14 ;  /* 0x000000ffff007224 */ /* 0x000fce00078e000e */
[----:B------:R-:W-:Y:S05]  /*1fe60*/  WARPSYNC.COLLECTIVE R15, `(.L_x_824) ;  /* 0x000000000f087348 */ /* 0x000fea0003c00000 */
[----:B------:R0:W1:Y:S02]  /*1fe70*/  SHFL.IDX P6, R14, R13, R12, R11 ;  /* 0x0000000c0d0e7389 */ /* 0x00006400000c000b */
[----:B01----:R-:W-:Y:S01]  /*1fe80*/  ENDCOLLECTIVE ;  /* 0x000000000000791b */ /* 0x003fe20003800000 */
.L_x_824:
[----:B------:R-:W-:Y:S02]  /*1fe90*/  IMAD.MOV.U32 R13, RZ, RZ, R26 ;  /* 0x000000ffff0d7224 */ /* 0x000fe400078e001a */
[----:B------:R-:W-:-:S07]  /*1fea0*/  IMAD.MOV.U32 R21, RZ, RZ, R14 ;  /* 0x000000ffff157224 */ /* 0x000fce00078e000e */
[----:B------:R-:W-:Y:S05]  /*1feb0*/  WARPSYNC.COLLECTIVE R15, `(.L_x_825) ;  /* 0x000000000f087348 */ /* 0x000fea0003c00000 */
[----:B------:R0:W1:Y:S02]  /*1fec0*/  SHFL.IDX P6, R14, R13, R12, R11 ;  /* 0x0000000c0d0e7389 */ /* 0x00006400000c000b */
[----:B01----:R-:W-:Y:S01]  /*1fed0*/  ENDCOLLECTIVE ;  /* 0x000000000000791b */ /* 0x003fe20003800000 */
.L_x_825:
[----:B------:R-:W-:Y:S01]  /*1fee0*/  IMAD.MOV.U32 R20, RZ, RZ, R14 ;  /* 0x000000ffff147224 */ /* 0x000fe200078e000e */
[----:B------:R-:W-:Y:S06]  /*1fef0*/  BRA `(.L_x_826) ;  /* 0xfffffee000a07947 */ /* 0x000fec000383ffff */
.L_x_607:
[----:B0-----:R0:W1:Y:S02]  /*1ff00*/  SYNCS.PHASECHK.TRANS64.TRYWAIT P0, [R2+URZ+0x2a800], R5 ;  /* 0x02a80005020075a7 */ /* 0x001064000800017f */
[----:B-1----:R-:W-:Y:S05]  /*1ff10*/  @!P0 NANOSLEEP.SYNCS 0x989680 ;  /* 0x009896800000895d */ /* 0x002fea0003900000 */
[----:B------:R-:W1:Y:S02]  /*1ff20*/  @!P0 SYNCS.PHASECHK.TRANS64 P0, [R2+URZ+0x2a800], R5 ;  /* 0x02a80005020085a7 */ /* 0x000e64000800007f */
[----:B-1----:R-:W-:Y:S05]  /*1ff30*/  @!P0 BRA `(.L_x_607) ;  /* 0xfffffffc00f08947 */ /* 0x002fea000383ffff */
[----:B------:R-:W-:Y:S05]  /*1ff40*/  BRA `(.L_x_827) ;  /* 0xfffffee800a47947 */ /* 0x000fea000383ffff */
.L_x_621:
[----:B-1----:R1:W2:Y:S02]  /*1ff50*/  SYNCS.PHASECHK.TRANS64.TRYWAIT P1, [R0+URZ+0x2a830], R3 ;  /* 0x02a83003000075a7 */ /* 0x0022a4000802017f */
[----:B--2---:R-:W-:Y:S05]  /*1ff60*/  @!P1 NANOSLEEP.SYNCS 0x989680 ;  /* 0x009896800000995d */ /* 0x004fea0003900000 */
[----:B------:R-:W2:Y:S02]  /*1ff70*/  @!P1 SYNCS.PHASECHK.TRANS64 P1, [R0+URZ+0x2a830], R3 ;  /* 0x02a83003000095a7 */ /* 0x000ea4000802007f */
[----:B--2---:R-:W-:Y:S05]  /*1ff80*/  @!P1 BRA `(.L_x_621) ;  /* 0xfffffffc00f09947 */ /* 0x004fea000383ffff */
[----:B------:R-:W-:Y:S05]  /*1ff90*/  BRA `(.L_x_620) ;  /* 0xffffff0c00a07947 */ /* 0x000fea000383ffff */
.L_x_629:
[----:B-1----:R1:W2:Y:S02]  /*1ffa0*/  SYNCS.PHASECHK.TRANS64.TRYWAIT P1, [R15+URZ+0x2a830], R10 ;  /* 0x02a8300a0f0075a7 */ /* 0x0022a4000802017f */
[----:B--2---:R-:W-:Y:S05]  /*1ffb0*/  @!P1 NANOSLEEP.SYNCS 0x989680 ;  /* 0x009896800000995d */ /* 0x004fea0003900000 */
[----:B------:R-:W2:Y:S02]  /*1ffc0*/  @!P1 SYNCS.PHASECHK.TRANS64 P1, [R15+URZ+0x2a830], R10 ;  /* 0x02a8300a0f0095a7 */ /* 0x000ea4000802007f */
[----:B--2---:R-:W-:Y:S05]  /*1ffd0*/  @!P1 BRA `(.L_x_629) ;  /* 0xfffffffc00f09947 */ /* 0x004fea000383ffff */
[----:B------:R-:W-:Y:S05]  /*1ffe0*/  BRA `(.L_x_628) ;  /* 0xffffff3800087947 */ /* 0x000fea000383ffff */
.L_x_634:
[----:B-1----:R1:W2:Y:S02]  /*1fff0*/  SYNCS.PHASECHK.TRANS64.TRYWAIT P1, [R10+URZ+0x2a850], R6 ;  /* 0x02a850060a0075a7 */ /* 0x0022a4000802017f */
[----:B--2---:R-:W-:Y:S05]  /*20000*/  @!P1 NANOSLEEP.SYNCS 0x989680 ;  /* 0x009896800000995d */ /* 0x004fea0003900000 */
[----:B------:R-:W2:Y:S02]  /*20010*/  @!P1 SYNCS.PHASECHK.TRANS64 P1, [R10+URZ+0x2a850], R6 ;  /* 0x02a850060a0095a7 */ /* 0x000ea4000802007f */
[----:B--2---:R-:W-:Y:S05]  /*20020*/  @!P1 BRA `(.L_x_634) ;  /* 0xfffffffc00f09947 */ /* 0x004fea000383ffff */
[----:B------:R-:W-:Y:S05]  /*20030*/  BRA `(.L_x_633) ;  /* 0xffffff4000f87947 */ /* 0x000fea000383ffff */
.L_x_642:
[----:B-1----:R1:W2:Y:S02]  /*20040*/  SYNCS.PHASECHK.TRANS64.TRYWAIT P1, [R14+URZ+0x2a850], R5 ;  /* 0x02a850050e0075a7 */ /* 0x0022a4000802017f */
[----:B--2---:R-:W-:Y:S05]  /*20050*/  @!P1 NANOSLEEP.SYNCS 0x989680 ;  /* 0x009896800000995d */ /* 0x004fea0003900000 */
[----:B------:R-:W2:Y:S02]  /*20060*/  @!P1 SYNCS.PHASECHK.TRANS64 P1, [R14+URZ+0x2a850], R5 ;  /* 0x02a850050e0095a7 */ /* 0x000ea4000802007f */
[----:B--2---:R-:W-:Y:S05]  /*20070*/  @!P1 BRA `(.L_x_642) ;  /* 0xfffffffc00f09947 */ /* 0x004fea000383ffff */
[----:B------:R-:W-:Y:S05]  /*20080*/  BRA `(.L_x_641) ;  /* 0xffffff6000407947 */ /* 0x000fea000383ffff */
.L_x_679:
[----:B------:R-:W0:Y:S01]  /*20090*/  S2R R9, SR_TID.X ;  /* 0x0000000000097919 */ /* 0x000e220000002100 */
[----:B------:R-:W-:Y:S01]  /*200a0*/  BSSY B1, `(.L_x_828) ;  /* 0x000000a000017945 */ /* 0x000fe20003800000 */
[----:B------:R-:W-:Y:S01]  /*200b0*/  MOV R12, RZ ;  /* 0x000000ff000c7202 */ /* 0x000fe20000000f00 */
[----:B------:R-:W-:Y:S02]  /*200c0*/  IMAD.MOV.U32 R11, RZ, RZ, 0x1f ;  /* 0x0000001fff0b7424 */ /* 0x000fe400078e00ff */
[----:B------:R-:W-:Y:S01]  /*200d0*/  IMAD.MOV.U32 R15, RZ, RZ, -0x1 ;  /* 0xffffffffff0f7424 */ /* 0x000fe200078e00ff */
[----:B0-----:R-:W-:-:S04]  /*200e0*/  SHF.R.U32.HI R9, RZ, 0x5, R9 ;  /* 0x00000005ff097819 */ /* 0x001fc80000011609 */
[----:B------:R-:W-:-:S05]  /*200f0*/  LOP3.LUT R9, R9, 0x3, RZ, 0xc0, !PT ;  /* 0x0000000309097812 */ /* 0x000fca00078ec0ff */
[----:B------:R-:W-:-:S07]  /*20100*/  IMAD.MOV.U32 R13, RZ, RZ, R9 ;  /* 0x000000ffff0d7224 */ /* 0x000fce00078e0009 */
[----:B------:R-:W-:Y:S05]  /*20110*/  WARPSYNC.COLLECTIVE R15, `(.L_x_829) ;  /* 0x000000000f087348 */ /* 0x000fea0003c00000 */
[----:B------:R0:W1:Y:S02]  /*20120*/  SHFL.IDX P6, R14, R13, R12, R11 ;  /* 0x0000000c0d0e7389 */ /* 0x00006400000c000b */
[----:B01----:R-:W-:Y:S01]  /*20130*/  ENDCOLLECTIVE ;  /* 0x000000000000791b */ /* 0x003fe20003800000 */
.L_x_829:
[----:B------:R-:W-:Y:S05]  /*20140*/  BSYNC B1 ;  /* 0x0000000000017941 */ /* 0x000fea0003800000 */
.L_x_828:
[----:B------:R-:W-:Y:S05]  /*20150*/  BRA `(.L_x_830) ;  /* 0xffffff9800b47947 */ /* 0x000fea000383ffff */
.L_x_681:
[----:B------:R-:W-:Y:S01]  /*20160*/  BSSY B1, `(.L_x_831) ;  /* 0x0000006000017945 */ /* 0x000fe20003800000 */
[----:B------:R-:W-:-:S07]  /*20170*/  IMAD.MOV.U32 R15, RZ, RZ, -0x1 ;  /* 0xffffffffff0f7424 */ /* 0x000fce00078e00ff */
[----:B0-----:R-:W-:Y:S05]  /*20180*/  WARPSYNC.COLLECTIVE R15, `(.L_x_832) ;  /* 0x000000000f0c7348 */ /* 0x001fea0003c00000 */
[----:B------:R-:W-:Y:S02]  /*20190*/  ELECT P6, UR62, PT ;  /* 0x00000000003e782f */ /* 0x000fe400038c0000 */
[----:B------:R-:W-:Y:S01]  /*201a0*/  MOV R14, UR62 ;  /* 0x0000003e000e7c02 */ /* 0x000fe20008000f00 */
[----:B0-----:R-:W-:Y:S10]  /*201b0*/  ENDCOLLECTIVE ;  /* 0x000000000000791b */ /* 0x001ff40003800000 */
.L_x_832:
[----:B------:R-:W-:Y:S05]  /*201c0*/  BSYNC B1 ;  /* 0x0000000000017941 */ /* 0x000fea0003800000 */
.L_x_831:
[----:B------:R-:W-:Y:S05]  /*201d0*/  BRA `(.L_x_680) ;  /* 0xffffff9800ac7947 */ /* 0x000fea000383ffff */
.L_x_683:
[----:B0-----:R0:W1:Y:S02]  /*201e0*/  SYNCS.PHASECHK.TRANS64.TRYWAIT P0, [R22+URZ+0x2a820], R3 ;  /* 0x02a82003160075a7 */ /* 0x001064000800017f */
[----:B-1----:R-:W-:Y:S05]  /*201f0*/  @!P0 NANOSLEEP.SYNCS 0x989680 ;  /* 0x009896800000895d */ /* 0x002fea0003900000 */
[----:B------:R-:W1:Y:S02]  /*20200*/  @!P0 SYNCS.PHASECHK.TRANS64 P0, [R22+URZ+0x2a820], R3 ;  /* 0x02a82003160085a7 */ /* 0x000e64000800007f */
[----:B-1----:R-:W-:Y:S05]  /*20210*/  @!P0 BRA `(.L_x_683) ;  /* 0xfffffffc00f08947 */ /* 0x002fea000383ffff */
[----:B------:R-:W-:Y:S05]  /*20220*/  BRA `(.L_x_833) ;  /* 0xffffff9800bc7947 */ /* 0x000fea000383ffff */
.L_x_687:
[----:B-1----:R1:W2:Y:S02]  /*20230*/  SYNCS.PHASECHK.TRANS64.TRYWAIT P0, [R9+URZ+0x2a8a0], R8 ;  /* 0x02a8a008090075a7 */ /* 0x0022a4000800017f */
[----:B--2---:R-:W-:Y:S05]  /*20240*/  @!P0 NANOSLEEP.SYNCS 0x989680 ;  /* 0x009896800000895d */ /* 0x004fea0003900000 */
[----:B------:R-:W2:Y:S02]  /*20250*/  @!P0 SYNCS.PHASECHK.TRANS64 P0, [R9+URZ+0x2a8a0], R8 ;  /* 0x02a8a008090085a7 */ /* 0x000ea4000800007f */
[----:B--2---:R-:W-:Y:S05]  /*20260*/  @!P0 BRA `(.L_x_687) ;  /* 0xfffffffc00f08947 */ /* 0x004fea000383ffff */
[----:B------:R-:W-:Y:S05]  /*20270*/  BRA `(.L_x_834) ;  /* 0xffffff9800d47947 */ /* 0x000fea000383ffff */
.L_x_694:
[----:B0-----:R0:W2:Y:S02]  /*20280*/  SYNCS.PHASECHK.TRANS64.TRYWAIT P0, [R9+URZ+0x2a8c0], R8 ;  /* 0x02a8c008090075a7 */ /* 0x0010a4000800017f */
[----:B--2---:R-:W-:Y:S05]  /*20290*/  @!P0 NANOSLEEP.SYNCS 0x989680 ;  /* 0x009896800000895d */ /* 0x004fea0003900000 */
[----:B------:R-:W2:Y:S02]  /*202a0*/  @!P0 SYNCS.PHASECHK.TRANS64 P0, [R9+URZ+0x2a8c0], R8 ;  /* 0x02a8c008090085a7 */ /* 0x000ea4000800007f */
[----:B--2---:R-:W-:Y:S05]  /*202b0*/  @!P0 BRA `(.L_x_694) ;  /* 0xfffffffc00f08947 */ /* 0x004fea000383ffff */
[----:B------:R-:W-:Y:S05]  /*202c0*/  BRA `(.L_x_835) ;  /* 0xffffff9c00cc7947 */ /* 0x000fea000383ffff */
.L_x_702:
[----:B-1----:R1:W2:Y:S02]  /*202d0*/  SYNCS.PHASECHK.TRANS64.TRYWAIT P1, [R6+URZ+0x2a8a0], R9 ;  /* 0x02a8a009060075a7 */ /* 0x0022a4000802017f */
[----:B--2---:R-:W-:Y:S05]  /*202e0*/  @!P1 NANOSLEEP.SYNCS 0x989680 ;  /* 0x009896800000995d */ /* 0x004fea0003900000 */
[----:B------:R-:W2:Y:S02]  /*202f0*/  @!P1 SYNCS.PHASECHK.TRANS64 P1, [R6+URZ+0x2a8a0], R9 ;  /* 0x02a8a009060095a7 */ /* 0x000ea4000802007f */
[----:B--2---:R-:W-:Y:S05]  /*20300*/  @!P1 BRA `(.L_x_702) ;  /* 0xfffffffc00f09947 */ /* 0x004fea000383ffff */
[----:B------:R-:W-:Y:S05]  /*20310*/  BRA `(.L_x_836) ;  /* 0xffffffa000c87947 */ /* 0x000fea000383ffff */
.L_x_709:
[----:B0-----:R0:W2:Y:S02]  /*20320*/  SYNCS.PHASECHK.TRANS64.TRYWAIT P1, [R6+URZ+0x2a8c0], R9 ;  /* 0x02a8c009060075a7 */ /* 0x0010a4000802017f */
[----:B--2---:R-:W-:Y:S05]  /*20330*/  @!P1 NANOSLEEP.SYNCS 0x989680 ;  /* 0x009896800000995d */ /* 0x004fea0003900000 */
[----:B------:R-:W2:Y:S02]  /*20340*/  @!P1 SYNCS.PHASECHK.TRANS64 P1, [R6+URZ+0x2a8c0], R9 ;  /* 0x02a8c009060095a7 */ /* 0x000ea4000802007f */
[----:B--2---:R-:W-:Y:S05]  /*20350*/  @!P1 BRA `(.L_x_709) ;  /* 0xfffffffc00f09947 */ /* 0x004fea000383ffff */
[----:B------:R-:W-:Y:S05]  /*20360*/  BRA `(.L_x_837) ;  /* 0xffffffa400bc7947 */ /* 0x000fea000383ffff */
.L_x_723:
[----:B------:R-:W0:Y:S01]  /*20370*/  S2R R7, SR_TID.X ;  /* 0x0000000000077919 */ /* 0x000e220000002100 */
[----:B------:R-:W-:Y:S01]  /*20380*/  BSSY B0, `(.L_x_838) ;  /* 0x000000a000007945 */ /* 0x000fe20003800000 */
[----:B------:R-:W-:Y:S02]  /*20390*/  IMAD.MOV.U32 R12, RZ, RZ, RZ ;  /* 0x000000ffff0c7224 */ /* 0x000fe400078e00ff */
[----:B------:R-:W-:Y:S02]  /*203a0*/  IMAD.MOV.U32 R11, RZ, RZ, 0x1f ;  /* 0x0000001fff0b7424 */ /* 0x000fe400078e00ff */
[----:B------:R-:W-:Y:S01]  /*203b0*/  IMAD.MOV.U32 R15, RZ, RZ, -0x1 ;  /* 0xffffffffff0f7424 */ /* 0x000fe200078e00ff */
[----:B0-----:R-:W-:-:S04]  /*203c0*/  SHF.R.U32.HI R7, RZ, 0x5, R7 ;  /* 0x00000005ff077819 */ /* 0x001fc80000011607 */
[----:B------:R-:W-:-:S05]  /*203d0*/  LOP3.LUT R7, R7, 0x3, RZ, 0xc0, !PT ;  /* 0x0000000307077812 */ /* 0x000fca00078ec0ff */
[----:B------:R-:W-:-:S07]  /*203e0*/  IMAD.MOV.U32 R13, RZ, RZ, R7 ;  /* 0x000000ffff0d7224 */ /* 0x000fce00078e0007 */
[----:B-----5:R-:W-:Y:S05]  /*203f0*/  WARPSYNC.COLLECTIVE R15, `(.L_x_839) ;  /* 0x000000000f087348 */ /* 0x020fea0003c00000 */
[----:B------:R0:W1:Y:S02]  /*20400*/  SHFL.IDX P6, R14, R13, R12, R11 ;  /* 0x0000000c0d0e7389 */ /* 0x00006400000c000b */
[----:B01---5:R-:W-:Y:S01]  /*20410*/  ENDCOLLECTIVE ;  /* 0x000000000000791b */ /* 0x023fe20003800000 */
.L_x_839:
[----:B------:R-:W-:Y:S05]  /*20420*/  BSYNC B0 ;  /* 0x0000000000007941 */ /* 0x000fea0003800000 */
.L_x_838:
[----:B------:R-:W-:Y:S05]  /*20430*/  BRA `(.L_x_840) ;  /* 0xffffffb000cc7947 */ /* 0x000fea000383ffff */
.L_x_726:
[----:B0-----:R0:W1:Y:S02]  /*20440*/  SYNCS.PHASECHK.TRANS64.TRYWAIT P0, [R7+URZ+0x2a840], R2 ;  /* 0x02a84002070075a7 */ /* 0x001064000800017f */
[----:B-1----:R-:W-:Y:S05]  /*20450*/  @!P0 NANOSLEEP.SYNCS 0x989680 ;  /* 0x009896800000895d */ /* 0x002fea0003900000 */
[----:B------:R-:W1:Y:S02]  /*20460*/  @!P0 SYNCS.PHASECHK.TRANS64 P0, [R7+URZ+0x2a840], R2 ;  /* 0x02a84002070085a7 */ /* 0x000e64000800007f */
[----:B-1----:R-:W-:Y:S05]  /*20470*/  @!P0 BRA `(.L_x_726) ;  /* 0xfffffffc00f08947 */ /* 0x002fea000383ffff */
[----:B------:R-:W-:Y:S05]  /*20480*/  BRA `(.L_x_841) ;  /* 0xffffffb400287947 */ /* 0x000fea000383ffff */
.L_x_727:
        /* <DEDUP_REMOVED lines=8> */
.L_x_843:
[----:B------:R-:W-:Y:S05]  /*20510*/  BSYNC B0 ;  /* 0x0000000000007941 */ /* 0x000fea0003800000 */
.L_x_842:
[----:B------:R-:W-:Y:S01]  /*20520*/  IMAD.MOV.U32 R13, RZ, RZ, R4 ;  /* 0x000000ffff0d7224 */ /* 0x000fe200078e0004 */
[----:B------:R-:W-:Y:S01]  /*20530*/  MOV R15, 0xffffffff ;  /* 0xffffffff000f7802 */ /* 0x000fe20000000f00 */
[----:B------:R-:W-:Y:S02]  /*20540*/  IMAD.MOV.U32 R12, RZ, RZ, RZ ;  /* 0x000000ffff0c7224 */ /* 0x000fe400078e00ff */
[----:B------:R-:W-:Y:S02]  /*20550*/  IMAD.MOV.U32 R11, RZ, RZ, 0x181f ;  /* 0x0000181fff0b7424 */ /* 0x000fe400078e00ff */
[----:B------:R-:W-:Y:S02]  /*20560*/  IMAD.MOV.U32 R2, RZ, RZ, R14 ;  /* 0x000000ffff027224 */ /* 0x000fe400078e000e */
[----:B------:R-:W-:-:S07]  /*20570*/  @P0 IMAD R8, R5, 0x2, R22 ;  /* 0x0000000205080824 */ /* 0x000fce00078e0216 */
[----:B------:R-:W-:Y:S05]  /*20580*/  WARPSYNC.COLLECTIVE R15, `(.L_x_844) ;  /* 0x000000000f087348 */ /* 0x000fea0003c00000 */
[----:B------:R0:W1:Y:S02]  /*20590*/  SHFL.IDX P6, R14, R13, R12, R11 ;  /* 0x0000000c0d0e7389 */ /* 0x00006400000c000b */
[----:B01----:R-:W-:Y:S01]  /*205a0*/  ENDCOLLECTIVE ;  /* 0x000000000000791b */ /* 0x003fe20003800000 */
.L_x_844:
[----:B------:R-:W-:Y:S02]  /*205b0*/  IMAD.MOV.U32 R13, RZ, RZ, R0 ;  /* 0x000000ffff0d7224 */ /* 0x000fe400078e0000 */
[----:B------:R-:W-:Y:S02]  /*205c0*/  IMAD.MOV.U32 R12, RZ, RZ, 0x1 ;  /* 0x00000001ff0c7424 */ /* 0x000fe400078e00ff */
[----:B------:R-:W-:-:S07]  /*205d0*/  IMAD.MOV.U32 R3, RZ, RZ, R14 ;  /* 0x000000ffff037224 */ /* 0x000fce00078e000e */
[----:B------:R-:W-:Y:S05]  /*205e0*/  WARPSYNC.COLLECTIVE R15, `(.L_x_845) ;  /* 0x000000000f087348 */ /* 0x000fea0003c00000 */
[----:B------:R0:W1:Y:S02]  /*205f0*/  SHFL.IDX P6, R14, R13, R12, R11 ;  /* 0x0000000c0d0e7389 */ /* 0x00006400000c000b */
[----:B01----:R-:W-:Y:S01]  /*20600*/  ENDCOLLECTIVE ;  /* 0x000000000000791b */ /* 0x003fe20003800000 */
.L_x_845:
        /* <DEDUP_REMOVED lines=17> */
.L_x_846:
[----:B------:R-:W-:Y:S02]  /*20720*/  @P1 IMAD R8, R5, 0x2, R22 ;  /* 0x0000000205081824 */ /* 0x000fe400078e0216 */
[----:B------:R-:W-:Y:S02]  /*20730*/  IMAD.MOV.U32 R13, RZ, RZ, R0 ;  /* 0x000000ffff0d7224 */ /* 0x000fe400078e0000 */
[----:B------:R-:W-:Y:S01]  /*20740*/  IMAD.MOV.U32 R12, RZ, RZ, 0x2 ;  /* 0x00000002ff0c7424 */ /* 0x000fe200078e00ff */
[----:B------:R-:W-:-:S07]  /*20750*/  MOV R3, R14 ;  /* 0x0000000e00037202 */ /* 0x000fce0000000f00 */
[----:B------:R-:W-:Y:S05]  /*20760*/  WARPSYNC.COLLECTIVE R15, `(.L_x_847) ;  /* 0x000000000f087348 */ /* 0x000fea0003c00000 */
[----:B------:R0:W1:Y:S02]  /*20770*/  SHFL.IDX P6, R14, R13, R12, R11 ;  /* 0x0000000c0d0e7389 */ /* 0x00006400000c000b */
[----:B01----:R-:W-:Y:S01]  /*20780*/  ENDCOLLECTIVE ;  /* 0x000000000000791b */ /* 0x003fe20003800000 */
.L_x_847:
        /* <DEDUP_REMOVED lines=17> */
.L_x_848:
[----:B------:R-:W-:Y:S02]  /*208a0*/  @P1 IMAD R8, R5, 0x2, R22 ;  /* 0x0000000205081824 */ /* 0x000fe400078e0216 */
[----:B------:R-:W-:Y:S02]  /*208b0*/  IMAD.MOV.U32 R13, RZ, RZ, R0 ;  /* 0x000000ffff0d7224 */ /* 0x000fe400078e0000 */
[----:B------:R-:W-:Y:S02]  /*208c0*/  IMAD.MOV.U32 R12, RZ, RZ, 0x3 ;  /* 0x00000003ff0c7424 */ /* 0x000fe400078e00ff */
[----:B------:R-:W-:-:S07]  /*208d0*/  IMAD.MOV.U32 R3, RZ, RZ, R14 ;  /* 0x000000ffff037224 */ /* 0x000fce00078e000e */
[----:B------:R-:W-:Y:S05]  /*208e0*/  WARPSYNC.COLLECTIVE R15, `(.L_x_849) ;  /* 0x000000000f087348 */ /* 0x000fea0003c00000 */
[----:B------:R0:W1:Y:S02]  /*208f0*/  SHFL.IDX P6, R14, R13, R12, R11 ;  /* 0x0000000c0d0e7389 */ /* 0x00006400000c000b */
[----:B01----:R-:W-:Y:S01]  /*20900*/  ENDCOLLECTIVE ;  /* 0x000000000000791b */ /* 0x003fe20003800000 */
.L_x_849:
        /* <DEDUP_REMOVED lines=17> */
.L_x_850:
[----:B------:R-:W-:Y:S01]  /*20a20*/  @P1 LEA R8, R5, R22, 0x1 ;  /* 0x0000001605081211 */ /* 0x000fe200078e08ff */
[----:B------:R-:W-:Y:S02]  /*20a30*/  IMAD.MOV.U32 R13, RZ, RZ, R0 ;  /* 0x000000ffff0d7224 */ /* 0x000fe400078e0000 */
[----:B------:R-:W-:Y:S02]  /*20a40*/  IMAD.MOV.U32 R12, RZ, RZ, 0x4 ;  /* 0x00000004ff0c7424 */ /* 0x000fe400078e00ff */
[----:B------:R-:W-:-:S07]  /*20a50*/  IMAD.MOV.U32 R3, RZ, RZ, R14 ;  /* 0x000000ffff037224 */ /* 0x000fce00078e000e */
[----:B------:R-:W-:Y:S05]  /*20a60*/  WARPSYNC.COLLECTIVE R15, `(.L_x_851) ;  /* 0x000000000f087348 */ /* 0x000fea0003c00000 */
[----:B------:R0:W1:Y:S02]  /*20a70*/  SHFL.IDX P6, R14, R13, R12, R11 ;  /* 0x0000000c0d0e7389 */ /* 0x00006400000c000b */
[----:B01----:R-:W-:Y:S01]  /*20a80*/  ENDCOLLECTIVE ;  /* 0x000000000000791b */ /* 0x003fe20003800000 */
.L_x_851:
        /* <DEDUP_REMOVED lines=17> */
.L_x_852:
[----:B------:R-:W-:Y:S01]  /*20ba0*/  @P1 IMAD R8, R5, 0x2, R22 ;  /* 0x0000000205081824 */ /* 0x000fe200078e0216 */
[----:B------:R-:W-:Y:S01]  /*20bb0*/  MOV R13, R0 ;  /* 0x00000000000d7202 */ /* 0x000fe20000000f00 */
[----:B------:R-:W-:Y:S02]  /*20bc0*/  IMAD.MOV.U32 R12, RZ, RZ, 0x5 ;  /* 0x00000005ff0c7424 */ /* 0x000fe400078e00ff */
[----:B------:R-:W-:-:S07]  /*20bd0*/  IMAD.MOV.U32 R3, RZ, RZ, R14 ;  /* 0x000000ffff037224 */ /* 0x000fce00078e000e */
[----:B------:R-:W-:Y:S05]  /*20be0*/  WARPSYNC.COLLECTIVE R15, `(.L_x_853) ;  /* 0x000000000f087348 */ /* 0x000fea0003c00000 */
[----:B------:R0:W1:Y:S02]  /*20bf0*/  SHFL.IDX P6, R14, R13, R12, R11 ;  /* 0x0000000c0d0e7389 */ /* 0x00006400000c000b */
[----:B01----:R-:W-:Y:S01]  /*20c00*/  ENDCOLLECTIVE ;  /* 0x000000000000791b */ /* 0x003fe20003800000 */
.L_x_853:
        /* <DEDUP_REMOVED lines=10> */
.L_x_854:
[----:B------:R-:W-:Y:S01]  /*20cb0*/  @!PT LDS RZ, [RZ] ;  /* 0x00000000fffff984 */ /* 0x000fe20000000800 */
[----:B------:R-:W-:Y:S01]  /*20cc0*/  @!PT LDS RZ, [RZ] ;  /* 0x00000000fffff984 */ /* 0x000fe20000000800 */
[----:B------:R-:W-:Y:S01]  /*20cd0*/  @!PT LDS RZ, [RZ] ;  /* 0x00000000fffff984 */ /* 0x000fe20000000800 */
[----:B------:R-:W-:Y:S04]  /*20ce0*/  @P1 LDGSTS.E.BYPASS.LTC128B.128 [R8+0x1a400], desc[UR60][R2.64], !P4 ;  /* 0x1a40000002081fae */ /* 0x000fe8000e101d7c */
[----:B------:R-:W-:Y:S04]  /*20cf0*/  @P1 LDGSTS.E.BYPASS.LTC128B.128 [R8+0x1d400], desc[UR60][R2.64+0x80], !P3 ;  /* 0x1d40008002081fae */ /* 0x000fe8000d901d7c */
[----:B------:R0:W-:Y:S02]  /*20d00*/  @P1 LDGSTS.E.BYPASS.LTC128B.128 [R8+0x20400], desc[UR60][R2.64+0x100], !P2 ;  /* 0x2040010002081fae */ /* 0x0001e4000d101d7c */
[----:B0-----:R-:W-:Y:S01]  /*20d10*/  IMAD.MOV.U32 R2, RZ, RZ, R14 ;  /* 0x000000ffff027224 */ /* 0x001fe200078e000e */
[----:B------:R-:W-:Y:S06]  /*20d20*/  BRA `(.L_x_855) ;  /* 0xffffffb000847947 */ /* 0x000fec000383ffff */
.L_x_732:
[----:B------:R-:W-:Y:S01]  /*20d30*/  IMAD.MOV.U32 R13, RZ, RZ, R5 ;  /* 0x000000ffff0d7224 */ /* 0x000fe200078e0005 */
[----:B------:R-:W-:Y:S01]  /*20d40*/  MOV R15, 0xffffffff ;  /* 0xffffffff000f7802 */ /* 0x000fe20000000f00 */
[----:B------:R-:W-:Y:S02]  /*20d50*/  IMAD.MOV.U32 R12, RZ, RZ, RZ ;  /* 0x000000ffff0c7224 */ /* 0x000fe400078e00ff */
[----:B------:R-:W-:Y:S02]  /*20d60*/  IMAD.MOV.U32 R11, RZ, RZ, 0x181f ;  /* 0x0000181fff0b7424 */ /* 0x000fe400078e00ff */
[----:B-----5:R-:W-:Y:S02]  /*20d70*/  IMAD R6, R17, R8, RZ ;  /* 0x0000000811067224 */ /* 0x020fe400078e02ff */
[----:B------:R-:W-:-:S07]  /*20d80*/  IMAD.IADD R4, R10, 0x1, R4 ;  /* 0x000000010a047824 */ /* 0x000fce00078e0204 */
[----:B------:R-:W-:Y:S05]  /*20d90*/  WARPSYNC.COLLECTIVE R15, `(.L_x_856) ;  /* 0x000000000f087348 */ /* 0x000fea0003c00000 */
[----:B------:R0:W1:Y:S02]  /*20da0*/  SHFL.IDX P6, R14, R13, R12, R11 ;  /* 0x0000000c0d0e7389 */ /* 0x00006400000c000b */
[----:B01----:R-:W-:Y:S01]  /*20db0*/  ENDCOLLECTIVE ;  /* 0x000000000000791b */ /* 0x003fe20003800000 */
.L_x_856:
[----:B------:R-:W-:Y:S01]  /*20dc0*/  ISETP.GE.AND P1, PT, R4, R6, PT ;  /* 0x000000060400720c */ /* 0x000fe20003f26270 */
[----:B------:R-:W-:Y:S02]  /*20dd0*/  IMAD.MOV.U32 R13, RZ, RZ, R0 ;  /* 0x000000ffff0d7224 */ /* 0x000fe400078e0000 */
[----:B------:R-:W-:-:S10]  /*20de0*/  IMAD.MOV.U32 R2, RZ, RZ, R14 ;  /* 0x000000ffff027224 */ /* 0x000fd400078e000e */
[----:B------:R-:W-:Y:S05]  /*20df0*/  WARPSYNC.COLLECTIVE R15, `(.L_x_857) ;  /* 0x000000000f087348 */ /* 0x000fea0003c00000 */
[----:B------:R0:W1:Y:S02]  /*20e00*/  SHFL.IDX P6, R14, R13, R12, R11 ;  /* 0x0000000c0d0e7389 */ /* 0x00006400000c000b */
[----:B01----:R-:W-:Y:S01]  /*20e10*/  ENDCOLLECTIVE ;  /* 0x000000000000791b */ /* 0x003fe20003800000 */
.L_x_857:
[----:B------:R-:W-:Y:S01]  /*20e20*/  MOV R13, R5 ;  /* 0x00000005000d7202 */ /* 0x000fe20000000f00 */
[----:B------:R-:W-:Y:S02]  /*20e30*/  IMAD.MOV.U32 R12, RZ, RZ, 0x1 ;  /* 0x00000001ff0c7424 */ /* 0x000fe400078e00ff */
[----:B------:R-:W-:-:S07]  /*20e40*/  IMAD.MOV.U32 R3, RZ, RZ, R14 ;  /* 0x000000ffff037224 */ /* 0x000fce00078e000e */
[----:B------:R-:W-:Y:S05]  /*20e50*/  WARPSYNC.COLLECTIVE R15, `(.L_x_858) ;  /* 0x000000000f087348 */ /* 0x000fea0003c00000 */
[----:B------:R0:W1:Y:S02]  /*20e60*/  SHFL.IDX P6, R14, R13, R12, R11 ;  /* 0x0000000c0d0e7389 */ /* 0x00006400000c000b */
[----:B01----:R-:W-:Y:S01]  /*20e70*/  ENDCOLLECTIVE ;  /* 0x000000000000791b */ /* 0x003fe20003800000 */
.L_x_858:
        /* <DEDUP_REMOVED lines=16> */
.L_x_859:
[----:B------:R-:W-:Y:S02]  /*20f80*/  IMAD.MOV.U32 R13, RZ, RZ, R5 ;  /* 0x000000ffff0d7224 */ /* 0x000fe400078e0005 */
[----:B------:R-:W-:Y:S02]  /*20f90*/  IMAD.MOV.U32 R12, RZ, RZ, 0x2 ;  /* 0x00000002ff0c7424 */ /* 0x000fe400078e00ff */
[----:B------:R-:W-:-:S07]  /*20fa0*/  IMAD.MOV.U32 R3, RZ, RZ, R14 ;  /* 0x000000ffff037224 */ /* 0x000fce00078e000e */
[----:B------:R-:W-:Y:S05]  /*20fb0*/  WARPSYNC.COLLECTIVE R15, `(.L_x_860) ;  /* 0x000000000f087348 */ /* 0x000fea0003c00000 */
[----:B------:R0:W1:Y:S02]  /*20fc0*/  SHFL.IDX P6, R14, R13, R12, R11 ;  /* 0x0000000c0d0e7389 */ /* 0x00006400000c000b */
[----:B01----:R-:W-:Y:S01]  /*20fd0*/  ENDCOLLECTIVE ;  /* 0x000000000000791b */ /* 0x003fe20003800000 */
.L_x_860:
[----:B------:R-:W-:-:S05]  /*20fe0*/  @!P1 LEA R7, P4, R9, R3, 0x1 ;  /* 0x0000000309079211 */ /* 0x000fca00078808ff */
[----:B------:R-:W-:Y:S02]  /*20ff0*/  @!P1 IMAD.X R8, RZ, RZ, R2, P4 ;  /* 0x000000ffff089224 */ /* 0x000fe400020e0602 */
[----:B------:R-:W-:Y:S01]  /*21000*/  @!P1 IMAD.MOV.U32 R2, RZ, RZ, R7 ;  /* 0x000000ffff029224 */ /* 0x000fe200078e0007 */
[----:B------:R-:W-:Y:S01]  /*21010*/  IADD3 R7, R4, 0x20, RZ ;  /* 0x0000002004077810 */ /* 0x000fe20007ffe0ff */
        /* <DEDUP_REMOVED lines=13> */
.L_x_861:
[----:B------:R-:W-:Y:S02]  /*210f0*/  IMAD.MOV.U32 R13, RZ, RZ, R5 ;  /* 0x000000ffff0d7224 */ /* 0x000fe400078e0005 */
[----:B------:R-:W-:Y:S02]  /*21100*/  IMAD.MOV.U32 R12, RZ, RZ, 0x3 ;  /* 0x00000003ff0c7424 */ /* 0x000fe400078e00ff */
[----:B------:R-:W-:-:S07]  /*21110*/  IMAD.MOV.U32 R3, RZ, RZ, R14 ;  /* 0x000000ffff037224 */ /* 0x000fce00078e000e */
[----:B------:R-:W-:Y:S05]  /*21120*/  WARPSYNC.COLLECTIVE R15, `(.L_x_862) ;  /* 0x000000000f087348 */ /* 0x000fea0003c00000 */
[----:B------:R0:W1:Y:S02]  /*21130*/  SHFL.IDX P6, R14, R13, R12, R11 ;  /* 0x0000000c0d0e7389 */ /* 0x00006400000c000b */
[----:B01----:R-:W-:Y:S01]  /*21140*/  ENDCOLLECTIVE ;  /* 0x000000000000791b */ /* 0x003fe20003800000 */
.L_x_862:
        /* <DEDUP_REMOVED lines=17> */
.L_x_863:
[----:B------:R-:W-:Y:S02]  /*21260*/  IMAD.MOV.U32 R13, RZ, RZ, R5 ;  /* 0x000000ffff0d7224 */ /* 0x000fe400078e0005 */
[----:B------:R-:W-:Y:S02]  /*21270*/  IMAD.MOV.U32 R12, RZ, RZ, 0x4 ;  /* 0x00000004ff0c7424 */ /* 0x000fe400078e00ff */
[----:B------:R-:W-:-:S07]  /*21280*/  IMAD.MOV.U32 R3, RZ, RZ, R14 ;  /* 0x000000ffff037224 */ /* 0x000fce00078e000e */
[----:B------:R-:W-:Y:S05]  /*21290*/  WARPSYNC.COLLECTIVE R15, `(.L_x_864) ;  /* 0x000000000f087348 */ /* 0x000fea0003c00000 */
[----:B------:R0:W1:Y:S02]  /*212a0*/  SHFL.IDX P6, R14, R13, R12, R11 ;  /* 0x0000000c0d0e7389 */ /* 0x00006400000c000b */
[----:B01----:R-:W-:Y:S01]  /*212b0*/  ENDCOLLECTIVE ;  /* 0x000000000000791b */ /* 0x003fe20003800000 */
.L_x_864:
        /* <DEDUP_REMOVED lines=17> */
.L_x_865:
[----:B------:R-:W-:Y:S02]  /*213d0*/  IMAD.MOV.U32 R13, RZ, RZ, R5 ;  /* 0x000000ffff0d7224 */ /* 0x000fe400078e0005 */
[----:B------:R-:W-:Y:S02]  /*213e0*/  IMAD.MOV.U32 R12, RZ, RZ, 0x5 ;  /* 0x00000005ff0c7424 */ /* 0x000fe400078e00ff */
[----:B------:R-:W-:-:S07]  /*213f0*/  IMAD.MOV.U32 R3, RZ, RZ, R14 ;  /* 0x000000ffff037224 */ /* 0x000fce00078e000e */
[----:B------:R-:W-:Y:S05]  /*21400*/  WARPSYNC.COLLECTIVE R15, `(.L_x_866) ;  /* 0x000000000f087348 */ /* 0x000fea0003c00000 */
[----:B------:R0:W1:Y:S02]  /*21410*/  SHFL.IDX P6, R14, R13, R12, R11 ;  /* 0x0000000c0d0e7389 */ /* 0x00006400000c000b */
[----:B01----:R-:W-:Y:S01]  /*21420*/  ENDCOLLECTIVE ;  /* 0x000000000000791b */ /* 0x003fe20003800000 */
.L_x_866:
        /* <DEDUP_REMOVED lines=17> */
.L_x_867:
[----:B------:R-:W-:Y:S02]  /*21540*/  IMAD.MOV.U32 R13, RZ, RZ, R5 ;  /* 0x000000ffff0d7224 */ /* 0x000fe400078e0005 */
[----:B------:R-:W-:Y:S01]  /*21550*/  IMAD.MOV.U32 R12, RZ, RZ, 0x6 ;  /* 0x00000006ff0c7424 */ /* 0x000fe200078e00ff */
[----:B------:R-:W-:-:S07]  /*21560*/  MOV R3, R14 ;  /* 0x0000000e00037202 */ /* 0x000fce0000000f00 */
[----:B------:R-:W-:Y:S05]  /*21570*/  WARPSYNC.COLLECTIVE R15, `(.L_x_868) ;  /* 0x000000000f087348 */ /* 0x000fea0003c00000 */
[----:B------:R0:W1:Y:S02]  /*21580*/  SHFL.IDX P6, R14, R13, R12, R11 ;  /* 0x0000000c0d0e7389 */ /* 0x00006400000c000b */
[----:B01----:R-:W-:Y:S01]  /*21590*/  ENDCOLLECTIVE ;  /* 0x000000000000791b */ /* 0x003fe20003800000 */
.L_x_868:
[----:B------:R-:W-:-:S05]  /*215a0*/  @!P1 LEA R7, P4, R9, R3, 0x1 ;  /* 0x0000000309079211 */ /* 0x000fca00078808ff */
[----:B------:R-:W-:Y:S02]  /*215b0*/  @!P1 IMAD.X R8, RZ, RZ, R2, P4 ;  /* 0x000000ffff089224 */ /* 0x000fe400020e0602 */
[----:B------:R-:W-:Y:S02]  /*215c0*/  @!P1 IMAD.MOV.U32 R2, RZ, RZ, R7 ;  /* 0x000000ffff029224 */ /* 0x000fe400078e0007 */
[----:B------:R-:W-:Y:S02]  /*215d0*/  @!P1 IMAD.MOV.U32 R3, RZ, RZ, R8 ;  /* 0x000000ffff039224 */ /* 0x000fe400078e0008 */
[----:B------:R-:W-:Y:S01]  /*215e0*/  VIADD R7, R4, 0x60 ;  /* 0x0000006004077836 */ /* 0x000fe20000000000 */
[----:B------:R-:W-:Y:S02]  /*215f0*/  MOV R13, R0 ;  /* 0x00000000000d7202 */ /* 0x000fe40000000f00 */
        /* <DEDUP_REMOVED lines=11> */
.L_x_869:
[----:B------:R-:W-:Y:S02]  /*216b0*/  IMAD.MOV.U32 R13, RZ, RZ, R5 ;  /* 0x000000ffff0d7224 */ /* 0x000fe400078e0005 */
[----:B------:R-:W-:Y:S02]  /*216c0*/  IMAD.MOV.U32 R12, RZ, RZ, 0x7 ;  /* 0x00000007ff0c7424 */ /* 0x000fe400078e00ff */
[----:B------:R-:W-:-:S07]  /*216d0*/  IMAD.MOV.U32 R3, RZ, RZ, R14 ;  /* 0x000000ffff037224 */ /* 0x000fce00078e000e */
[----:B------:R-:W-:Y:S05]  /*216e0*/  WARPSYNC.COLLECTIVE R15, `(.L_x_870) ;  /* 0x000000000f087348 */ /* 0x000fea0003c00000 */
[----:B------:R0:W1:Y:S02]  /*216f0*/  SHFL.IDX P6, R14, R13, R12, R11 ;  /* 0x0000000c0d0e7389 */ /* 0x00006400000c000b */
[----:B01----:R-:W-:Y:S01]  /*21700*/  ENDCOLLECTIVE ;  /* 0x000000000000791b */ /* 0x003fe20003800000 */
.L_x_870:
[----:B------:R-:W-:-:S05]  /*21710*/  @!P1 LEA R7, P4, R9, R3, 0x1 ;  /* 0x0000000309079211 */ /* 0x000fca00078808ff */
[----:B------:R-:W-:Y:S02]  /*21720*/  @!P1 IMAD.X R8, RZ, RZ, R2, P4 ;  /* 0x000000ffff089224 */ /* 0x000fe400020e0602 */
[----:B------:R-:W-:Y:S02]  /*21730*/  @!P1 IMAD.MOV.U32 R2, RZ, RZ, R7 ;  /* 0x000000ffff029224 */ /* 0x000fe400078e0007 */
[----:B------:R-:W-:Y:S01]  /*21740*/  @!P1 IMAD.MOV.U32 R3, RZ, RZ, R8 ;  /* 0x000000ffff039224 */ /* 0x000fe200078e0008 */
[----:B------:R-:W-:-:S04]  /*21750*/  MOV R13, R0 ;  /* 0x00000000000d7202 */ /* 0x000fc80000000f00 */
        /* <DEDUP_REMOVED lines=10> */
.L_x_871:
[----:B------:R-:W-:Y:S05]  /*21800*/  BRA `(.L_x_872) ;  /* 0xffffffb000f47947 */ /* 0x000fea000383ffff */
.L_x_737:
[----:B0-----:R0:W1:Y:S02]  /*21810*/  SYNCS.PHASECHK.TRANS64.TRYWAIT P0, [R22+URZ+0x2a820], R3 ;  /* 0x02a82003160075a7 */ /* 0x001064000800017f */
[----:B-1----:R-:W-:Y:S05]  /*21820*/  @!P0 NANOSLEEP.SYNCS 0x989680 ;  /* 0x009896800000895d */ /* 0x002fea0003900000 */
[----:B------:R-:W1:Y:S02]  /*21830*/  @!P0 SYNCS.PHASECHK.TRANS64 P0, [R22+URZ+0x2a820], R3 ;  /* 0x02a82003160085a7 */ /* 0x000e64000800007f */
[----:B-1----:R-:W-:Y:S05]  /*21840*/  @!P0 BRA `(.L_x_737) ;  /* 0xfffffffc00f08947 */ /* 0x002fea000383ffff */
[----:B------:R-:W-:Y:S05]  /*21850*/  BRA `(.L_x_873) ;  /* 0xffffffb400647947 */ /* 0x000fea000383ffff */
.L_x_742:
[----:B0-----:R0:W1:Y:S02]  /*21860*/  SYNCS.PHASECHK.TRANS64.TRYWAIT P0, [R5+URZ+0x2a840], R0 ;  /* 0x02a84000050075a7 */ /* 0x001064000800017f */
[----:B-1----:R-:W-:Y:S05]  /*21870*/  @!P0 NANOSLEEP.SYNCS 0x989680 ;  /* 0x009896800000895d */ /* 0x002fea0003900000 */
[----:B------:R-:W1:Y:S02]  /*21880*/  @!P0 SYNCS.PHASECHK.TRANS64 P0, [R5+URZ+0x2a840], R0 ;  /* 0x02a84000050085a7 */ /* 0x000e64000800007f */
[----:B-1----:R-:W-:Y:S05]  /*21890*/  @!P0 BRA `(.L_x_742) ;  /* 0xfffffffc00f08947 */ /* 0x002fea000383ffff */
[----:B------:R-:W-:Y:S05]  /*218a0*/  BRA `(.L_x_874) ;  /* 0xffffffb800307947 */ /* 0x000fea000383ffff */
.L_x_743:
[----:B------:R-:W-:Y:S01]  /*218b0*/  BSSY B1, `(.L_x_875) ;  /* 0x0000008000017945 */ /* 0x000fe20003800000 */
[----:B------:R-:W-:Y:S02]  /*218c0*/  IMAD.MOV.U32 R13, RZ, RZ, R8 ;  /* 0x000000ffff0d7224 */ /* 0x000fe400078e0008 */
[----:B------:R-:W-:Y:S02]  /*218d0*/  IMAD.MOV.U32 R12, RZ, RZ, RZ ;  /* 0x000000ffff0c7224 */ /* 0x000fe400078e00ff */
[----:B------:R-:W-:Y:S02]  /*218e0*/  IMAD.MOV.U32 R11, RZ, RZ, 0x181f ;  /* 0x0000181fff0b7424 */ /* 0x000fe400078e00ff */
[----:B------:R-:W-:-:S07]  /*218f0*/  IMAD.MOV.U32 R15, RZ, RZ, -0x1 ;  /* 0xffffffffff0f7424 */ /* 0x000fce00078e00ff */
[----:B------:R-:W-:Y:S05]  /*21900*/  WARPSYNC.COLLECTIVE R15, `(.L_x_876) ;  /* 0x000000000f087348 */ /* 0x000fea0003c00000 */
[----:B------:R0:W1:Y:S02]  /*21910*/  SHFL.IDX P6, R14, R13, R12, R11 ;  /* 0x0000000c0d0e7389 */ /* 0x00006400000c000b */
[----:B01----:R-:W-:Y:S01]  /*21920*/  ENDCOLLECTIVE ;  /* 0x000000000000791b */ /* 0x003fe20003800000 */
.L_x_876:
[----:B------:R-:W-:Y:S05]  /*21930*/  BSYNC B1 ;  /* 0x0000000000017941 */ /* 0x000fea0003800000 */
.L_x_875:
        /* <DEDUP_REMOVED lines=10> */
.L_x_877:
[----:B------:R-:W-:Y:S01]  /*219e0*/  IMAD.MOV.U32 R13, RZ, RZ, R8 ;  /* 0x000000ffff0d7224 */ /* 0x000fe200078e0008 */
[----:B------:R-:W-:Y:S01]  /*219f0*/  MOV R12, 0x1 ;  /* 0x00000001000c7802 */ /* 0x000fe20000000f00 */
[----:B------:R-:W-:Y:S02]  /*21a00*/  IMAD.SHL.U32 R35, R35, 0x8, RZ ;  /* 0x0000000823237824 */ /* 0x000fe400078e00ff */
[----:B------:R-:W-:-:S07]  /*21a10*/  IMAD.MOV.U32 R2, RZ, RZ, R14 ;  /* 0x000000ffff027224 */ /* 0x000fce00078e000e */
[----:B------:R-:W-:Y:S05]  /*21a20*/  WARPSYNC.COLLECTIVE R15, `(.L_x_878) ;  /* 0x000000000f087348 */ /* 0x000fea0003c00000 */
[----:B------:R0:W1:Y:S02]  /*21a30*/  SHFL.IDX P6, R14, R13, R12, R11 ;  /* 0x0000000c0d0e7389 */ /* 0x00006400000c000b */
[----:B01----:R-:W-:Y:S01]  /*21a40*/  ENDCOLLECTIVE ;  /* 0x000000000000791b */ /* 0x003fe20003800000 */
.L_x_878:
[----:B------:R-:W-:-:S05]  /*21a50*/  LOP3.LUT R35, R35, 0x38, RZ, 0xc0, !PT ;  /* 0x0000003823237812 */ /* 0x000fca00078ec0ff */
[----:B------:R-:W-:-:S05]  /*21a60*/  IMAD.SHL.U32 R0, R35, 0x2, RZ ;  /* 0x0000000223007824 */ /* 0x000fca00078e00ff */
[----:B------:R-:W-:Y:S01]  /*21a70*/  IADD3 R2, P0, R2, R0, RZ ;  /* 0x0000000002027210 */ /* 0x000fe20007f1e0ff */
[----:B------:R-:W-:-:S04]  /*21a80*/  IMAD.MOV.U32 R13, RZ, RZ, R9 ;  /* 0x000000ffff0d7224 */ /* 0x000fc800078e0009 */
[----:B------:R-:W-:-:S05]  /*21a90*/  IMAD.X R3, RZ, RZ, R3, P0 ;  /* 0x000000ffff037224 */ /* 0x000fca00000e0603 */
        /* <DEDUP_REMOVED lines=10> */
.L_x_879:
[----:B------:R-:W-:Y:S02]  /*21b40*/  IMAD.MOV.U32 R13, RZ, RZ, R8 ;  /* 0x000000ffff0d7224 */ /* 0x000fe400078e0008 */
[----:B------:R-:W-:Y:S02]  /*21b50*/  IMAD.MOV.U32 R12, RZ, RZ, 0x2 ;  /* 0x00000002ff0c7424 */ /* 0x000fe400078e00ff */
[----:B------:R-:W-:-:S07]  /*21b60*/  IMAD.MOV.U32 R2, RZ, RZ, R14 ;  /* 0x000000ffff027224 */ /* 0x000fce00078e000e */
[----:B------:R-:W-:Y:S05]  /*21b70*/  WARPSYNC.COLLECTIVE R15, `(.L_x_880) ;  /* 0x000000000f087348 */ /* 0x000fea0003c00000 */
[----:B------:R0:W1:Y:S02]  /*21b80*/  SHFL.IDX P6, R14, R13, R12, R11 ;  /* 0x0000000c0d0e7389 */ /* 0x00006400000c000b */
[----:B01----:R-:W-:Y:S01]  /*21b90*/  ENDCOLLECTIVE ;  /* 0x000000000000791b */ /* 0x003fe20003800000 */
.L_x_880:
[----:B------:R-:W-:-:S05]  /*21ba0*/  IADD3 R2, P0, R2, R0, RZ ;  /* 0x0000000002027210 */ /* 0x000fca0007f1e0ff */
[----:B------:R-:W-:-:S05]  /*21bb0*/  IMAD.X R3, RZ, RZ, R3, P0 ;  /* 0x000000ffff037224 */ /* 0x000fca00000e0603 */
        /* <DEDUP_REMOVED lines=11> */
.L_x_881:
[----:B------:R-:W-:Y:S02]  /*21c70*/  IMAD.MOV.U32 R13, RZ, RZ, R8 ;  /* 0x000000ffff0d7224 */ /* 0x000fe400078e0008 */
[----:B------:R-:W-:Y:S02]  /*21c80*/  IMAD.MOV.U32 R12, RZ, RZ, 0x3 ;  /* 0x00000003ff0c7424 */ /* 0x000fe400078e00ff */
[----:B------:R-:W-:-:S07]  /*21c90*/  IMAD.MOV.U32 R2, RZ, RZ, R14 ;  /* 0x000000ffff027224 */ /* 0x000fce00078e000e */
[----:B------:R-:W-:Y:S05]  /*21ca0*/  WARPSYNC.COLLECTIVE R15, `(.L_x_882) ;  /* 0x000000000f087348 */ /* 0x000fea0003c00000 */
[----:B------:R0:W1:Y:S02]  /*21cb0*/  SHFL.IDX P6, R14, R13, R12, R11 ;  /* 0x0000000c0d0e7389 */ /* 0x00006400000c000b */
[----:B01----:R-:W-:Y:S01]  /*21cc0*/  ENDCOLLECTIVE ;  /* 0x000000000000791b */ /* 0x003fe20003800000 */
.L_x_882:
        /* <DEDUP_REMOVED lines=13> */
.L_x_883:
[----:B------:R-:W-:Y:S02]  /*21da0*/  IMAD.MOV.U32 R13, RZ, RZ, R8 ;  /* 0x000000ffff0d7224 */ /* 0x000fe400078e0008 */
[----:B------:R-:W-:Y:S02]  /*21db0*/  IMAD.MOV.U32 R12, RZ, RZ, 0x4 ;  /* 0x00000004ff0c7424 */ /* 0x000fe400078e00ff */
[----:B------:R-:W-:-:S07]  /*21dc0*/  IMAD.MOV.U32 R2, RZ, RZ, R14 ;  /* 0x000000ffff027224 */ /* 0x000fce00078e000e */
[----:B------:R-:W-:Y:S05]  /*21dd0*/  WARPSYNC.COLLECTIVE R15, `(.L_x_884) ;  /* 0x000000000f087348 */ /* 0x000fea0003c00000 */
[----:B------:R0:W1:Y:S02]  /*21de0*/  SHFL.IDX P6, R14, R13, R12, R11 ;  /* 0x0000000c0d0e7389 */ /* 0x00006400000c000b */
[----:B01----:R-:W-:Y:S01]  /*21df0*/  ENDCOLLECTIVE ;  /* 0x000000000000791b */ /* 0x003fe20003800000 */
.L_x_884:
[----:B------:R-:W-:-:S04]  /*21e00*/  IADD3 R2, P0, R2, R0, RZ ;  /* 0x0000000002027210 */ /* 0x000fc80007f1e0ff */
[----:B------:R-:W-:-:S05]  /*21e10*/  IADD3.X R3, RZ, R35, RZ, P0, !PT ;  /* 0x00000023ff037210 */ /* 0x000fca00007fe4ff */
        /* <DEDUP_REMOVED lines=11> */
.L_x_885:
[----:B------:R-:W-:Y:S01]  /*21ed0*/  IMAD.MOV.U32 R13, RZ, RZ, R8 ;  /* 0x000000ffff0d7224 */ /* 0x000fe200078e0008 */
[----:B------:R-:W-:Y:S01]  /*21ee0*/  MOV R12, 0x5 ;  /* 0x00000005000c7802 */ /* 0x000fe20000000f00 */
[----:B------:R-:W-:-:S07]  /*21ef0*/  IMAD.MOV.U32 R2, RZ, RZ, R14 ;  /* 0x000000ffff027224 */ /* 0x000fce00078e000e */
[----:B------:R-:W-:Y:S05]  /*21f00*/  WARPSYNC.COLLECTIVE R15, `(.L_x_886) ;  /* 0x000000000f087348 */ /* 0x000fea0003c00000 */
[----:B------:R0:W1:Y:S02]  /*21f10*/  SHFL.IDX P6, R14, R13, R12, R11 ;  /* 0x0000000c0d0e7389 */ /* 0x00006400000c000b */
[----:B01----:R-:W-:Y:S01]  /*21f20*/  ENDCOLLECTIVE ;  /* 0x000000000000791b */ /* 0x003fe20003800000 */
.L_x_886:
        /* <DEDUP_REMOVED lines=13> */
.L_x_887:
[----:B------:R-:W-:Y:S01]  /*22000*/  IMAD.MOV.U32 R2, RZ, RZ, R14 ;  /* 0x000000ffff027224 */ /* 0x000fe200078e000e */
[----:B------:R-:W-:Y:S06]  /*22010*/  BRA `(.L_x_888) ;  /* 0xffffffb400687947 */ /* 0x000fec000383ffff */
.L_x_748:
[----:B-1----:R1:W2:Y:S02]  /*22020*/  SYNCS.PHASECHK.TRANS64.TRYWAIT P0, [R5+URZ+0x2a860], R2 ;  /* 0x02a86002050075a7 */ /* 0x0022a4000800017f */
[----:B--2---:R-:W-:Y:S05]  /*22030*/  @!P0 NANOSLEEP.SYNCS 0x989680 ;  /* 0x009896800000895d */ /* 0x004fea0003900000 */
[----:B------:R-:W2:Y:S02]  /*22040*/  @!P0 SYNCS.PHASECHK.TRANS64 P0, [R5+URZ+0x2a860], R2 ;  /* 0x02a86002050085a7 */ /* 0x000ea4000800007f */
[----:B--2---:R-:W-:Y:S05]  /*22050*/  @!P0 BRA `(.L_x_748) ;  /* 0xfffffffc00f08947 */ /* 0x004fea000383ffff */
[----:B------:R-:W-:Y:S05]  /*22060*/  BRA `(.L_x_889) ;  /* 0xffffffb400c47947 */ /* 0x000fea000383ffff */
.L_x_749:
        /* <DEDUP_REMOVED lines=8> */
.L_x_891:
[----:B------:R-:W-:Y:S05]  /*220f0*/  BSYNC B1 ;  /* 0x0000000000017941 */ /* 0x000fea0003800000 */
.L_x_890:
[----:B------:R-:W-:Y:S01]  /*22100*/  IMAD.MOV.U32 R13, RZ, RZ, R24 ;  /* 0x000000ffff0d7224 */ /* 0x000fe200078e0018 */
[----:B------:R-:W-:Y:S01]  /*22110*/  MOV R3, R14 ;  /* 0x0000000e00037202 */ /* 0x000fe20000000f00 */
[----:B------:R-:W-:Y:S02]  /*22120*/  IMAD.MOV.U32 R12, RZ, RZ, RZ ;  /* 0x000000ffff0c7224 */ /* 0x000fe400078e00ff */
[----:B------:R-:W-:Y:S02]  /*22130*/  IMAD.MOV.U32 R11, RZ, RZ, 0x181f ;  /* 0x0000181fff0b7424 */ /* 0x000fe400078e00ff */
[----:B------:R-:W-:Y:S02]  /*22140*/  IMAD.MOV.U32 R15, RZ, RZ, -0x1 ;  /* 0xffffffffff0f7424 */ /* 0x000fe400078e00ff */
[----:B------:R-:W-:-:S07]  /*22150*/  IMAD R4, R4, 0x2, R22 ;  /* 0x0000000204047824 */ /* 0x000fce00078e0216 */
[----:B------:R-:W-:Y:S05]  /*22160*/  WARPSYNC.COLLECTIVE R15, `(.L_x_892) ;  /* 0x000000000f087348 */ /* 0x000fea0003c00000 */
[----:B------:R0:W1:Y:S02]  /*22170*/  SHFL.IDX P6, R14, R13, R12, R11 ;  /* 0x0000000c0d0e7389 */ /* 0x00006400000c000b */
[----:B01----:R-:W-:Y:S01]  /*22180*/  ENDCOLLECTIVE ;  /* 0x000000000000791b */ /* 0x003fe20003800000 */
.L_x_892:
[----:B------:R-:W-:Y:S01]  /*22190*/  MOV R13, R25 ;  /* 0x00000019000d7202 */ /* 0x000fe20000000f00 */
[----:B------:R-:W-:Y:S02]  /*221a0*/  IMAD.MOV.U32 R12, RZ, RZ, 0x1 ;  /* 0x00000001ff0c7424 */ /* 0x000fe400078e00ff */
[----:B------:R-:W-:-:S07]  /*221b0*/  IMAD.MOV.U32 R2, RZ, RZ, R14 ;  /* 0x000000ffff027224 */ /* 0x000fce00078e000e */
[----:B------:R-:W-:Y:S05]  /*221c0*/  WARPSYNC.COLLECTIVE R15, `(.L_x_893) ;  /* 0x000000000f087348 */ /* 0x000fea0003c00000 */
[----:B------:R0:W1:Y:S02]  /*221d0*/  SHFL.IDX P6, R14, R13, R12, R11 ;  /* 0x0000000c0d0e7389 */ /* 0x00006400000c000b */
[----:B01----:R-:W-:Y:S01]  /*221e0*/  ENDCOLLECTIVE ;  /* 0x000000000000791b */ /* 0x003fe20003800000 */
.L_x_893:
        /* <DEDUP_REMOVED lines=15> */
.L_x_894:
[----:B------:R-:W-:Y:S02]  /*222e0*/  IMAD.MOV.U32 R13, RZ, RZ, R25 ;  /* 0x000000ffff0d7224 */ /* 0x000fe400078e0019 */
[----:B------:R-:W-:Y:S02]  /*222f0*/  IMAD.MOV.U32 R12, RZ, RZ, 0x2 ;  /* 0x00000002ff0c7424 */ /* 0x000fe400078e00ff */
[----:B------:R-:W-:-:S07]  /*22300*/  IMAD.MOV.U32 R2, RZ, RZ, R14 ;  /* 0x000000ffff027224 */ /* 0x000fce00078e000e */
[----:B------:R-:W-:Y:S05]  /*22310*/  WARPSYNC.COLLECTIVE R15, `(.L_x_895) ;  /* 0x000000000f087348 */ /* 0x000fea0003c00000 */
[----:B------:R0:W1:Y:S02]  /*22320*/  SHFL.IDX P6, R14, R13, R12, R11 ;  /* 0x0000000c0d0e7389 */ /* 0x00006400000c000b */
[----:B01----:R-:W-:Y:S01]  /*22330*/  ENDCOLLECTIVE ;  /* 0x000000000000791b */ /* 0x003fe20003800000 */
.L_x_895:
        /* <DEDUP_REMOVED lines=14> */
.L_x_896:
[----:B------:R-:W-:Y:S02]  /*22420*/  IMAD.MOV.U32 R13, RZ, RZ, R25 ;  /* 0x000000ffff0d7224 */ /* 0x000fe400078e0019 */
[----:B------:R-:W-:Y:S02]  /*22430*/  IMAD.MOV.U32 R12, RZ, RZ, 0x3 ;  /* 0x00000003ff0c7424 */ /* 0x000fe400078e00ff */
[----:B------:R-:W-:-:S07]  /*22440*/  IMAD.MOV.U32 R2, RZ, RZ, R14 ;  /* 0x000000ffff027224 */ /* 0x000fce00078e000e */
[----:B------:R-:W-:Y:S05]  /*22450*/  WARPSYNC.COLLECTIVE R15, `(.L_x_897) ;  /* 0x000000000f087348 */ /* 0x000fea0003c00000 */
[----:B------:R0:W1:Y:S02]  /*22460*/  SHFL.IDX P6, R14, R13, R12, R11 ;  /* 0x0000000c0d0e7389 */ /* 0x00006400000c000b */
[----:B01----:R-:W-:Y:S01]  /*22470*/  ENDCOLLECTIVE ;  /* 0x000000000000791b */ /* 0x003fe20003800000 */
.L_x_897:
        /* <DEDUP_REMOVED lines=14> */
.L_x_898:
[----:B------:R-:W-:Y:S02]  /*22560*/  IMAD.MOV.U32 R13, RZ, RZ, R25 ;  /* 0x000000ffff0d7224 */ /* 0x000fe400078e0019 */
[----:B------:R-:W-:Y:S01]  /*22570*/  IMAD.MOV.U32 R12, RZ, RZ, 0x4 ;  /* 0x00000004ff0c7424 */ /* 0x000fe200078e00ff */
[----:B------:R-:W-:-:S07]  /*22580*/  MOV R2, R14 ;  /* 0x0000000e00027202 */ /* 0x000fce0000000f00 */
[----:B------:R-:W-:Y:S05]  /*22590*/  WARPSYNC.COLLECTIVE R15, `(.L_x_899) ;  /* 0x000000000f087348 */ /* 0x000fea0003c00000 */
[----:B------:R0:W1:Y:S02]  /*225a0*/  SHFL.IDX P6, R14, R13, R12, R11 ;  /* 0x0000000c0d0e7389 */ /* 0x00006400000c000b */
[----:B01----:R-:W-:Y:S01]  /*225b0*/  ENDCOLLECTIVE ;  /* 0x000000000000791b */ /* 0x003fe20003800000 */
.L_x_899:
        /* <DEDUP_REMOVED lines=14> */
.L_x_900:
[----:B------:R-:W-:Y:S01]  /*226a0*/  MOV R13, R25 ;  /* 0x00000019000d7202 */ /* 0x000fe20000000f00 */
[----:B------:R-:W-:Y:S02]  /*226b0*/  IMAD.MOV.U32 R12, RZ, RZ, 0x5 ;  /* 0x00000005ff0c7424 */ /* 0x000fe400078e00ff */
[----:B------:R-:W-:-:S07]  /*226c0*/  IMAD.MOV.U32 R2, RZ, RZ, R14 ;  /* 0x000000ffff027224 */ /* 0x000fce00078e000e */
[----:B------:R-:W-:Y:S05]  /*226d0*/  WARPSYNC.COLLECTIVE R15, `(.L_x_901) ;  /* 0x000000000f087348 */ /* 0x000fea0003c00000 */
[----:B------:R0:W1:Y:S02]  /*226e0*/  SHFL.IDX P6, R14, R13, R12, R11 ;  /* 0x0000000c0d0e7389 */ /* 0x00006400000c000b */
[----:B01----:R-:W-:Y:S01]  /*226f0*/  ENDCOLLECTIVE ;  /* 0x000000000000791b */ /* 0x003fe20003800000 */
.L_x_901:
        /* <DEDUP_REMOVED lines=13> */
.L_x_902:
[----:B------:R-:W-:Y:S01]  /*227d0*/  @!PT LDS RZ, [RZ] ;  /* 0x00000000fffff984 */ /* 0x000fe20000000800 */
[----:B------:R-:W-:Y:S01]  /*227e0*/  @!PT LDS RZ, [RZ] ;  /* 0x00000000fffff984 */ /* 0x000fe20000000800 */
[----:B------:R-:W-:Y:S01]  /*227f0*/  @!PT LDS RZ, [RZ] ;  /* 0x00000000fffff984 */ /* 0x000fe20000000800 */
[----:B------:R0:W-:Y:S02]  /*22800*/  LDGSTS.E.BYPASS.LTC128B.128 [R4+0x5400], desc[UR60][R2.64+0x80], !P2 ;  /* 0x0540008002047fae */ /* 0x0001e4000d101d7c */
[----:B0-----:R-:W-:Y:S01]  /*22810*/  IMAD.MOV.U32 R2, RZ, RZ, R14 ;  /* 0x000000ffff027224 */ /* 0x001fe200078e000e */
[----:B------:R-:W-:Y:S06]  /*22820*/  BRA `(.L_x_903) ;  /* 0xffffffb000b47947 */ /* 0x000fec000383ffff */
.L_x_757:
[----:B0-----:R0:W1:Y:S02]  /*22830*/  SYNCS.PHASECHK.TRANS64.TRYWAIT P0, [R0+URZ+0x2a860], R3 ;  /* 0x02a86003000075a7 */ /* 0x001064000800017f */
[----:B-1----:R-:W-:Y:S05]  /*22840*/  @!P0 NANOSLEEP.SYNCS 0x989680 ;  /* 0x009896800000895d */ /* 0x002fea0003900000 */
[----:B------:R-:W1:Y:S02]  /*22850*/  @!P0 SYNCS.PHASECHK.TRANS64 P0, [R0+URZ+0x2a860], R3 ;  /* 0x02a86003000085a7 */ /* 0x000e64000800007f */
[----:B-1----:R-:W-:Y:S05]  /*22860*/  @!P0 BRA `(.L_x_757) ;  /* 0xfffffffc00f08947 */ /* 0x002fea000383ffff */
[----:B------:R-:W-:Y:S05]  /*22870*/  BRA `(.L_x_904) ;  /* 0xffffffb400d07947 */ /* 0x000fea000383ffff */
.L_x_758:
        /* <DEDUP_REMOVED lines=8> */
.L_x_906:
[----:B------:R-:W-:Y:S05]  /*22900*/  BSYNC B0 ;  /* 0x0000000000007941 */ /* 0x000fea0003800000 */
.L_x_905:
[----:B------:R-:W0:Y:S01]  /*22910*/  S2R R5, SR_TID.X ;  /* 0x0000000000057919 */ /* 0x000e220000002100 */
[----:B------:R-:W-:Y:S01]  /*22920*/  IMAD.MOV.U32 R13, RZ, RZ, R24 ;  /* 0x000000ffff0d7224 */ /* 0x000fe200078e0018 */
[C---:B------:R-:W-:Y:S01]  /*22930*/  LOP3.LUT R2, R30.reuse, 0x1, RZ, 0xc0, !PT ;  /* 0x000000011e027812 */ /* 0x040fe200078ec0ff */
[----:B------:R-:W-:Y:S01]  /*22940*/  IMAD.MOV.U32 R12, RZ, RZ, RZ ;  /* 0x000000ffff0c7224 */ /* 0x000fe200078e00ff */
[----:B------:R-:W-:Y:S01]  /*22950*/  LOP3.LUT P0, RZ, R30, 0x2, RZ, 0xc0, !PT ;  /* 0x000000021eff7812 */ /* 0x000fe2000780c0ff */
[----:B------:R-:W-:Y:S01]  /*22960*/  IMAD.MOV.U32 R11, RZ, RZ, 0x181f ;  /* 0x0000181fff0b7424 */ /* 0x000fe200078e00ff */
[----:B------:R-:W-:Y:S01]  /*22970*/  ISETP.NE.U32.AND P1, PT, R2, 0x1, PT ;  /* 0x000000010200780c */ /* 0x000fe20003f25070 */
[----:B------:R-:W-:Y:S01]  /*22980*/  IMAD.MOV.U32 R15, RZ, RZ, -0x1 ;  /* 0xffffffffff0f7424 */ /* 0x000fe200078e00ff */
[C---:B------:R-:W-:Y:S01]  /*22990*/  ISETP.LT.OR P4, PT, R6.reuse, 0x1, !P0 ;  /* 0x000000010600780c */ /* 0x040fe20004781670 */
[----:B------:R-:W-:Y:S01]  /*229a0*/  IMAD.MOV.U32 R3, RZ, RZ, R14 ;  /* 0x000000ffff037224 */ /* 0x000fe200078e000e */
[----:B------:R-:W-:Y:S01]  /*229b0*/  ISETP.LT.OR P3, PT, R6, 0x1, P1 ;  /* 0x000000010600780c */ /* 0x000fe20000f61670 */
[----:B------:R-:W-:-:S12]  /*229c0*/  IMAD R4, R4, 0x2, R22 ;  /* 0x0000000204047824 */ /* 0x000fd800078e0216 */
[----:B0-----:R-:W-:Y:S05]  /*229d0*/  WARPSYNC.COLLECTIVE R15, `(.L_x_907) ;  /* 0x000000000f087348 */ /* 0x001fea0003c00000 */
[----:B------:R1:W2:Y:S02]  /*229e0*/  SHFL.IDX P6, R14, R13, R12, R11 ;  /* 0x0000000c0d0e7389 */ /* 0x0002a400000c000b */
[----:B012---:R-:W-:Y:S01]  /*229f0*/  ENDCOLLECTIVE ;  /* 0x000000000000791b */ /* 0x007fe20003800000 */
.L_x_907:
[----:B------:R-:W-:Y:S02]  /*22a00*/  IMAD.MOV.U32 R13, RZ, RZ, R25 ;  /* 0x000000ffff0d7224 */ /* 0x000fe400078e0019 */
[----:B------:R-:W-:Y:S02]  /*22a10*/  IMAD.MOV.U32 R12, RZ, RZ, 0x1 ;  /* 0x00000001ff0c7424 */ /* 0x000fe400078e00ff */
[----:B------:R-:W-:-:S05]  /*22a20*/  IMAD.SHL.U32 R5, R5, 0x8, RZ ;  /* 0x0000000805057824 */ /* 0x000fca00078e00ff */
[----:B------:R-:W-:-:S05]  /*22a30*/  LOP3.LUT R5, R5, 0x38, RZ, 0xc0, !PT ;  /* 0x0000003805057812 */ /* 0x000fca00078ec0ff */
[----:B------:R-:W-:-:S05]  /*22a40*/  IMAD.SHL.U32 R5, R5, 0x2, RZ ;  /* 0x0000000205057824 */ /* 0x000fca00078e00ff */
[----:B------:R-:W-:-:S13]  /*22a50*/  IADD3 R2, P2, R14, R5, RZ ;  /* 0x000000050e027210 */ /* 0x000fda0007f5e0ff */
[----:B------:R-:W-:Y:S05]  /*22a60*/  WARPSYNC.COLLECTIVE R15, `(.L_x_908) ;  /* 0x000000000f087348 */ /* 0x000fea0003c00000 */
[----:B------:R0:W1:Y:S02]  /*22a70*/  SHFL.IDX P6, R14, R13, R12, R11 ;  /* 0x0000000c0d0e7389 */ /* 0x00006400000c000b */
[----:B01----:R-:W-:Y:S01]  /*22a80*/  ENDCOLLECTIVE ;  /* 0x000000000000791b */ /* 0x003fe20003800000 */
.L_x_908:
        /* <DEDUP_REMOVED lines=13> */
.L_x_909:
[----:B------:R-:W-:Y:S01]  /*22b60*/  IMAD.MOV.U32 R13, RZ, RZ, R25 ;  /* 0x000000ffff0d7224 */ /* 0x000fe200078e0019 */
[----:B------:R-:W-:Y:S02]  /*22b70*/  MOV R12, 0x2 ;  /* 0x00000002000c7802 */ /* 0x000fe40000000f00 */
[----:B------:R-:W-:-:S13]  /*22b80*/  IADD3 R2, P2, R14, R5, RZ ;  /* 0x000000050e027210 */ /* 0x000fda0007f5e0ff */
[----:B------:R-:W-:Y:S05]  /*22b90*/  WARPSYNC.COLLECTIVE R15, `(.L_x_910) ;  /* 0x000000000f087348 */ /* 0x000fea0003c00000 */
[----:B------:R0:W1:Y:S02]  /*22ba0*/  SHFL.IDX P6, R14, R13, R12, R11 ;  /* 0x0000000c0d0e7389 */ /* 0x00006400000c000b */
[----:B01----:R-:W-:Y:S01]  /*22bb0*/  ENDCOLLECTIVE ;  /* 0x000000000000791b */ /* 0x003fe20003800000 */
.L_x_910:
        /* <DEDUP_REMOVED lines=13> */
.L_x_911:
[----:B------:R-:W-:Y:S02]  /*22c90*/  IMAD.MOV.U32 R13, RZ, RZ, R25 ;  /* 0x000000ffff0d7224 */ /* 0x000fe400078e0019 */
[----:B------:R-:W-:Y:S02]  /*22ca0*/  IMAD.MOV.U32 R12, RZ, RZ, 0x3 ;  /* 0x00000003ff0c7424 */ /* 0x000fe400078e00ff */
[----:B------:R-:W-:-:S07]  /*22cb0*/  IMAD.MOV.U32 R10, RZ, RZ, R14 ;  /* 0x000000ffff0a7224 */ /* 0x000fce00078e000e */
[----:B------:R-:W-:Y:S05]  /*22cc0*/  WARPSYNC.COLLECTIVE R15, `(.L_x_912) ;  /* 0x000000000f087348 */ /* 0x000fea0003c00000 */
[----:B------:R0:W1:Y:S02]  /*22cd0*/  SHFL.IDX P6, R14, R13, R12, R11 ;  /* 0x0000000c0d0e7389 */ /* 0x00006400000c000b */
[----:B01----:R-:W-:Y:S01]  /*22ce0*/  ENDCOLLECTIVE ;  /* 0x000000000000791b */ /* 0x003fe20003800000 */
.L_x_912:
[----:B------:R-:W-:-:S05]  /*22cf0*/  IADD3 R2, P2, R10, R5, RZ ;  /* 0x000000050a027210 */ /* 0x000fca0007f5e0ff */
[----:B------:R-:W-:-:S05]  /*22d00*/  IMAD.X R3, RZ, RZ, R7, P2 ;  /* 0x000000ffff037224 */ /* 0x000fca00010e0607 */
[----:B------:R-:W-:Y:S01]  /*22d10*/  @!PT LDS RZ, [RZ] ;  /* 0x00000000fffff984 */ /* 0x000fe20000000800 */
[----:B------:R-:W-:Y:S01]  /*22d20*/  @!PT LDS RZ, [RZ] ;  /* 0x00000000fffff984 */ /* 0x000fe20000000800 */
[----:B------:R-:W-:Y:S01]  /*22d30*/  @!PT LDS RZ, [RZ] ;  /* 0x00000000fffff984 */ /* 0x000fe20000000800 */
[----:B------:R0:W-:Y:S01]  /*22d40*/  LDGSTS.E.BYPASS.LTC128B.128 [R4+0x1400], desc[UR60][R2.64], !P3 ;  /* 0x0140000002047fae */ /* 0x0001e2000d901d7c */
[----:B------:R-:W-:Y:S02]  /*22d50*/  MOV R13, R24 ;  /* 0x00000018000d7202 */ /* 0x000fe40000000f00 */
[C---:B------:R-:W-:Y:S01]  /*22d60*/  ISETP.LT.OR P3, PT, R6.reuse, 0x31, P1 ;  /* 0x000000310600780c */ /* 0x040fe20000f61670 */
[----:B------:R0:W-:Y:S01]  /*22d70*/  LDGSTS.E.BYPASS.LTC128B.128 [R4+0x4400], desc[UR60][R2.64+0x80], !P4 ;  /* 0x0440008002047fae */ /* 0x0001e2000e101d7c */
[----:B------:R-:W-:Y:S01]  /*22d80*/  ISETP.LT.OR P4, PT, R6, 0x31, !P0 ;  /* 0x000000310600780c */ /* 0x000fe20004781670 */
[----:B------:R-:W-:-:S12]  /*22d90*/  IMAD.MOV.U32 R8, RZ, RZ, R14 ;  /* 0x000000ffff087224 */ /* 0x000fd800078e000e */
[----:B0-----:R-:W-:Y:S05]  /*22da0*/  WARPSYNC.COLLECTIVE R15, `(.L_x_913) ;  /* 0x000000000f087348 */ /* 0x001fea0003c00000 */
[----:B------:R1:W2:Y:S02]  /*22db0*/  SHFL.IDX P6, R14, R13, R12, R11 ;  /* 0x0000000c0d0e7389 */ /* 0x0002a400000c000b */
[----:B012---:R-:W-:Y:S01]  /*22dc0*/  ENDCOLLECTIVE ;  /* 0x000000000000791b */ /* 0x007fe20003800000 */
.L_x_913:
[----:B------:R-:W-:Y:S02]  /*22dd0*/  IMAD.MOV.U32 R13, RZ, RZ, R25 ;  /* 0x000000ffff0d7224 */ /* 0x000fe400078e0019 */
[----:B------:R-:W-:Y:S01]  /*22de0*/  IMAD.MOV.U32 R12, RZ, RZ, 0x4 ;  /* 0x00000004ff0c7424 */ /* 0x000fe200078e00ff */
[----:B------:R-:W-:-:S13]  /*22df0*/  IADD3 R2, P2, R14, R5, RZ ;  /* 0x000000050e027210 */ /* 0x000fda0007f5e0ff */
[----:B------:R-:W-:Y:S05]  /*22e00*/  WARPSYNC.COLLECTIVE R15, `(.L_x_914) ;  /* 0x000000000f087348 */ /* 0x000fea0003c00000 */
[----:B------:R0:W1:Y:S02]  /*22e10*/  SHFL.IDX P6, R14, R13, R12, R11 ;  /* 0x0000000c0d0e7389 */ /* 0x00006400000c000b */
[----:B01----:R-:W-:Y:S01]  /*22e20*/  ENDCOLLECTIVE ;  /* 0x000000000000791b */ /* 0x003fe20003800000 */
.L_x_914:
        /* <DEDUP_REMOVED lines=13> */
.L_x_915:
[----:B------:R-:W-:Y:S01]  /*22f00*/  MOV R13, R25 ;  /* 0x00000019000d7202 */ /* 0x000fe20000000f00 */
[----:B------:R-:W-:Y:S02]  /*22f10*/  IMAD.MOV.U32 R12, RZ, RZ, 0x5 ;  /* 0x00000005ff0c7424 */ /* 0x000fe400078e00ff */
[----:B------:R-:W-:-:S07]  /*22f20*/  IMAD.MOV.U32 R10, RZ, RZ, R14 ;  /* 0x000000ffff0a7224 */ /* 0x000fce00078e000e */
[----:B------:R-:W-:Y:S05]  /*22f30*/  WARPSYNC.COLLECTIVE R15, `(.L_x_916) ;  /* 0x000000000f087348 */ /* 0x000fea0003c00000 */
[----:B------:R0:W1:Y:S02]  /*22f40*/  SHFL.IDX P6, R14, R13, R12, R11 ;  /* 0x0000000c0d0e7389 */ /* 0x00006400000c000b */
[----:B01----:R-:W-:Y:S01]  /*22f50*/  ENDCOLLECTIVE ;  /* 0x000000000000791b */ /* 0x003fe20003800000 */
.L_x_916:
        /* <DEDUP_REMOVED lines=12> */
.L_x_917:
[----:B------:R-:W-:Y:S05]  /*23020*/  BRA `(.L_x_918) ;  /* 0xffffffb000cc7947 */ /* 0x000fea000383ffff */
.L_x_763:
[----:B------:R-:W-:Y:S01]  /*23030*/  BSSY B0, `(.L_x_919) ;  /* 0x0000008000007945 */ /* 0x000fe20003800000 */
[----:B------:R-:W-:Y:S02]  /*23040*/  IMAD.MOV.U32 R13, RZ, RZ, R16 ;  /* 0x000000ffff0d7224 */ /* 0x000fe400078e0010 */
[----:B------:R-:W-:Y:S02]  /*23050*/  IMAD.MOV.U32 R12, RZ, RZ, RZ ;  /* 0x000000ffff0c7224 */ /* 0x000fe400078e00ff */
[----:B------:R-:W-:Y:S02]  /*23060*/  IMAD.MOV.U32 R11, RZ, RZ, 0x1f ;  /* 0x0000001fff0b7424 */ /* 0x000fe400078e00ff */
[----:B------:R-:W-:-:S07]  /*23070*/  IMAD.MOV.U32 R15, RZ, RZ, -0x1 ;  /* 0xffffffffff0f7424 */ /* 0x000fce00078e00ff */
[----:B0-----:R-:W-:Y:S05]  /*23080*/  WARPSYNC.COLLECTIVE R15, `(.L_x_920) ;  /* 0x000000000f087348 */ /* 0x001fea0003c00000 */
[----:B------:R1:W2:Y:S02]  /*23090*/  SHFL.IDX P6, R14, R13, R12, R11 ;  /* 0x0000000c0d0e7389 */ /* 0x0002a400000c000b */
[----:B012---:R-:W-:Y:S01]  /*230a0*/  ENDCOLLECTIVE ;  /* 0x000000000000791b */ /* 0x007fe20003800000 */
.L_x_920:
[----:B------:R-:W-:Y:S05]  /*230b0*/  BSYNC B0 ;  /* 0x0000000000007941 */ /* 0x000fea0003800000 */
.L_x_919:
[----:B------:R-:W-:Y:S01]  /*230c0*/  IMAD.MOV.U32 R13, RZ, RZ, R16 ;  /* 0x000000ffff0d7224 */ /* 0x000fe200078e0010 */
[----:B------:R-:W-:Y:S01]  /*230d0*/  MOV R5, R14 ;  /* 0x0000000e00057202 */ /* 0x000fe20000000f00 */
[----:B------:R-:W-:Y:S02]  /*230e0*/  IMAD.MOV.U32 R12, RZ, RZ, 0x1 ;  /* 0x00000001ff0c7424 */ /* 0x000fe400078e00ff */
[----:B------:R-:W-:Y:S02]  /*230f0*/  IMAD.MOV.U32 R11, RZ, RZ, 0x1f ;  /* 0x0000001fff0b7424 */ /* 0x000fe400078e00ff */
[----:B------:R-:W-:Y:S02]  /*23100*/  IMAD.MOV.U32 R15, RZ, RZ, -0x1 ;  /* 0xffffffffff0f7424 */ /* 0x000fe400078e00ff */
[----:B------:R-:W-:-:S07]  /*23110*/  IMAD.IADD R7, R19, 0x1, R8 ;  /* 0x0000000113077824 */ /* 0x000fce00078e0208 */
[----:B------:R-:W-:Y:S05]  /*23120*/  WARPSYNC.COLLECTIVE R15, `(.L_x_921) ;  /* 0x000000000f087348 */ /* 0x000fea0003c00000 */
[----:B------:R0:W1:Y:S02]  /*23130*/  SHFL.IDX P6, R14, R13, R12, R11 ;  /* 0x0000000c0d0e7389 */ /* 0x00006400000c000b */
[----:B01----:R-:W-:Y:S01]  /*23140*/  ENDCOLLECTIVE ;  /* 0x000000000000791b */ /* 0x003fe20003800000 */
.L_x_921:
        /* <DEDUP_REMOVED lines=18> */
.L_x_922:
[----:B------:R-:W-:Y:S01]  /*23270*/  IMAD.MOV.U32 R12, RZ, RZ, 0x2 ;  /* 0x00000002ff0c7424 */ /* 0x000fe200078e00ff */
[----:B------:R-:W-:-:S05]  /*23280*/  SEL R7, R14, RZ, P1 ;  /* 0x000000ff0e077207 */ /* 0x000fca0000800000 */
[----:B------:R-:W-:-:S04]  /*23290*/  IMAD.IADD R6, R4, 0x1, R7 ;  /* 0x0000000104067824 */ /* 0x000fc800078e0207 */
[----:B------:R-:W-:-:S07]  /*232a0*/  IMAD.MOV.U32 R13, RZ, RZ, R6 ;  /* 0x000000ffff0d7224 */ /* 0x000fce00078e0006 */
[----:B------:R-:W-:Y:S05]  /*232b0*/  WARPSYNC.COLLECTIVE R15, `(.L_x_923) ;  /* 0x000000000f087348 */ /* 0x000fea0003c00000 */
[----:B------:R0:W1:Y:S02]  /*232c0*/  SHFL.UP P6, R14, R13, R12, R11 ;  /* 0x0400000c0d0e7389 */ /* 0x00006400000c000b */
[----:B01----:R-:W-:Y:S01]  /*232d0*/  ENDCOLLECTIVE ;  /* 0x000000000000791b */ /* 0x003fe20003800000 */
.L_x_923:
[----:B------:R-:W-:Y:S02]  /*232e0*/  MOV R12, 0x4 ;  /* 0x00000004000c7802 */ /* 0x000fe40000000f00 */
[----:B------:R-:W-:-:S05]  /*232f0*/  SEL R7, R14, RZ, P2 ;  /* 0x000000ff0e077207 */ /* 0x000fca0001000000 */
[----:B------:R-:W-:-:S04]  /*23300*/  IMAD.IADD R7, R6, 0x1, R7 ;  /* 0x0000000106077824 */ /* 0x000fc800078e0207 */
[----:B------:R-:W-:-:S07]  /*23310*/  IMAD.MOV.U32 R13, RZ, RZ, R7 ;  /* 0x000000ffff0d7224 */ /* 0x000fce00078e0007 */
[----:B------:R-:W-:Y:S05]  /*23320*/  WARPSYNC.COLLECTIVE R15, `(.L_x_924) ;  /* 0x000000000f087348 */ /* 0x000fea0003c00000 */
[----:B------:R0:W1:Y:S02]  /*23330*/  SHFL.UP P6, R14, R13, R12, R11 ;  /* 0x0400000c0d0e7389 */ /* 0x00006400000c000b */
[----:B01----:R-:W-:Y:S01]  /*23340*/  ENDCOLLECTIVE ;  /* 0x000000000000791b */ /* 0x003fe20003800000 */
.L_x_924:
[----:B------:R-:W-:Y:S01]  /*23350*/  IMAD.MOV.U32 R12, RZ, RZ, 0x8 ;  /* 0x00000008ff0c7424 */ /* 0x000fe200078e00ff */
[----:B------:R-:W-:-:S05]  /*23360*/  SEL R2, R14, RZ, P3 ;  /* 0x000000ff0e027207 */ /* 0x000fca0001800000 */
[----:B------:R-:W-:-:S04]  /*23370*/  IMAD.IADD R2, R7, 0x1, R2 ;  /* 0x0000000107027824 */ /* 0x000fc800078e0202 */
[----:B------:R-:W-:-:S07]  /*23380*/  IMAD.MOV.U32 R13, RZ, RZ, R2 ;  /* 0x000000ffff0d7224 */ /* 0x000fce00078e0002 */
[----:B------:R-:W-:Y:S05]  /*23390*/  WARPSYNC.COLLECTIVE R15, `(.L_x_925) ;  /* 0x000000000f087348 */ /* 0x000fea0003c00000 */
[----:B------:R0:W1:Y:S02]  /*233a0*/  SHFL.UP P6, R14, R13, R12, R11 ;  /* 0x0400000c0d0e7389 */ /* 0x00006400000c000b */
[----:B01----:R-:W-:Y:S01]  /*233b0*/  ENDCOLLECTIVE ;  /* 0x000000000000791b */ /* 0x003fe20003800000 */
.L_x_925:
[----:B------:R-:W-:Y:S01]  /*233c0*/  IMAD.MOV.U32 R12, RZ, RZ, 0x10 ;  /* 0x00000010ff0c7424 */ /* 0x000fe200078e00ff */
[----:B------:R-:W-:-:S05]  /*233d0*/  SEL R3, R14, RZ, P4 ;  /* 0x000000ff0e037207 */ /* 0x000fca0002000000 */
[----:B------:R-:W-:-:S04]  /*233e0*/  IMAD.IADD R3, R2, 0x1, R3 ;  /* 0x0000000102037824 */ /* 0x000fc800078e0203 */
[----:B------:R-:W-:-:S07]  /*233f0*/  IMAD.MOV.U32 R13, RZ, RZ, R3 ;  /* 0x000000ffff0d7224 */ /* 0x000fce00078e0003 */
[----:B------:R-:W-:Y:S05]  /*23400*/  WARPSYNC.COLLECTIVE R15, `(.L_x_926) ;  /* 0x000000000f087348 */ /* 0x000fea0003c00000 */
[----:B------:R0:W1:Y:S02]  /*23410*/  SHFL.UP P6, R14, R13, R12, R11 ;  /* 0x0400000c0d0e7389 */ /* 0x00006400000c000b */
[----:B01----:R-:W-:Y:S01]  /*23420*/  ENDCOLLECTIVE ;  /* 0x000000000000791b */ /* 0x003fe20003800000 */
.L_x_926:
        /* <DEDUP_REMOVED lines=8> */
.L_x_927:
[----:B------:R-:W-:Y:S05]  /*234b0*/  BRA `(.L_x_928) ;  /* 0xffffffb000d47947 */ /* 0x000fea000383ffff */
.L_x_768:
[----:B------:R-:W-:Y:S01]  /*234c0*/  BSSY B0, `(.L_x_929) ;  /* 0x0000008000007945 */ /* 0x000fe20003800000 */
[----:B-----5:R-:W-:Y:S02]  /*234d0*/  IMAD.MOV.U32 R13, RZ, RZ, R4 ;  /* 0x000000ffff0d7224 */ /* 0x020fe400078e0004 */
[----:B------:R-:W-:Y:S02]  /*234e0*/  IMAD.MOV.U32 R12, RZ, RZ, 0x1 ;  /* 0x00000001ff0c7424 */ /* 0x000fe400078e00ff */
[----:B------:R-:W-:Y:S02]  /*234f0*/  IMAD.MOV.U32 R11, RZ, RZ, RZ ;  /* 0x000000ffff0b7224 */ /* 0x000fe400078e00ff */
[----:B------:R-:W-:-:S07]  /*23500*/  IMAD.MOV.U32 R15, RZ, RZ, -0x1 ;  /* 0xffffffffff0f7424 */ /* 0x000fce00078e00ff */
[----:B0-----:R-:W-:Y:S05]  /*23510*/  WARPSYNC.COLLECTIVE R15, `(.L_x_930) ;  /* 0x000000000f087348 */ /* 0x001fea0003c00000 */
[----:B------:R1:W2:Y:S02]  /*23520*/  SHFL.UP P6, R14, R13, R12, R11 ;  /* 0x0400000c0d0e7389 */ /* 0x0002a400000c000b */
[----:B012---:R-:W-:Y:S01]  /*23530*/  ENDCOLLECTIVE ;  /* 0x000000000000791b */ /* 0x007fe20003800000 */
.L_x_930:
[----:B------:R-:W-:Y:S05]  /*23540*/  BSYNC B0 ;  /* 0x0000000000007941 */ /* 0x000fea0003800000 */
.L_x_929:
        /* <DEDUP_REMOVED lines=8> */
.L_x_931:
[----:B------:R-:W-:Y:S01]  /*235d0*/  IMAD.MOV.U32 R12, RZ, RZ, 0x4 ;  /* 0x00000004ff0c7424 */ /* 0x000fe200078e00ff */
[----:B------:R-:W-:-:S05]  /*235e0*/  SEL R0, R14, RZ, P2 ;  /* 0x000000ff0e007207 */ /* 0x000fca0001000000 */
[----:B------:R-:W-:-:S04]  /*235f0*/  IMAD.IADD R0, R13, 0x1, R0 ;  /* 0x000000010d007824 */ /* 0x000fc800078e0200 */
[----:B------:R-:W-:-:S07]  /*23600*/  IMAD.MOV.U32 R13, RZ, RZ, R0 ;  /* 0x000000ffff0d7224 */ /* 0x000fce00078e0000 */
[----:B------:R-:W-:Y:S05]  /*23610*/  WARPSYNC.COLLECTIVE R15, `(.L_x_932) ;  /* 0x000000000f087348 */ /* 0x000fea0003c00000 */
[----:B------:R0:W1:Y:S02]  /*23620*/  SHFL.UP P6, R14, R13, R12, R11 ;  /* 0x0400000c0d0e7389 */ /* 0x00006400000c000b */
[----:B01----:R-:W-:Y:S01]  /*23630*/  ENDCOLLECTIVE ;  /* 0x000000000000791b */ /* 0x003fe20003800000 */
.L_x_932:
[----:B------:R-:W-:Y:S02]  /*23640*/  MOV R12, 0x8 ;  /* 0x00000008000c7802 */ /* 0x000fe40000000f00 */
[----:B------:R-:W-:-:S05]  /*23650*/  SEL R3, R14, RZ, P3 ;  /* 0x000000ff0e037207 */ /* 0x000fca0001800000 */
[----:B------:R-:W-:-:S04]  /*23660*/  IMAD.IADD R2, R0, 0x1, R3 ;  /* 0x0000000100027824 */ /* 0x000fc800078e0203 */
[----:B------:R-:W-:-:S07]  /*23670*/  IMAD.MOV.U32 R13, RZ, RZ, R2 ;  /* 0x000000ffff0d7224 */ /* 0x000fce00078e0002 */
[----:B------:R-:W-:Y:S05]  /*23680*/  WARPSYNC.COLLECTIVE R15, `(.L_x_933) ;  /* 0x000000000f087348 */ /* 0x000fea0003c00000 */
[----:B------:R0:W1:Y:S02]  /*23690*/  SHFL.UP P6, R14, R13, R12, R11 ;  /* 0x0400000c0d0e7389 */ /* 0x00006400000c000b */
[----:B01----:R-:W-:Y:S01]  /*236a0*/  ENDCOLLECTIVE ;  /* 0x000000000000791b */ /* 0x003fe20003800000 */
.L_x_933:
[----:B------:R-:W-:Y:S01]  /*236b0*/  IMAD.MOV.U32 R12, RZ, RZ, 0x10 ;  /* 0x00000010ff0c7424 */ /* 0x000fe200078e00ff */
[----:B------:R-:W-:-:S05]  /*236c0*/  SEL R3, R14, RZ, P4 ;  /* 0x000000ff0e037207 */ /* 0x000fca0002000000 */
[----:B------:R-:W-:-:S04]  /*236d0*/  IMAD.IADD R3, R2, 0x1, R3 ;  /* 0x0000000102037824 */ /* 0x000fc800078e0203 */
[----:B------:R-:W-:-:S07]  /*236e0*/  IMAD.MOV.U32 R13, RZ, RZ, R3 ;  /* 0x000000ffff0d7224 */ /* 0x000fce00078e0003 */
[----:B------:R-:W-:Y:S05]  /*236f0*/  WARPSYNC.COLLECTIVE R15, `(.L_x_934) ;  /* 0x000000000f087348 */ /* 0x000fea0003c00000 */
[----:B------:R0:W1:Y:S02]  /*23700*/  SHFL.UP P6, R14, R13, R12, R11 ;  /* 0x0400000c0d0e7389 */ /* 0x00006400000c000b */
[----:B01----:R-:W-:Y:S01]  /*23710*/  ENDCOLLECTIVE ;  /* 0x000000000000791b */ /* 0x003fe20003800000 */
.L_x_934:
[----:B------:R-:W-:Y:S02]  /*23720*/  IMAD.MOV.U32 R12, RZ, RZ, 0x1f ;  /* 0x0000001fff0c7424 */ /* 0x000fe400078e00ff */
[----:B------:R-:W-:Y:S01]  /*23730*/  IMAD.MOV.U32 R11, RZ, RZ, 0x1f ;  /* 0x0000001fff0b7424 */ /* 0x000fe200078e00ff */
[----:B------:R-:W-:-:S05]  /*23740*/  SEL R2, R14, RZ, P5 ;  /* 0x000000ff0e027207 */ /* 0x000fca0002800000 */
[----:B------:R-:W-:-:S04]  /*23750*/  IMAD.IADD R2, R3, 0x1, R2 ;  /* 0x0000000103027824 */ /* 0x000fc800078e0202 */
[----:B------:R-:W-:-:S07]  /*23760*/  IMAD.MOV.U32 R13, RZ, RZ, R2 ;  /* 0x000000ffff0d7224 */ /* 0x000fce00078e0002 */
[----:B------:R-:W-:Y:S05]  /*23770*/  WARPSYNC.COLLECTIVE R15, `(.L_x_935) ;  /* 0x000000000f087348 */ /* 0x000fea0003c00000 */
[----:B------:R0:W1:Y:S02]  /*23780*/  SHFL.IDX P6, R14, R13, R12, R11 ;  /* 0x0000000c0d0e7389 */ /* 0x00006400000c000b */
[----:B01----:R-:W-:Y:S01]  /*23790*/  ENDCOLLECTIVE ;  /* 0x000000000000791b */ /* 0x003fe20003800000 */
.L_x_935:
[----:B------:R-:W-:Y:S05]  /*237a0*/  BRA `(.L_x_936) ;  /* 0xffffffb000b47947 */ /* 0x000fea000383ffff */
.L_x_770:
[----:B------:R-:W-:Y:S01]  /*237b0*/  BSSY B0, `(.L_x_937) ;  /* 0x0000006000007945 */ /* 0x000fe20003800000 */
[----:B------:R-:W-:Y:S02]  /*237c0*/  PLOP3.LUT P6, PT, P6, PT, PT, 0x8, 0x0 ;  /* 0x000000000000781c */ /* 0x000fe400037ce170 */
[----:B------:R-:W-:-:S11]  /*237d0*/  MOV R15, 0xffffffff ;  /* 0xffffffff000f7802 */ /* 0x000fd60000000f00 */
[----:B0-----:R-:W-:Y:S05]  /*237e0*/  WARPSYNC.COLLECTIVE R15, `(.L_x_938) ;  /* 0x000000000f087348 */ /* 0x001fea0003c00000 */
[----:B------:R-:W-:Y:S01]  /*237f0*/  VOTE.ANY R14, PT, P6 ;  /* 0x00000000000e7806 */ /* 0x000fe200030e0100 */
[----:B0-----:R-:W-:Y:S06]  /*23800*/  ENDCOLLECTIVE ;  /* 0x000000000000791b */ /* 0x001fec0003800000 */
.L_x_938:
[----:B------:R-:W-:Y:S05]  /*23810*/  BSYNC B0 ;  /* 0x0000000000007941 */ /* 0x000fea0003800000 */
.L_x_937:
[----:B------:R-:W-:Y:S02]  /*23820*/  IMAD.MOV.U32 R3, RZ, RZ, R14 ;  /* 0x000000ffff037224 */ /* 0x000fe400078e000e */
[----:B------:R-:W-:Y:S02]  /*23830*/  IMAD.MOV.U32 R13, RZ, RZ, R4 ;  /* 0x000000ffff0d7224 */ /* 0x000fe400078e0004 */
[----:B------:R-:W0:Y:S01]  /*23840*/  POPC R0, R3 ;  /* 0x0000000300007309 */ /* 0x000e220000000000 */
[----:B------:R-:W-:Y:S02]  /*23850*/  IMAD.MOV.U32 R11, RZ, RZ, 0x1f ;  /* 0x0000001fff0b7424 */ /* 0x000fe400078e00ff */
[----:B------:R-:W-:Y:S02]  /*23860*/  IMAD.MOV.U32 R15, RZ, RZ, -0x1 ;  /* 0xffffffffff0f7424 */ /* 0x000fe400078e00ff */
[----:B0-----:R-:W-:-:S07]  /*23870*/  IMAD.MOV.U32 R12, RZ, RZ, R0 ;  /* 0x000000ffff0c7224 */ /* 0x001fce00078e0000 */
[----:B------:R-:W-:Y:S05]  /*23880*/  WARPSYNC.COLLECTIVE R15, `(.L_x_939) ;  /* 0x000000000f087348 */ /* 0x000fea0003c00000 */
[----:B------:R0:W1:Y:S02]  /*23890*/  SHFL.IDX P6, R14, R13, R12, R11 ;  /* 0x0000000c0d0e7389 */ /* 0x00006400000c000b */
[----:B01----:R-:W-:Y:S01]  /*238a0*/  ENDCOLLECTIVE ;  /* 0x000000000000791b */ /* 0x003fe20003800000 */
.L_x_939:
[----:B------:R-:W-:Y:S01]  /*238b0*/  IMAD.MOV.U32 R4, RZ, RZ, R14 ;  /* 0x000000ffff047224 */ /* 0x000fe200078e000e */
[----:B------:R-:W-:Y:S06]  /*238c0*/  BRA `(.L_x_940) ;  /* 0xffffffb000a47947 */ /* 0x000fec000383ffff */
.L_x_772:
[----:B------:R-:W-:Y:S01]  /*238d0*/  BSSY B0, `(.L_x_941) ;  /* 0x0000007000007945 */ /* 0x000fe20003800000 */
[----:B------:R-:W-:Y:S01]  /*238e0*/  IMAD.MOV.U32 R13, RZ, RZ, R2 ;  /* 0x000000ffff0d7224 */ /* 0x000fe200078e0002 */
[----:B------:R-:W-:Y:S01]  /*238f0*/  MOV R11, 0x1f ;  /* 0x0000001f000b7802 */ /* 0x000fe20000000f00 */
[----:B------:R-:W-:-:S07]  /*23900*/  IMAD.MOV.U32 R15, RZ, RZ, -0x1 ;  /* 0xffffffffff0f7424 */ /* 0x000fce00078e00ff */
[----:B012---:R-:W-:Y:S05]  /*23910*/  WARPSYNC.COLLECTIVE R15, `(.L_x_942) ;  /* 0x000000000f087348 */ /* 0x007fea0003c00000 */
[----:B------:R3:W4:Y:S02]  /*23920*/  SHFL.IDX P6, R14, R13, R12, R11 ;  /* 0x0000000c0d0e7389 */ /* 0x00072400000c000b */
[----:B01234-:R-:W-:Y:S01]  /*23930*/  ENDCOLLECTIVE ;  /* 0x000000000000791b */ /* 0x01ffe20003800000 */
.L_x_942:
[----:B------:R-:W-:Y:S05]  /*23940*/  BSYNC B0 ;  /* 0x0000000000007941 */ /* 0x000fea0003800000 */
.L_x_941:
[----:B------:R-:W-:Y:S05]  /*23950*/  BRA `(.L_x_771) ;  /* 0xffffffb0009c7947 */ /* 0x000fea000383ffff */
.L_x_776:
[----:B0-----:R0:W1:Y:S02]  /*23960*/  SYNCS.PHASECHK.TRANS64.TRYWAIT P0, [R5+URZ+0x2a820], R0 ;  /* 0x02a82000050075a7 */ /* 0x001064000800017f */
[----:B-1----:R-:W-:Y:S05]  /*23970*/  @!P0 NANOSLEEP.SYNCS 0x989680 ;  /* 0x009896800000895d */ /* 0x002fea0003900000 */
[----:B------:R-:W1:Y:S02]  /*23980*/  @!P0 SYNCS.PHASECHK.TRANS64 P0, [R5+URZ+0x2a820], R0 ;  /* 0x02a82000050085a7 */ /* 0x000e64000800007f */
[----:B-1----:R-:W-:Y:S05]  /*23990*/  @!P0 BRA `(.L_x_776) ;  /* 0xfffffffc00f08947 */ /* 0x002fea000383ffff */
[----:B------:R-:W-:Y:S05]  /*239a0*/  BRA `(.L_x_943) ;  /* 0xffffffb400887947 */ /* 0x000fea000383ffff */
.L_x_777:
[----:B------:R-:W1:Y:S01]  /*239b0*/  S2R R2, SR_TID.X ;  /* 0x0000000000027919 */ /* 0x000e620000002100 */
[----:B------:R-:W-:Y:S01]  /*239c0*/  BSSY B0, `(.L_x_944) ;  /* 0x000000a000007945 */ /* 0x000fe20003800000 */
[----:B------:R-:W-:Y:S02]  /*239d0*/  IMAD.MOV.U32 R12, RZ, RZ, RZ ;  /* 0x000000ffff0c7224 */ /* 0x000fe400078e00ff */
[----:B------:R-:W-:Y:S02]  /*239e0*/  IMAD.MOV.U32 R11, RZ, RZ, 0x1f ;  /* 0x0000001fff0b7424 */ /* 0x000fe400078e00ff */
[----:B------:R-:W-:Y:S01]  /*239f0*/  IMAD.MOV.U32 R15, RZ, RZ, -0x1 ;  /* 0xffffffffff0f7424 */ /* 0x000fe200078e00ff */
[----:B-1----:R-:W-:-:S04]  /*23a00*/  SHF.R.U32.HI R2, RZ, 0x5, R2 ;  /* 0x00000005ff027819 */ /* 0x002fc80000011602 */
[----:B------:R-:W-:-:S05]  /*23a10*/  LOP3.LUT R2, R2, 0x3, RZ, 0xc0, !PT ;  /* 0x0000000302027812 */ /* 0x000fca00078ec0ff */
[----:B------:R-:W-:-:S07]  /*23a20*/  IMAD.MOV.U32 R13, RZ, RZ, R2 ;  /* 0x000000ffff0d7224 */ /* 0x000fce00078e0002 */
[----:B0-2---:R-:W-:Y:S05]  /*23a30*/  WARPSYNC.COLLECTIVE R15, `(.L_x_945) ;  /* 0x000000000f087348 */ /* 0x005fea0003c00000 */
[----:B------:R1:W3:Y:S02]  /*23a40*/  SHFL.IDX P6, R14, R13, R12, R11 ;  /* 0x0000000c0d0e7389 */ /* 0x0002e400000c000b */
[----:B0123--:R-:W-:Y:S01]  /*23a50*/  ENDCOLLECTIVE ;  /* 0x000000000000791b */ /* 0x00ffe20003800000 */
.L_x_945:
[----:B------:R-:W-:Y:S05]  /*23a60*/  BSYNC B0 ;  /* 0x0000000000007941 */ /* 0x000fea0003800000 */
.L_x_944:
[----:B------:R-:W-:Y:S05]  /*23a70*/  BRA `(.L_x_946) ;  /* 0xffffffb400707947 */ /* 0x000fea000383ffff */
.L_x_778:
[----:B------:R-:W-:Y:S01]  /*23a80*/  BSSY B0, `(.L_x_947) ;  /* 0x0000006000007945 */ /* 0x000fe20003800000 */
[----:B------:R-:W-:-:S07]  /*23a90*/  IMAD.MOV.U32 R15, RZ, RZ, -0x1 ;  /* 0xffffffffff0f7424 */ /* 0x000fce00078e00ff */
[----:B0-2---:R-:W-:Y:S05]  /*23aa0*/  WARPSYNC.COLLECTIVE R15, `(.L_x_948) ;  /* 0x000000000f0c7348 */ /* 0x005fea0003c00000 */
[----:B------:R-:W-:Y:S02]  /*23ab0*/  ELECT P6, UR62, PT ;  /* 0x00000000003e782f */ /* 0x000fe400038c0000 */
[----:B------:R-:W-:Y:S01]  /*23ac0*/  MOV R14, UR62 ;  /* 0x0000003e000e7c02 */ /* 0x000fe20008000f00 */
[----:B0-2---:R-:W-:Y:S10]  /*23ad0*/  ENDCOLLECTIVE ;  /* 0x000000000000791b */ /* 0x005ff40003800000 */
.L_x_948:
[----:B------:R-:W-:Y:S05]  /*23ae0*/  BSYNC B0 ;  /* 0x0000000000007941 */ /* 0x000fea0003800000 */
.L_x_947:
[----:B------:R-:W-:Y:S05]  /*23af0*/  BRA `(.L_x_949) ;  /* 0xffffffb400647947 */ /* 0x000fea000383ffff */
.L_x_780:
[----:B0-----:R0:W1:Y:S02]  /*23b00*/  SYNCS.PHASECHK.TRANS64.TRYWAIT P1, [R3+URZ+0x2a840], R2 ;  /* 0x02a84002030075a7 */ /* 0x001064000802017f */
[----:B-1----:R-:W-:Y:S05]  /*23b10*/  @!P1 NANOSLEEP.SYNCS 0x989680 ;  /* 0x009896800000995d */ /* 0x002fea0003900000 */
[----:B------:R-:W1:Y:S02]  /*23b20*/  @!P1 SYNCS.PHASECHK.TRANS64 P1, [R3+URZ+0x2a840], R2 ;  /* 0x02a84002030095a7 */ /* 0x000e64000802007f */
[----:B-1----:R-:W-:Y:S05]  /*23b30*/  @!P1 BRA `(.L_x_780) ;  /* 0xfffffffc00f09947 */ /* 0x002fea000383ffff */
[----:B------:R-:W-:Y:S05]  /*23b40*/  BRA `(.L_x_950) ;  /* 0xffffffb4008c7947 */ /* 0x000fea000383ffff */
.L_x_782:
[----:B-1----:R1:W3:Y:S02]  /*23b50*/  SYNCS.PHASECHK.TRANS64.TRYWAIT P1, [R5+URZ+0x2a840], R0 ;  /* 0x02a84000050075a7 */ /* 0x0022e4000802017f */
[----:B---3--:R-:W-:Y:S05]  /*23b60*/  @!P1 NANOSLEEP.SYNCS 0x989680 ;  /* 0x009896800000995d */ /* 0x008fea0003900000 */
[----:B------:R-:W3:Y:S02]  /*23b70*/  @!P1 SYNCS.PHASECHK.TRANS64 P1, [R5+URZ+0x2a840], R0 ;  /* 0x02a84000050095a7 */ /* 0x000ee4000802007f */
[----:B---3--:R-:W-:Y:S05]  /*23b80*/  @!P1 BRA `(.L_x_782) ;  /* 0xfffffffc00f09947 */ /* 0x008fea000383ffff */
[----:B------:R-:W-:Y:S05]  /*23b90*/  BRA `(.L_x_951) ;  /* 0xffffffb400987947 */ /* 0x000fea000383ffff */
.L_x_784:
[----:B---3--:R3:W4:Y:S02]  /*23ba0*/  SYNCS.PHASECHK.TRANS64.TRYWAIT P1, [R3+URZ+0x2a860], R2 ;  /* 0x02a86002030075a7 */ /* 0x008724000802017f */
[----:B----4-:R-:W-:Y:S05]  /*23bb0*/  @!P1 NANOSLEEP.SYNCS 0x989680 ;  /* 0x009896800000995d */ /* 0x010fea0003900000 */
[----:B------:R-:W4:Y:S02]  /*23bc0*/  @!P1 SYNCS.PHASECHK.TRANS64 P1, [R3+URZ+0x2a860], R2 ;  /* 0x02a86002030095a7 */ /* 0x000f24000802007f */
[----:B----4-:R-:W-:Y:S05]  /*23bd0*/  @!P1 BRA `(.L_x_784) ;  /* 0xfffffffc00f09947 */ /* 0x010fea000383ffff */
[----:B------:R-:W-:Y:S05]  /*23be0*/  BRA `(.L_x_952) ;  /* 0xffffffb400947947 */ /* 0x000fea000383ffff */
.L_x_953:
        /* <DEDUP_REMOVED lines=9> */
.L_x_3228:


//--------------------- .text._ZN7cutlass13device_kernelIN5flash11enable_sm90INS1_16FlashAttnFwdSm90INS1_25CollectiveMainloopFwdSm90ILi2EN4cute5tupleIJNS5_1CILi1EEES8_S8_EEENS6_IJNS7_ILi128EEENS7_ILi96EEENS7_ILi192EEEEEELi128ENS_10bfloat16_tEfNS_4arch4Sm90ELb0ELb1ELb1ELb0ELb1ELb0ELb0ELb1ELb1ELb1ELb0ELb0EEENS1_21CollectiveEpilogueFwdINS6_IJSA_SA_SB_EEES9_SE_SG_Li256ELb0ELb1ELb0ELb0EEENS1_30DynamicPersistentTileSchedulerILi256ELi128ELb0ELb1ELb1EEEEEEEEEvNT_6ParamsE --------------------------
	.section	.text._ZN7cutlass13device_kernelIN5flash11enable_sm90INS1_16FlashAttnFwdSm90INS1_25CollectiveMainloopFwdSm90ILi2EN4cute5tupleIJNS5_1CILi1EEES8_S8_EEENS6_IJNS7_ILi128EEENS7_ILi96EEENS7_ILi192EEEEEELi128ENS_10bfloat16_tEfNS_4arch4Sm90ELb0ELb1ELb1ELb0ELb1ELb0ELb0ELb1ELb1ELb1ELb0ELb0EEENS1_21CollectiveEpilogueFwdINS6_IJSA_SA_SB_EEES9_SE_SG_Li256ELb0ELb1ELb0ELb0EEENS1_30DynamicPersistentTileSchedulerILi256ELi128ELb0ELb1ELb1EEEEEEEEEvNT_6ParamsE,"ax",@progbits
	.align	128
.text._ZN7cutlass13device_kernelIN5flash11enable_sm90INS1_16FlashAttnFwdSm90INS1_25CollectiveMainloopFwdSm90ILi2EN4cute5tupleIJNS5_1CILi1EEES8_S8_EEENS6_IJNS7_ILi128EEENS7_ILi96EEENS7_ILi192EEEEEELi128ENS_10bfloat16_tEfNS_4arch4Sm90ELb0ELb1ELb1ELb0ELb1ELb0ELb0ELb1ELb1ELb1ELb0ELb0EEENS1_21CollectiveEpilogueFwdINS6_IJSA_SA_SB_EEES9_SE_SG_Li256ELb0ELb1ELb0ELb0EEENS1_30DynamicPersistentTileSchedulerILi256ELi128ELb0ELb1ELb1EEEEEEEEEvNT_6ParamsE:
        .type           _ZN7cutlass13device_kernelIN5flash11enable_sm90INS1_16FlashAttnFwdSm90INS1_25CollectiveMainloopFwdSm90ILi2EN4cute5tupleIJNS5_1CILi1EEES8_S8_EEENS6_IJNS7_ILi128EEENS7_ILi96EEENS7_ILi192EEEEEELi128ENS_10bfloat16_tEfNS_4arch4Sm90ELb0ELb1ELb1ELb0ELb1ELb0ELb0ELb1ELb1ELb1ELb0ELb0EEENS1_21CollectiveEpilogueFwdINS6_IJSA_SA_SB_EEES9_SE_SG_Li256ELb0ELb1ELb0ELb0EEENS1_30DynamicPersistentTileSchedulerILi256ELi128ELb0ELb1ELb1EEEEEEEEEvNT_6ParamsE,@function
        .size           _ZN7cutlass13device_kernelIN5flash11enable_sm90INS1_16FlashAttnFwdSm90INS1_25CollectiveMainloopFwdSm90ILi2EN4cute5tupleIJNS5_1CILi1EEES8_S8_EEENS6_IJNS7_ILi128EEENS7_ILi96EEENS7_ILi192EEEEEELi128ENS_10bfloat16_tEfNS_4arch4Sm90ELb0ELb1ELb1ELb0ELb1ELb0ELb0ELb1ELb1ELb1ELb0ELb0EEENS1_21CollectiveEpilogueFwdINS6_IJSA_SA_SB_EEES9_SE_SG_Li256ELb0ELb1ELb0ELb0EEENS1_30DynamicPersistentTileSchedulerILi256ELi128ELb0ELb1ELb1EEEEEEEEEvNT_6ParamsE,(.L_x_3229 - _ZN7cutlass13device_kernelIN5flash11enable_sm90INS1_16FlashAttnFwdSm90INS1_25CollectiveMainloopFwdSm90ILi2EN4cute5tupleIJNS5_1CILi1EEES8_S8_EEENS6_IJNS7_ILi128EEENS7_ILi96EEENS7_ILi192EEEEEELi128ENS_10bfloat16_tEfNS_4arch4Sm90ELb0ELb1ELb1ELb0ELb1ELb0ELb0ELb1ELb1ELb1ELb0ELb0EEENS1_21CollectiveEpilogueFwdINS6_IJSA_SA_SB_EEES9_SE_SG_Li256ELb0ELb1ELb0ELb0EEENS1_30DynamicPersistentTileSchedulerILi256ELi128ELb0ELb1ELb1EEEEEEEEEvNT_6ParamsE)
        .other          _ZN7cutlass13device_kernelIN5flash11enable_sm90INS1_16FlashAttnFwdSm90INS1_25CollectiveMainloopFwdSm90ILi2EN4cute5tupleIJNS5_1CILi1EEES8_S8_EEENS6_IJNS7_ILi128EEENS7_ILi96EEENS7_ILi192EEEEEELi128ENS_10bfloat16_tEfNS_4arch4Sm90ELb0ELb1ELb1ELb0ELb1ELb0ELb0ELb1ELb1ELb1ELb0ELb0EEENS1_21CollectiveEpilogueFwdINS6_IJSA_SA_SB_EEES9_SE_SG_Li256ELb0ELb1ELb0ELb0EEENS1_30DynamicPersistentTileSchedulerILi256ELi128ELb0ELb1ELb1EEEEEEEEEvNT_6ParamsE,@"STO_CUDA_ENTRY STV_DEFAULT"
_ZN7cutlass13device_kernelIN5flash11enable_sm90INS1_16FlashAttnFwdSm90INS1_25CollectiveMainloopFwdSm90ILi2EN4cute5tupleIJNS5_1CILi1EEES8_S8_EEENS6_IJNS7_ILi128EEENS7_ILi96EEENS7_ILi192EEEEEELi128ENS_10bfloat16_tEfNS_4arch4Sm90ELb0ELb1ELb1ELb0ELb1ELb0ELb0ELb1ELb1ELb1ELb0ELb0EEENS1_21CollectiveEpilogueFwdINS6_IJSA_SA_SB_EEES9_SE_SG_Li256ELb0ELb1ELb0ELb0EEENS1_30DynamicPersistentTileSchedulerILi256ELi128ELb0ELb1ELb1EEEEEEEEEvNT_6ParamsE:
        /* <DEDUP_REMOVED lines=45> */
.L_x_954:
        /* <DEDUP_REMOVED lines=22> */
.L_x_955:
        /* <DEDUP_REMOVED lines=18> */
.L_x_956:
        /* <DEDUP_REMOVED lines=22> */
.L_x_957:
        /* <DEDUP_REMOVED lines=23> */
.L_x_958:
        /* <DEDUP_REMOVED lines=10> */
.L_x_960:
[----:B------:R-:W-:-:S08]  /*08c0*/  NOP ;  /* 0x0000000000007918 */ /* 0x000fd00000000000 */
[----:B------:R-:W1:Y:S02]  /*08d0*/  USETMAXREG.TRY_ALLOC.CTAPOOL UP0, 0xe8 ;  /* 0x000000e8000079c8 */ /* 0x000e640008000600 */
[----:B-1----:R-:W-:-:S13]  /*08e0*/  PLOP3.LUT P0, PT, PT, PT, UP0, 0x80, 0x0 ;  /* 0x000000000000781c */ /* 0x002fda0003f0f008 */
[----:B------:R-:W-:Y:S05]  /*08f0*/  @!P0 BRA `(.L_x_960) ;  /* 0xfffffffc00f08947 */ /* 0x000fea000383ffff */
[----:B------:R-:W1:Y:S08]  /*0900*/  S2UR UR4, SR_CTAID.X ;  /* 0x00000000000479c3 */ /* 0x000e700000002500 */
[----:B------:R-:W-:Y:S08]  /*0910*/  BAR.ARV 0x4, 0x180 ;  /* 0x0106000000007b1d */ /* 0x000ff00000002000 */
[----:B------:R-:W1:Y:S08]  /*0920*/  LDC R0, c[0x0][0xc38] ;  /* 0x00030e00ff007b82 */ /* 0x000e700000000800 */
[----:B------:R-:W-:Y:S06]  /*0930*/  BAR.ARV 0x8, 0x180 ;  /* 0x0206000000007b1d */ /* 0x000fec0000002000 */
[----:B-1----:R-:W-:-:S13]  /*0940*/  ISETP.LE.AND P0, PT, R0, UR4, PT ;  /* 0x0000000400007c0c */ /* 0x002fda000bf03270 */
[----:B------:R-:W-:Y:S05]  /*0950*/  @P0 EXIT ;  /* 0x000000000000094d */ /* 0x000fea0003800000 */
[----:B------:R-:W2:Y:S01]  /*0960*/  LDL R3, [R1+0x4] ;  /* 0x0000040001037983 */ /* 0x000ea20000100800 */
[----:B------:R-:W-:Y:S01]  /*0970*/  IMAD.U32 R16, RZ, RZ, UR4 ;  /* 0x00000004ff107e24 */ /* 0x000fe2000f8e00ff */
[----:B------:R-:W-:Y:S01]  /*0980*/  UMOV UR39, URZ ;  /* 0x0000003f00277c82 */ /* 0x000fe20008000000 */
[----:B------:R-:W-:Y:S01]  /*0990*/  IMAD.MOV.U32 R166, RZ, RZ, RZ ;  /* 0x000000ffffa67224 */ /* 0x000fe200078e00ff */
[----:B0-----:R-:W0:Y:S01]  /*09a0*/  S2R R2, SR_TID.X ;  /* 0x0000000000027919 */ /* 0x001e220000002100 */
[----:B------:R-:W-:Y:S01]  /*09b0*/  UMOV UR38, URZ ;  /* 0x0000003f00267c82 */ /* 0x000fe20008000000 */
[----:B0-----:R-:W-:Y:S01]  /*09c0*/  VIADD R174, R2, 0xffffff80 ;  /* 0xffffff8002ae7836 */ /* 0x001fe20000000000 */
[----:B--2---:R-:W-:-:S04]  /*09d0*/  R2UR UR5, R3 ;  /* 0x00000000030572ca */ /* 0x004fc800000e0000 */
[----:B------:R-:W-:-:S04]  /*09e0*/  SHF.R.S32.HI R3, RZ, 0x1f, R174 ;  /* 0x0000001fff037819 */ /* 0x000fc800000114ae */
[CC--:B------:R-:W-:Y:S02]  /*09f0*/  LEA.HI R0, R3.reuse, R174.reuse, RZ, 0x7 ;  /* 0x000000ae03007211 */ /* 0x0c0fe400078f38ff */
[CC--:B------:R-:W-:Y:S02]  /*0a00*/  LEA.HI R4, R3.reuse, R174.reuse, RZ, 0x5 ;  /* 0x000000ae03047211 */ /* 0x0c0fe400078f28ff */
[----:B------:R-:W-:Y:S02]  /*0a10*/  LOP3.LUT R167, R0, 0xffffff80, RZ, 0xc0, !PT ;  /* 0xffffff8000a77812 */ /* 0x000fe400078ec0ff */
[CC--:B------:R-:W-:Y:S01]  /*0a20*/  LEA.HI R2, R3.reuse, R174.reuse, RZ, 0x4 ;  /* 0x000000ae03027211 */ /* 0x0c0fe200078f20ff */
[----:B------:R-:W-:Y:S01]  /*0a30*/  IMAD.SHL.U32 R4, R4, 0x20, RZ ;  /* 0x0000002004047824 */ /* 0x000fe200078e00ff */
[----:B------:R-:W-:Y:S01]  /*0a40*/  LEA.HI R11, R3, R174, RZ, 0x2 ;  /* 0x000000ae030b7211 */ /* 0x000fe200078f10ff */
[----:B------:R-:W-:Y:S01]  /*0a50*/  IMAD.IADD R167, R174, 0x1, -R167 ;  /* 0x00000001aea77824 */ /* 0x000fe200078e0aa7 */
[----:B------:R-:W-:Y:S01]  /*0a60*/  LOP3.LUT R5, R2, 0x3fffff0, RZ, 0xc0, !PT ;  /* 0x03fffff002057812 */ /* 0x000fe200078ec0ff */
[----:B------:R-:W-:Y:S01]  /*0a70*/  ULOP3.LUT UR61, UR5, 0x1, URZ, 0xfc, !UPT ;  /* 0x00000001053d7892 */ /* 0x000fe2000f8efc3f */
[----:B------:R-:W-:-:S02]  /*0a80*/  LOP3.LUT R11, R11, 0xfffffffc, RZ, 0xc0, !PT ;  /* 0xfffffffc0b0b7812 */ /* 0x000fc400078ec0ff */
[----:B------:R-:W-:Y:S01]  /*0a90*/  SHF.R.S32.HI R6, RZ, 0x1f, R167 ;  /* 0x0000001fff067819 */ /* 0x000fe200000114a7 */
[C---:B------:R-:W-:Y:S01]  /*0aa0*/  IMAD.IADD R5, R174.reuse, 0x1, -R5 ;  /* 0x00000001ae057824 */ /* 0x040fe200078e0a05 */
[----:B------:R-:W-:Y:S01]  /*0ab0*/  LEA.HI R3, R3, R174, RZ, 0x3 ;  /* 0x000000ae03037211 */ /* 0x000fe200078f18ff */
[----:B------:R-:W-:Y:S01]  /*0ac0*/  IMAD.IADD R11, R174, 0x1, -R11 ;  /* 0x00000001ae0b7824 */ /* 0x000fe200078e0a0b */
[----:B------:R-:W-:Y:S02]  /*0ad0*/  LEA.HI R8, R6, R167, RZ, 0x2 ;  /* 0x000000a706087211 */ /* 0x000fe400078f10ff */
[----:B------:R-:W-:Y:S02]  /*0ae0*/  SHF.R.S32.HI R169, RZ, 0x7, R0 ;  /* 0x00000007ffa97819 */ /* 0x000fe40000011400 */
[--C-:B------:R-:W-:Y:S02]  /*0af0*/  SHF.R.S32.HI R9, RZ, 0x2, R8.reuse ;  /* 0x00000002ff097819 */ /* 0x100fe40000011408 */
[----:B------:R-:W-:-:S02]  /*0b00*/  SHF.R.S32.HI R10, RZ, 0x1f, R8 ;  /* 0x0000001fff0a7819 */ /* 0x000fc40000011408 */
[----:B------:R-:W-:Y:S02]  /*0b10*/  LOP3.LUT R4, R4, 0xfffffc00, RZ, 0xc0, !PT ;  /* 0xfffffc0004047812 */ /* 0x000fe400078ec0ff */
[----:B------:R-:W-:Y:S02]  /*0b20*/  LEA.HI R10, R10, R9, RZ, 0x3 ;  /* 0x000000090a0a7211 */ /* 0x000fe400078f18ff */
[----:B------:R-:W-:Y:S01]  /*0b30*/  LOP3.LUT R163, R3, 0xfffffff8, RZ, 0xc0, !PT ;  /* 0xfffffff803a37812 */ /* 0x000fe200078ec0ff */
[----:B------:R-:W-:Y:S01]  /*0b40*/  IMAD R5, R5, 0x40, R4 ;  /* 0x0000004005057824 */ /* 0x000fe200078e0204 */
[----:B------:R-:W-:Y:S02]  /*0b50*/  SHF.R.S32.HI R7, RZ, 0x4, R2 ;  /* 0x00000004ff077819 */ /* 0x000fe40000011402 */
[----:B------:R-:W-:Y:S01]  /*0b60*/  LOP3.LUT R10, R10, 0xfffffff8, RZ, 0xc0, !PT ;  /* 0xfffffff80a0a7812 */ /* 0x000fe200078ec0ff */
[----:B------:R-:W-:Y:S01]  /*0b70*/  IMAD.IADD R163, R174, 0x1, -R163 ;  /* 0x00000001aea37824 */ /* 0x000fe200078e0aa3 */
[----:B------:R-:W-:-:S02]  /*0b80*/  LEA.HI R6, R6, R167, RZ, 0x5 ;  /* 0x000000a706067211 */ /* 0x000fc400078f28ff */
[----:B------:R-:W-:Y:S01]  /*0b90*/  LEA.HI R0, R0, R169, RZ, 0x1 ;  /* 0x000000a900007211 */ /* 0x000fe200078f08ff */
[----:B------:R-:W-:Y:S01]  /*0ba0*/  IMAD.IADD R9, R9, 0x1, -R10 ;  /* 0x0000000109097824 */ /* 0x000fe200078e0a0a */
[----:B------:R-:W-:Y:S01]  /*0bb0*/  LEA.HI R2, R2, R7, RZ, 0x1 ;  /* 0x0000000702027211 */ /* 0x000fe200078f08ff */
[----:B------:R-:W-:Y:S01]  /*0bc0*/  IMAD.SHL.U32 R160, R163, 0x8, RZ ;  /* 0x00000008a3a07824 */ /* 0x000fe200078e00ff */
[----:B------:R-:W-:Y:S02]  /*0bd0*/  SHF.R.S32.HI R6, RZ, 0x5, R6 ;  /* 0x00000005ff067819 */ /* 0x000fe40000011406 */
[----:B------:R-:W-:Y:S01]  /*0be0*/  LEA.HI R4, R11, R11, RZ, 0x1 ;  /* 0x0000000b0b047211 */ /* 0x000fe200078f08ff */
[----:B------:R-:W-:Y:S01]  /*0bf0*/  VIADD R161, R160, 0x40 ;  /* 0x00000040a0a17836 */ /* 0x000fe20000000000 */
[----:B------:R-:W-:Y:S01]  /*0c00*/  LOP3.LUT R0, R0, 0x3fffffe, RZ, 0xc0, !PT ;  /* 0x03fffffe00007812 */ /* 0x000fe200078ec0ff */
[----:B------:R-:W-:Y:S01]  /*0c10*/  IMAD R9, R6, 0x10, R9 ;  /* 0x0000001006097824 */ /* 0x000fe200078e0209 */
[----:B------:R-:W-:-:S02]  /*0c20*/  LOP3.LUT R2, R2, 0x1ffffffe, RZ, 0xc0, !PT ;  /* 0x1ffffffe02027812 */ /* 0x000fc400078ec0ff */
[----:B------:R-:W-:Y:S01]  /*0c30*/  LOP3.LUT R4, R4, 0x1ffffffe, RZ, 0xc0, !PT ;  /* 0x1ffffffe04047812 */ /* 0x000fe200078ec0ff */
[----:B------:R-:W-:Y:S01]  /*0c40*/  IMAD.IADD R0, R169, 0x1, -R0 ;  /* 0x00000001a9007824 */ /* 0x000fe200078e0a00 */
[----:B------:R-:W-:Y:S01]  /*0c50*/  LOP3.LUT R18, R8, 0x7ffffffc, RZ, 0xc0, !PT ;  /* 0x7ffffffc08127812 */ /* 0x000fe200078ec0ff */
[----:B------:R-:W-:Y:S01]  /*0c60*/  IMAD.IADD R2, R7, 0x1, -R2 ;  /* 0x0000000107027824 */ /* 0x000fe200078e0a02 */
[----:B------:R-:W-:Y:S01]  /*0c70*/  SHF.R.S32.HI R165, RZ, 0x3, R3 ;  /* 0x00000003ffa57819 */ /* 0x000fe20000011403 */
[----:B------:R-:W-:Y:S01]  /*0c80*/  IMAD.IADD R11, R11, 0x1, -R4 ;  /* 0x000000010b0b7824 */ /* 0x000fe200078e0a04 */
[----:B------:R-:W-:Y:S01]  /*0c90*/  SHF.R.S32.HI R173, RZ, 0x1f, R160 ;  /* 0x0000001fffad7819 */ /* 0x000fe200000114a0 */
[----:B------:R-:W-:Y:S01]  /*0ca0*/  IMAD R170, R0, 0x40, R9 ;  /* 0x0000004000aa7824 */ /* 0x000fe200078e0209 */
[----:B------:R-:W-:Y:S01]  /*0cb0*/  SHF.R.S32.HI R172, RZ, 0x1f, R161 ;  /* 0x0000001fffac7819 */ /* 0x000fe200000114a1 */
[----:B------:R-:W-:Y:S02]  /*0cc0*/  IMAD R171, R2, 0x8, R5 ;  /* 0x0000000802ab7824 */ /* 0x000fe400078e0205 */
[----:B------:R-:W-:-:S02]  /*0cd0*/  IMAD.IADD R18, R167, 0x1, -R18 ;  /* 0x00000001a7127824 */ /* 0x000fc400078e0a12 */
[----:B------:R-:W-:-:S07]  /*0ce0*/  IMAD R22, R11, 0x8, R170 ;  /* 0x000000080b167824 */ /* 0x000fce00078e02aa */
.L_x_1065:
[----:B0--34-:R-:W0:Y:S01]  /*0cf0*/  LDC R3, c[0x0][0xc60] ;  /* 0x00031800ff037b82 */ /* 0x019e220000000800 */
[----:B------:R-:W-:Y:S01]  /*0d00*/  IMAD.MOV.U32 R0, RZ, RZ, R16 ;  /* 0x000000ffff007224 */ /* 0x000fe200078e0010 */
[----:B------:R-:W-:Y:S01]  /*0d10*/  ULDC UR4, c[0x0][0xc78] ;  /* 0x00031e0000047ab9 */ /* 0x000fe20000000800 */
[----:B0-----:R-:W-:-:S13]  /*0d20*/  ISETP.NE.AND P0, PT, R3, 0x1, PT ;  /* 0x000000010300780c */ /* 0x001fda0003f05270 */
[----:B-----5:R-:W0:Y:S08]  /*0d30*/  @P0 LDC R5, c[0x0][0xc64] ;  /* 0x00031900ff050b82 */ /* 0x020e300000000800 */
[----:B------:R-:W1:Y:S01]  /*0d40*/  @P0 LDC R7, c[0x0][0xc68] ;  /* 0x00031a00ff070b82 */ /* 0x000e620000000800 */
[----:B0-----:R-:W-:-:S05]  /*0d50*/  @P0 IMAD.HI.U32 R2, R16, R5, RZ ;  /* 0x0000000510020227 */ /* 0x001fca00078e00ff */
[----:B-1----:R-:W-:-:S04]  /*0d60*/  @P0 SHF.R.U32.HI R0, RZ, R7, R2 ;  /* 0x00000007ff000219 */ /* 0x002fc80000011602 */
[----:B------:R-:W-:Y:S01]  /*0d70*/  ISETP.GE.AND P0, PT, R0, UR4, PT ;  /* 0x0000000400007c0c */ /* 0x000fe2000bf06270 */
[----:B------:R-:W-:-:S04]  /*0d80*/  IMAD.MOV R2, RZ, RZ, -R0 ;  /* 0x000000ffff027224 */ /* 0x000fc800078e0a00 */
[----:B------:R-:W-:-:S08]  /*0d90*/  IMAD R11, R3, R2, R16 ;  /* 0x00000002030b7224 */ /* 0x000fd000078e0210 */
[----:B--2---:R-:W-:Y:S05]  /*0da0*/  @!P0 BRA `(.L_x_961) ;  /* 0x0000000000208947 */ /* 0x004fea0003800000 */
[----:B------:R-:W0:Y:S01]  /*0db0*/  LDC R3, c[0x0][0xc6c] ;  /* 0x00031b00ff037b82 */ /* 0x000e220000000800 */
[----:B------:R-:W-:Y:S01]  /*0dc0*/  IMAD.MOV.U32 R2, RZ, RZ, R11 ;  /* 0x000000ffff027224 */ /* 0x000fe200078e000b */
[----:B0-----:R-:W-:-:S13]  /*0dd0*/  ISETP.NE.AND P0, PT, R3, 0x1, PT ;  /* 0x000000010300780c */ /* 0x001fda0003f05270 */
[----:B------:R-:W0:Y:S02]  /*0de0*/  @P0 LDC.64 R4, c[0x0][0xc70] ;  /* 0x00031c00ff040b82 */ /* 0x000e240000000a00 */
[----:B0-----:R-:W-:-:S05]  /*0df0*/  @P0 IMAD.HI.U32 R4, R11, R4, RZ ;  /* 0x000000040b040227 */ /* 0x001fca00078e00ff */
[----:B------:R-:W-:-:S05]  /*0e00*/  @P0 SHF.R.U32.HI R2, RZ, R5, R4 ;  /* 0x00000005ff020219 */ /* 0x000fca0000011604 */
[----:B------:R-:W-:Y:S01]  /*0e10*/  IMAD R3, R2, R3, RZ ;  /* 0x0000000302037224 */ /* 0x000fe200078e02ff */
[----:B------:R-:W-:Y:S06]  /*0e20*/  BRA `(.L_x_962) ;  /* 0x00000000001c7947 */ /* 0x000fec0003800000 */
.L_x_961:
[----:B------:R-:W0:Y:S01]  /*0e30*/  LDC R3, c[0x0][0xc54] ;  /* 0x00031500ff037b82 */ /* 0x000e220000000800 */
[----:B------:R-:W-:Y:S01]  /*0e40*/  IMAD.MOV.U32 R2, RZ, RZ, R11 ;  /* 0x000000ffff027224 */ /* 0x000fe200078e000b */
[----:B0-----:R-:W-:-:S13]  /*0e50*/  ISETP.NE.AND P0, PT, R3, 0x1, PT ;  /* 0x000000010300780c */ /* 0x001fda0003f05270 */
[----:B------:R-:W0:Y:S02]  /*0e60*/  @P0 LDC.64 R4, c[0x0][0xc58] ;  /* 0x00031600ff040b82 */ /* 0x000e240000000a00 */
[----:B0-----:R-:W-:-:S05]  /*0e70*/  @P0 IMAD.HI.U32 R4, R11, R4, RZ ;  /* 0x000000040b040227 */ /* 0x001fca00078e00ff */
[----:B------:R-:W-:-:S05]  /*0e80*/  @P0 SHF.R.U32.HI R2, RZ, R5, R4 ;  /* 0x00000005ff020219 */ /* 0x000fca0000011604 */
[----:B------:R-:W-:-:S07]  /*0e90*/  IMAD R3, R2, R3, RZ ;  /* 0x0000000302037224 */ /* 0x000fce00078e02ff */
.L_x_962:
[----:B------:R-:W0:Y:S01]  /*0ea0*/  LDC R164, c[0x0][0xc48] ;  /* 0x00031200ffa47b82 */ /* 0x000e220000000800 */
[----:B------:R-:W-:Y:S01]  /*0eb0*/  LOP3.LUT R2, RZ, R2, RZ, 0x33, !PT ;  /* 0x00000002ff027212 */ /* 0x000fe200078e33ff */
[----:B------:R-:W-:Y:S01]  /*0ec0*/  ULDC UR4, c[0x0][0xc3c] ;  /* 0x00030f0000047ab9 */ /* 0x000fe20000000800 */
[----:B------:R-:W-:Y:S01]  /*0ed0*/  IMAD.IADD R3, R11, 0x1, -R3 ;  /* 0x000000010b037824 */ /* 0x000fe200078e0a03 */
[----:B------:R-:W-:Y:S01]  /*0ee0*/  ULDC UR6, c[0x0][0xc54] ;  /* 0x0003150000067ab9 */ /* 0x000fe20000000800 */
[----:B------:R-:W-:Y:S01]  /*0ef0*/  LOP3.LUT R19, R19, 0xffefffff, RZ, 0xc0, !PT ;  /* 0xffefffff13137812 */ /* 0x000fe200078ec0ff */
[----:B------:R-:W-:Y:S01]  /*0f00*/  VIADD R2, R2, UR4 ;  /* 0x0000000402027c36 */ /* 0x000fe20008000000 */
[----:B------:R-:W-:Y:S01]  /*0f10*/  ULDC.64 UR4, c[0x0][0x418] ;  /* 0x0001060000047ab9 */ /* 0x000fe20000000a00 */
[----:B------:R-:W1:Y:S01]  /*0f20*/  LDC R168, c[0x0][0x448] ;  /* 0x00011200ffa87b82 */ /* 0x000e620000000800 */
[----:B------:R-:W-:Y:S01]  /*0f30*/  ISETP.NE.U32.AND P0, PT, RZ, UR4, PT ;  /* 0x00000004ff007c0c */ /* 0x000fe2000bf05070 */
[----:B------:R-:W-:-:S02]  /*0f40*/  IMAD.SHL.U32 R17, R2, 0x80, RZ ;  /* 0x0000008002117824 */ /* 0x000fc400078e00ff */
[----:B------:R-:W-:Y:S01]  /*0f50*/  IMAD R14, R0, UR6, R3 ;  /* 0x00000006000e7c24 */ /* 0x000fe2000f8e0203 */
[----:B------:R-:W-:Y:S01]  /*0f60*/  ISETP.NE.AND.EX P0, PT, RZ, UR5, PT, P0 ;  /* 0x00000005ff007c0c */ /* 0x000fe2000bf05300 */
[----:B------:R-:W-:Y:S02]  /*0f70*/  VIADD R2, R17, 0x7f ;  /* 0x0000007f11027836 */ /* 0x000fe40000000000 */
[----:B------:R-:W2:Y:S01]  /*0f80*/  LDC.64 R12, c[0x0][0x9e0] ;  /* 0x00027800ff0c7b82 */ /* 0x000ea20000000a00 */
[----:B------:R-:W-:Y:S01]  /*0f90*/  IMAD.MOV.U32 R162, RZ, RZ, R14 ;  /* 0x000000ffffa27224 */ /* 0x000fe200078e000e */
[----:B0-----:R-:W-:-:S06]  /*0fa0*/  ISETP.NE.AND P1, PT, R164, 0x1, PT ;  /* 0x00000001a400780c */ /* 0x001fcc0003f25270 */
[----:B------:R-:W0:Y:S01]  /*0fb0*/  LDC R10, c[0x0][0x288] ;  /* 0x0000a200ff0a7b82 */ /* 0x000e220000000800 */
[----:B-1----:R-:W-:-:S07]  /*0fc0*/  ISETP.NE.AND P3, PT, R168, 0x1, PT ;  /* 0x00000001a800780c */ /* 0x002fce0003f65270 */
[----:B------:R-:W1:Y:S01]  /*0fd0*/  LDC R73, c[0x0][0x424] ;  /* 0x00010900ff497b82 */ /* 0x000e620000000800 */
[----:B--2---:R-:W-:-:S07]  /*0fe0*/  ISETP.GE.AND P2, PT, R13, 0x1, PT ;  /* 0x000000010d00780c */ /* 0x004fce0003f46270 */
[----:B------:R-:W2:Y:S01]  /*0ff0*/  @P1 LDC R5, c[0x0][0xc4c] ;  /* 0x00031300ff051b82 */ /* 0x000ea20000000800 */
[----:B------:R-:W-:-:S07]  /*1000*/  @P3 LOP3.LUT R19, R19, 0x100000, RZ, 0xfc, !PT ;  /* 0x0010000013133812 */ /* 0x000fce00078efcff */
[----:B------:R-:W3:Y:S01]  /*1010*/  @P3 LDC R9, c[0x0][0x44c] ;  /* 0x00011300ff093b82 */ /* 0x000ee20000000800 */
[----:B0-----:R-:W-:Y:S02]  /*1020*/  IADD3 R4, -R10, 0x1, RZ ;  /* 0x000000010a047810 */ /* 0x001fe40007ffe1ff */
[----:B------:R-:W-:-:S04]  /*1030*/  LOP3.LUT R19, R19, 0xfff7ffff, RZ, 0xc0, !PT ;  /* 0xfff7ffff13137812 */ /* 0x000fc800078ec0ff */
[----:B------:R-:W-:Y:S01]  /*1040*/  @P2 LOP3.LUT R19, R19, 0x80000, RZ, 0xfc, !PT ;  /* 0x0008000013132812 */ /* 0x000fe200078efcff */
[----:B------:R-:W0:Y:S01]  /*1050*/  @P1 LDC R7, c[0x0][0xc50] ;  /* 0x00031400ff071b82 */ /* 0x000e220000000800 */
[----:B-1----:R-:W-:-:S07]  /*1060*/  SEL R73, R73, 0x1, P0 ;  /* 0x0000000149497807 */ /* 0x002fce0000000000 */
[----:B------:R-:W1:Y:S01]  /*1070*/  @P3 LDC R6, c[0x0][0x450] ;  /* 0x00011400ff063b82 */ /* 0x000e620000000800 */
[----:B--2---:R-:W-:-:S07]  /*1080*/  @P1 IMAD.HI.U32 R0, R14, R5, RZ ;  /* 0x000000050e001227 */ /* 0x004fce00078e00ff */
[----:B------:R-:W2:Y:S01]  /*1090*/  LDC R8, c[0x0][0x2f0] ;  /* 0x0000bc00ff087b82 */ /* 0x000ea20000000800 */
[----:B---3--:R-:W-:Y:S01]  /*10a0*/  @P3 IMAD.HI.U32 R3, R2, R9, RZ ;  /* 0x0000000902033227 */ /* 0x008fe200078e00ff */
[----:B0-----:R-:W-:-:S04]  /*10b0*/  @P1 SHF.R.U32.HI R162, RZ, R7, R0 ;  /* 0x00000007ffa21219 */ /* 0x001fc80000011600 */
[----:B-1----:R-:W-:Y:S01]  /*10c0*/  @P3 SHF.R.U32.HI R2, RZ, R6, R3 ;  /* 0x00000006ff023219 */ /* 0x002fe20000011603 */
[----:B------:R-:W-:-:S04]  /*10d0*/  IMAD.MOV R3, RZ, RZ, -R162 ;  /* 0x000000ffff037224 */ /* 0x000fc800078e0aa2 */
[----:B------:R-:W-:Y:S02]  /*10e0*/  IMAD R164, R164, R3, R14 ;  /* 0x00000003a4a47224 */ /* 0x000fe400078e020e */
[CC--:B--2---:R-:W-:Y:S02]  /*10f0*/  IMAD R5, R73.reuse, R8.reuse, R4 ;  /* 0x0000000849057224 */ /* 0x0c4fe400078e0204 */
[----:B------:R-:W-:Y:S02]  /*1100*/  IMAD R16, R73, R8, RZ ;  /* 0x0000000849107224 */ /* 0x000fe400078e02ff */
[----:B------:R-:W-:-:S04]  /*1110*/  IMAD.IADD R7, R5, 0x1, R2 ;  /* 0x0000000105077824 */ /* 0x000fc800078e0202 */
[----:B------:R-:W-:Y:S01]  /*1120*/  IMAD.IADD R0, R7, 0x1, R12 ;  /* 0x0000000107007824 */ /* 0x000fe200078e020c */
[----:B------:R-:W-:Y:S06]  /*1130*/  @!P2 BRA `(.L_x_963) ;  /* 0x000000000040a947 */ /* 0x000fec0003800000 */
[C---:B------:R-:W-:Y:S01]  /*1140*/  ISETP.GT.AND P0, PT, R7.reuse, RZ, PT ;  /* 0x000000ff0700720c */ /* 0x040fe20003f04270 */
[----:B------:R-:W-:-:S12]  /*1150*/  VIADD R2, R7, 0xffffffff ;  /* 0xffffffff07027836 */ /* 0x000fd80000000000 */
[----:B------:R-:W-:Y:S05]  /*1160*/  @P0 BRA `(.L_x_964) ;  /* 0x00000000001c0947 */ /* 0x000fea0003800000 */
[----:B------:R-:W-:Y:S01]  /*1170*/  ISETP.NE.AND P0, PT, R13, 0x1, PT ;  /* 0x000000010d00780c */ /* 0x000fe20003f05270 */
[----:B------:R-:W-:-:S12]  /*1180*/  IMAD.MOV R3, RZ, RZ, -R7 ;  /* 0x000000ffff037224 */ /* 0x000fd800078e0a07 */
[----:B------:R-:W0:Y:S02]  /*1190*/  @P0 LDC.64 R4, c[0x0][0x9e8] ;  /* 0x00027a00ff040b82 */ /* 0x000e240000000a00 */
[----:B0-----:R-:W-:-:S05]  /*11a0*/  @P0 IMAD.HI.U32 R2, R3, R4, RZ ;  /* 0x0000000403020227 */ /* 0x001fca00078e00ff */
[----:B------:R-:W-:-:S04]  /*11b0*/  @P0 SHF.R.U32.HI R3, RZ, R5, R2 ;  /* 0x00000005ff030219 */ /* 0x000fc80000011602 */
[----:B------:R-:W-:Y:S01]  /*11c0*/  LOP3.LUT R2, RZ, R3, RZ, 0x33, !PT ;  /* 0x00000003ff027212 */ /* 0x000fe200078e33ff */
[----:B------:R-:W-:Y:S06]  /*11d0*/  BRA `(.L_x_965) ;  /* 0x0000000000107947 */ /* 0x000fec0003800000 */
.L_x_964:
[----:B------:R-:W-:-:S13]  /*11e0*/  ISETP.NE.AND P0, PT, R13, 0x1, PT ;  /* 0x000000010d00780c */ /* 0x000fda0003f05270 */
[----:B------:R-:W0:Y:S02]  /*11f0*/  @P0 LDC.64 R4, c[0x0][0x9e8] ;  /* 0x00027a00ff040b82 */ /* 0x000e240000000a00 */
[----:B0-----:R-:W-:-:S05]  /*1200*/  @P0 IMAD.HI.U32 R4, R2, R4, RZ ;  /* 0x0000000402040227 */ /* 0x001fca00078e00ff */
[----:B------:R-:W-:-:S07]  /*1210*/  @P0 SHF.R.U32.HI R2, RZ, R5, R4 ;  /* 0x00000005ff020219 */ /* 0x000fce0000011604 */
.L_x_965:
[----:B------:R-:W-:-:S05]  /*1220*/  IMAD R3, R2, R13, R13 ;  /* 0x0000000d02037224 */ /* 0x000fca00078e020d */
[----:B------:R-:W-:-:S07]  /*1230*/  VIMNMX R0, R0, R3, PT ;  /* 0x0000000300007248 */ /* 0x000fce0003fe0100 */
.L_x_963:
[----:B------:R-:W0:Y:S01]  /*1240*/  @P3 LDC R6, c[0x0][0x44c] ;  /* 0x00011300ff063b82 */ /* 0x000e220000000800 */
[----:B------:R-:W-:Y:S01]  /*1250*/  VIADD R2, R0, 0x5f ;  /* 0x0000005f00027836 */ /* 0x000fe20000000000 */
[----:B------:R-:W-:Y:S01]  /*1260*/  ULDC UR4, c[0x0][0x9dc] ;  /* 0x0002770000047ab9 */ /* 0x000fe20000000800 */
[----:B------:R-:W-:Y:S02]  /*1270*/  IMAD R0, R73, R8, 0x5f ;  /* 0x0000005f49007424 */ /* 0x000fe400078e0208 */
[----:B------:R-:W-:-:S03]  /*1280*/  IMAD.HI R2, R2, 0x2aaaaaab, RZ ;  /* 0x2aaaaaab02027827 */ /* 0x000fc600078e02ff */
[----:B------:R-:W1:Y:S01]  /*1290*/  @P3 LDC R7, c[0x0][0x450] ;  /* 0x00011400ff073b82 */ /* 0x000e620000000800 */
[----:B------:R-:W-:Y:S01]  /*12a0*/  IMAD.HI R0, R0, 0x2aaaaaab, RZ ;  /* 0x2aaaaaab00007827 */ /* 0x000fe200078e02ff */
[----:B------:R-:W-:-:S03]  /*12b0*/  SHF.R.U32.HI R5, RZ, 0x1f, R2 ;  /* 0x0000001fff057819 */ /* 0x000fc60000011602 */
[----:B------:R-:W-:Y:S01]  /*12c0*/  IMAD.MOV.U32 R4, RZ, RZ, R17 ;  /* 0x000000ffff047224 */ /* 0x000fe200078e0011 */
[----:B------:R-:W-:Y:S01]  /*12d0*/  SHF.R.U32.HI R3, RZ, 0x1f, R0 ;  /* 0x0000001fff037819 */ /* 0x000fe20000011600 */
[----:B------:R-:W-:Y:S01]  /*12e0*/  IMAD R73, R73, R8, -R10 ;  /* 0x0000000849497224 */ /* 0x000fe200078e0a0a */
[----:B------:R-:W-:Y:S02]  /*12f0*/  LEA.HI.SX32 R72, R2, R5, 0x1c ;  /* 0x0000000502487211 */ /* 0x000fe400078fe2ff */
[----:B------:R-:W-:-:S04]  /*1300*/  LEA.HI.SX32 R3, R0, R3, 0x1c ;  /* 0x0000000300037211 */ /* 0x000fc800078fe2ff */
[----:B------:R-:W-:Y:S01]  /*1310*/  VIMNMX R72, R3, R72, PT ;  /* 0x0000004803487248 */ /* 0x000fe20003fe0100 */
[----:B0-----:R-:W-:-:S05]  /*1320*/  @P3 IMAD.HI.U32 R6, R17, R6, RZ ;  /* 0x0000000611063227 */ /* 0x001fca00078e00ff */
[----:B-1----:R-:W-:-:S05]  /*1330*/  @P3 SHF.R.U32.HI R4, RZ, R7, R6 ;  /* 0x00000007ff043219 */ /* 0x002fca0000011606 */
[----:B------:R-:W-:-:S04]  /*1340*/  IMAD.IADD R0, R73, 0x1, R4 ;  /* 0x0000000149007824 */ /* 0x000fc800078e0204 */
[----:B------:R-:W-:Y:S01]  /*1350*/  VIADD R2, R0, -UR4 ;  /* 0x8000000400027c36 */ /* 0x000fe20008000000 */
[----:B------:R-:W-:Y:S06]  /*1360*/  @!P2 BRA `(.L_x_966) ;  /* 0x00000000003ca947 */ /* 0x000fec0003800000 */
[----:B------:R-:W-:-:S13]  /*1370*/  ISETP.GT.AND P0, PT, R0, -0x1, PT ;  /* 0xffffffff0000780c */ /* 0x000fda0003f04270 */
[----:B------:R-:W-:Y:S05]  /*1380*/  @P0 BRA `(.L_x_967) ;  /* 0x00000000001c0947 */ /* 0x000fea0003800000 */
[----:B------:R-:W-:Y:S02]  /*1390*/  ISETP.NE.AND P0, PT, R13, 0x1, PT ;  /* 0x000000010d00780c */ /* 0x000fe40003f05270 */
[----:B------:R-:W-:-:S11]  /*13a0*/  LOP3.LUT R3, RZ, R0, RZ, 0x33, !PT ;  /* 0x00000000ff037212 */ /* 0x000fd600078e33ff */
[----:B------:R-:W0:Y:S02]  /*13b0*/  @P0 LDC.64 R4, c[0x0][0x9e8] ;  /* 0x00027a00ff040b82 */ /* 0x000e240000000a00 */
[----:B0-----:R-:W-:-:S05]  /*13c0*/  @P0 IMAD.HI.U32 R0, R3, R4, RZ ;  /* 0x0000000403000227 */ /* 0x001fca00078e00ff */
[----:B------:R-:W-:-:S04]  /*13d0*/  @P0 SHF.R.U32.HI R3, RZ, R5, R0 ;  /* 0x00000005ff030219 */ /* 0x000fc80000011600 */
[----:B------:R-:W-:Y:S01]  /*13e0*/  LOP3.LUT R0, RZ, R3, RZ, 0x33, !PT ;  /* 0x00000003ff007212 */ /* 0x000fe200078e33ff */
[----:B------:R-:W-:Y:S06]  /*13f0*/  BRA `(.L_x_968) ;  /* 0x0000000000107947 */ /* 0x000fec0003800000 */
.L_x_967:
[----:B------:R-:W-:-:S13]  /*1400*/  ISETP.NE.AND P0, PT, R13, 0x1, PT ;  /* 0x000000010d00780c */ /* 0x000fda0003f05270 */
[----:B------:R-:W0:Y:S02]  /*1410*/  @P0 LDC.64 R4, c[0x0][0x9e8] ;  /* 0x00027a00ff040b82 */ /* 0x000e240000000a00 */
[----:B0-----:R-:W-:-:S05]  /*1420*/  @P0 IMAD.HI.U32 R4, R0, R4, RZ ;  /* 0x0000000400040227 */ /* 0x001fca00078e00ff */
[----:B------:R-:W-:-:S07]  /*1430*/  @P0 SHF.R.U32.HI R0, RZ, R5, R4 ;  /* 0x00000005ff000219 */ /* 0x000fce0000011604 */
.L_x_968:
[----:B------:R-:W-:-:S05]  /*1440*/  IMAD R3, R0, R13, RZ ;  /* 0x0000000d00037224 */ /* 0x000fca00078e02ff */
[----:B------:R-:W-:-:S07]  /*1450*/  VIMNMX R2, R2, R3, !PT ;  /* 0x0000000302027248 */ /* 0x000fce0007fe0100 */
.L_x_966:
[----:B------:R-:W-:Y:S01]  /*1460*/  IMAD.HI R2, R2, 0x2aaaaaab, RZ ;  /* 0x2aaaaaab02027827 */ /* 0x000fe200078e02ff */
[----:B------:R-:W-:Y:S02]  /*1470*/  PLOP3.LUT P0, PT, PT, PT, PT, 0x80, 0x0 ;  /* 0x000000000000781c */ /* 0x000fe40003f0f070 */
[----:B------:R-:W-:Y:S02]  /*1480*/  CS2R R88, SRZ ;  /* 0x0000000000587805 */ /* 0x000fe4000001ff00 */
[----:B------:R-:W-:Y:S01]  /*1490*/  CS2R R86, SRZ ;  /* 0x0000000000567805 */ /* 0x000fe2000001ff00 */
[----:B------:R-:W-:Y:S01]  /*14a0*/  IMAD.MOV.U32 R0, RZ, RZ, RZ ;  /* 0x000000ffff007224 */ /* 0x000fe200078e00ff */
[----:B------:R-:W-:Y:S02]  /*14b0*/  SHF.R.U32.HI R3, RZ, 0x1f, R2 ;  /* 0x0000001fff037819 */ /* 0x000fe40000011602 */
[----:B------:R-:W-:Y:S02]  /*14c0*/  CS2R R84, SRZ ;  /* 0x0000000000547805 */ /* 0x000fe4000001ff00 */
[----:B------:R-:W-:-:S02]  /*14d0*/  CS2R R82, SRZ ;  /* 0x0000000000527805 */ /* 0x000fc4000001ff00 */
[----:B------:R-:W-:Y:S02]  /*14e0*/  CS2R R80, SRZ ;  /* 0x0000000000507805 */ /* 0x000fe4000001ff00 */
[----:B------:R-:W-:Y:S01]  /*14f0*/  LEA.HI.SX32 R3, R2, R3, 0x1c ;  /* 0x0000000302037211 */ /* 0x000fe200078fe2ff */
[----:B------:R-:W-:Y:S01]  /*1500*/  IMAD.MOV.U32 R54, RZ, RZ, RZ ;  /* 0x000000ffff367224 */ /* 0x000fe200078e00ff */
[----:B------:R-:W-:Y:S02]  /*1510*/  CS2R R50, SRZ ;  /* 0x0000000000327805 */ /* 0x000fe4000001ff00 */
[----:B------:R-:W-:Y:S02]  /*1520*/  CS2R R76, SRZ ;  /* 0x00000000004c7805 */ /* 0x000fe4000001ff00 */
[----:B------:R-:W-:Y:S02]  /*1530*/  VIMNMX R23, RZ, R3, !PT ;  /* 0x00000003ff177248 */ /* 0x000fe40007fe0100 */
[----:B------:R-:W-:-:S02]  /*1540*/  CS2R R74, SRZ ;  /* 0x00000000004a7805 */ /* 0x000fc4000001ff00 */
[----:B------:R-:W-:Y:S02]  /*1550*/  CS2R R40, SRZ ;  /* 0x0000000000287805 */ /* 0x000fe4000001ff00 */
[----:B------:R-:W-:Y:S02]  /*1560*/  CS2R R48, SRZ ;  /* 0x0000000000307805 */ /* 0x000fe4000001ff00 */
[----:B------:R-:W-:Y:S02]  /*1570*/  ISETP.GT.AND P1, PT, R72, R23, PT ;  /* 0x000000174800720c */ /* 0x000fe40003f24270 */
[----:B------:R-:W-:Y:S02]  /*1580*/  CS2R R70, SRZ ;  /* 0x0000000000467805 */ /* 0x000fe4000001ff00 */
[----:B------:R-:W-:Y:S02]  /*1590*/  CS2R R68, SRZ ;  /* 0x0000000000447805 */ /* 0x000fe4000001ff00 */
[----:B------:R-:W-:-:S02]  /*15a0*/  CS2R R66, SRZ ;  /* 0x0000000000427805 */ /* 0x000fc4000001ff00 */
[----:B------:R-:W-:Y:S02]  /*15b0*/  CS2R R64, SRZ ;  /* 0x0000000000407805 */ /* 0x000fe4000001ff00 */
[----:B------:R-:W-:Y:S02]  /*15c0*/  CS2R R62, SRZ ;  /* 0x00000000003e7805 */ /* 0x000fe4000001ff00 */
[----:B------:R-:W-:Y:S01]  /*15d0*/  CS2R R60, SRZ ;  /* 0x00000000003c7805 */ /* 0x000fe2000001ff00 */
[----:B------:R-:W-:Y:S01]  /*15e0*/  IMAD.MOV.U32 R59, RZ, RZ, RZ ;  /* 0x000000ffff3b7224 */ /* 0x000fe200078e00ff */
[----:B------:R-:W-:Y:S01]  /*15f0*/  CS2R R44, SRZ ;  /* 0x00000000002c7805 */ /* 0x000fe2000001ff00 */
[----:B------:R-:W-:Y:S01]  /*1600*/  IMAD.MOV.U32 R56, RZ, RZ, RZ ;  /* 0x000000ffff387224 */ /* 0x000fe200078e00ff */
        /* <DEDUP_REMOVED lines=12> */
[----:B------:R-:W-:Y:S01]  /*16d0*/  CS2R R26, SRZ ;  /* 0x00000000001a7805 */ /* 0x000fe2000001ff00 */
        /* <DEDUP_REMOVED lines=35> */
.L_x_970:
[----:B------:R-:W-:Y:S01]  /*1910*/  LEA.HI R0, R166, R166, RZ, 0x1 ;  /* 0x000000a6a6007211 */ /* 0x000fe200078f08ff */
[----:B------:R-:W-:-:S03]  /*1920*/  IMAD.U32 R2, RZ, RZ, UR61 ;  /* 0x0000003dff027e24 */ /* 0x000fc6000f8e00ff */
[----:B------:R-:W-:Y:S02]  /*1930*/  LOP3.LUT R3, R0, 0xfffffffe, RZ, 0xc0, !PT ;  /* 0xfffffffe00037812 */ /* 0x000fe400078ec0ff */
[----:B------:R-:W-:-:S03]  /*1940*/  ISETP.NE.AND P0, PT, R2, 0x3, PT ;  /* 0x000000030200780c */ /* 0x000fc60003f05270 */
[----:B------:R-:W-:-:S05]  /*1950*/  IMAD.IADD R0, R166, 0x1, -R3 ;  /* 0x00000001a6007824 */ /* 0x000fca00078e0a03 */
[----:B------:R-:W-:-:S04]  /*1960*/  SHF.L.U32 R0, R0, 0x1f, RZ ;  /* 0x0000001f00007819 */ /* 0x000fc800000006ff */
[----:B------:R-:W0:Y:S02]  /*1970*/  SYNCS.PHASECHK.TRANS64.TRYWAIT P1, [UR40+0x2a800], R0 ;  /* 0x02a80000ff0075a7 */ /* 0x000e240008020168 */
[----:B0-----:R-:W-:Y:S05]  /*1980*/  @!P1 BRA `(.L_x_971) ;  /* 0x0000012c00109947 */ /* 0x001fea0003800000 */
.L_x_1135:
[----:B------:R-:W-:Y:S05]  /*1990*/  @!P0 BRA `(.L_x_972) ;  /* 0x0000000000048947 */ /* 0x000fea0003800000 */
[----:B------:R-:W-:Y:S01]  /*19a0*/  BPT.TRAP 0x1 ;  /* 0x000000040000795c */ /* 0x000fe20000300000 */
.L_x_972:
[----:B------:R-:W-:Y:S02]  /*19b0*/  IMAD.U32 R15, RZ, RZ, UR38 ;  /* 0x00000026ff0f7e24 */ /* 0x000fe4000f8e00ff */
[----:B0-----:R-:W-:-:S03]  /*19c0*/  IMAD.U32 R0, RZ, RZ, UR39 ;  /* 0x00000027ff007e24 */ /* 0x001fc6000f8e00ff */
[----:B------:R-:W-:Y:S02]  /*19d0*/  LEA R15, R15, UR40, 0x3 ;  /* 0x000000280f0f7c11 */ /* 0x000fe4000f8e18ff */
[----:B------:R-:W-:-:S04]  /*19e0*/  SHF.L.U32 R0, R0, 0x1f, RZ ;  /* 0x0000001f00007819 */ /* 0x000fc800000006ff */
[----:B------:R0:W1:Y:S01]  /*19f0*/  SYNCS.PHASECHK.TRANS64.TRYWAIT P1, [R15+URZ+0x2a830], R0 ;  /* 0x02a830000f0075a7 */ /* 0x000062000802017f */
[----:B------:R-:W-:Y:S05]  /*1a00*/  @!P0 BRA `(.L_x_973) ;  /* 0x0000000000048947 */ /* 0x000fea0003800000 */
[----:B------:R-:W-:Y:S01]  /*1a10*/  BPT.TRAP 0x1 ;  /* 0x000000040000795c */ /* 0x000fe20000300000 */
.L_x_973:
[----:B-1----:R-:W-:Y:S05]  /*1a20*/  @P1 BRA `(.L_x_974) ;  /* 0x0000000000081947 */ /* 0x002fea0003800000 */
[----:B------:R-:W1:Y:S02]  /*1a30*/  SYNCS.PHASECHK.TRANS64.TRYWAIT P1, [R15+URZ+0x2a830], R0 ;  /* 0x02a830000f0075a7 */ /* 0x000e64000802017f */
[----:B-1----:R-:W-:Y:S05]  /*1a40*/  @!P1 BRA `(.L_x_975) ;  /* 0x0000012800f89947 */ /* 0x002fea0003800000 */
.L_x_974:
        /* <DEDUP_REMOVED lines=30> */
[----:B------:R-:W-:Y:S01]  /*1c30*/  IMAD.U32 R5, RZ, RZ, UR9 ;  /* 0x00000009ff057e24 */ /* 0x000fe2000f8e00ff */
        /* <DEDUP_REMOVED lines=28> */
[----:B------:R-:W-:Y:S02]  /*1e00*/  WARPGROUP.DEPBAR.LE gsb0, 0x0 ;  /* 0x00008000000079c5 */ /* 0x000fe40000010000 */
        /* <DEDUP_REMOVED lines=39> */
.L_x_976:
[----:B------:R-:W-:Y:S01]  /*2080*/  ISETP.NE.AND P2, PT, R168, 0x1, PT ;  /* 0x00000001a800780c */ /* 0x000fe20003f45270 */
[----:B------:R-:W-:Y:S01]  /*2090*/  ULDC UR5, c[0x0][0x9d8] ;  /* 0x0002760000057ab9 */ /* 0x000fe20000000800 */
[----:B------:R-:W-:Y:S01]  /*20a0*/  R2UR UR4, R15 ;  /* 0x000000000f0472ca */ /* 0x000fe200000e0000 */
[----:B------:R-:W-:Y:S01]  /*20b0*/  FMUL.FTZ R3, R27, UR5 ;  /* 0x000000051b037c20 */ /* 0x000fe20008410000 */
[----:B01----:R-:W-:Y:S01]  /*20c0*/  FMUL.FTZ R0, R26, UR5 ;  /* 0x000000051a007c20 */ /* 0x003fe20008410000 */
[----:B------:R-:W-:Y:S02]  /*20d0*/  IMAD.IADD R26, R22, 0x1, R17 ;  /* 0x00000001161a7824 */ /* 0x000fe400078e0211 */
[----:B------:R-:W-:Y:S01]  /*20e0*/  FMUL.FTZ R9, R30, UR5 ;  /* 0x000000051e097c20 */ /* 0x000fe20008410000 */
[----:B------:R-:W-:Y:S01]  /*20f0*/  FMUL.FTZ R25, R25, UR5 ;  /* 0x0000000519197c20 */ /* 0x000fe20008410000 */
[----:B------:R-:W-:Y:S01]  /*2100*/  FMUL.FTZ R28, R28, UR5 ;  /* 0x000000051c1c7c20 */ /* 0x000fe20008410000 */
[----:B------:R-:W-:Y:S01]  /*2110*/  FMUL.FTZ R13, R24, UR5 ;  /* 0x00000005180d7c20 */ /* 0x000fe20008410000 */
[----:B------:R-:W-:Y:S01]  /*2120*/  FMUL.FTZ R11, R31, UR5 ;  /* 0x000000051f0b7c20 */ /* 0x000fe20008410000 */
[----:B------:R0:W1:Y:S01]  /*2130*/  MUFU.TANH R74, R25 ;  /* 0x00000019004a7308 */ /* 0x0000620000002400 */
[----:B------:R-:W-:Y:S01]  /*2140*/  FMUL.FTZ R32, R32, UR5 ;  /* 0x0000000520207c20 */ /* 0x000fe20008410000 */
[----:B------:R-:W2:Y:S01]  /*2150*/  @P2 LDC R21, c[0x0][0x44c] ;  /* 0x00011300ff152b82 */ /* 0x000ea20000000800 */
[----:B------:R-:W-:Y:S01]  /*2160*/  FMUL.FTZ R33, R33, UR5 ;  /* 0x0000000521217c20 */ /* 0x000fe20008410000 */
[----:B------:R-:W-:Y:S01]  /*2170*/  UIADD3 UR4, UR4, 0x2a840, URZ ;  /* 0x0002a84004047890 */ /* 0x000fe2000fffe03f */
[----:B------:R-:W-:Y:S01]  /*2180*/  FMUL.FTZ R14, R34, UR5 ;  /* 0x00000005220e7c20 */ /* 0x000fe20008410000 */
[----:B------:R-:W-:Y:S01]  /*2190*/  FMUL.FTZ R20, R35, UR5 ;  /* 0x0000000523147c20 */ /* 0x000fe20008410000 */
[----:B------:R-:W-:Y:S01]  /*21a0*/  FMUL.FTZ R36, R36, UR5 ;  /* 0x0000000524247c20 */ /* 0x000fe20008410000 */
[----:B------:R-:W-:Y:S01]  /*21b0*/  UPRMT UR4, UR60, 0x654, UR4 ;  /* 0x000006543c047896 */ /* 0x000fe20008000004 */
[----:B------:R-:W-:Y:S01]  /*21c0*/  FMUL.FTZ R37, R37, UR5 ;  /* 0x0000000525257c20 */ /* 0x000fe20008410000 */
[----:B------:R-:W3:Y:S01]  /*21d0*/  @P2 LDC R27, c[0x0][0x450] ;  /* 0x00011400ff1b2b82 */ /* 0x000ee20000000800 */
[----:B------:R-:W-:Y:S01]  /*21e0*/  FMUL.FTZ R24, R38, UR5 ;  /* 0x0000000526187c20 */ /* 0x000fe20008410000 */
[----:B0-----:R-:W-:Y:S01]  /*21f0*/  FMUL.FTZ R25, R39, UR5 ;  /* 0x0000000527197c20 */ /* 0x001fe20008410000 */
[----:B------:R-:W-:Y:S01]  /*2200*/  FMUL.FTZ R40, R40, UR5 ;  /* 0x0000000528287c20 */ /* 0x000fe20008410000 */
        /* <DEDUP_REMOVED lines=12> */
[----:B--2---:R-:W-:-:S04]  /*22d0*/  @P2 IMAD.HI.U32 R10, R26, R21, RZ ;  /* 0x000000151a0a2227 */ /* 0x004fc800078e00ff */
[----:B------:R-:W-:Y:S01]  /*22e0*/  FMUL.FTZ R56, R56, UR5 ;  /* 0x0000000538387c20 */ /* 0x000fe20008410000 */
[----:B------:R-:W0:Y:S01]  /*22f0*/  LDC R21, c[0x0][0x288] ;  /* 0x0000a200ff157b82 */ /* 0x000e220000000800 */
[----:B------:R-:W-:Y:S01]  /*2300*/  FMUL.FTZ R58, R58, UR5 ;  /* 0x000000053a3a7c20 */ /* 0x000fe20008410000 */
[----:B------:R-:W-:Y:S01]  /*2310*/  FMUL.FTZ R60, R60, UR5 ;  /* 0x000000053c3c7c20 */ /* 0x000fe20008410000 */
[----:B------:R-:W-:Y:S01]  /*2320*/  FMUL.FTZ R62, R62, UR5 ;  /* 0x000000053e3e7c20 */ /* 0x000fe20008410000 */
[----:B------:R-:W-:Y:S01]  /*2330*/  FMUL.FTZ R64, R64, UR5 ;  /* 0x0000000540407c20 */ /* 0x000fe20008410000 */
[----:B------:R-:W-:Y:S01]  /*2340*/  FMUL.FTZ R65, R65, UR5 ;  /* 0x0000000541417c20 */ /* 0x000fe20008410000 */
[----:B---3--:R-:W-:Y:S01]  /*2350*/  @P2 SHF.R.U32.HI R26, RZ, R27, R10 ;  /* 0x0000001bff1a2219 */ /* 0x008fe2000001160a */
[----:B------:R-:W-:Y:S02]  /*2360*/  IMAD.MOV.U32 R27, RZ, RZ, -0x60 ;  /* 0xffffffa0ff1b7424 */ /* 0x000fe400078e00ff */
[----:B------:R-:W-:Y:S01]  /*2370*/  FMUL.FTZ R8, R66, UR5 ;  /* 0x0000000542087c20 */ /* 0x000fe20008410000 */
[----:B------:R-:W-:Y:S01]  /*2380*/  FMUL.FTZ R2, R67, UR5 ;  /* 0x0000000543027c20 */ /* 0x000fe20008410000 */
[----:B------:R-:W-:Y:S01]  /*2390*/  FMUL.FTZ R68, R68, UR5 ;  /* 0x0000000544447c20 */ /* 0x000fe20008410000 */
[----:B------:R-:W2:Y:S01]  /*23a0*/  SHFL.IDX PT, R30, R26, RZ, 0x1c1f ;  /* 0x001c1fff1a1e7589 */ /* 0x000ea200000e0000 */
[----:B------:R-:W-:-:S02]  /*23b0*/  IMAD R27, R72, R27, 0x61 ;  /* 0x00000061481b7424 */ /* 0x000fc400078e021b */
[----:B------:R-:W-:Y:S01]  /*23c0*/  FMUL.FTZ R12, R70, UR5 ;  /* 0x00000005460c7c20 */ /* 0x000fe20008410000 */
[----:B------:R-:W-:Y:S01]  /*23d0*/  FMUL.FTZ R10, R71, UR5 ;  /* 0x00000005470a7c20 */ /* 0x000fe20008410000 */
[----:B------:R3:W4:Y:S01]  /*23e0*/  MUFU.TANH R75, R28 ;  /* 0x0000001c004b7308 */ /* 0x0007220000002400 */
[----:B------:R-:W-:Y:S01]  /*23f0*/  FMUL.FTZ R47, R47, UR5 ;  /* 0x000000052f2f7c20 */ /* 0x000fe20008410000 */
[----:B------:R-:W-:Y:S01]  /*2400*/  FMUL.FTZ R51, R51, UR5 ;  /* 0x0000000533337c20 */ /* 0x000fe20008410000 */
[----:B------:R-:W-:Y:S01]  /*2410*/  FMUL.FTZ R57, R57, UR5 ;  /* 0x0000000539397c20 */ /* 0x000fe20008410000 */
[----:B------:R-:W-:Y:S01]  /*2420*/  FMUL.FTZ R63, R63, UR5 ;  /* 0x000000053f3f7c20 */ /* 0x000fe20008410000 */
[----:B------:R-:W-:Y:S01]  /*2430*/  FMUL.FTZ R69, R69, UR5 ;  /* 0x0000000545457c20 */ /* 0x000fe20008410000 */
[----:B------:R-:W-:Y:S01]  /*2440*/  LOP3.LUT P1, RZ, R19, 0x80000, RZ, 0xc0, !PT ;  /* 0x0008000013ff7812 */ /* 0x000fe2000782c0ff */
[----:B------:R-:W-:Y:S01]  /*2450*/  FMUL.FTZ R29, R29, UR5 ;  /* 0x000000051d1d7c20 */ /* 0x000fe20008410000 */
[----:B------:R-:W-:Y:S01]  /*2460*/  IMAD R15, R72, -0x60, R16 ;  /* 0xffffffa0480f7824 */ /* 0x000fe200078e0210 */
[----:B------:R-:W0:Y:S01]  /*2470*/  MUFU.TANH R13, R13 ;  /* 0x0000000d000d7308 */ /* 0x000e220000002400 */
[----:B---3--:R-:W-:Y:S01]  /*2480*/  IMAD R28, R18, -0x2, R27 ;  /* 0xfffffffe121c7824 */ /* 0x008fe200078e021b */
[----:B------:R-:W-:Y:S01]  /*2490*/  ULDC UR50, c[0x0][0x9dc] ;  /* 0x0002770000327ab9 */ /* 0x000fe20000000800 */
[----:B------:R-:W-:Y:S01]  /*24a0*/  SYNCS.ARRIVE.TRANS64.RED.A1T0 RZ, [UR4], RZ ;  /* 0x000000ffffff79a7 */ /* 0x000fe20008100404 */
[----:B------:R-:W-:Y:S01]  /*24b0*/  FMUL.FTZ R55, R55, UR5 ;  /* 0x0000000537377c20 */ /* 0x000fe20008410000 */
[----:B------:R-:W-:Y:S01]  /*24c0*/  ULOP3.LUT UR4, URZ, UR50, URZ, 0x33, !UPT ;  /* 0x000000323f047292 */ /* 0x000fe2000f8e333f */
[----:B------:R-:W-:Y:S01]  /*24d0*/  FMUL.FTZ R59, R59, UR5 ;  /* 0x000000053b3b7c20 */ /* 0x000fe20008410000 */
[----:B------:R-:W-:Y:S01]  /*24e0*/  VIADD R15, R15, 0x60 ;  /* 0x000000600f0f7836 */ /* 0x000fe20000000000 */
[----:B------:R-:W3:Y:S01]  /*24f0*/  MUFU.TANH R0, R0 ;  /* 0x0000000000007308 */ /* 0x000ee20000002400 */
[----:B------:R-:W-:Y:S01]  /*2500*/  FMUL.FTZ R61, R61, UR5 ;  /* 0x000000053d3d7c20 */ /* 0x000fe20008410000 */
[----:B------:R-:W-:Y:S01]  /*2510*/  ULDC UR5, c[0x0][0x9e0] ;  /* 0x0002780000057ab9 */ /* 0x000fe20000000800 */
[----:B------:R-:W-:-:S05]  /*2520*/  VIADD R70, R28, 0xffffffff ;  /* 0xffffffff1c467836 */ /* 0x000fca0000000000 */
[----:B------:R-:W0:Y:S08]  /*2530*/  MUFU.TANH R3, R3 ;  /* 0x0000000300037308 */ /* 0x000e300000002400 */
        /* <DEDUP_REMOVED lines=39> */
[----:B------:R0:W1:Y:S08]  /*27b0*/  MUFU.TANH R76, R29 ;  /* 0x0000001d004c7308 */ /* 0x0000700000002400 */
[----:B------:R5:W1:Y:S01]  /*27c0*/  MUFU.TANH R38, R55 ;  /* 0x0000003700267308 */ /* 0x000a620000002400 */
[----:B0-----:R-:W-:-:S05]  /*27d0*/  IADD3 R29, R28, -R21, R16 ;  /* 0x800000151c1d7210 */ /* 0x001fca0007ffe010 */
[----:B------:R-:W-:Y:S02]  /*27e0*/  VIADD R66, R29, UR5 ;  /* 0x000000051d427c36 */ /* 0x000fe40008000000 */
[----:B------:R0:W1:Y:S01]  /*27f0*/  MUFU.TANH R78, R59 ;  /* 0x0000003b004e7308 */ /* 0x0000620000002400 */
[----:B-----5:R-:W-:-:S07]  /*2800*/  IMAD R55, R18, -0x2, R15 ;  /* 0xfffffffe12377824 */ /* 0x020fce00078e020f */
[----:B------:R5:W1:Y:S01]  /*2810*/  MUFU.TANH R35, R61 ;  /* 0x0000003d00237308 */ /* 0x000a620000002400 */
[----:B0-----:R-:W-:-:S04]  /*2820*/  VIADD R59, R29, UR4 ;  /* 0x000000041d3b7c36 */ /* 0x001fc80008000000 */
[----:B--2---:R-:W-:Y:S02]  /*2830*/  IMAD.IADD R28, R59, 0x1, R30 ;  /* 0x000000013b1c7824 */ /* 0x004fe400078e021e */
[----:B-----5:R-:W-:Y:S01]  /*2840*/  VIADD R61, R27, 0xffffffff ;  /* 0xffffffff1b3d7836 */ /* 0x020fe20000000000 */
[----:B------:R-:W-:Y:S01]  /*2850*/  VIADDMNMX R27, R30, R66, R55, PT ;  /* 0x000000421e1b7246 */ /* 0x000fe20003800137 */
[----:B---34-:R-:W-:Y:S06]  /*2860*/  @!P1 BRA `(.L_x_977) ;  /* 0x00000000005c9947 */ /* 0x018fec0003800000 */
[----:B------:R-:W-:Y:S01]  /*2870*/  IADD3 R15, R16, -R21, R30 ;  /* 0x80000015100f7210 */ /* 0x000fe20007ffe01e */
[----:B------:R-:W-:Y:S03]  /*2880*/  BSSY B0, `(.L_x_978) ;  /* 0x0000012000007945 */ /* 0x000fe60003800000 */
[----:B------:R-:W-:-:S13]  /*2890*/  ISETP.GT.AND P1, PT, R15, -0x1, PT ;  /* 0xffffffff0f00780c */ /* 0x000fda0003f24270 */
[----:B------:R-:W-:Y:S05]  /*28a0*/  @P1 BRA `(.L_x_979) ;  /* 0x0000000000241947 */ /* 0x000fea0003800000 */
[----:B------:R-:W-:Y:S01]  /*28b0*/  ULDC UR4, c[0x0][0x9e4] ;  /* 0x0002790000047ab9 */ /* 0x000fe20000000800 */
[----:B------:R-:W-:Y:S01]  /*28c0*/  LOP3.LUT R15, RZ, R15, RZ, 0x33, !PT ;  /* 0x0000000fff0f7212 */ /* 0x000fe200078e33ff */
[----:B------:R-:W-:-:S05]  /*28d0*/  IMAD.U32 R80, RZ, RZ, UR4 ;  /* 0x00000004ff507e24 */ /* 0x000fca000f8e00ff */
[----:B------:R-:W-:-:S13]  /*28e0*/  ISETP.NE.AND P1, PT, R80, 0x1, PT ;  /* 0x000000015000780c */ /* 0x000fda0003f25270 */
[----:B------:R-:W0:Y:S02]  /*28f0*/  @P1 LDC.64 R84, c[0x0][0x9e8] ;  /* 0x00027a00ff541b82 */ /* 0x000e240000000a00 */
[----:B0-----:R-:W-:-:S05]  /*2900*/  @P1 IMAD.HI.U32 R30, R15, R84, RZ ;  /* 0x000000540f1e1227 */ /* 0x001fca00078e00ff */
[----:B------:R-:W-:-:S04]  /*2910*/  @P1 SHF.R.U32.HI R15, RZ, R85, R30 ;  /* 0x00000055ff0f1219 */ /* 0x000fc8000001161e */
[----:B------:R-:W-:Y:S01]  /*2920*/  LOP3.LUT R15, RZ, R15, RZ, 0x33, !PT ;  /* 0x0000000fff0f7212 */ /* 0x000fe200078e33ff */
[----:B------:R-:W-:Y:S06]  /*2930*/  BRA `(.L_x_980) ;  /* 0x0000000000187947 */ /* 0x000fec0003800000 */
.L_x_979:
[----:B------:R-:W-:Y:S02]  /*2940*/  ULDC UR4, c[0x0][0x9e4] ;  /* 0x0002790000047ab9 */ /* 0x000fe40000000800 */
[----:B------:R-:W-:-:S05]  /*2950*/  IMAD.U32 R80, RZ, RZ, UR4 ;  /* 0x00000004ff507e24 */ /* 0x000fca000f8e00ff */
[----:B------:R-:W-:-:S13]  /*2960*/  ISETP.NE.AND P1, PT, R80, 0x1, PT ;  /* 0x000000015000780c */ /* 0x000fda0003f25270 */
[----:B------:R-:W0:Y:S02]  /*2970*/  @P1 LDC.64 R84, c[0x0][0x9e8] ;  /* 0x00027a00ff541b82 */ /* 0x000e240000000a00 */
[----:B0-----:R-:W-:-:S05]  /*2980*/  @P1 IMAD.HI.U32 R30, R15, R84, RZ ;  /* 0x000000540f1e1227 */ /* 0x001fca00078e00ff */
[----:B------:R-:W-:-:S07]  /*2990*/  @P1 SHF.R.U32.HI R15, RZ, R85, R30 ;  /* 0x00000055ff0f1219 */ /* 0x000fce000001161e */
.L_x_980:
[----:B------:R-:W-:Y:S05]  /*29a0*/  BSYNC B0 ;  /* 0x0000000000007941 */ /* 0x000fea0003800000 */
.L_x_978:
[----:B------:R-:W-:-:S05]  /*29b0*/  IMAD R15, R15, R80, R70 ;  /* 0x000000500f0f7224 */ /* 0x000fca00078e0246 */
[----:B------:R-:W-:Y:S02]  /*29c0*/  VIADDMNMX R27, R15, R80, R27, PT ;  /* 0x000000500f1b7246 */ /* 0x000fe4000380011b */
[----:B------:R-:W-:-:S07]  /*29d0*/  VIMNMX R28, R28, R15, !PT ;  /* 0x0000000f1c1c7248 */ /* 0x000fce0007fe0100 */
.L_x_977:
[C---:B------:R-:W-:Y:S01]  /*29e0*/  ISETP.GE.AND P6, PT, R61.reuse, 0x9, PT ;  /* 0x000000093d00780c */ /* 0x040fe20003fc6270 */
[----:B------:R-:W0:Y:S01]  /*29f0*/  SHFL.IDX PT, R26, R26, 0x1, 0x1c1f ;  /* 0x003c1f001a1a7f89 */ /* 0x000e2200000e0000 */
[----:B------:R-:W-:Y:S02]  /*2a00*/  ISETP.GE.AND P1, PT, R61, 0x2, PT ;  /* 0x000000023d00780c */ /* 0x000fe40003f26270 */
[C---:B------:R-:W-:Y:S02]  /*2a10*/  ISETP.GT.AND P2, PT, R28.reuse, 0x8, !P6 ;  /* 0x000000081c00780c */ /* 0x040fe40007744270 */
[----:B------:R-:W-:Y:S02]  /*2a20*/  ISETP.GT.AND P3, PT, R28, 0x1, !P1 ;  /* 0x000000011c00780c */ /* 0x000fe40004f64270 */
[----:B------:R-:W-:Y:S02]  /*2a30*/  ISETP.LT.OR P2, PT, R27, 0x9, P2 ;  /* 0x000000091b00780c */ /* 0x000fe40001741670 */
[----:B------:R-:W-:-:S02]  /*2a40*/  ISETP.GE.AND P4, PT, R61, 0xa, PT ;  /* 0x0000000a3d00780c */ /* 0x000fc40003f86270 */
[----:B------:R-:W-:Y:S02]  /*2a50*/  FSEL R89, R75, -INF , !P2 ;  /* 0xff8000004b597808 */ /* 0x000fe40005000000 */
[C---:B------:R-:W-:Y:S02]  /*2a60*/  ISETP.LT.OR P3, PT, R27.reuse, 0x2, P3 ;  /* 0x000000021b00780c */ /* 0x040fe40001f61670 */
[----:B------:R-:W-:Y:S02]  /*2a70*/  ISETP.GT.AND P2, PT, R28, 0x9, !P4 ;  /* 0x000000091c00780c */ /* 0x000fe40006744270 */
[----:B-1----:R-:W-:Y:S02]  /*2a80*/  FSEL R87, R74, -INF , !P3 ;  /* 0xff8000004a577808 */ /* 0x002fe40005800000 */
[----:B------:R-:W-:Y:S02]  /*2a90*/  ISETP.LT.OR P2, PT, R27, 0xa, P2 ;  /* 0x0000000a1b00780c */ /* 0x000fe40001741670 */
[----:B------:R-:W-:-:S02]  /*2aa0*/  ISETP.GE.AND P3, PT, R61, 0x11, PT ;  /* 0x000000113d00780c */ /* 0x000fc40003f66270 */
[----:B------:R-:W-:Y:S01]  /*2ab0*/  FSEL R91, R76, -INF , !P2 ;  /* 0xff8000004c5b7808 */ /* 0x000fe20005000000 */
[----:B0-----:R-:W-:Y:S01]  /*2ac0*/  IMAD.IADD R30, R59, 0x1, R26 ;  /* 0x000000013b1e7824 */ /* 0x001fe200078e021a */
[----:B------:R-:W-:Y:S02]  /*2ad0*/  ISETP.GT.AND P2, PT, R28, 0x10, !P3 ;  /* 0x000000101c00780c */ /* 0x000fe40005f44270 */
[----:B------:R-:W-:Y:S02]  /*2ae0*/  P2R R67, PR, RZ, 0x8 ;  /* 0x00000008ff437803 */ /* 0x000fe40000000000 */
[----:B------:R-:W-:Y:S02]  /*2af0*/  ISETP.LT.OR P2, PT, R27, 0x11, P2 ;  /* 0x000000111b00780c */ /* 0x000fe40001741670 */
[----:B------:R-:W-:Y:S02]  /*2b00*/  ISETP.GE.AND P3, PT, R61, 0x12, PT ;  /* 0x000000123d00780c */ /* 0x000fe40003f66270 */
[----:B------:R-:W-:-:S02]  /*2b10*/  FSEL R95, R32, -INF , !P2 ;  /* 0xff800000205f7808 */ /* 0x000fc40005000000 */
[C---:B------:R-:W-:Y:S02]  /*2b20*/  ISETP.GT.AND P2, PT, R28.reuse, 0x11, !P3 ;  /* 0x000000111c00780c */ /* 0x040fe40005f44270 */
[----:B------:R-:W-:Y:S02]  /*2b30*/  P2R R32, PR, RZ, 0x8 ;  /* 0x00000008ff207803 */ /* 0x000fe40000000000 */
[----:B------:R-:W-:Y:S02]  /*2b40*/  ISETP.LT.OR P2, PT, R27, 0x12, P2 ;  /* 0x000000121b00780c */ /* 0x000fe40001741670 */
[----:B------:R-:W-:Y:S02]  /*2b50*/  ISETP.GE.AND P3, PT, R61, 0x19, PT ;  /* 0x000000193d00780c */ /* 0x000fe40003f66270 */
[----:B------:R-:W-:Y:S02]  /*2b60*/  FSEL R97, R33, -INF , !P2 ;  /* 0xff80000021617808 */ /* 0x000fe40005000000 */
[----:B------:R-:W-:-:S02]  /*2b70*/  ISETP.GT.AND P2, PT, R28, 0x18, !P3 ;  /* 0x000000181c00780c */ /* 0x000fc40005f44270 */
[----:B------:R-:W-:Y:S02]  /*2b80*/  P2R R69, PR, RZ, 0x8 ;  /* 0x00000008ff457803 */ /* 0x000fe40000000000 */
[----:B------:R-:W-:Y:S02]  /*2b90*/  ISETP.LT.OR P2, PT, R27, 0x19, P2 ;  /* 0x000000191b00780c */ /* 0x000fe40001741670 */
[----:B------:R-:W-:Y:S02]  /*2ba0*/  ISETP.GE.AND P3, PT, R61, 0x1a, PT ;  /* 0x0000001a3d00780c */ /* 0x000fe40003f66270 */
[----:B------:R-:W-:Y:S02]  /*2bb0*/  FSEL R99, R36, -INF , !P2 ;  /* 0xff80000024637808 */ /* 0x000fe40005000000 */
[----:B------:R-:W-:Y:S02]  /*2bc0*/  ISETP.GT.AND P2, PT, R28, 0x19, !P3 ;  /* 0x000000191c00780c */ /* 0x000fe40005f44270 */
[----:B------:R-:W-:-:S02]  /*2bd0*/  P2R R36, PR, RZ, 0x8 ;  /* 0x00000008ff247803 */ /* 0x000fc40000000000 */
[----:B------:R-:W-:Y:S02]  /*2be0*/  ISETP.LT.OR P2, PT, R27, 0x1a, P2 ;  /* 0x0000001a1b00780c */ /* 0x000fe40001741670 */
[----:B------:R-:W-:Y:S02]  /*2bf0*/  ISETP.GE.AND P3, PT, R61, 0x21, PT ;  /* 0x000000213d00780c */ /* 0x000fe40003f66270 */
[----:B------:R-:W-:Y:S02]  /*2c00*/  FSEL R101, R37, -INF , !P2 ;  /* 0xff80000025657808 */ /* 0x000fe40005000000 */
[----:B------:R-:W-:Y:S02]  /*2c10*/  ISETP.GT.AND P2, PT, R28, 0x20, !P3 ;  /* 0x000000201c00780c */ /* 0x000fe40005f44270 */
[----:B------:R-:W-:Y:S02]  /*2c20*/  P2R R71, PR, RZ, 0x8 ;  /* 0x00000008ff477803 */ /* 0x000fe40000000000 */
[----:B------:R-:W-:-:S02]  /*2c30*/  ISETP.LT.OR P2, PT, R27, 0x21, P2 ;  /* 0x000000211b00780c */ /* 0x000fc40001741670 */
[----:B------:R-:W-:Y:S02]  /*2c40*/  ISETP.GE.AND P3, PT, R61, 0x22, PT ;  /* 0x000000223d00780c */ /* 0x000fe40003f66270 */
[----:B------:R-:W-:Y:S02]  /*2c50*/  FSEL R103, R40, -INF , !P2 ;  /* 0xff80000028677808 */ /* 0x000fe40005000000 */
[----:B------:R-:W-:Y:S02]  /*2c60*/  ISETP.GT.AND P2, PT, R28, 0x21, !P3 ;  /* 0x000000211c00780c */ /* 0x000fe40005f44270 */
[----:B------:R-:W-:Y:S02]  /*2c70*/  P2R R40, PR, RZ, 0x8 ;  /* 0x00000008ff287803 */ /* 0x000fe40000000000 */
[----:B------:R-:W-:Y:S02]  /*2c80*/  ISETP.LT.OR P2, PT, R27, 0x22, P2 ;  /* 0x000000221b00780c */ /* 0x000fe40001741670 */
[----:B------:R-:W-:-:S02]  /*2c90*/  ISETP.GE.AND P3, PT, R61, 0x29, PT ;  /* 0x000000293d00780c */ /* 0x000fc40003f66270 */
[----:B------:R-:W-:Y:S02]  /*2ca0*/  FSEL R105, R41, -INF , !P2 ;  /* 0xff80000029697808 */ /* 0x000fe40005000000 */
        /* <DEDUP_REMOVED lines=53> */
[----:B------:R-:W-:Y:S02]  /*3000*/  P2R R63, PR, RZ, 0x10 ;  /* 0x00000010ff3f7803 */ /* 0x000fe40000000000 */
[----:B------:R-:W-:Y:S02]  /*3010*/  FSEL R33, R64, -INF , !P2 ;  /* 0xff80000040217808 */ /* 0x000fe40005000000 */
[----:B------:R-:W-:-:S04]  /*3020*/  ISETP.GE.AND P2, PT, R61, 0x52, PT ;  /* 0x000000523d00780c */ /* 0x000fc80003f46270 */
[----:B------:R-:W-:-:S04]  /*3030*/  ISETP.GT.AND P3, PT, R28, 0x51, !P2 ;  /* 0x000000511c00780c */ /* 0x000fc80005764270 */
[----:B------:R-:W-:-:S04]  /*3040*/  ISETP.LT.OR P3, PT, R27, 0x52, P3 ;  /* 0x000000521b00780c */ /* 0x000fc80001f61670 */
[----:B------:R-:W-:Y:S02]  /*3050*/  FSEL R15, R65, -INF , !P3 ;  /* 0xff800000410f7808 */ /* 0x000fe40005800000 */
[----:B------:R-:W-:-:S04]  /*3060*/  ISETP.GE.AND P3, PT, R61, 0x59, PT ;  /* 0x000000593d00780c */ /* 0x000fc80003f66270 */
[----:B------:R-:W-:-:S04]  /*3070*/  ISETP.GT.AND P4, PT, R28, 0x58, !P3 ;  /* 0x000000581c00780c */ /* 0x000fc80005f84270 */
[----:B------:R-:W-:-:S04]  /*3080*/  ISETP.LT.OR P4, PT, R27, 0x59, P4 ;  /* 0x000000591b00780c */ /* 0x000fc80002781670 */
[----:B------:R-:W-:Y:S02]  /*3090*/  FSEL R29, R68, -INF , !P4 ;  /* 0xff800000441d7808 */ /* 0x000fe40006000000 */
[----:B------:R-:W-:-:S04]  /*30a0*/  ISETP.GE.AND P4, PT, R61, 0x1, PT ;  /* 0x000000013d00780c */ /* 0x000fc80003f86270 */
[----:B------:R-:W-:-:S04]  /*30b0*/  ISETP.GT.AND P5, PT, R28, RZ, !P4 ;  /* 0x000000ff1c00720c */ /* 0x000fc800067a4270 */
[----:B------:R-:W-:-:S04]  /*30c0*/  ISETP.LT.OR P5, PT, R27, 0x1, P5 ;  /* 0x000000011b00780c */ /* 0x000fc80002fa1670 */
[----:B------:R-:W-:Y:S02]  /*30d0*/  FSEL R85, R13, -INF , !P5 ;  /* 0xff8000000d557808 */ /* 0x000fe40006800000 */
[----:B------:R-:W-:-:S04]  /*30e0*/  ISETP.GE.AND P5, PT, R61, 0x5a, PT ;  /* 0x0000005a3d00780c */ /* 0x000fc80003fa6270 */
[----:B------:R-:W-:Y:S02]  /*30f0*/  P2R R64, PR, RZ, 0x20 ;  /* 0x00000020ff407803 */ /* 0x000fe40000000000 */
[----:B------:R-:W-:Y:S02]  /*3100*/  ISETP.GT.AND P5, PT, R28, 0x59, !P5 ;  /* 0x000000591c00780c */ /* 0x000fe40006fa4270 */
[----:B------:R-:W-:Y:S02]  /*3110*/  VIADDMNMX R28, R26, R66, R55, PT ;  /* 0x000000421a1c7246 */ /* 0x000fe40003800137 */
[----:B------:R-:W-:-:S04]  /*3120*/  ISETP.LT.OR P5, PT, R27, 0x5a, P5 ;  /* 0x0000005a1b00780c */ /* 0x000fc80002fa1670 */
[----:B------:R-:W-:Y:S02]  /*3130*/  FSEL R31, R31, -INF , !P5 ;  /* 0xff8000001f1f7808 */ /* 0x000fe40006800000 */
[----:B------:R-:W-:-:S13]  /*3140*/  LOP3.LUT P5, RZ, R19, 0x80000, RZ, 0xc0, !PT ;  /* 0x0008000013ff7812 */ /* 0x000fda00078ac0ff */
[----:B------:R-:W-:Y:S05]  /*3150*/  @!P5 BRA `(.L_x_981) ;  /* 0x00000000005cd947 */ /* 0x000fea0003800000 */
        /* <DEDUP_REMOVED lines=13> */
.L_x_983:
[----:B------:R-:W-:Y:S02]  /*3230*/  ULDC UR4, c[0x0][0x9e4] ;  /* 0x0002790000047ab9 */ /* 0x000fe40000000800 */
[----:B------:R-:W-:-:S05]  /*3240*/  IMAD.U32 R27, RZ, RZ, UR4 ;  /* 0x00000004ff1b7e24 */ /* 0x000fca000f8e00ff */
[----:B------:R-:W-:-:S13]  /*3250*/  ISETP.NE.AND P5, PT, R27, 0x1, PT ;  /* 0x000000011b00780c */ /* 0x000fda0003fa5270 */
[----:B------:R-:W0:Y:S02]  /*3260*/  @P5 LDC.64 R52, c[0x0][0x9e8] ;  /* 0x00027a00ff345b82 */ /* 0x000e240000000a00 */
[----:B0-----:R-:W-:-:S05]  /*3270*/  @P5 IMAD.HI.U32 R26, R13, R52, RZ ;  /* 0x000000340d1a5227 */ /* 0x001fca00078e00ff */
[----:B------:R-:W-:-:S07]  /*3280*/  @P5 SHF.R.U32.HI R13, RZ, R53, R26 ;  /* 0x00000035ff0d5219 */ /* 0x000fce000001161a */
.L_x_984:
[----:B------:R-:W-:Y:S05]  /*3290*/  BSYNC B0 ;  /* 0x0000000000007941 */ /* 0x000fea0003800000 */
.L_x_982:
[----:B------:R-:W-:-:S05]  /*32a0*/  IMAD R13, R13, R27, R70 ;  /* 0x0000001b0d0d7224 */ /* 0x000fca00078e0246 */
[----:B------:R-:W-:Y:S02]  /*32b0*/  VIADDMNMX R28, R13, R27, R28, PT ;  /* 0x0000001b0d1c7246 */ /* 0x000fe4000380011c */
[----:B------:R-:W-:-:S07]  /*32c0*/  VIMNMX R30, R30, R13, !PT ;  /* 0x0000000d1e1e7248 */ /* 0x000fce0007fe0100 */
.L_x_981:
[----:B------:R-:W-:Y:S01]  /*32d0*/  ISETP.GT.AND P1, PT, R30, 0x1, !P1 ;  /* 0x000000011e00780c */ /* 0x000fe20004f24270 */
[----:B------:R-:W-:Y:S01]  /*32e0*/  ULDC UR4, c[0x0][0x988] ;  /* 0x0002620000047ab9 */ /* 0x000fe20000000800 */
[----:B------:R-:W-:Y:S02]  /*32f0*/  FMNMX.FTZ R13, R85, R87, !PT ;  /* 0x00000057550d7209 */ /* 0x000fe40007810000 */
[----:B------:R-:W-:Y:S02]  /*3300*/  ISETP.LT.OR P1, PT, R28, 0x2, P1 ;  /* 0x000000021c00780c */ /* 0x000fe40000f21670 */
[----:B------:R-:W-:Y:S02]  /*3310*/  ISETP.GT.AND P6, PT, R30, 0x8, !P6 ;  /* 0x000000081e00780c */ /* 0x000fe400077c4270 */
[----:B------:R-:W-:Y:S02]  /*3320*/  FSEL R59, R3, -INF , !P1 ;  /* 0xff800000033b7808 */ /* 0x000fe40004800000 */
[----:B------:R-:W-:-:S02]  /*3330*/  ISETP.NE.AND P1, PT, R63, RZ, PT ;  /* 0x000000ff3f00720c */ /* 0x000fc40003f25270 */
[----:B------:R-:W-:Y:S02]  /*3340*/  FMNMX.FTZ R13, R89, R13, !PT ;  /* 0x0000000d590d7209 */ /* 0x000fe40007810000 */
[----:B------:R-:W-:Y:S02]  /*3350*/  ISETP.GT.AND P1, PT, R30, 0x9, !P1 ;  /* 0x000000091e00780c */ /* 0x000fe40004f24270 */
[C---:B------:R-:W-:Y:S02]  /*3360*/  ISETP.LT.OR P6, PT, R28.reuse, 0x9, P6 ;  /* 0x000000091c00780c */ /* 0x040fe400037c1670 */
[----:B------:R-:W-:Y:S02]  /*3370*/  ISETP.LT.OR P1, PT, R28, 0xa, P1 ;  /* 0x0000000a1c00780c */ /* 0x000fe40000f21670 */
[----:B------:R-:W-:Y:S02]  /*3380*/  FMNMX.FTZ R13, R91, R13, !PT ;  /* 0x0000000d5b0d7209 */ /* 0x000fe40007810000 */
[----:B------:R-:W-:-:S02]  /*3390*/  FSEL R63, R11, -INF , !P1 ;  /* 0xff8000000b3f7808 */ /* 0x000fc40004800000 */
[----:B------:R-:W-:Y:S02]  /*33a0*/  ISETP.NE.AND P1, PT, R67, RZ, PT ;  /* 0x000000ff4300720c */ /* 0x000fe40003f25270 */
[----:B------:R-:W-:Y:S02]  /*33b0*/  FSEL R61, R9, -INF , !P6 ;  /* 0xff800000093d7808 */ /* 0x000fe40007000000 */
[----:B------:R-:W-:Y:S02]  /*33c0*/  ISETP.GT.AND P1, PT, R30, 0x10, !P1 ;  /* 0x000000101e00780c */ /* 0x000fe40004f24270 */
[----:B------:R-:W-:Y:S02]  /*33d0*/  ISETP.NE.AND P6, PT, R69, RZ, PT ;  /* 0x000000ff4500720c */ /* 0x000fe40003fc5270 */
[----:B------:R-:W-:Y:S02]  /*33e0*/  ISETP.LT.OR P1, PT, R28, 0x11, P1 ;  /* 0x000000111c00780c */ /* 0x000fe40000f21670 */
[----:B------:R-:W-:-:S02]  /*33f0*/  FMNMX.FTZ R13, R95, R13, !PT ;  /* 0x0000000d5f0d7209 */ /* 0x000fc40007810000 */
[----:B------:R-:W-:Y:S02]  /*3400*/  FSEL R65, R14, -INF , !P1 ;  /* 0xff8000000e417808 */ /* 0x000fe40004800000 */
[----:B------:R-:W-:Y:S02]  /*3410*/  ISETP.NE.AND P1, PT, R32, RZ, PT ;  /* 0x000000ff2000720c */ /* 0x000fe40003f25270 */
[----:B------:R-:W-:Y:S02]  /*3420*/  FMNMX.FTZ R13, R97, R13, !PT ;  /* 0x0000000d610d7209 */ /* 0x000fe40007810000 */
[----:B------:R-:W-:Y:S02]  /*3430*/  ISETP.GT.AND P1, PT, R30, 0x11, !P1 ;  /* 0x000000111e00780c */ /* 0x000fe40004f24270 */
[----:B------:R-:W-:Y:S02]  /*3440*/  ISETP.NE.AND P5, PT, R36, RZ, PT ;  /* 0x000000ff2400720c */ /* 0x000fe40003fa5270 */
[----:B------:R-:W-:-:S02]  /*3450*/  ISETP.LT.OR P1, PT, R28, 0x12, P1 ;  /* 0x000000121c00780c */ /* 0x000fc40000f21670 */
[----:B------:R-:W-:Y:S02]  /*3460*/  FMNMX.FTZ R13, R99, R13, !PT ;  /* 0x0000000d630d7209 */ /* 0x000fe40007810000 */
[----:B------:R-:W-:Y:S02]  /*3470*/  FSEL R67, R20, -INF , !P1 ;  /* 0xff80000014437808 */ /* 0x000fe40004800000 */
[----:B------:R-:W-:Y:S02]  /*3480*/  ISETP.GT.AND P1, PT, R30, 0x18, !P6 ;  /* 0x000000181e00780c */ /* 0x000fe40007724270 */
[----:B------:R-:W-:Y:S02]  /*3490*/  FMNMX.FTZ R13, R101, R13, !PT ;  /* 0x0000000d650d7209 */ /* 0x000fe40007810000 */
[----:B------:R-:W-:Y:S02]  /*34a0*/  ISETP.LT.OR P1, PT, R28, 0x19, P1 ;  /* 0x000000191c00780c */ /* 0x000fe40000f21670 */
[----:B------:R-:W-:-:S02]  /*34b0*/  FMNMX.FTZ R13, R103, R13, !PT ;  /* 0x0000000d670d7209 */ /* 0x000fc40007810000 */
[----:B------:R-:W-:Y:S02]  /*34c0*/  FSEL R53, R24, -INF , !P1 ;  /* 0xff80000018357808 */ /* 0x000fe40004800000 */
[----:B------:R-:W-:Y:S02]  /*34d0*/  ISETP.GT.AND P1, PT, R30, 0x19, !P5 ;  /* 0x000000191e00780c */ /* 0x000fe40006f24270 */
[----:B------:R-:W-:Y:S02]  /*34e0*/  FMNMX.FTZ R13, R105, R13, !PT ;  /* 0x0000000d690d7209 */ /* 0x000fe40007810000 */
[----:B------:R-:W-:Y:S02]  /*34f0*/  ISETP.LT.OR P1, PT, R28, 0x1a, P1 ;  /* 0x0000001a1c00780c */ /* 0x000fe40000f21670 */
[----:B------:R-:W-:Y:S02]  /*3500*/  FMNMX.FTZ R14, R107, R13, !PT ;  /* 0x0000000d6b0e7209 */ /* 0x000fe40007810000 */
[----:B------:R-:W-:-:S02]  /*3510*/  FSEL R69, R25, -INF , !P1 ;  /* 0xff80000019457808 */ /* 0x000fc40004800000 */
[----:B------:R-:W-:Y:S02]  /*3520*/  ISETP.NE.AND P1, PT, R71, RZ, PT ;  /* 0x000000ff4700720c */ /* 0x000fe40003f25270 */
[----:B------:R-:W-:Y:S02]  /*3530*/  FMNMX.FTZ R14, R57, R14, !PT ;  /* 0x0000000e390e7209 */ /* 0x000fe40007810000 */
[----:B------:R-:W-:Y:S02]  /*3540*/  ISETP.GT.AND P1, PT, R30, 0x20, !P1 ;  /* 0x000000201e00780c */ /* 0x000fe40004f24270 */
[----:B------:R-:W-:Y:S02]  /*3550*/  FMNMX.FTZ R14, R51, R14, !PT ;  /* 0x0000000e330e7209 */ /* 0x000fe40007810000 */
[----:B------:R-:W-:Y:S02]  /*3560*/  ISETP.LT.OR P1, PT, R28, 0x21, P1 ;  /* 0x000000211c00780c */ /* 0x000fe40000f21670 */
[----:B------:R-:W-:-:S02]  /*3570*/  FMNMX.FTZ R14, R49, R14, !PT ;  /* 0x0000000e310e7209 */ /* 0x000fc40007810000 */
[----:B------:R-:W-:Y:S02]  /*3580*/  FSEL R71, R42, -INF , !P1 ;  /* 0xff8000002a477808 */ /* 0x000fe40004800000 */
[----:B------:R-:W-:Y:S02]  /*3590*/  ISETP.NE.AND P1, PT, R40, RZ, PT ;  /* 0x000000ff2800720c */ /* 0x000fe40003f25270 */
[----:B------:R-:W-:Y:S02]  /*35a0*/  FMNMX.FTZ R14, R47, R14, !PT ;  /* 0x0000000e2f0e7209 */ /* 0x000fe40007810000 */
[----:B------:R-:W-:Y:S02]  /*35b0*/  ISETP.GT.AND P1, PT, R30, 0x21, !P1 ;  /* 0x000000211e00780c */ /* 0x000fe40004f24270 */
[----:B------:R-:W-:Y:S02]  /*35c0*/  FMNMX.FTZ R14, R45, R14, !PT ;  /* 0x0000000e2d0e7209 */ /* 0x000fe40007810000 */
[----:B------:R-:W-:-:S02]  /*35d0*/  ISETP.LT.OR P1, PT, R28, 0x22, P1 ;  /* 0x000000221c00780c */ /* 0x000fc40000f21670 */
[----:B------:R-:W-:Y:S02]  /*35e0*/  ISETP.NE.AND P5, PT, R75, RZ, PT ;  /* 0x000000ff4b00720c */ /* 0x000fe40003fa5270 */
[----:B------:R-:W-:Y:S02]  /*35f0*/  FSEL R75, R43, -INF , !P1 ;  /* 0xff8000002b4b7808 */ /* 0x000fe40004800000 */
[----:B------:R-:W-:Y:S02]  /*3600*/  ISETP.NE.AND P1, PT, R74, RZ, PT ;  /* 0x000000ff4a00720c */ /* 0x000fe40003f25270 */
[----:B------:R-:W-:Y:S02]  /*3610*/  FMNMX.FTZ R14, R41, R14, !PT ;  /* 0x0000000e290e7209 */ /* 0x000fe40007810000 */
[----:B------:R-:W-:Y:S02]  /*3620*/  ISETP.GT.AND P1, PT, R30, 0x28, !P1 ;  /* 0x000000281e00780c */ /* 0x000fe40004f24270 */
[----:B------:R-:W-:-:S02]  /*3630*/  FMNMX.FTZ R14, R39, R14, !PT ;  /* 0x0000000e270e7209 */ /* 0x000fc40007810000 */
[----:B------:R-:W-:Y:S02]  /*3640*/  ISETP.LT.OR P1, PT, R28, 0x29, P1 ;  /* 0x000000291c00780c */ /* 0x000fe40000f21670 */
[----:B------:R-:W-:Y:S02]  /*3650*/  FMNMX.FTZ R14, R37, R14, !PT ;  /* 0x0000000e250e7209 */ /* 0x000fe40007810000 */
[----:B------:R-:W-:Y:S02]  /*3660*/  FSEL R77, R46, -INF , !P1 ;  /* 0xff8000002e4d7808 */ /* 0x000fe40004800000 */
[----:B------:R-:W-:Y:S02]  /*3670*/  ISETP.NE.AND P1, PT, R44, RZ, PT ;  /* 0x000000ff2c00720c */ /* 0x000fe40003f25270 */
[----:B------:R-:W-:Y:S02]  /*3680*/  FMNMX.FTZ R14, R35, R14, !PT ;  /* 0x0000000e230e7209 */ /* 0x000fe40007810000 */
[----:B------:R-:W-:-:S02]  /*3690*/  ISETP.GT.AND P1, PT, R30, 0x29, !P1 ;  /* 0x000000291e00780c */ /* 0x000fc40004f24270 */
[----:B------:R-:W-:Y:S02]  /*36a0*/  FMNMX.FTZ R14, R33, R14, !PT ;  /* 0x0000000e210e7209 */ /* 0x000fe40007810000 */
[----:B------:R-:W-:Y:S02]  /*36b0*/  ISETP.LT.OR P1, PT, R28, 0x2a, P1 ;  /* 0x0000002a1c00780c */ /* 0x000fe40000f21670 */
[----:B------:R-:W-:Y:S02]  /*36c0*/  FMNMX.FTZ R14, R15, R14, !PT ;  /* 0x0000000e0f0e7209 */ /* 0x000fe40007810000 */
[----:B------:R-:W-:Y:S02]  /*36d0*/  FSEL R79, R79, -INF , !P1 ;  /* 0xff8000004f4f7808 */ /* 0x000fe40004800000 */
[----:B------:R-:W-:Y:S02]  /*36e0*/  FMNMX.FTZ R14, R29, R14, !PT ;  /* 0x0000000e1d0e7209 */ /* 0x000fe40007810000 */
[----:B------:R-:W-:-:S02]  /*36f0*/  ISETP.NE.AND P1, PT, R76, RZ, PT ;  /* 0x000000ff4c00720c */ /* 0x000fc40003f25270 */
[----:B------:R-:W-:Y:S01]  /*3700*/  FMNMX.FTZ R20, R31, R14, !PT ;  /* 0x0000000e1f147209 */ /* 0x000fe20007810000 */
[----:B------:R-:W-:Y:S01]  /*3710*/  IMAD.U32 R14, RZ, RZ, UR4 ;  /* 0x00000004ff0e7e24 */ /* 0x000fe2000f8e00ff */
[C---:B------:R-:W-:Y:S02]  /*3720*/  ISETP.GT.AND P1, PT, R30.reuse, 0x30, !P1 ;  /* 0x000000301e00780c */ /* 0x040fe40004f24270 */
[----:B------:R-:W-:Y:S01]  /*3730*/  ISETP.GT.AND P4, PT, R30, RZ, !P4 ;  /* 0x000000ff1e00720c */ /* 0x000fe20006784270 */
[----:B------:R-:W0:Y:S01]  /*3740*/  SHFL.BFLY PT, R13, R20, 0x2, 0x1f ;  /* 0x0c401f00140d7f89 */ /* 0x000e2200000e0000 */
[C---:B------:R-:W-:Y:S02]  /*3750*/  ISETP.LT.OR P1, PT, R28.reuse, 0x31, P1 ;  /* 0x000000311c00780c */ /* 0x040fe40000f21670 */
[----:B------:R-:W-:Y:S02]  /*3760*/  ISETP.LT.OR P4, PT, R28, 0x1, P4 ;  /* 0x000000011c00780c */ /* 0x000fe40002781670 */
[----:B------:R-:W-:-:S02]  /*3770*/  FSEL R81, R50, -INF , !P1 ;  /* 0xff80000032517808 */ /* 0x000fc40004800000 */
[----:B------:R-:W-:Y:S01]  /*3780*/  ISETP.NE.AND P1, PT, R48, RZ, PT ;  /* 0x000000ff3000720c */ /* 0x000fe20003f25270 */
[----:B------:R-:W-:Y:S01]  /*3790*/  IMAD.MOV.U32 R48, RZ, RZ, R17 ;  /* 0x000000ffff307224 */ /* 0x000fe200078e0011 */
[----:B------:R-:W-:Y:S02]  /*37a0*/  FSEL R0, R0, -INF , !P4 ;  /* 0xff80000000007808 */ /* 0x000fe40006000000 */
[----:B------:R-:W-:Y:S02]  /*37b0*/  ISETP.GT.AND P1, PT, R30, 0x31, !P1 ;  /* 0x000000311e00780c */ /* 0x000fe40004f24270 */
[----:B------:R-:W-:Y:S02]  /*37c0*/  ISETP.NE.AND P6, PT, R56, RZ, PT ;  /* 0x000000ff3800720c */ /* 0x000fe40003fc5270 */
[----:B------:R-:W-:Y:S02]  /*37d0*/  ISETP.LT.OR P1, PT, R28, 0x32, P1 ;  /* 0x000000321c00780c */ /* 0x000fe40000f21670 */
[----:B------:R-:W-:-:S02]  /*37e0*/  ISETP.GT.AND P2, PT, R30, 0x51, !P2 ;  /* 0x000000511e00780c */ /* 0x000fc40005744270 */
[----:B------:R-:W-:Y:S02]  /*37f0*/  FSEL R55, R34, -INF , !P1 ;  /* 0xff80000022377808 */ /* 0x000fe40004800000 */
[----:B------:R-:W-:Y:S02]  /*3800*/  ISETP.NE.AND P1, PT, R80, RZ, PT ;  /* 0x000000ff5000720c */ /* 0x000fe40003f25270 */
[C---:B------:R-:W-:Y:S02]  /*3810*/  ISETP.GT.AND P3, PT, R30.reuse, 0x58, !P3 ;  /* 0x000000581e00780c */ /* 0x040fe40005f64270 */
[----:B------:R-:W-:Y:S02]  /*3820*/  ISETP.GT.AND P1, PT, R30, 0x38, !P1 ;  /* 0x000000381e00780c */ /* 0x000fe40004f24270 */
[----:B0-----:R-:W-:Y:S02]  /*3830*/  FMNMX.FTZ R24, R20, R13, !PT ;  /* 0x0000000d14187209 */ /* 0x001fe40007810000 */
[----:B------:R-:W-:-:S02]  /*3840*/  FMNMX.FTZ R20, R0, R59, !PT ;  /* 0x0000003b00147209 */ /* 0x000fc40007810000 */
[----:B------:R-:W-:Y:S01]  /*3850*/  ISETP.LT.OR P1, PT, R28, 0x39, P1 ;  /* 0x000000391c00780c */ /* 0x000fe20000f21670 */
[----:B------:R-:W0:Y:S01]  /*3860*/  SHFL.BFLY PT, R13, R24, 0x1, 0x1f ;  /* 0x0c201f00180d7f89 */ /* 0x000e2200000e0000 */
        /* <DEDUP_REMOVED lines=9> */
[----:B------:R-:W-:Y:S02]  /*3900*/  ISETP.NE.AND P1, PT, R84, RZ, PT ;  /* 0x000000ff5400720c */ /* 0x000fe40003f25270 */
[----:B------:R-:W-:-:S02]  /*3910*/  FMNMX.FTZ R20, R53, R20, !PT ;  /* 0x0000001435147209 */ /* 0x000fc40007810000 */
[----:B------:R-:W-:Y:S02]  /*3920*/  ISETP.GT.AND P1, PT, R30, 0x40, !P1 ;  /* 0x000000401e00780c */ /* 0x000fe40004f24270 */
[----:B------:R-:W-:Y:S02]  /*3930*/  FMNMX.FTZ R20, R69, R20, !PT ;  /* 0x0000001445147209 */ /* 0x000fe40007810000 */
[----:B------:R-:W-:Y:S02]  /*3940*/  ISETP.LT.OR P1, PT, R28, 0x41, P1 ;  /* 0x000000411c00780c */ /* 0x000fe40000f21670 */
[----:B------:R-:W-:Y:S02]  /*3950*/  FMNMX.FTZ R20, R71, R20, !PT ;  /* 0x0000001447147209 */ /* 0x000fe40007810000 */
[----:B------:R-:W-:Y:S02]  /*3960*/  FSEL R11, R58, -INF , !P1 ;  /* 0xff8000003a0b7808 */ /* 0x000fe40004800000 */
[----:B------:R-:W-:-:S02]  /*3970*/  ISETP.GT.AND P1, PT, R30, 0x41, !P6 ;  /* 0x000000411e00780c */ /* 0x000fc40007724270 */
[----:B------:R-:W-:Y:S02]  /*3980*/  FMNMX.FTZ R20, R75, R20, !PT ;  /* 0x000000144b147209 */ /* 0x000fe40007810000 */
[----:B------:R-:W-:Y:S02]  /*3990*/  ISETP.LT.OR P1, PT, R28, 0x42, P1 ;  /* 0x000000421c00780c */ /* 0x000fe40000f21670 */
[----:B------:R-:W-:Y:S02]  /*39a0*/  FMNMX.FTZ R20, R77, R20, !PT ;  /* 0x000000144d147209 */ /* 0x000fe40007810000 */
[----:B------:R-:W-:Y:S02]  /*39b0*/  FSEL R9, R78, -INF , !P1 ;  /* 0xff8000004e097808 */ /* 0x000fe40004800000 */
[----:B------:R-:W-:Y:S02]  /*39c0*/  FMNMX.FTZ R20, R79, R20, !PT ;  /* 0x000000144f147209 */ /* 0x000fe40007810000 */
[----:B------:R-:W-:-:S02]  /*39d0*/  ISETP.GT.AND P1, PT, R30, 0x48, !P5 ;  /* 0x000000481e00780c */ /* 0x000fc40006f24270 */
[----:B0-----:R-:W-:Y:S02]  /*39e0*/  FMNMX.FTZ R13, R24, R13, !PT ;  /* 0x0000000d180d7209 */ /* 0x001fe40007810000 */
[----:B------:R-:W-:Y:S02]  /*39f0*/  FMNMX.FTZ R20, R81, R20, !PT ;  /* 0x0000001451147209 */ /* 0x000fe40007810000 */
[----:B------:R-:W-:Y:S01]  /*3a00*/  ISETP.LT.OR P1, PT, R28, 0x49, P1 ;  /* 0x000000491c00780c */ /* 0x000fe20000f21670 */
[----:B------:R-:W-:Y:S01]  /*3a10*/  FMUL.FTZ R26, R13, R14 ;  /* 0x0000000e0d1a7220 */ /* 0x000fe20000410000 */
[----:B------:R-:W-:Y:S02]  /*3a20*/  FMNMX.FTZ R20, R55, R20, !PT ;  /* 0x0000001437147209 */ /* 0x000fe40007810000 */
[----:B------:R-:W-:Y:S02]  /*3a30*/  FSEL R3, R62, -INF , !P1 ;  /* 0xff8000003e037808 */ /* 0x000fe40004800000 */
[----:B------:R-:W-:-:S02]  /*3a40*/  FSETP.NEU.FTZ.AND P1, PT, R13, -INF , PT ;  /* 0xff8000000d00780b */ /* 0x000fc40003f3d000 */
[----:B------:R-:W-:Y:S02]  /*3a50*/  ISETP.NE.AND P5, PT, R60, RZ, PT ;  /* 0x000000ff3c00720c */ /* 0x000fe40003fa5270 */
[----:B------:R-:W-:Y:S02]  /*3a60*/  FMNMX.FTZ R20, R43, R20, !PT ;  /* 0x000000142b147209 */ /* 0x000fe40007810000 */
[----:B------:R-:W-:Y:S02]  /*3a70*/  FSEL R26, R26, RZ, P1 ;  /* 0x000000ff1a1a7208 */ /* 0x000fe40000800000 */
[----:B------:R-:W-:Y:S02]  /*3a80*/  ISETP.GT.AND P1, PT, R30, 0x49, !P5 ;  /* 0x000000491e00780c */ /* 0x000fe40006f24270 */
[----:B------:R-:W-:Y:S01]  /*3a90*/  FMNMX.FTZ R20, R25, R20, !PT ;  /* 0x0000001419147209 */ /* 0x000fe20007810000 */
[-CC-:B------:R-:W-:Y:S01]  /*3aa0*/  FFMA.FTZ R156, R85, R14.reuse, -R26.reuse ;  /* 0x0000000e559c7223 */ /* 0x180fe2000001081a */
[----:B------:R-:W-:Y:S01]  /*3ab0*/  ISETP.LT.OR P1, PT, R28, 0x4a, P1 ;  /* 0x0000004a1c00780c */ /* 0x000fe20000f21670 */
[-CC-:B------:R-:W-:Y:S01]  /*3ac0*/  FFMA.FTZ R27, R87, R14.reuse, -R26.reuse ;  /* 0x0000000e571b7223 */ /* 0x180fe2000001081a */
[----:B------:R-:W-:Y:S01]  /*3ad0*/  ISETP.NE.AND P6, PT, R86, RZ, PT ;  /* 0x000000ff5600720c */ /* 0x000fe20003fc5270 */
[--C-:B------:R-:W-:Y:S01]  /*3ae0*/  FFMA.FTZ R158, R89, R14, -R26.reuse ;  /* 0x0000000e599e7223 */ /* 0x100fe2000001081a */
[----:B------:R-:W-:Y:S01]  /*3af0*/  FMNMX.FTZ R20, R11, R20, !PT ;  /* 0x000000140b147209 */ /* 0x000fe20007810000 */
[-CC-:B------:R-:W-:Y:S01]  /*3b00*/  FFMA.FTZ R24, R91, R14.reuse, -R26.reuse ;  /* 0x0000000e5b187223 */ /* 0x180fe2000001081a */
[----:B------:R-:W-:Y:S01]  /*3b10*/  FSEL R83, R83, -INF , !P1 ;  /* 0xff80000053537808 */ /* 0x000fe20004800000 */
[--C-:B------:R-:W-:Y:S01]  /*3b20*/  FFMA.FTZ R36, R99, R14, -R26.reuse ;  /* 0x0000000e63247223 */ /* 0x100fe2000001081a */
[----:B------:R-:W-:Y:S01]  /*3b30*/  ISETP.GT.AND P1, PT, R30, 0x50, !P6 ;  /* 0x000000501e00780c */ /* 0x000fe20007724270 */
[----:B------:R0:W-:Y:S01]  /*3b40*/  MUFU.EX2 R93, R24 ;  /* 0x00000018005d7308 */ /* 0x0001e20000000800 */
[----:B------:R-:W-:Y:S01]  /*3b50*/  FMNMX.FTZ R20, R9, R20, !PT ;  /* 0x0000001409147209 */ /* 0x000fe20007810000 */
[-CC-:B------:R-:W-:Y:S01]  /*3b60*/  FFMA.FTZ R32, R95, R14.reuse, -R26.reuse ;  /* 0x0000000e5f207223 */ /* 0x180fe2000001081a */
[----:B------:R-:W-:Y:S01]  /*3b70*/  ISETP.LT.OR P1, PT, R28, 0x51, P1 ;  /* 0x000000511c00780c */ /* 0x000fe20000f21670 */
[--C-:B------:R-:W-:Y:S01]  /*3b80*/  FFMA.FTZ R34, R97, R14, -R26.reuse ;  /* 0x0000000e61227223 */ /* 0x100fe2000001081a */
[----:B------:R-:W-:Y:S01]  /*3b90*/  FMNMX.FTZ R20, R3, R20, !PT ;  /* 0x0000001403147209 */ /* 0x000fe20007810000 */
[-CC-:B------:R-:W-:Y:S01]  /*3ba0*/  FFMA.FTZ R51, R51, R14.reuse, -R26.reuse ;  /* 0x0000000e33337223 */ /* 0x180fe2000001081a */
[----:B------:R-:W-:Y:S01]  /*3bb0*/  ISETP.NE.AND P5, PT, R64, RZ, PT ;  /* 0x000000ff4000720c */ /* 0x000fe20003fa5270 */
[----:B------:R-:W-:Y:S01]  /*3bc0*/  MUFU.EX2 R156, R156 ;  /* 0x0000009c009c7308 */ /* 0x000fe20000000800 */
[----:B------:R-:W-:Y:S01]  /*3bd0*/  ISETP.LT.OR P2, PT, R28, 0x52, P2 ;  /* 0x000000521c00780c */ /* 0x000fe20001741670 */
[-CC-:B0-----:R-:W-:Y:S01]  /*3be0*/  FFMA.FTZ R24, R101, R14.reuse, -R26.reuse ;  /* 0x0000000e65187223 */ /* 0x181fe2000001081a */
[----:B------:R-:W-:Y:S01]  /*3bf0*/  FSEL R85, R8, -INF , !P1 ;  /* 0xff80000008557808 */ /* 0x000fe20004800000 */
[--C-:B------:R-:W-:Y:S01]  /*3c00*/  FFMA.FTZ R8, R107, R14, -R26.reuse ;  /* 0x0000000e6b087223 */ /* 0x100fe2000001081a */
[----:B------:R-:W-:Y:S01]  /*3c10*/  FMNMX.FTZ R20, R83, R20, !PT ;  /* 0x0000001453147209 */ /* 0x000fe20007810000 */
[-CC-:B------:R-:W-:Y:S01]  /*3c20*/  FFMA.FTZ R49, R49, R14.reuse, -R26.reuse ;  /* 0x0000000e31317223 */ /* 0x180fe2000001081a */
[----:B------:R-:W-:Y:S01]  /*3c30*/  ISETP.GT.AND P4, PT, R30, 0x59, !P5 ;  /* 0x000000591e00780c */ /* 0x000fe20006f84270 */
[----:B------:R-:W0:Y:S01]  /*3c40*/  MUFU.EX2 R27, R27 ;  /* 0x0000001b001b7308 */ /* 0x000e220000000800 */
[----:B------:R-:W-:Y:S01]  /*3c50*/  ISETP.LT.OR P3, PT, R28, 0x59, P3 ;  /* 0x000000591c00780c */ /* 0x000fe20001f61670 */
[-CC-:B------:R-:W-:Y:S01]  /*3c60*/  FFMA.FTZ R30, R103, R14.reuse, -R26.reuse ;  /* 0x0000000e671e7223 */ /* 0x180fe2000001081a */
[----:B------:R-:W-:Y:S01]  /*3c70*/  FSEL R87, R2, -INF , !P2 ;  /* 0xff80000002577808 */ /* 0x000fe20005000000 */
[--C-:B------:R-:W-:Y:S01]  /*3c80*/  FFMA.FTZ R2, R105, R14, -R26.reuse ;  /* 0x0000000e69027223 */ /* 0x100fe2000001081a */
[----:B------:R-:W-:Y:S01]  /*3c90*/  FMNMX.FTZ R20, R85, R20, !PT ;  /* 0x0000001455147209 */ /* 0x000fe20007810000 */
[-CC-:B------:R-:W-:Y:S01]  /*3ca0*/  FFMA.FTZ R47, R47, R14.reuse, -R26.reuse ;  /* 0x0000000e2f2f7223 */ /* 0x180fe2000001081a */
[----:B------:R-:W-:Y:S01]  /*3cb0*/  ISETP.LT.OR P4, PT, R28, 0x5a, P4 ;  /* 0x0000005a1c00780c */ /* 0x000fe20002781670 */
[----:B------:R-:W-:Y:S01]  /*3cc0*/  MUFU.EX2 R99, R2 ;  /* 0x0000000200637308 */ /* 0x000fe20000000800 */
[----:B------:R-:W-:Y:S01]  /*3cd0*/  FSEL R89, R12, -INF , !P3 ;  /* 0xff8000000c597808 */ /* 0x000fe20005800000 */
[--C-:B------:R-:W-:Y:S01]  /*3ce0*/  FFMA.FTZ R45, R45, R14, -R26.reuse ;  /* 0x0000000e2d2d7223 */ /* 0x100fe2000001081a */
[----:B------:R-:W-:Y:S01]  /*3cf0*/  FMNMX.FTZ R20, R87, R20, !PT ;  /* 0x0000001457147209 */ /* 0x000fe20007810000 */
[-CC-:B------:R-:W-:Y:S01]  /*3d00*/  FFMA.FTZ R41, R41, R14.reuse, -R26.reuse ;  /* 0x0000000e29297223 */ /* 0x180fe2000001081a */
[----:B------:R-:W-:Y:S01]  /*3d10*/  FSEL R91, R10, -INF , !P4 ;  /* 0xff8000000a5b7808 */ /* 0x000fe20006000000 */
[--C-:B------:R-:W-:Y:S01]  /*3d20*/  FFMA.FTZ R10, R57, R14, -R26.reuse ;  /* 0x0000000e390a7223 */ /* 0x100fe2000001081a */
[----:B------:R-:W-:Y:S01]  /*3d30*/  FMNMX.FTZ R20, R89, R20, !PT ;  /* 0x0000001459147209 */ /* 0x000fe20007810000 */
[----:B------:R-:W1:Y:S01]  /*3d40*/  MUFU.EX2 R158, R158 ;  /* 0x0000009e009e7308 */ /* 0x000e620000000800 */
[-CC-:B------:R-:W-:Y:S01]  /*3d50*/  FFMA.FTZ R39, R39, R14.reuse, -R26.reuse ;  /* 0x0000000e27277223 */ /* 0x180fe2000001081a */
[--C-:B------:R-:W-:Y:S01]  /*3d60*/  FFMA.FTZ R37, R37, R14, -R26.reuse ;  /* 0x0000000e25257223 */ /* 0x100fe2000001081a */
[----:B------:R-:W-:Y:S01]  /*3d70*/  FMNMX.FTZ R20, R91, R20, !PT ;  /* 0x000000145b147209 */ /* 0x000fe20007810000 */
[-CC-:B------:R-:W-:Y:S01]  /*3d80*/  FFMA.FTZ R35, R35, R14.reuse, -R26.reuse ;  /* 0x0000000e23237223 */ /* 0x180fe2000001081a */
[-CC-:B------:R-:W-:Y:S01]  /*3d90*/  FFMA.FTZ R33, R33, R14.reuse, -R26.reuse ;  /* 0x0000000e21217223 */ /* 0x180fe2000001081a */
[-CC-:B------:R-:W-:Y:S01]  /*3da0*/  FFMA.FTZ R29, R29, R14.reuse, -R26.reuse ;  /* 0x0000000e1d1d7223 */ /* 0x180fe2000001081a */
[----:B------:R-:W-:Y:S01]  /*3db0*/  ISETP.NE.AND P5, PT, R168, 0x1, PT ;  /* 0x00000001a800780c */ /* 0x000fe20003fa5270 */
[----:B------:R-:W2:Y:S01]  /*3dc0*/  SHFL.BFLY PT, R57, R20, 0x2, 0x1f ;  /* 0x0c401f0014397f89 */ /* 0x000ea200000e0000 */
[----:B------:R3:W-:Y:S08]  /*3dd0*/  MUFU.EX2 R101, R10 ;  /* 0x0000000a00657308 */ /* 0x0007f00000000800 */
[----:B------:R-:W4:Y:S01]  /*3de0*/  MUFU.EX2 R32, R32 ;  /* 0x0000002000207308 */ /* 0x000f220000000800 */
[-CC-:B---3--:R-:W-:Y:S01]  /*3df0*/  FFMA.FTZ R10, R15, R14.reuse, -R26.reuse ;  /* 0x0000000e0f0a7223 */ /* 0x188fe2000001081a */
[----:B------:R-:W-:Y:S01]  /*3e00*/  FFMA.FTZ R26, R31, R14, -R26 ;  /* 0x0000000e1f1a7223 */ /* 0x000fe2000001081a */
[----:B0-----:R-:W-:Y:S01]  /*3e10*/  FADD.FTZ R31, R156, R27 ;  /* 0x0000001b9c1f7221 */ /* 0x001fe20000010000 */
[----:B------:R-:W0:Y:S01]  /*3e20*/  @P5 LDC R46, c[0x0][0x44c] ;  /* 0x00011300ff2e5b82 */ /* 0x000e220000000800 */
[----:B------:R-:W-:-:S02]  /*3e30*/  F2FP.BF16.F32.PACK_AB R156, R27, R156 ;  /* 0x0000009c1b9c723e */ /* 0x000fc400000010ff */
[----:B-1----:R-:W-:Y:S01]  /*3e40*/  FADD.FTZ R40, R158, R31 ;  /* 0x0000001f9e287221 */ /* 0x002fe20000010000 */
[----:B------:R-:W1:Y:S01]  /*3e50*/  MUFU.EX2 R95, R34 ;  /* 0x00000022005f7308 */ /* 0x000e620000000800 */
[C---:B------:R-:W-:Y:S02]  /*3e60*/  F2FP.BF16.F32.PACK_AB R158, R93.reuse, R158 ;  /* 0x0000009e5d9e723e */ /* 0x040fe400000010ff */
[----:B------:R-:W-:Y:S01]  /*3e70*/  FADD.FTZ R31, R93, R40 ;  /* 0x000000285d1f7221 */ /* 0x000fe20000010000 */
[----:B------:R-:W3:Y:S01]  /*3e80*/  @P5 LDC R50, c[0x0][0x450] ;  /* 0x00011400ff325b82 */ /* 0x000ee20000000800 */
[----:B--2---:R-:W-:-:S03]  /*3e90*/  FMNMX.FTZ R57, R20, R57, !PT ;  /* 0x0000003914397209 */ /* 0x004fc60007810000 */
[----:B------:R-:W-:Y:S01]  /*3ea0*/  MUFU.EX2 R36, R36 ;  /* 0x0000002400247308 */ /* 0x000fe20000000800 */
[----:B----4-:R-:W-:Y:S01]  /*3eb0*/  FADD.FTZ R42, R32, R31 ;  /* 0x0000001f202a7221 */ /* 0x010fe20000010000 */
[----:B------:R-:W2:Y:S06]  /*3ec0*/  SHFL.BFLY PT, R2, R57, 0x1, 0x1f ;  /* 0x0c201f0039027f89 */ /* 0x000eac00000e0000 */
[----:B------:R-:W4:Y:S01]  /*3ed0*/  MUFU.EX2 R97, R24 ;  /* 0x0000001800617308 */ /* 0x000f220000000800 */
[----:B-1----:R-:W-:-:S07]  /*3ee0*/  F2FP.BF16.F32.PACK_AB R152, R95, R32 ;  /* 0x000000205f98723e */ /* 0x002fce00000010ff */
[----:B------:R-:W1:Y:S08]  /*3ef0*/  MUFU.EX2 R30, R30 ;  /* 0x0000001e001e7308 */ /* 0x000e700000000800 */
[----:B------:R5:W-:Y:S01]  /*3f00*/  MUFU.EX2 R142, R35 ;  /* 0x00000023008e7308 */ /* 0x000be20000000800 */
[----:B----4-:R-:W-:Y:S02]  /*3f10*/  F2FP.BF16.F32.PACK_AB R154, R97, R36 ;  /* 0x00000024619a723e */ /* 0x010fe400000010ff */
[----:B--2---:R-:W-:-:S04]  /*3f20*/  FMNMX.FTZ R15, R57, R2, !PT ;  /* 0x00000002390f7209 */ /* 0x004fc80007810000 */
[C---:B------:R-:W-:Y:S01]  /*3f30*/  FSETP.NEU.FTZ.AND P1, PT, R15.reuse, -INF , PT ;  /* 0xff8000000f00780b */ /* 0x040fe20003f3d000 */
[----:B------:R-:W-:Y:S01]  /*3f40*/  FMUL.FTZ R2, R15, R14 ;  /* 0x0000000e0f027220 */ /* 0x000fe20000410000 */
[----:B-----5:R-:W-:Y:S01]  /*3f50*/  FADD.FTZ R35, R95, R42 ;  /* 0x0000002a5f237221 */ /* 0x020fe20000010000 */
[----:B------:R-:W-:Y:S01]  /*3f60*/  MUFU.EX2 R8, R8 ;  /* 0x0000000800087308 */ /* 0x000fe20000000800 */
[----:B-1----:R-:W-:Y:S02]  /*3f70*/  F2FP.BF16.F32.PACK_AB R148, R99, R30 ;  /* 0x0000001e6394723e */ /* 0x002fe400000010ff */
[----:B------:R-:W-:Y:S01]  /*3f80*/  FSEL R2, R2, RZ, P1 ;  /* 0x000000ff02027208 */ /* 0x000fe20000800000 */
[----:B------:R-:W-:-:S04]  /*3f90*/  FADD.FTZ R44, R36, R35 ;  /* 0x00000023242c7221 */ /* 0x000fc80000010000 */
        /* <DEDUP_REMOVED lines=10> */
[-C--:B------:R-:W-:Y:S01]  /*4040*/  FFMA.FTZ R75, R75, R14.reuse, -R2 ;  /* 0x0000000e4b4b7223 */ /* 0x080fe20000010802 */
[----:B------:R-:W-:Y:S01]  /*4050*/  FADD.FTZ R35, R97, R44 ;  /* 0x0000002c61237221 */ /* 0x000fe20000010000 */
[-CC-:B------:R-:W-:Y:S01]  /*4060*/  FFMA.FTZ R77, R77, R14.reuse, -R2.reuse ;  /* 0x0000000e4d4d7223 */ /* 0x180fe20000010802 */
[-CC-:B------:R-:W-:Y:S01]  /*4070*/  FFMA.FTZ R25, R25, R14.reuse, -R2.reuse ;  /* 0x0000000e19197223 */ /* 0x180fe20000010802 */
[----:B------:R-:W1:Y:S01]  /*4080*/  MUFU.EX2 R59, R59 ;  /* 0x0000003b003b7308 */ /* 0x000e620000000800 */
[----:B------:R-:W-:Y:S01]  /*4090*/  FADD.FTZ R44, R30, R35 ;  /* 0x000000231e2c7221 */ /* 0x000fe20000010000 */
[-CC-:B------:R-:W-:Y:S01]  /*40a0*/  FFMA.FTZ R79, R79, R14.reuse, -R2.reuse ;  /* 0x0000000e4f4f7223 */ /* 0x180fe20000010802 */
[----:B------:R-:W-:Y:S01]  /*40b0*/  FFMA.FTZ R81, R81, R14, -R2 ;  /* 0x0000000e51517223 */ /* 0x000fe20000010802 */
[----:B0-----:R-:W-:-:S04]  /*40c0*/  @P5 IMAD.HI.U32 R35, R17, R46, RZ ;  /* 0x0000002e11235227 */ /* 0x001fc800078e00ff */
[-CC-:B------:R-:W-:Y:S01]  /*40d0*/  FFMA.FTZ R55, R55, R14.reuse, -R2.reuse ;  /* 0x0000000e37377223 */ /* 0x180fe20000010802 */
[-CC-:B------:R-:W-:Y:S01]  /*40e0*/  FFMA.FTZ R43, R43, R14.reuse, -R2.reuse ;  /* 0x0000000e2b2b7223 */ /* 0x180fe20000010802 */
[-CC-:B------:R-:W-:Y:S01]  /*40f0*/  FFMA.FTZ R9, R9, R14.reuse, -R2.reuse ;  /* 0x0000000e09097223 */ /* 0x180fe20000010802 */
[----:B------:R-:W0:Y:S01]  /*4100*/  MUFU.EX2 R61, R61 ;  /* 0x0000003d003d7308 */ /* 0x000e220000000800 */
[-CC-:B------:R-:W-:Y:S01]  /*4110*/  FFMA.FTZ R11, R11, R14.reuse, -R2.reuse ;  /* 0x0000000e0b0b7223 */ /* 0x180fe20000010802 */
[-CC-:B------:R-:W-:Y:S01]  /*4120*/  FFMA.FTZ R3, R3, R14.reuse, -R2.reuse ;  /* 0x0000000e03037223 */ /* 0x180fe20000010802 */
[-CC-:B------:R-:W-:Y:S01]  /*4130*/  FFMA.FTZ R83, R83, R14.reuse, -R2.reuse ;  /* 0x0000000e53537223 */ /* 0x180fe20000010802 */
[-CC-:B------:R-:W-:Y:S01]  /*4140*/  FFMA.FTZ R85, R85, R14.reuse, -R2.reuse ;  /* 0x0000000e55557223 */ /* 0x180fe20000010802 */
[-CC-:B------:R-:W-:Y:S01]  /*4150*/  FFMA.FTZ R87, R87, R14.reuse, -R2.reuse ;  /* 0x0000000e57577223 */ /* 0x180fe20000010802 */
[-CC-:B------:R-:W-:Y:S01]  /*4160*/  FFMA.FTZ R89, R89, R14.reuse, -R2.reuse ;  /* 0x0000000e59597223 */ /* 0x180fe20000010802 */
[----:B------:R-:W-:Y:S01]  /*4170*/  FFMA.FTZ R91, R91, R14, -R2 ;  /* 0x0000000e5b5b7223 */ /* 0x000fe20000010802 */
[----:B------:R-:W2:Y:S01]  /*4180*/  MUFU.EX2 R12, R63 ;  /* 0x0000003f000c7308 */ /* 0x000ea20000000800 */
[----:B-1----:R-:W-:Y:S01]  /*4190*/  FADD.FTZ R40, R0, R59 ;  /* 0x0000003b00287221 */ /* 0x002fe20000010000 */
[----:B------:R-:W-:-:S02]  /*41a0*/  F2FP.BF16.F32.PACK_AB R150, R101, R8 ;  /* 0x000000086596723e */ /* 0x000fc400000010ff */
[----:B---3--:R-:W-:Y:S02]  /*41b0*/  @P5 SHF.R.U32.HI R48, RZ, R50, R35 ;  /* 0x00000032ff305219 */ /* 0x008fe40000011623 */
[----:B------:R-:W-:Y:S02]  /*41c0*/  LOP3.LUT P5, RZ, R19, 0x80000, RZ, 0xc0, !PT ;  /* 0x0008000013ff7812 */ /* 0x000fe400078ac0ff */
[----:B------:R-:W1:Y:S01]  /*41d0*/  MUFU.EX2 R65, R65 ;  /* 0x0000004100417308 */ /* 0x000e620000000800 */
[----:B0-----:R-:W-:Y:S01]  /*41e0*/  FADD.FTZ R31, R61, R40 ;  /* 0x000000283d1f7221 */ /* 0x001fe20000010000 */
[----:B------:R-:W-:Y:S01]  /*41f0*/  F2FP.BF16.F32.PACK_AB R157, R59, R0 ;  /* 0x000000003b9d723e */ /* 0x000fe200000010ff */
[----:B------:R-:W-:-:S05]  /*4200*/  IMAD.IADD R73, R73, 0x1, R48 ;  /* 0x0000000149497824 */ /* 0x000fca00078e0230 */
[----:B------:R-:W0:Y:S01]  /*4210*/  MUFU.EX2 R20, R67 ;  /* 0x0000004300147308 */ /* 0x000e220000000800 */
[C---:B--2---:R-:W-:Y:S01]  /*4220*/  FADD.FTZ R42, R12.reuse, R31 ;  /* 0x0000001f0c2a7221 */ /* 0x044fe20000010000 */
[----:B------:R-:W-:Y:S01]  /*4230*/  F2FP.BF16.F32.PACK_AB R159, R12, R61 ;  /* 0x0000003d0c9f723e */ /* 0x000fe200000010ff */
[----:B------:R-:W-:-:S05]  /*4240*/  VIADD R12, R72, 0xfffffffe ;  /* 0xfffffffe480c7836 */ /* 0x000fca0000000000 */
[----:B------:R-:W-:Y:S01]  /*4250*/  MUFU.EX2 R53, R53 ;  /* 0x0000003500357308 */ /* 0x000fe20000000800 */
[----:B-1----:R-:W-:-:S07]  /*4260*/  FADD.FTZ R31, R65, R42 ;  /* 0x0000002a411f7221 */ /* 0x002fce0000010000 */
[----:B------:R-:W1:Y:S01]  /*4270*/  MUFU.EX2 R24, R69 ;  /* 0x0000004500187308 */ /* 0x000e620000000800 */
[C---:B0-----:R-:W-:Y:S01]  /*4280*/  FADD.FTZ R42, R20.reuse, R31 ;  /* 0x0000001f142a7221 */ /* 0x041fe20000010000 */
[----:B------:R-:W-:Y:S01]  /*4290*/  FADD.FTZ R31, R99, R44 ;  /* 0x0000002c631f7221 */ /* 0x000fe20000010000 */
[----:B------:R-:W-:-:S03]  /*42a0*/  F2FP.BF16.F32.PACK_AB R153, R20, R65 ;  /* 0x000000411499723e */ /* 0x000fc600000010ff */
[----:B------:R-:W-:Y:S02]  /*42b0*/  FADD.FTZ R46, R8, R31 ;  /* 0x0000001f082e7221 */ /* 0x000fe40000010000 */
[----:B------:R-:W-:Y:S02]  /*42c0*/  MUFU.EX2 R71, R71 ;  /* 0x0000004700477308 */ /* 0x000fe40000000800 */
[----:B------:R-:W-:-:S06]  /*42d0*/  FADD.FTZ R46, R101, R46 ;  /* 0x0000002e652e7221 */ /* 0x000fcc0000010000 */
[----:B------:R-:W0:Y:S01]  /*42e0*/  MUFU.EX2 R51, R51 ;  /* 0x0000003300337308 */ /* 0x000e220000000800 */
[----:B-1----:R-:W-:-:S07]  /*42f0*/  F2FP.BF16.F32.PACK_AB R155, R24, R53 ;  /* 0x00000035189b723e */ /* 0x002fce00000010ff */
[----:B------:R-:W1:Y:S08]  /*4300*/  MUFU.EX2 R28, R75 ;  /* 0x0000004b001c7308 */ /* 0x000e700000000800 */
[----:B------:R-:W2:Y:S01]  /*4310*/  MUFU.EX2 R144, R49 ;  /* 0x0000003100907308 */ /* 0x000ea20000000800 */
[----:B0-----:R-:W-:-:S07]  /*4320*/  FADD.FTZ R31, R51, R46 ;  /* 0x0000002e331f7221 */ /* 0x001fce0000010000 */
[----:B------:R-:W-:Y:S01]  /*4330*/  MUFU.EX2 R77, R77 ;  /* 0x0000004d004d7308 */ /* 0x000fe20000000800 */
[----:B-1----:R-:W-:-:S07]  /*4340*/  F2FP.BF16.F32.PACK_AB R149, R28, R71 ;  /* 0x000000471c95723e */ /* 0x002fce00000010ff */
[----:B------:R0:W-:Y:S01]  /*4350*/  MUFU.EX2 R40, R25 ;  /* 0x0000001900287308 */ /* 0x0001e20000000800 */
[C---:B--2---:R-:W-:Y:S01]  /*4360*/  FADD.FTZ R46, R144.reuse, R31 ;  /* 0x0000001f902e7221 */ /* 0x044fe20000010000 */
[----:B------:R-:W-:-:S06]  /*4370*/  F2FP.BF16.F32.PACK_AB R144, R144, R51 ;  /* 0x000000339090723e */ /* 0x000fcc00000010ff */
[----:B------:R-:W1:Y:S01]  /*4380*/  MUFU.EX2 R47, R47 ;  /* 0x0000002f002f7308 */ /* 0x000e620000000800 */
[----:B0-----:R-:W-:-:S04]  /*4390*/  FADD.FTZ R25, R53, R42 ;  /* 0x0000002a35197221 */ /* 0x001fc80000010000 */
[----:B------:R-:W-:-:S03]  /*43a0*/  FADD.FTZ R44, R24, R25 ;  /* 0x00000019182c7221 */ /* 0x000fc60000010000 */
[----:B------:R-:W0:Y:S01]  /*43b0*/  MUFU.EX2 R34, R79 ;  /* 0x0000004f00227308 */ /* 0x000e220000000800 */
[----:B------:R-:W-:-:S04]  /*43c0*/  FADD.FTZ R25, R71, R44 ;  /* 0x0000002c47197221 */ /* 0x000fc80000010000 */
[----:B------:R-:W-:-:S03]  /*43d0*/  FADD.FTZ R44, R28, R25 ;  /* 0x000000191c2c7221 */ /* 0x000fc60000010000 */
[----:B------:R-:W2:Y:S01]  /*43e0*/  MUFU.EX2 R146, R45 ;  /* 0x0000002d00927308 */ /* 0x000ea20000000800 */
[----:B-1----:R-:W-:-:S07]  /*43f0*/  FADD.FTZ R25, R47, R46 ;  /* 0x0000002e2f197221 */ /* 0x002fce0000010000 */
[----:B------:R-:W-:Y:S01]  /*4400*/  MUFU.EX2 R81, R81 ;  /* 0x0000005100517308 */ /* 0x000fe20000000800 */
[----:B0-----:R-:W-:-:S07]  /*4410*/  F2FP.BF16.F32.PACK_AB R151, R34, R77 ;  /* 0x0000004d2297723e */ /* 0x001fce00000010ff */
[----:B------:R-:W0:Y:S01]  /*4420*/  MUFU.EX2 R41, R41 ;  /* 0x0000002900297308 */ /* 0x000e220000000800 */
[C---:B--2---:R-:W-:Y:S01]  /*4430*/  FADD.FTZ R46, R146.reuse, R25 ;  /* 0x00000019922e7221 */ /* 0x044fe20000010000 */
[----:B------:R-:W-:-:S06]  /*4440*/  F2FP.BF16.F32.PACK_AB R146, R146, R47 ;  /* 0x0000002f9292723e */ /* 0x000fcc00000010ff */
[----:B------:R-:W1:Y:S08]  /*4450*/  MUFU.EX2 R38, R55 ;  /* 0x0000003700267308 */ /* 0x000e700000000800 */
[----:B------:R-:W2:Y:S01]  /*4460*/  MUFU.EX2 R140, R39 ;  /* 0x00000027008c7308 */ /* 0x000ea20000000800 */
[----:B0-----:R-:W-:-:S07]  /*4470*/  FADD.FTZ R25, R41, R46 ;  /* 0x0000002e29197221 */ /* 0x001fce0000010000 */
[----:B------:R-:W0:Y:S01]  /*4480*/  MUFU.EX2 R43, R43 ;  /* 0x0000002b002b7308 */ /* 0x000e220000000800 */
[----:B-1----:R-:W-:-:S07]  /*4490*/  F2FP.BF16.F32.PACK_AB R145, R38, R81 ;  /* 0x000000512691723e */ /* 0x002fce00000010ff */
[----:B------:R1:W-:Y:S01]  /*44a0*/  MUFU.EX2 R42, R9 ;  /* 0x00000009002a7308 */ /* 0x0003e20000000800 */
[C---:B--2---:R-:W-:Y:S01]  /*44b0*/  FADD.FTZ R46, R140.reuse, R25 ;  /* 0x000000198c2e7221 */ /* 0x044fe20000010000 */
[----:B------:R-:W-:-:S06]  /*44c0*/  F2FP.BF16.F32.PACK_AB R140, R140, R41 ;  /* 0x000000298c8c723e */ /* 0x000fcc00000010ff */
[----:B------:R-:W2:Y:S01]  /*44d0*/  MUFU.EX2 R37, R37 ;  /* 0x0000002500257308 */ /* 0x000ea20000000800 */
[----:B-1----:R-:W-:Y:S01]  /*44e0*/  FADD.FTZ R9, R77, R44 ;  /* 0x0000002c4d097221 */ /* 0x002fe20000010000 */
[----:B0-----:R-:W-:-:S03]  /*44f0*/  F2FP.BF16.F32.PACK_AB R147, R40, R43 ;  /* 0x0000002b2893723e */ /* 0x001fc600000010ff */
[----:B------:R-:W-:-:S03]  /*4500*/  FADD.FTZ R44, R34, R9 ;  /* 0x00000009222c7221 */ /* 0x000fc60000010000 */
[----:B------:R-:W0:Y:S01]  /*4510*/  MUFU.EX2 R11, R11 ;  /* 0x0000000b000b7308 */ /* 0x000e220000000800 */
[----:B------:R-:W-:-:S04]  /*4520*/  FADD.FTZ R9, R81, R44 ;  /* 0x0000002c51097221 */ /* 0x000fc80000010000 */
[----:B------:R-:W-:-:S03]  /*4530*/  FADD.FTZ R44, R38, R9 ;  /* 0x00000009262c7221 */ /* 0x000fc60000010000 */
[----:B------:R-:W1:Y:S01]  /*4540*/  MUFU.EX2 R33, R33 ;  /* 0x0000002100217308 */ /* 0x000e620000000800 */
[----:B------:R-:W-:Y:S01]  /*4550*/  FADD.FTZ R9, R43, R44 ;  /* 0x0000002c2b097221 */ /* 0x000fe20000010000 */
[----:B--2---:R-:W-:-:S03]  /*4560*/  FADD.FTZ R25, R37, R46 ;  /* 0x0000002e25197221 */ /* 0x004fc60000010000 */
[----:B------:R-:W-:Y:S01]  /*4570*/  FADD.FTZ R32, R40, R9 ;  /* 0x0000000928207221 */ /* 0x000fe20000010000 */
[C---:B------:R-:W-:Y:S01]  /*4580*/  FADD.FTZ R36, R142.reuse, R25 ;  /* 0x000000198e247221 */ /* 0x040fe20000010000 */
[----:B------:R-:W-:Y:S01]  /*4590*/  F2FP.BF16.F32.PACK_AB R142, R142, R37 ;  /* 0x000000258e8e723e */ /* 0x000fe200000010ff */
[----:B------:R-:W2:Y:S01]  /*45a0*/  MUFU.EX2 R10, R10 ;  /* 0x0000000a000a7308 */ /* 0x000ea20000000800 */
[----:B0-----:R-:W-:Y:S01]  /*45b0*/  FADD.FTZ R9, R11, R32 ;  /* 0x000000200b097221 */ /* 0x001fe20000010000 */
[----:B------:R-:W-:-:S03]  /*45c0*/  F2FP.BF16.F32.PACK_AB R141, R42, R11 ;  /* 0x0000000b2a8d723e */ /* 0x000fc600000010ff */
[----:B------:R-:W-:-:S03]  /*45d0*/  FADD.FTZ R8, R42, R9 ;  /* 0x000000092a087221 */ /* 0x000fc60000010000 */
[----:B------:R-:W0:Y:S01]  /*45e0*/  MUFU.EX2 R3, R3 ;  /* 0x0000000300037308 */ /* 0x000e220000000800 */
[----:B-1----:R-:W-:-:S07]  /*45f0*/  FADD.FTZ R25, R33, R36 ;  /* 0x0000002421197221 */ /* 0x002fce0000010000 */
[----:B------:R-:W1:Y:S01]  /*4600*/  MUFU.EX2 R29, R29 ;  /* 0x0000001d001d7308 */ /* 0x000e620000000800 */
[C---:B--2---:R-:W-:Y:S01]  /*4610*/  FADD.FTZ R32, R10.reuse, R25 ;  /* 0x000000190a207221 */ /* 0x044fe20000010000 */
[----:B------:R-:W-:-:S06]  /*4620*/  F2FP.BF16.F32.PACK_AB R136, R10, R33 ;  /* 0x000000210a88723e */ /* 0x000fcc00000010ff */
[----:B------:R-:W2:Y:S01]  /*4630*/  MUFU.EX2 R2, R83 ;  /* 0x0000005300027308 */ /* 0x000ea20000000800 */
[----:B0-----:R-:W-:-:S07]  /*4640*/  FADD.FTZ R9, R3, R8 ;  /* 0x0000000803097221 */ /* 0x001fce0000010000 */
        /* <DEDUP_REMOVED lines=8> */
[C---:B-1----:R-:W-:Y:S01]  /*46d0*/  FADD.FTZ R0, R30.reuse, R9 ;  /* 0x000000091e007221 */ /* 0x042fe20000010000 */
[----:B------:R-:W-:-:S06]  /*46e0*/  F2FP.BF16.F32.PACK_AB R137, R30, R85 ;  /* 0x000000551e89723e */ /* 0x000fcc00000010ff */
[----:B------:R-:W1:Y:S01]  /*46f0*/  MUFU.EX2 R10, R91 ;  /* 0x0000005b000a7308 */ /* 0x000e620000000800 */
[----:B--2---:R-:W-:Y:S01]  /*4700*/  FADD.FTZ R9, R89, R0 ;  /* 0x0000000059097221 */ /* 0x004fe20000010000 */
[----:B------:R-:W-:Y:S02]  /*4710*/  VIADD R0, R73, UR5 ;  /* 0x0000000549007c36 */ /* 0x000fe40008000000 */
[C---:B0-----:R-:W-:Y:S01]  /*4720*/  FADD.FTZ R8, R26.reuse, R25 ;  /* 0x000000191a087221 */ /* 0x041fe20000010000 */
[----:B------:R-:W-:Y:S01]  /*4730*/  F2FP.BF16.F32.PACK_AB R138, R26, R29 ;  /* 0x0000001d1a8a723e */ /* 0x000fe200000010ff */
[C---:B-1----:R-:W-:Y:S01]  /*4740*/  FADD.FTZ R3, R10.reuse, R9 ;  /* 0x000000090a037221 */ /* 0x042fe20000010000 */
[----:B------:R-:W-:Y:S01]  /*4750*/  F2FP.BF16.F32.PACK_AB R139, R10, R89 ;  /* 0x000000590a8b723e */ /* 0x000fe200000010ff */
[----:B------:R-:W-:Y:S06]  /*4760*/  @!P5 BRA `(.L_x_985) ;  /* 0x000000000048d947 */ /* 0x000fec0003800000 */
[C---:B------:R-:W-:Y:S01]  /*4770*/  ISETP.GT.AND P1, PT, R73.reuse, RZ, PT ;  /* 0x000000ff4900720c */ /* 0x040fe20003f24270 */
[----:B------:R-:W-:-:S12]  /*4780*/  VIADD R9, R73, 0xffffffff ;  /* 0xffffffff49097836 */ /* 0x000fd80000000000 */
[----:B------:R-:W-:Y:S05]  /*4790*/  @P1 BRA `(.L_x_986) ;  /* 0x0000000000201947 */ /* 0x000fea0003800000 */
[----:B------:R-:W0:Y:S01]  /*47a0*/  LDC R10, c[0x0][0x9e4] ;  /* 0x00027900ff0a7b82 */ /* 0x000e220000000800 */
[----:B------:R-:W-:Y:S01]  /*47b0*/  IMAD.MOV R9, RZ, RZ, -R73 ;  /* 0x000000ffff097224 */ /* 0x000fe200078e0a49 */
[----:B0-----:R-:W-:-:S13]  /*47c0*/  ISETP.NE.AND P1, PT, R10, 0x1, PT ;  /* 0x000000010a00780c */ /* 0x001fda0003f25270 */
[----:B------:R-:W0:Y:S02]  /*47d0*/  @P1 LDC.64 R24, c[0x0][0x9e8] ;  /* 0x00027a00ff181b82 */ /* 0x000e240000000a00 */
[----:B0-----:R-:W-:-:S05]  /*47e0*/  @P1 IMAD.HI.U32 R2, R9, R24, RZ ;  /* 0x0000001809021227 */ /* 0x001fca00078e00ff */
[----:B------:R-:W-:-:S04]  /*47f0*/  @P1 SHF.R.U32.HI R9, RZ, R25, R2 ;  /* 0x00000019ff091219 */ /* 0x000fc80000011602 */
[----:B------:R-:W-:Y:S01]  /*4800*/  LOP3.LUT R9, RZ, R9, RZ, 0x33, !PT ;  /* 0x00000009ff097212 */ /* 0x000fe200078e33ff */
[----:B------:R-:W-:Y:S06]  /*4810*/  BRA `(.L_x_987) ;  /* 0x0000000000147947 */ /* 0x000fec0003800000 */
.L_x_986:
[----:B------:R-:W0:Y:S02]  /*4820*/  LDC R10, c[0x0][0x9e4] ;  /* 0x00027900ff0a7b82 */ /* 0x000e240000000800 */
[----:B0-----:R-:W-:-:S13]  /*4830*/  ISETP.NE.AND P1, PT, R10, 0x1, PT ;  /* 0x000000010a00780c */ /* 0x001fda0003f25270 */
[----:B------:R-:W0:Y:S02]  /*4840*/  @P1 LDC.64 R24, c[0x0][0x9e8] ;  /* 0x00027a00ff181b82 */ /* 0x000e240000000a00 */
[----:B0-----:R-:W-:-:S05]  /*4850*/  @P1 IMAD.HI.U32 R2, R9, R24, RZ ;  /* 0x0000001809021227 */ /* 0x001fca00078e00ff */
[----:B------:R-:W-:-:S07]  /*4860*/  @P1 SHF.R.U32.HI R9, RZ, R25, R2 ;  /* 0x00000019ff091219 */ /* 0x000fce0000011602 */
.L_x_987:
[----:B------:R-:W-:-:S05]  /*4870*/  IMAD R9, R9, R10, R10 ;  /* 0x0000000a09097224 */ /* 0x000fca00078e020a */
[----:B------:R-:W-:-:S07]  /*4880*/  VIMNMX R0, R0, R9, PT ;  /* 0x0000000900007248 */ /* 0x000fce0003fe0100 */
.L_x_985:
[----:B------:R-:W-:Y:S01]  /*4890*/  IMAD.HI R9, R0, 0x2aaaaaab, RZ ;  /* 0x2aaaaaab00097827 */ /* 0x000fe200078e02ff */
[----:B------:R-:W-:Y:S02]  /*48a0*/  CS2R R86, SRZ ;  /* 0x0000000000567805 */ /* 0x000fe4000001ff00 */
[----:B------:R-:W-:Y:S02]  /*48b0*/  CS2R R84, SRZ ;  /* 0x0000000000547805 */ /* 0x000fe4000001ff00 */
[----:B------:R-:W-:Y:S01]  /*48c0*/  CS2R R82, SRZ ;  /* 0x0000000000527805 */ /* 0x000fe2000001ff00 */
[----:B------:R-:W-:Y:S01]  /*48d0*/  IMAD.MOV.U32 R2, RZ, RZ, 0x3f800000 ;  /* 0x3f800000ff027424 */ /* 0x000fe200078e00ff */
[----:B------:R-:W-:Y:S01]  /*48e0*/  SHF.R.U32.HI R10, RZ, 0x1f, R9 ;  /* 0x0000001fff0a7819 */ /* 0x000fe20000011609 */
[----:B------:R-:W-:Y:S01]  /*48f0*/  IMAD.MOV.U32 R0, RZ, RZ, 0x3f800000 ;  /* 0x3f800000ff007424 */ /* 0x000fe200078e00ff */
[----:B------:R-:W-:Y:S02]  /*4900*/  CS2R R80, SRZ ;  /* 0x0000000000507805 */ /* 0x000fe4000001ff00 */
[----:B------:R-:W-:-:S02]  /*4910*/  CS2R R78, SRZ ;  /* 0x00000000004e7805 */ /* 0x000fc4000001ff00 */
[----:B------:R-:W-:Y:S02]  /*4920*/  LEA.HI.SX32 R10, R9, R10, 0x1c ;  /* 0x0000000a090a7211 */ /* 0x000fe400078fe2ff */
[----:B------:R-:W-:Y:S02]  /*4930*/  CS2R R76, SRZ ;  /* 0x00000000004c7805 */ /* 0x000fe4000001ff00 */
[----:B------:R-:W-:Y:S02]  /*4940*/  CS2R R74, SRZ ;  /* 0x00000000004a7805 */ /* 0x000fe4000001ff00 */
[----:B------:R-:W-:Y:S02]  /*4950*/  CS2R R72, SRZ ;  /* 0x0000000000487805 */ /* 0x000fe4000001ff00 */
[----:B------:R-:W-:Y:S02]  /*4960*/  VIMNMX R9, R23, R10, !PT ;  /* 0x0000000a17097248 */ /* 0x000fe40007fe0100 */
[----:B------:R-:W-:-:S02]  /*4970*/  CS2R R70, SRZ ;  /* 0x0000000000467805 */ /* 0x000fc4000001ff00 */
[----:B------:R-:W-:Y:S02]  /*4980*/  CS2R R68, SRZ ;  /* 0x0000000000447805 */ /* 0x000fe4000001ff00 */
[----:B------:R-:W-:Y:S02]  /*4990*/  CS2R R66, SRZ ;  /* 0x0000000000427805 */ /* 0x000fe4000001ff00 */
        /* <DEDUP_REMOVED lines=21> */
[----:B------:R-:W-:Y:S01]  /*4af0*/  CS2R R24, SRZ ;  /* 0x0000000000187805 */ /* 0x000fe2000001ff00 */
[----:B------:R-:W-:Y:S06]  /*4b00*/  @!P1 BRA `(.L_x_988) ;  /* 0x0000003400049947 */ /* 0x000fec0003800000 */
[----:B------:R-:W-:Y:S01]  /*4b10*/  IMAD.MOV.U32 R11, RZ, RZ, R15 ;  /* 0x000000ffff0b7224 */ /* 0x000fe200078e000f */
[----:B------:R-:W-:Y:S01]  /*4b20*/  UMOV UR41, UR39 ;  /* 0x0000002700297c82 */ /* 0x000fe20008000000 */
[----:B------:R-:W-:Y:S01]  /*4b30*/  IMAD.MOV.U32 R10, RZ, RZ, R13 ;  /* 0x000000ffff0a7224 */ /* 0x000fe200078e000d */
[----:B------:R-:W-:Y:S01]  /*4b40*/  UMOV UR4, UR38 ;  /* 0x0000002600047c82 */ /* 0x000fe20008000000 */
[----:B------:R-:W-:Y:S01]  /*4b50*/  IMAD.MOV.U32 R2, RZ, RZ, 0x3f800000 ;  /* 0x3f800000ff027424 */ /* 0x000fe200078e00ff */
[----:B------:R-:W-:Y:S01]  /*4b60*/  ULDC UR43, c[0x0][0x9e4] ;  /* 0x00027900002b7ab9 */ /* 0x000fe20000000800 */
[----:B------:R-:W-:Y:S01]  /*4b70*/  IMAD.MOV.U32 R87, RZ, RZ, RZ ;  /* 0x000000ffff577224 */ /* 0x000fe200078e00ff */
[----:B------:R-:W-:Y:S01]  /*4b80*/  ULDC UR50, c[0x0][0x9dc] ;  /* 0x0002770000327ab9 */ /* 0x000fe20000000800 */
[----:B------:R-:W-:Y:S01]  /*4b90*/  ULDC UR5, c[0x0][0x9d8] ;  /* 0x0002760000057ab9 */ /* 0x000fe20000000800 */
[----:B------:R-:W-:-:S05]  /*4ba0*/  ULDC UR51, c[0x0][0x9e0] ;  /* 0x0002780000337ab9 */ /* 0x000fca0000000800 */
.L_x_1007:
[----:B------:R-:W-:-:S04]  /*4bb0*/  UISETP.NE.AND UP0, UPT, UR4, 0x1, UPT ;  /* 0x000000010400788c */ /* 0x000fc8000bf05270 */
[----:B------:R-:W-:-:S04]  /*4bc0*/  USEL UR39, URZ, 0x1, UP0 ;  /* 0x000000013f277887 */ /* 0x000fc80008000000 */
[----:B------:R-:W-:Y:S01]  /*4bd0*/  ULOP3.LUT UR39, UR41, UR39, URZ, 0x3c, !UPT ;  /* 0x0000002729277292 */ /* 0x000fe2000f8e3c3f */
[----:B------:R-:W-:Y:S11]  /*4be0*/  @!P0 BRA `(.L_x_989) ;  /* 0x0000000000048947 */ /* 0x000ff60003800000 */
[----:B------:R-:W-:Y:S01]  /*4bf0*/  BPT.TRAP 0x1 ;  /* 0x000000040000795c */ /* 0x000fe20000300000 */
.L_x_989:
[----:B------:R-:W-:Y:S01]  /*4c00*/  UIADD3 UR38, UR4, 0x1, URZ ;  /* 0x0000000104267890 */ /* 0x000fe2000fffe03f */
[----:B------:R-:W-:-:S03]  /*4c10*/  IMAD.U32 R13, RZ, RZ, UR39 ;  /* 0x00000027ff0d7e24 */ /* 0x000fc6000f8e00ff */
[----:B------:R-:W-:Y:S02]  /*4c20*/  UISETP.NE.AND UP0, UPT, UR38, 0x2, UPT ;  /* 0x000000022600788c */ /* 0x000fe4000bf05270 */
[----:B------:R-:W-:Y:S02]  /*4c30*/  SHF.L.U32 R13, R13, 0x1f, RZ ;  /* 0x0000001f0d0d7819 */ /* 0x000fe400000006ff */
[----:B------:R-:W-:-:S04]  /*4c40*/  USEL UR38, UR38, URZ, UP0 ;  /* 0x0000003f26267287 */ /* 0x000fc80008000000 */
[----:B------:R-:W-:-:S09]  /*4c50*/  ULEA UR7, UR38, UR40, 0x3 ;  /* 0x0000002826077291 */ /* 0x000fd2000f8e183f */
[----:B------:R0:W1:Y:S01]  /*4c60*/  SYNCS.PHASECHK.TRANS64.TRYWAIT P1, [UR7+0x2a830], R13 ;  /* 0x02a8300dff0075a7 */ /* 0x0000620008020147 */
[----:B------:R-:W-:Y:S05]  /*4c70*/  @!P0 BRA `(.L_x_990) ;  /* 0x0000000000048947 */ /* 0x000fea0003800000 */
[----:B------:R-:W-:Y:S01]  /*4c80*/  BPT.TRAP 0x1 ;  /* 0x000000040000795c */ /* 0x000fe20000300000 */
.L_x_990:
[----:B-1----:R-:W-:Y:S05]  /*4c90*/  @P1 BRA `(.L_x_991) ;  /* 0x0000000000081947 */ /* 0x002fea0003800000 */
[----:B------:R-:W1:Y:S02]  /*4ca0*/  SYNCS.PHASECHK.TRANS64.TRYWAIT P1, [UR7+0x2a830], R13 ;  /* 0x02a8300dff0075a7 */ /* 0x000e640008020147 */
[----:B-1----:R-:W-:Y:S05]  /*4cb0*/  @!P1 BRA `(.L_x_992) ;  /* 0x000000f800709947 */ /* 0x002fea0003800000 */
.L_x_991:
        /* <DEDUP_REMOVED lines=137> */
.L_x_993:
[----:B------:R-:W-:Y:S01]  /*5550*/  ULEA UR6, UR4, UR40, 0x3 ;  /* 0x0000002804067291 */ /* 0x000fe2000f8e183f */
[----:B------:R-:W-:-:S05]  /*5560*/  IMAD.U32 R0, RZ, RZ, UR41 ;  /* 0x00000029ff007e24 */ /* 0x000fca000f8e00ff */
[----:B------:R-:W-:-:S04]  /*5570*/  SHF.L.U32 R0, R0, 0x1f, RZ ;  /* 0x0000001f00007819 */ /* 0x000fc800000006ff */
[----:B------:R2:W3:Y:S01]  /*5580*/  SYNCS.PHASECHK.TRANS64.TRYWAIT P1, [UR6+0x2a850], R0 ;  /* 0x02a85000ff0075a7 */ /* 0x0004e20008020146 */
[----:B------:R-:W-:Y:S05]  /*5590*/  @!P0 BRA `(.L_x_994) ;  /* 0x0000000000048947 */ /* 0x000fea0003800000 */
[----:B------:R-:W-:Y:S01]  /*55a0*/  BPT.TRAP 0x1 ;  /* 0x000000040000795c */ /* 0x000fe20000300000 */
.L_x_994:
[----:B---3--:R-:W-:Y:S05]  /*55b0*/  @P1 BRA `(.L_x_995) ;  /* 0x0000000000081947 */ /* 0x008fea0003800000 */
[----:B------:R-:W3:Y:S02]  /*55c0*/  SYNCS.PHASECHK.TRANS64.TRYWAIT P1, [UR6+0x2a850], R0 ;  /* 0x02a85000ff0075a7 */ /* 0x000ee40008020146 */
[----:B---3--:R-:W-:Y:S05]  /*55d0*/  @!P1 BRA `(.L_x_996) ;  /* 0x000000f000409947 */ /* 0x008fea0003800000 */
.L_x_995:
        /* <DEDUP_REMOVED lines=37> */
.L_x_997:
[----:B------:R-:W-:Y:S01]  /*5830*/  ISETP.NE.AND P2, PT, R168, 0x1, PT ;  /* 0x00000001a800780c */ /* 0x000fe20003f45270 */
[----:B------:R-:W-:Y:S01]  /*5840*/  FMUL.FTZ R153, R105, UR5 ;  /* 0x0000000569997c20 */ /* 0x000fe20008410000 */
[----:B------:R-:W-:Y:S01]  /*5850*/  FMUL.FTZ R136, R93, UR5 ;  /* 0x000000055d887c20 */ /* 0x000fe20008410000 */
[----:B------:R-:W-:Y:S01]  /*5860*/  FMUL.FTZ R93, R106, UR5 ;  /* 0x000000056a5d7c20 */ /* 0x000fe20008410000 */
[----:B01----:R-:W-:Y:S01]  /*5870*/  FMUL.FTZ R13, R88, UR5 ;  /* 0x00000005580d7c20 */ /* 0x003fe20008410000 */
[----:B------:R-:W-:Y:S01]  /*5880*/  FMUL.FTZ R88, R95, UR5 ;  /* 0x000000055f587c20 */ /* 0x000fe20008410000 */
[----:B------:R-:W-:Y:S01]  /*5890*/  FMUL.FTZ R95, R110, UR5 ;  /* 0x000000056e5f7c20 */ /* 0x000fe20008410000 */
[----:B------:R-:W-:Y:S01]  /*58a0*/  FMUL.FTZ R110, R112, UR5 ;  /* 0x00000005706e7c20 */ /* 0x000fe20008410000 */
[----:B------:R-:W-:Y:S01]  /*58b0*/  FMUL.FTZ R112, R116, UR5 ;  /* 0x0000000574707c20 */ /* 0x000fe20008410000 */
[----:B------:R-:W-:Y:S01]  /*58c0*/  IMAD.IADD R116, R22, 0x1, R17 ;  /* 0x0000000116747824 */ /* 0x000fe200078e0211 */
[----:B------:R-:W0:Y:S01]  /*58d0*/  LDC R21, c[0x0][0x288] ;  /* 0x0000a200ff157b82 */ /* 0x000e220000000800 */
[----:B------:R-:W-:Y:S01]  /*58e0*/  FMUL.FTZ R137, R96, UR5 ;  /* 0x0000000560897c20 */ /* 0x000fe20008410000 */
[----:B------:R-:W-:Y:S01]  /*58f0*/  FMUL.FTZ R96, R111, UR5 ;  /* 0x000000056f607c20 */ /* 0x000fe20008410000 */
[----:B------:R-:W-:Y:S01]  /*5900*/  FMUL.FTZ R111, R113, UR5 ;  /* 0x00000005716f7c20 */ /* 0x000fe20008410000 */
[----:B------:R-:W-:Y:S01]  /*5910*/  FMUL.FTZ R113, R117, UR5 ;  /* 0x0000000575717c20 */ /* 0x000fe20008410000 */
[----:B------:R-:W-:Y:S01]  /*5920*/  FMUL.FTZ R14, R89, UR5 ;  /* 0x00000005590e7c20 */ /* 0x000fe20008410000 */
[----:B--2---:R-:W-:Y:S01]  /*5930*/  FMUL.FTZ R0, R90, UR5 ;  /* 0x000000055a007c20 */ /* 0x004fe20008410000 */
[----:B------:R-:W-:Y:S01]  /*5940*/  FMUL.FTZ R2, R91, UR5 ;  /* 0x000000055b027c20 */ /* 0x000fe20008410000 */
[----:B------:R-:W1:Y:S01]  /*5950*/  @P2 LDC R105, c[0x0][0x44c] ;  /* 0x00011300ff692b82 */ /* 0x000e620000000800 */
[----:B------:R-:W-:Y:S01]  /*5960*/  FMUL.FTZ R15, R92, UR5 ;  /* 0x000000055c0f7c20 */ /* 0x000fe20008410000 */
[----:B------:R-:W-:Y:S01]  /*5970*/  FMUL.FTZ R20, R94, UR5 ;  /* 0x000000055e147c20 */ /* 0x000fe20008410000 */
[----:B------:R-:W-:Y:S01]  /*5980*/  FMUL.FTZ R138, R97, UR5 ;  /* 0x00000005618a7c20 */ /* 0x000fe20008410000 */
[----:B------:R-:W-:Y:S01]  /*5990*/  FMUL.FTZ R89, R98, UR5 ;  /* 0x0000000562597c20 */ /* 0x000fe20008410000 */
[----:B------:R-:W-:Y:S01]  /*59a0*/  FMUL.FTZ R90, R99, UR5 ;  /* 0x00000005635a7c20 */ /* 0x000fe20008410000 */
[----:B------:R-:W-:Y:S01]  /*59b0*/  FMUL.FTZ R139, R100, UR5 ;  /* 0x00000005648b7c20 */ /* 0x000fe20008410000 */
[----:B------:R-:W-:Y:S01]  /*59c0*/  FMUL.FTZ R91, R102, UR5 ;  /* 0x00000005665b7c20 */ /* 0x000fe20008410000 */
[----:B------:R-:W2:Y:S01]  /*59d0*/  @P2 LDC R106, c[0x0][0x450] ;  /* 0x00011400ff6a2b82 */ /* 0x000ea20000000800 */
        /* <DEDUP_REMOVED lines=15> */
[----:B-1----:R-:W-:-:S04]  /*5ad0*/  @P2 IMAD.HI.U32 R105, R116, R105, RZ ;  /* 0x0000006974692227 */ /* 0x002fc800078e00ff */
[----:B------:R-:W-:Y:S01]  /*5ae0*/  FMUL.FTZ R177, R126, UR5 ;  /* 0x000000057eb17c20 */ /* 0x000fe20008410000 */
[----:B------:R-:W-:Y:S01]  /*5af0*/  FMUL.FTZ R181, R127, UR5 ;  /* 0x000000057fb57c20 */ /* 0x000fe20008410000 */
[----:B------:R-:W-:Y:S01]  /*5b00*/  FMUL.FTZ R128, R128, UR5 ;  /* 0x0000000580807c20 */ /* 0x000fe20008410000 */
[----:B------:R-:W-:Y:S01]  /*5b10*/  FMUL.FTZ R183, R130, UR5 ;  /* 0x0000000582b77c20 */ /* 0x000fe20008410000 */
[----:B------:R-:W-:Y:S01]  /*5b20*/  FMUL.FTZ R103, R131, UR5 ;  /* 0x0000000583677c20 */ /* 0x000fe20008410000 */
[----:B------:R-:W-:Y:S01]  /*5b30*/  FMUL.FTZ R132, R132, UR5 ;  /* 0x0000000584847c20 */ /* 0x000fe20008410000 */
[----:B------:R-:W-:Y:S01]  /*5b40*/  FMUL.FTZ R125, R125, UR5 ;  /* 0x000000057d7d7c20 */ /* 0x000fe20008410000 */
[----:B--2---:R-:W-:Y:S01]  /*5b50*/  @P2 SHF.R.U32.HI R116, RZ, R106, R105 ;  /* 0x0000006aff742219 */ /* 0x004fe20000011669 */
[----:B------:R-:W-:Y:S01]  /*5b60*/  FMUL.FTZ R105, R134, UR5 ;  /* 0x0000000586697c20 */ /* 0x000fe20008410000 */
[----:B------:R-:W-:Y:S02]  /*5b70*/  IMAD R134, R12, -0x60, RZ ;  /* 0xffffffa00c867824 */ /* 0x000fe400078e02ff */
[----:B------:R-:W-:Y:S01]  /*5b80*/  FMUL.FTZ R106, R135, UR5 ;  /* 0x00000005876a7c20 */ /* 0x000fe20008410000 */
[----:B------:R-:W-:Y:S01]  /*5b90*/  FMUL.FTZ R129, R129, UR5 ;  /* 0x0000000581817c20 */ /* 0x000fe20008410000 */
[----:B------:R-:W1:Y:S01]  /*5ba0*/  SHFL.IDX PT, R117, R116, RZ, 0x1c1f ;  /* 0x001c1fff74757589 */ /* 0x000e6200000e0000 */
[----:B------:R-:W-:-:S02]  /*5bb0*/  VIADD R109, R134, 0x1 ;  /* 0x00000001866d7836 */ /* 0x000fc40000000000 */
[----:B------:R-:W-:Y:S01]  /*5bc0*/  FMUL.FTZ R133, R133, UR5 ;  /* 0x0000000585857c20 */ /* 0x000fe20008410000 */
[----:B------:R-:W-:Y:S01]  /*5bd0*/  UIADD3 UR7, UR7, 0x2a840, URZ ;  /* 0x0002a84007077890 */ /* 0x000fe2000fffe03f */
[----:B------:R-:W-:Y:S01]  /*5be0*/  LOP3.LUT P1, RZ, R19, 0x80000, RZ, 0xc0, !PT ;  /* 0x0008000013ff7812 */ /* 0x000fe2000782c0ff */
[----:B------:R-:W-:Y:S01]  /*5bf0*/  IMAD R109, R18, -0x2, R109 ;  /* 0xfffffffe126d7824 */ /* 0x000fe200078e026d */
[----:B------:R-:W2:Y:S01]  /*5c00*/  MUFU.TANH R13, R13 ;  /* 0x0000000d000d7308 */ /* 0x000ea20000002400 */
[----:B------:R-:W-:Y:S02]  /*5c10*/  UPRMT UR7, UR60, 0x654, UR7 ;  /* 0x000006543c077896 */ /* 0x000fe40008000007 */
[----:B------:R-:W-:Y:S01]  /*5c20*/  ULOP3.LUT UR4, URZ, UR50, URZ, 0x33, !UPT ;  /* 0x000000323f047292 */ /* 0x000fe2000f8e333f */
[C---:B0-----:R-:W-:Y:S01]  /*5c30*/  IADD3 R108, R109.reuse, -R21, R16 ;  /* 0x800000156d6c7210 */ /* 0x041fe20007ffe010 */
[----:B------:R-:W-:-:S03]  /*5c40*/  VIADD R144, R109, 0xffffffff ;  /* 0xffffffff6d907836 */ /* 0x000fc60000000000 */
[----:B------:R-:W0:Y:S01]  /*5c50*/  MUFU.TANH R14, R14 ;  /* 0x0000000e000e7308 */ /* 0x000e220000002400 */
[C---:B------:R-:W-:Y:S01]  /*5c60*/  VIADD R142, R108.reuse, UR51 ;  /* 0x000000336c8e7c36 */ /* 0x040fe20008000000 */
[----:B------:R-:W-:Y:S01]  /*5c70*/  SYNCS.ARRIVE.TRANS64.RED.A1T0 RZ, [UR7], RZ ;  /* 0x000000ffffff79a7 */ /* 0x000fe20008100407 */
[----:B------:R-:W-:-:S05]  /*5c80*/  VIADD R143, R108, UR4 ;  /* 0x000000046c8f7c36 */ /* 0x000fca0008000000 */
[----:B------:R-:W3:Y:S01]  /*5c90*/  MUFU.TANH R0, R0 ;  /* 0x0000000000007308 */ /* 0x000ee20000002400 */
[--C-:B-1----:R-:W-:Y:S02]  /*5ca0*/  IMAD.IADD R118, R142, 0x1, R117.reuse ;  /* 0x000000018e767824 */ /* 0x102fe400078e0275 */
[----:B------:R-:W-:-:S05]  /*5cb0*/  IMAD.IADD R120, R143, 0x1, R117 ;  /* 0x000000018f787824 */ /* 0x000fca00078e0275 */
[----:B------:R-:W1:Y:S08]  /*5cc0*/  MUFU.TANH R2, R2 ;  /* 0x0000000200027308 */ /* 0x000e700000002400 */
[----:B------:R-:W4:Y:S08]  /*5cd0*/  MUFU.TANH R15, R15 ;  /* 0x0000000f000f7308 */ /* 0x000f300000002400 */
        /* <DEDUP_REMOVED lines=32> */
[----:B------:R0:W0:Y:S08]  /*5ee0*/  MUFU.TANH R122, R125 ;  /* 0x0000007d007a7308 */ /* 0x0000300000002400 */
        /* <DEDUP_REMOVED lines=9> */
[----:B------:R-:W0:Y:S01]  /*5f80*/  MUFU.TANH R106, R106 ;  /* 0x0000006a006a7308 */ /* 0x000e220000002400 */
[----:B-1234-:R-:W-:Y:S05]  /*5f90*/  @!P1 BRA `(.L_x_998) ;  /* 0x0000000000549947 */ /* 0x01efea0003800000 */
[----:B------:R-:W-:Y:S01]  /*5fa0*/  IADD3 R117, R16, -R21, R117 ;  /* 0x8000001510757210 */ /* 0x000fe20007ffe075 */
[----:B------:R-:W-:Y:S03]  /*5fb0*/  BSSY B0, `(.L_x_999) ;  /* 0x0000010000007945 */ /* 0x000fe60003800000 */
[----:B------:R-:W-:-:S13]  /*5fc0*/  ISETP.GT.AND P1, PT, R117, -0x1, PT ;  /* 0xffffffff7500780c */ /* 0x000fda0003f24270 */
[----:B------:R-:W-:Y:S05]  /*5fd0*/  @P1 BRA `(.L_x_1000) ;  /* 0x0000000000201947 */ /* 0x000fea0003800000 */
[----:B------:R-:W-:Y:S01]  /*5fe0*/  IMAD.U32 R119, RZ, RZ, UR43 ;  /* 0x0000002bff777e24 */ /* 0x000fe2000f8e00ff */
[----:B------:R-:W-:-:S04]  /*5ff0*/  LOP3.LUT R117, RZ, R117, RZ, 0x33, !PT ;  /* 0x00000075ff757212 */ /* 0x000fc800078e33ff */
[----:B------:R-:W-:-:S13]  /*6000*/  ISETP.NE.AND P1, PT, R119, 0x1, PT ;  /* 0x000000017700780c */ /* 0x000fda0003f25270 */
[----:B------:R-:W1:Y:S02]  /*6010*/  @P1 LDC.64 R108, c[0x0][0x9e8] ;  /* 0x00027a00ff6c1b82 */ /* 0x000e640000000a00 */
[----:B-1----:R-:W-:-:S05]  /*6020*/  @P1 IMAD.HI.U32 R108, R117, R108, RZ ;  /* 0x0000006c756c1227 */ /* 0x002fca00078e00ff */
[----:B------:R-:W-:-:S04]  /*6030*/  @P1 SHF.R.U32.HI R117, RZ, R109, R108 ;  /* 0x0000006dff751219 */ /* 0x000fc8000001166c */
[----:B------:R-:W-:Y:S01]  /*6040*/  LOP3.LUT R117, RZ, R117, RZ, 0x33, !PT ;  /* 0x00000075ff757212 */ /* 0x000fe200078e33ff */
[----:B------:R-:W-:Y:S06]  /*6050*/  BRA `(.L_x_1001) ;  /* 0x0000000000147947 */ /* 0x000fec0003800000 */
.L_x_1000:
[----:B------:R-:W-:-:S05]  /*6060*/  IMAD.U32 R119, RZ, RZ, UR43 ;  /* 0x0000002bff777e24 */ /* 0x000fca000f8e00ff */
[----:B------:R-:W-:-:S13]  /*6070*/  ISETP.NE.AND P1, PT, R119, 0x1, PT ;  /* 0x000000017700780c */ /* 0x000fda0003f25270 */
[----:B------:R-:W1:Y:S02]  /*6080*/  @P1 LDC.64 R108, c[0x0][0x9e8] ;  /* 0x00027a00ff6c1b82 */ /* 0x000e640000000a00 */
[----:B-1----:R-:W-:-:S05]  /*6090*/  @P1 IMAD.HI.U32 R108, R117, R108, RZ ;  /* 0x0000006c756c1227 */ /* 0x002fca00078e00ff */
[----:B------:R-:W-:-:S07]  /*60a0*/  @P1 SHF.R.U32.HI R117, RZ, R109, R108 ;  /* 0x0000006dff751219 */ /* 0x000fce000001166c */
.L_x_1001:
[----:B------:R-:W-:Y:S05]  /*60b0*/  BSYNC B0 ;  /* 0x0000000000007941 */ /* 0x000fea0003800000 */
.L_x_999:
[----:B------:R-:W-:-:S05]  /*60c0*/  IMAD R117, R117, R119, R144 ;  /* 0x0000007775757224 */ /* 0x000fca00078e0290 */
[----:B------:R-:W-:Y:S02]  /*60d0*/  VIADDMNMX R118, R117, R119, R118, PT ;  /* 0x0000007775767246 */ /* 0x000fe40003800176 */
[----:B------:R-:W-:-:S07]  /*60e0*/  VIMNMX R120, R120, R117, !PT ;  /* 0x0000007578787248 */ /* 0x000fce0007fe0100 */
.L_x_998:
[C---:B------:R-:W-:Y:S02]  /*60f0*/  ISETP.GE.AND P2, PT, R134.reuse, 0x9, PT ;  /* 0x000000098600780c */ /* 0x040fe40003f46270 */
[----:B------:R-:W-:Y:S02]  /*6100*/  ISETP.GE.AND P1, PT, R134, 0x2, PT ;  /* 0x000000028600780c */ /* 0x000fe40003f26270 */
[C---:B------:R-:W-:Y:S02]  /*6110*/  ISETP.GT.AND P3, PT, R120.reuse, 0x8, !P2 ;  /* 0x000000087800780c */ /* 0x040fe40005764270 */
[----:B------:R-:W-:Y:S02]  /*6120*/  ISETP.GT.AND P4, PT, R120, 0x1, !P1 ;  /* 0x000000017800780c */ /* 0x000fe40004f84270 */
[----:B------:R-:W-:Y:S02]  /*6130*/  ISETP.LT.OR P3, PT, R118, 0x9, P3 ;  /* 0x000000097600780c */ /* 0x000fe40001f61670 */
[----:B------:R-:W-:-:S02]  /*6140*/  ISETP.GE.AND P5, PT, R134, 0xa, PT ;  /* 0x0000000a8600780c */ /* 0x000fc40003fa6270 */
[----:B------:R-:W-:Y:S02]  /*6150*/  FSEL R189, R15, -INF , !P3 ;  /* 0xff8000000fbd7808 */ /* 0x000fe40005800000 */
[----:B------:R-:W-:Y:S02]  /*6160*/  ISETP.LT.OR P4, PT, R118, 0x2, P4 ;  /* 0x000000027600780c */ /* 0x000fe40002781670 */
[----:B------:R-:W-:Y:S02]  /*6170*/  ISETP.GT.AND P3, PT, R120, 0x9, !P5 ;  /* 0x000000097800780c */ /* 0x000fe40006f64270 */
[----:B0-----:R-:W-:Y:S02]  /*6180*/  FSEL R191, R14, -INF , !P4 ;  /* 0xff8000000ebf7808 */ /* 0x001fe40006000000 */
        /* <DEDUP_REMOVED lines=8> */
[----:B------:R-:W-:Y:S02]  /*6210*/  ISETP.GT.AND P3, PT, R120, 0x11, !P4 ;  /* 0x000000117800780c */ /* 0x000fe40006764270 */
        /* <DEDUP_REMOVED lines=87> */
[----:B------:R-:W-:Y:S02]  /*6790*/  P2R R122, PR, RZ, 0x40 ;  /* 0x00000040ff7a7803 */ /* 0x000fe40000000000 */
[----:B------:R-:W-:-:S04]  /*67a0*/  ISETP.GT.AND P6, PT, R120, RZ, !P6 ;  /* 0x000000ff7800720c */ /* 0x000fc800077c4270 */
[----:B------:R-:W-:-:S04]  /*67b0*/  ISETP.LT.OR P6, PT, R118, 0x1, P6 ;  /* 0x000000017600780c */ /* 0x000fc800037c1670 */
[----:B------:R-:W-:Y:S02]  /*67c0*/  FSEL R193, R13, -INF , !P6 ;  /* 0xff8000000dc17808 */ /* 0x000fe40007000000 */
[----:B------:R-:W-:Y:S01]  /*67d0*/  ISETP.GE.AND P6, PT, R134, 0x5a, PT ;  /* 0x0000005a8600780c */ /* 0x000fe20003fc6270 */
[----:B------:R-:W0:Y:S03]  /*67e0*/  SHFL.IDX PT, R13, R116, 0x1, 0x1c1f ;  /* 0x003c1f00740d7f89 */ /* 0x000e2600000e0000 */
[----:B------:R-:W-:Y:S02]  /*67f0*/  P2R R114, PR, RZ, 0x40 ;  /* 0x00000040ff727803 */ /* 0x000fe40000000000 */
[----:B------:R-:W-:-:S04]  /*6800*/  ISETP.GT.AND P6, PT, R120, 0x59, !P6 ;  /* 0x000000597800780c */ /* 0x000fc800077c4270 */
[----:B------:R-:W-:-:S04]  /*6810*/  ISETP.LT.OR P6, PT, R118, 0x5a, P6 ;  /* 0x0000005a7600780c */ /* 0x000fc800037c1670 */
[----:B------:R-:W-:Y:S02]  /*6820*/  FSEL R109, R130, -INF , !P6 ;  /* 0xff800000826d7808 */ /* 0x000fe40007000000 */
[----:B------:R-:W-:Y:S01]  /*6830*/  LOP3.LUT P6, RZ, R19, 0x80000, RZ, 0xc0, !PT ;  /* 0x0008000013ff7812 */ /* 0x000fe200078cc0ff */
[--C-:B0-----:R-:W-:Y:S02]  /*6840*/  IMAD.IADD R108, R142, 0x1, R13.reuse ;  /* 0x000000018e6c7824 */ /* 0x101fe400078e020d */
[----:B------:R-:W-:-:S10]  /*6850*/  IMAD.IADD R110, R143, 0x1, R13 ;  /* 0x000000018f6e7824 */ /* 0x000fd400078e020d */
[----:B------:R-:W-:Y:S05]  /*6860*/  @!P6 BRA `(.L_x_1002) ;  /* 0x000000000054e947 */ /* 0x000fea0003800000 */
[----:B------:R-:W-:Y:S01]  /*6870*/  IADD3 R13, R16, -R21, R13 ;  /* 0x80000015100d7210 */ /* 0x000fe20007ffe00d */
[----:B------:R-:W-:Y:S03]  /*6880*/  BSSY B0, `(.L_x_1003) ;  /* 0x0000010000007945 */ /* 0x000fe60003800000 */
[----:B------:R-:W-:-:S13]  /*6890*/  ISETP.GT.AND P6, PT, R13, -0x1, PT ;  /* 0xffffffff0d00780c */ /* 0x000fda0003fc4270 */
[----:B------:R-:W-:Y:S05]  /*68a0*/  @P6 BRA `(.L_x_1004) ;  /* 0x0000000000206947 */ /* 0x000fea0003800000 */
[----:B------:R-:W-:Y:S01]  /*68b0*/  IMAD.U32 R112, RZ, RZ, UR43 ;  /* 0x0000002bff707e24 */ /* 0x000fe2000f8e00ff */
[----:B------:R-:W-:-:S04]  /*68c0*/  LOP3.LUT R13, RZ, R13, RZ, 0x33, !PT ;  /* 0x0000000dff0d7212 */ /* 0x000fc800078e33ff */
[----:B------:R-:W-:-:S13]  /*68d0*/  ISETP.NE.AND P6, PT, R112, 0x1, PT ;  /* 0x000000017000780c */ /* 0x000fda0003fc5270 */
[----:B------:R-:W0:Y:S02]  /*68e0*/  @P6 LDC.64 R14, c[0x0][0x9e8] ;  /* 0x00027a00ff0e6b82 */ /* 0x000e240000000a00 */
[----:B0-----:R-:W-:-:S05]  /*68f0*/  @P6 IMAD.HI.U32 R14, R13, R14, RZ ;  /* 0x0000000e0d0e6227 */ /* 0x001fca00078e00ff */
[----:B------:R-:W-:-:S04]  /*6900*/  @P6 SHF.R.U32.HI R13, RZ, R15, R14 ;  /* 0x0000000fff0d6219 */ /* 0x000fc8000001160e */
[----:B------:R-:W-:Y:S01]  /*6910*/  LOP3.LUT R13, RZ, R13, RZ, 0x33, !PT ;  /* 0x0000000dff0d7212 */ /* 0x000fe200078e33ff */
[----:B------:R-:W-:Y:S06]  /*6920*/  BRA `(.L_x_1005) ;  /* 0x0000000000147947 */ /* 0x000fec0003800000 */
.L_x_1004:
[----:B------:R-:W-:-:S05]  /*6930*/  IMAD.U32 R112, RZ, RZ, UR43 ;  /* 0x0000002bff707e24 */ /* 0x000fca000f8e00ff */
[----:B------:R-:W-:-:S13]  /*6940*/  ISETP.NE.AND P6, PT, R112, 0x1, PT ;  /* 0x000000017000780c */ /* 0x000fda0003fc5270 */
[----:B------:R-:W0:Y:S02]  /*6950*/  @P6 LDC.64 R14, c[0x0][0x9e8] ;  /* 0x00027a00ff0e6b82 */ /* 0x000e240000000a00 */
[----:B0-----:R-:W-:-:S05]  /*6960*/  @P6 IMAD.HI.U32 R14, R13, R14, RZ ;  /* 0x0000000e0d0e6227 */ /* 0x001fca00078e00ff */
[----:B------:R-:W-:-:S07]  /*6970*/  @P6 SHF.R.U32.HI R13, RZ, R15, R14 ;  /* 0x0000000fff0d6219 */ /* 0x000fce000001160e */
.L_x_1005:
[----:B------:R-:W-:Y:S05]  /*6980*/  BSYNC B0 ;  /* 0x0000000000007941 */ /* 0x000fea0003800000 */
.L_x_1003:
[----:B------:R-:W-:-:S05]  /*6990*/  IMAD R13, R13, R112, R144 ;  /* 0x000000700d0d7224 */ /* 0x000fca00078e0290 */
[----:B------:R-:W-:Y:S02]  /*69a0*/  VIADDMNMX R108, R13, R112, R108, PT ;  /* 0x000000700d6c7246 */ /* 0x000fe4000380016c */
[----:B------:R-:W-:-:S07]  /*69b0*/  VIMNMX R110, R110, R13, !PT ;  /* 0x0000000d6e6e7248 */ /* 0x000fce0007fe0100 */
.L_x_1002:
[----:B------:R-:W-:Y:S01]  /*69c0*/  ISETP.GT.AND P1, PT, R110, 0x1, !P1 ;  /* 0x000000016e00780c */ /* 0x000fe20004f24270 */
[----:B------:R-:W0:Y:S01]  /*69d0*/  LDC R14, c[0x0][0x988] ;  /* 0x00026200ff0e7b82 */ /* 0x000e220000000800 */
[----:B------:R-:W-:Y:S02]  /*69e0*/  ISETP.NE.AND P6, PT, R137, RZ, PT ;  /* 0x000000ff8900720c */ /* 0x000fe40003fc5270 */
[----:B------:R-:W-:Y:S02]  /*69f0*/  ISETP.LT.OR P1, PT, R108, 0x2, P1 ;  /* 0x000000026c00780c */ /* 0x000fe40000f21670 */
[----:B------:R-:W-:Y:S02]  /*6a00*/  ISETP.GT.AND P2, PT, R110, 0x8, !P2 ;  /* 0x000000086e00780c */ /* 0x000fe40005744270 */
[----:B------:R-:W-:Y:S02]  /*6a10*/  FSEL R137, R2, -INF , !P1 ;  /* 0xff80000002897808 */ /* 0x000fe40004800000 */
[----:B------:R-:W-:-:S02]  /*6a20*/  ISETP.NE.AND P1, PT, R145, RZ, PT ;  /* 0x000000ff9100720c */ /* 0x000fc40003f25270 */
[----:B------:R-:W-:Y:S02]  /*6a30*/  ISETP.LT.OR P2, PT, R108, 0x9, P2 ;  /* 0x000000096c00780c */ /* 0x000fe40001741670 */
[----:B------:R-:W-:Y:S02]  /*6a40*/  ISETP.GT.AND P1, PT, R110, 0x9, !P1 ;  /* 0x000000096e00780c */ /* 0x000fe40004f24270 */
[----:B------:R-:W-:Y:S02]  /*6a50*/  FSEL R139, R20, -INF , !P2 ;  /* 0xff800000148b7808 */ /* 0x000fe40005000000 */
[----:B------:R-:W-:Y:S02]  /*6a60*/  ISETP.LT.OR P1, PT, R108, 0xa, P1 ;  /* 0x0000000a6c00780c */ /* 0x000fe40000f21670 */
[----:B------:R-:W-:Y:S02]  /*6a70*/  ISETP.NE.AND P2, PT, R147, RZ, PT ;  /* 0x000000ff9300720c */ /* 0x000fe40003f45270 */
        /* <DEDUP_REMOVED lines=13> */
[----:B------:R-:W-:Y:S02]  /*6b50*/  FMNMX.FTZ R2, R179, R2, !PT ;  /* 0x00000002b3027209 */ /* 0x000fe40007810000 */
        /* <DEDUP_REMOVED lines=46> */
[----:B------:R-:W-:Y:S01]  /*6e40*/  ISETP.NE.AND P1, PT, R154, RZ, PT ;  /* 0x000000ff9a00720c */ /* 0x000fe20003f25270 */
[----:B------:R-:W1:Y:S01]  /*6e50*/  SHFL.BFLY PT, R2, R15, 0x2, 0x1f ;  /* 0x0c401f000f027f89 */ /* 0x000e6200000e0000 */
[----:B------:R-:W-:-:S02]  /*6e60*/  ISETP.NE.AND P6, PT, R124, RZ, PT ;  /* 0x000000ff7c00720c */ /* 0x000fc40003fc5270 */
[C---:B------:R-:W-:Y:S02]  /*6e70*/  ISETP.GT.AND P1, PT, R110.reuse, 0x31, !P1 ;  /* 0x000000316e00780c */ /* 0x040fe40004f24270 */
[----:B------:R-:W-:Y:S02]  /*6e80*/  ISETP.GT.AND P3, PT, R110, 0x50, !P3 ;  /* 0x000000506e00780c */ /* 0x000fe40005f64270 */
[C---:B------:R-:W-:Y:S02]  /*6e90*/  ISETP.LT.OR P1, PT, R108.reuse, 0x32, P1 ;  /* 0x000000326c00780c */ /* 0x040fe40000f21670 */
[----:B------:R-:W-:Y:S02]  /*6ea0*/  ISETP.LT.OR P3, PT, R108, 0x51, P3 ;  /* 0x000000516c00780c */ /* 0x000fe40001f61670 */
[----:B------:R-:W-:Y:S02]  /*6eb0*/  FSEL R91, R98, -INF , !P1 ;  /* 0xff800000625b7808 */ /* 0x000fe40004800000 */
[----:B------:R-:W-:-:S02]  /*6ec0*/  ISETP.NE.AND P1, PT, R156, RZ, PT ;  /* 0x000000ff9c00720c */ /* 0x000fc40003f25270 */
[C---:B------:R-:W-:Y:S02]  /*6ed0*/  ISETP.GT.AND P4, PT, R110.reuse, 0x51, !P4 ;  /* 0x000000516e00780c */ /* 0x040fe40006784270 */
[----:B------:R-:W-:Y:S02]  /*6ee0*/  ISETP.GT.AND P1, PT, R110, 0x38, !P1 ;  /* 0x000000386e00780c */ /* 0x000fe40004f24270 */
[----:B------:R-:W-:Y:S02]  /*6ef0*/  FSEL R183, R183, -INF , !P3 ;  /* 0xff800000b7b77808 */ /* 0x000fe40005800000 */
[----:B------:R-:W-:Y:S02]  /*6f00*/  ISETP.LT.OR P1, PT, R108, 0x39, P1 ;  /* 0x000000396c00780c */ /* 0x000fe40000f21670 */
[----:B------:R-:W-:Y:S02]  /*6f10*/  ISETP.GT.AND P5, PT, R110, 0x58, !P5 ;  /* 0x000000586e00780c */ /* 0x000fe40006fa4270 */
[----:B------:R-:W-:-:S02]  /*6f20*/  FSEL R99, R99, -INF , !P1 ;  /* 0xff80000063637808 */ /* 0x000fc40004800000 */
[----:B------:R-:W-:Y:S02]  /*6f30*/  ISETP.NE.AND P1, PT, R157, RZ, PT ;  /* 0x000000ff9d00720c */ /* 0x000fe40003f25270 */
[----:B-1----:R-:W-:Y:S02]  /*6f40*/  FMNMX.FTZ R88, R15, R2, !PT ;  /* 0x000000020f587209 */ /* 0x002fe40007810000 */
[----:B------:R-:W-:Y:S02]  /*6f50*/  ISETP.GT.AND P1, PT, R110, 0x39, !P1 ;  /* 0x000000396e00780c */ /* 0x000fe40004f24270 */
[C---:B------:R-:W-:Y:S01]  /*6f60*/  ISETP.LT.OR P4, PT, R108.reuse, 0x52, P4 ;  /* 0x000000526c00780c */ /* 0x040fe20002781670 */
[----:B------:R-:W1:Y:S01]  /*6f70*/  SHFL.BFLY PT, R13, R88, 0x1, 0x1f ;  /* 0x0c201f00580d7f89 */ /* 0x000e6200000e0000 */
[C---:B------:R-:W-:Y:S02]  /*6f80*/  ISETP.LT.OR P1, PT, R108.reuse, 0x3a, P1 ;  /* 0x0000003a6c00780c */ /* 0x040fe40000f21670 */
[----:B------:R-:W-:-:S02]  /*6f90*/  ISETP.LT.OR P5, PT, R108, 0x59, P5 ;  /* 0x000000596c00780c */ /* 0x000fc40002fa1670 */
[----:B------:R-:W-:Y:S02]  /*6fa0*/  FSEL R157, R100, -INF , !P1 ;  /* 0xff800000649d7808 */ /* 0x000fe40004800000 */
[----:B------:R-:W-:-:S04]  /*6fb0*/  ISETP.NE.AND P1, PT, R158, RZ, PT ;  /* 0x000000ff9e00720c */ /* 0x000fc80003f25270 */
[----:B------:R-:W-:-:S04]  /*6fc0*/  ISETP.GT.AND P1, PT, R110, 0x40, !P1 ;  /* 0x000000406e00780c */ /* 0x000fc80004f24270 */
[----:B------:R-:W-:-:S04]  /*6fd0*/  ISETP.LT.OR P1, PT, R108, 0x41, P1 ;  /* 0x000000416c00780c */ /* 0x000fc80000f21670 */
[----:B------:R-:W-:Y:S02]  /*6fe0*/  FSEL R159, R102, -INF , !P1 ;  /* 0xff800000669f7808 */ /* 0x000fe40004800000 */
[----:B------:R-:W-:Y:S02]  /*6ff0*/  ISETP.NE.AND P1, PT, R175, RZ, PT ;  /* 0x000000ffaf00720c */ /* 0x000fe40003f25270 */
[----:B-1----:R-:W-:Y:S02]  /*7000*/  FMNMX.FTZ R13, R88, R13, !PT ;  /* 0x0000000d580d7209 */ /* 0x002fe40007810000 */
[----:B------:R-:W-:-:S04]  /*7010*/  ISETP.GT.AND P1, PT, R110, 0x41, !P1 ;  /* 0x000000416e00780c */ /* 0x000fc80004f24270 */
[----:B------:R-:W-:-:S04]  /*7020*/  ISETP.LT.OR P1, PT, R108, 0x42, P1 ;  /* 0x000000426c00780c */ /* 0x000fc80000f21670 */
[----:B------:R-:W-:Y:S02]  /*7030*/  FSEL R175, R104, -INF , !P1 ;  /* 0xff80000068af7808 */ /* 0x000fe40004800000 */
[----:B------:R-:W-:-:S04]  /*7040*/  ISETP.GT.AND P1, PT, R110, 0x48, !P2 ;  /* 0x000000486e00780c */ /* 0x000fc80005724270 */
[----:B------:R-:W-:-:S04]  /*7050*/  ISETP.LT.OR P1, PT, R108, 0x49, P1 ;  /* 0x000000496c00780c */ /* 0x000fc80000f21670 */
[----:B------:R-:W-:Y:S02]  /*7060*/  FSEL R177, R177, -INF , !P1 ;  /* 0xff800000b1b17808 */ /* 0x000fe40004800000 */
[----:B------:R-:W-:Y:S02]  /*7070*/  ISETP.GT.AND P1, PT, R110, 0x49, !P6 ;  /* 0x000000496e00780c */ /* 0x000fe40007724270 */
[----:B------:R-:W-:Y:S02]  /*7080*/  ISETP.NE.AND P6, PT, R122, RZ, PT ;  /* 0x000000ff7a00720c */ /* 0x000fe40003fc5270 */
[----:B------:R-:W-:-:S04]  /*7090*/  ISETP.LT.OR P1, PT, R108, 0x4a, P1 ;  /* 0x0000004a6c00780c */ /* 0x000fc80000f21670 */
[----:B------:R-:W-:Y:S02]  /*70a0*/  FSEL R181, R181, -INF , !P1 ;  /* 0xff800000b5b57808 */ /* 0x000fe40004800000 */
[----:B------:R-:W-:Y:S02]  /*70b0*/  ISETP.GT.AND P1, PT, R110, RZ, !P6 ;  /* 0x000000ff6e00720c */ /* 0x000fe40007724270 */
[----:B------:R-:W-:Y:S02]  /*70c0*/  ISETP.NE.AND P6, PT, R114, RZ, PT ;  /* 0x000000ff7200720c */ /* 0x000fe40003fc5270 */
[----:B------:R-:W-:Y:S02]  /*70d0*/  ISETP.LT.OR P1, PT, R108, 0x1, P1 ;  /* 0x000000016c00780c */ /* 0x000fe40000f21670 */
[----:B------:R-:W-:Y:S02]  /*70e0*/  ISETP.GT.AND P2, PT, R110, 0x59, !P6 ;  /* 0x000000596e00780c */ /* 0x000fe40007744270 */
[----:B------:R-:W-:Y:S01]  /*70f0*/  FSEL R2, R0, -INF , !P1 ;  /* 0xff80000000027808 */ /* 0x000fe20004800000 */
[C---:B0-----:R-:W-:Y:S01]  /*7100*/  FMUL.FTZ R0, R13.reuse, R14 ;  /* 0x0000000e0d007220 */ /* 0x041fe20000410000 */
[----:B------:R-:W-:-:S02]  /*7110*/  FSETP.NEU.FTZ.AND P1, PT, R13, -INF , PT ;  /* 0xff8000000d00780b */ /* 0x000fc40003f3d000 */
[----:B------:R-:W-:Y:S02]  /*7120*/  FMNMX.FTZ R20, R2, R11, !PT ;  /* 0x0000000b02147209 */ /* 0x000fe40007810000 */
[----:B------:R-:W-:Y:S02]  /*7130*/  FSEL R0, R0, RZ, P1 ;  /* 0x000000ff00007208 */ /* 0x000fe40000800000 */
[----:B------:R-:W-:Y:S02]  /*7140*/  FMNMX.FTZ R20, R137, R20, !PT ;  /* 0x0000001489147209 */ /* 0x000fe40007810000 */
[----:B------:R-:W-:Y:S01]  /*7150*/  ISETP.LT.OR P2, PT, R108, 0x5a, P2 ;  /* 0x0000005a6c00780c */ /* 0x000fe20001741670 */
[--C-:B------:R-:W-:Y:S01]  /*7160*/  FFMA.FTZ R148, R135, R14, -R0.reuse ;  /* 0x0000000e87947223 */ /* 0x100fe20000010800 */
[----:B------:R-:W-:Y:S01]  /*7170*/  FMNMX.FTZ R20, R139, R20, !PT ;  /* 0x000000148b147209 */ /* 0x000fe20007810000 */
[-CC-:B------:R-:W-:Y:S01]  /*7180*/  FFMA.FTZ R15, R153, R14.reuse, -R0.reuse ;  /* 0x0000000e990f7223 */ /* 0x180fe20000010800 */
[----:B------:R-:W-:Y:S01]  /*7190*/  FSEL R135, R103, -INF , !P4 ;  /* 0xff80000067877808 */ /* 0x000fe20006000000 */
[--C-:B------:R-:W-:Y:S01]  /*71a0*/  FFMA.FTZ R150, R131, R14, -R0.reuse ;  /* 0x0000000e83967223 */ /* 0x100fe20000010800 */
[----:B------:R-:W-:Y:S01]  /*71b0*/  FMNMX.FTZ R20, R141, R20, !PT ;  /* 0x000000148d147209 */ /* 0x000fe20007810000 */
[----:B------:R0:W-:Y:S01]  /*71c0*/  MUFU.EX2 R103, R15 ;  /* 0x0000000f00677308 */ /* 0x0001e20000000800 */
[----:B------:R-:W-:Y:S01]  /*71d0*/  FSEL R153, R105, -INF , !P5 ;  /* 0xff80000069997808 */ /* 0x000fe20006800000 */
[--C-:B------:R-:W-:Y:S01]  /*71e0*/  FFMA.FTZ R136, R111, R14, -R0.reuse ;  /* 0x0000000e6f887223 */ /* 0x100fe20000010800 */
[----:B------:R-:W-:Y:S01]  /*71f0*/  FMNMX.FTZ R20, R143, R20, !PT ;  /* 0x000000148f147209 */ /* 0x000fe20007810000 */
[-CC-:B------:R-:W-:Y:S01]  /*7200*/  FFMA.FTZ R138, R101, R14.reuse, -R0.reuse ;  /* 0x0000000e658a7223 */ /* 0x180fe20000010800 */
[----:B------:R-:W-:Y:S01]  /*7210*/  FSEL R131, R106, -INF , !P2 ;  /* 0xff8000006a837808 */ /* 0x000fe20005000000 */
[--C-:B------:R-:W-:Y:S01]  /*7220*/  FFMA.FTZ R101, R109, R14, -R0.reuse ;  /* 0x0000000e6d657223 */ /* 0x100fe20000010800 */
[----:B------:R-:W-:Y:S01]  /*7230*/  FMNMX.FTZ R20, R145, R20, !PT ;  /* 0x0000001491147209 */ /* 0x000fe20007810000 */
[-CC-:B------:R-:W-:Y:S01]  /*7240*/  FFMA.FTZ R144, R117, R14.reuse, -R0.reuse ;  /* 0x0000000e75907223 */ /* 0x180fe20000010800 */
[----:B------:R-:W-:Y:S01]  /*7250*/  FSEL R111, R13, RZ, P1 ;  /* 0x000000ff0d6f7208 */ /* 0x000fe20000800000 */
[--C-:B------:R-:W-:Y:S01]  /*7260*/  FFMA.FTZ R117, R119, R14, -R0.reuse ;  /* 0x0000000e77757223 */ /* 0x100fe20000010800 */
[----:B------:R-:W-:Y:S01]  /*7270*/  FMNMX.FTZ R20, R147, R20, !PT ;  /* 0x0000001493147209 */ /* 0x000fe20007810000 */
[-CC-:B------:R-:W-:Y:S01]  /*7280*/  FFMA.FTZ R146, R121, R14.reuse, -R0.reuse ;  /* 0x0000000e79927223 */ /* 0x180fe20000010800 */
[----:B------:R-:W-:Y:S01]  /*7290*/  FFMA.FTZ R193, R193, R14, -R0 ;  /* 0x0000000ec1c17223 */ /* 0x000fe20000010800 */
[----:B------:R-:W-:Y:S01]  /*72a0*/  FADD.FTZ R111, -R111, R10 ;  /* 0x0000000a6f6f7221 */ /* 0x000fe20000010100 */
[----:B------:R-:W-:Y:S01]  /*72b0*/  FMNMX.FTZ R20, R149, R20, !PT ;  /* 0x0000001495147209 */ /* 0x000fe20007810000 */
[-CC-:B------:R-:W-:Y:S01]  /*72c0*/  FFMA.FTZ R156, R191, R14.reuse, -R0.reuse ;  /* 0x0000000ebf9c7223 */ /* 0x180fe20000010800 */
[-CC-:B------:R-:W-:Y:S01]  /*72d0*/  FFMA.FTZ R158, R189, R14.reuse, -R0.reuse ;  /* 0x0000000ebd9e7223 */ /* 0x180fe20000010800 */
[--C-:B------:R-:W-:Y:S01]  /*72e0*/  FFMA.FTZ R187, R187, R14, -R0.reuse ;  /* 0x0000000ebbbb7223 */ /* 0x100fe20000010800 */
        /* <DEDUP_REMOVED lines=14> */
[-C--:B------:R-:W-:Y:S01]  /*73d0*/  FFMA.FTZ R107, R107, R14.reuse, -R0 ;  /* 0x0000000e6b6b7223 */ /* 0x080fe20000010800 */
[----:B------:R-:W-:Y:S01]  /*73e0*/  FMUL.FTZ R0, R111, R14 ;  /* 0x0000000e6f007220 */ /* 0x000fe20000410000 */
[----:B------:R-:W-:Y:S01]  /*73f0*/  FMNMX.FTZ R20, R97, R20, !PT ;  /* 0x0000001461147209 */ /* 0x000fe20007810000 */
[----:B------:R-:W-:Y:S03]  /*7400*/  MUFU.EX2 R193, R193 ;  /* 0x000000c100c17308 */ /* 0x000fe60000000800 */
[----:B------:R-:W-:-:S04]  /*7410*/  FMNMX.FTZ R20, R91, R20, !PT ;  /* 0x000000145b147209 */ /* 0x000fc80007810000 */
[----:B------:R-:W-:Y:S01]  /*7420*/  FMNMX.FTZ R20, R99, R20, !PT ;  /* 0x0000001463147209 */ /* 0x000fe20007810000 */
[----:B------:R-:W1:Y:S03]  /*7430*/  MUFU.EX2 R0, R0 ;  /* 0x0000000000007308 */ /* 0x000e660000000800 */
[----:B------:R-:W-:-:S04]  /*7440*/  FMNMX.FTZ R20, R157, R20, !PT ;  /* 0x000000149d147209 */ /* 0x000fc80007810000 */
[----:B------:R-:W-:Y:S01]  /*7450*/  FMNMX.FTZ R20, R159, R20, !PT ;  /* 0x000000149f147209 */ /* 0x000fe20007810000 */
[----:B------:R-:W2:Y:S03]  /*7460*/  MUFU.EX2 R156, R156 ;  /* 0x0000009c009c7308 */ /* 0x000ea60000000800 */
[----:B------:R-:W-:-:S04]  /*7470*/  FMNMX.FTZ R20, R175, R20, !PT ;  /* 0x00000014af147209 */ /* 0x000fc80007810000 */
[----:B------:R-:W-:Y:S01]  /*7480*/  FMNMX.FTZ R20, R177, R20, !PT ;  /* 0x00000014b1147209 */ /* 0x000fe20007810000 */
[----:B------:R-:W3:Y:S03]  /*7490*/  MUFU.EX2 R158, R158 ;  /* 0x0000009e009e7308 */ /* 0x000ee60000000800 */
[----:B------:R-:W-:-:S04]  /*74a0*/  FMNMX.FTZ R20, R181, R20, !PT ;  /* 0x00000014b5147209 */ /* 0x000fc80007810000 */
[----:B------:R-:W-:Y:S01]  /*74b0*/  FMNMX.FTZ R20, R183, R20, !PT ;  /* 0x00000014b7147209 */ /* 0x000fe20007810000 */
[----:B------:R-:W-:Y:S03]  /*74c0*/  MUFU.EX2 R187, R187 ;  /* 0x000000bb00bb7308 */ /* 0x000fe60000000800 */
[----:B------:R-:W-:-:S04]  /*74d0*/  FMNMX.FTZ R20, R135, R20, !PT ;  /* 0x0000001487147209 */ /* 0x000fc80007810000 */
[----:B------:R-:W-:Y:S01]  /*74e0*/  FMNMX.FTZ R20, R153, R20, !PT ;  /* 0x0000001499147209 */ /* 0x000fe20007810000 */
[----:B------:R-:W-:Y:S03]  /*74f0*/  MUFU.EX2 R152, R152 ;  /* 0x0000009800987308 */ /* 0x000fe60000000800 */
[----:B------:R-:W-:-:S05]  /*7500*/  FMNMX.FTZ R20, R131, R20, !PT ;  /* 0x0000001483147209 */ /* 0x000fca0007810000 */
[----:B0-----:R-:W0:Y:S01]  /*7510*/  SHFL.BFLY PT, R15, R20, 0x2, 0x1f ;  /* 0x0c401f00140f7f89 */ /* 0x001e2200000e0000 */
[----:B------:R-:W-:Y:S08]  /*7520*/  MUFU.EX2 R179, R179 ;  /* 0x000000b300b37308 */ /* 0x000ff00000000800 */
[----:B------:R-:W-:Y:S08]  /*7530*/  MUFU.EX2 R154, R154 ;  /* 0x0000009a009a7308 */ /* 0x000ff00000000800 */
[----:B------:R-:W-:Y:S01]  /*7540*/  MUFU.EX2 R133, R133 ;  /* 0x0000008500857308 */ /* 0x000fe20000000800 */
[----:B0-----:R-:W-:-:S07]  /*7550*/  FMNMX.FTZ R15, R20, R15, !PT ;  /* 0x0000000f140f7209 */ /* 0x001fce0007810000 */
[----:B------:R-:W-:Y:S01]  /*7560*/  MUFU.EX2 R148, R148 ;  /* 0x0000009400947308 */ /* 0x000fe20000000800 */
[----:B------:R-:W0:Y:S07]  /*7570*/  SHFL.BFLY PT, R20, R15, 0x1, 0x1f ;  /* 0x0c201f000f147f89 */ /* 0x000e2e00000e0000 */
[----:B------:R-:W-:Y:S08]  /*7580*/  MUFU.EX2 R150, R150 ;  /* 0x0000009600967308 */ /* 0x000ff00000000800 */
[----:B------:R-:W-:Y:S08]  /*7590*/  MUFU.EX2 R105, R105 ;  /* 0x0000006900697308 */ /* 0x000ff00000000800 */
[----:B------:R-:W-:Y:S01]  /*75a0*/  MUFU.EX2 R144, R144 ;  /* 0x0000009000907308 */ /* 0x000fe20000000800 */
[----:B0-----:R-:W-:-:S04]  /*75b0*/  FMNMX.FTZ R15, R15, R20, !PT ;  /* 0x000000140f0f7209 */ /* 0x001fc80007810000 */
[C---:B------:R-:W-:Y:S01]  /*75c0*/  FSETP.NEU.FTZ.AND P1, PT, R15.reuse, -INF , PT ;  /* 0xff8000000f00780b */ /* 0x040fe20003f3d000 */
[----:B------:R-:W-:Y:S02]  /*75d0*/  FMUL.FTZ R92, R15, R14 ;  /* 0x0000000e0f5c7220 */ /* 0x000fe40000410000 */
[----:B------:R-:W-:Y:S03]  /*75e0*/  MUFU.EX2 R117, R117 ;  /* 0x0000007500757308 */ /* 0x000fe60000000800 */
[----:B------:R-:W-:-:S05]  /*75f0*/  FSEL R92, R92, RZ, P1 ;  /* 0x000000ff5c5c7208 */ /* 0x000fca0000800000 */
[----:B------:R-:W-:Y:S01]  /*7600*/  MUFU.EX2 R146, R146 ;  /* 0x0000009200927308 */ /* 0x000fe20000000800 */
[-CC-:B------:R-:W-:Y:S01]  /*7610*/  FFMA.FTZ R109, R2, R14.reuse, -R92.reuse ;  /* 0x0000000e026d7223 */ /* 0x180fe2000001085c */
[----:B------:R-:W-:Y:S01]  /*7620*/  FSEL R2, R15, RZ, P1 ;  /* 0x000000ff0f027208 */ /* 0x000fe20000800000 */
[-CC-:B------:R-:W-:Y:S01]  /*7630*/  FFMA.FTZ R10, R137, R14.reuse, -R92.reuse ;  /* 0x0000000e890a7223 */ /* 0x180fe2000001085c */
[-CC-:B------:R-:W-:Y:S01]  /*7640*/  FFMA.FTZ R20, R139, R14.reuse, -R92.reuse ;  /* 0x0000000e8b147223 */ /* 0x180fe2000001085c */
[-CC-:B------:R-:W-:Y:S01]  /*7650*/  FFMA.FTZ R111, R141, R14.reuse, -R92.reuse ;  /* 0x0000000e8d6f7223 */ /* 0x180fe2000001085c */
[-CC-:B------:R-:W-:Y:S01]  /*7660*/  FFMA.FTZ R88, R143, R14.reuse, -R92.reuse ;  /* 0x0000000e8f587223 */ /* 0x180fe2000001085c */
[----:B------:R-:W-:Y:S01]  /*7670*/  FADD.FTZ R11, -R2, R11 ;  /* 0x0000000b020b7221 */ /* 0x000fe20000010100 */
[----:B------:R-:W-:Y:S01]  /*7680*/  MUFU.EX2 R109, R109 ;  /* 0x0000006d006d7308 */ /* 0x000fe20000000800 */
[-CC-:B------:R-:W-:Y:S01]  /*7690*/  FFMA.FTZ R115, R145, R14.reuse, -R92.reuse ;  /* 0x0000000e91737223 */ /* 0x180fe2000001085c */
[-CC-:B------:R-:W-:Y:S01]  /*76a0*/  FFMA.FTZ R96, R89, R14.reuse, -R92.reuse ;  /* 0x0000000e59607223 */ /* 0x180fe2000001085c */
[----:B------:R-:W-:Y:S01]  /*76b0*/  FMUL.FTZ R11, R11, R14 ;  /* 0x0000000e0b0b7220 */ /* 0x000fe20000410000 */
[----:B-1----:R-:W-:Y:S01]  /*76c0*/  FFMA.FTZ R89, R0, R8, R193 ;  /* 0x0000000800597223 */ /* 0x002fe200000100c1 */
[-CC-:B------:R-:W-:Y:S01]  /*76d0*/  FFMA.FTZ R155, R147, R14.reuse, -R92.reuse ;  /* 0x0000000e939b7223 */ /* 0x180fe2000001085c */
[-CC-:B------:R-:W-:Y:S01]  /*76e0*/  FFMA.FTZ R90, R149, R14.reuse, -R92.reuse ;  /* 0x0000000e955a7223 */ /* 0x180fe2000001085c */
[-CC-:B------:R-:W-:Y:S01]  /*76f0*/  FFMA.FTZ R149, R93, R14.reuse, -R92.reuse ;  /* 0x0000000e5d957223 */ /* 0x180fe2000001085c */
[----:B------:R-:W0:Y:S01]  /*7700*/  MUFU.EX2 R2, R11 ;  /* 0x0000000b00027308 */ /* 0x000e220000000800 */
[----:B--2---:R-:W-:Y:S01]  /*7710*/  FADD.FTZ R89, R156, R89 ;  /* 0x000000599c597221 */ /* 0x004fe20000010000 */
[-CC-:B------:R-:W-:Y:S01]  /*7720*/  FFMA.FTZ R94, R151, R14.reuse, -R92.reuse ;  /* 0x0000000e975e7223 */ /* 0x180fe2000001085c */
[-CC-:B------:R-:W-:Y:S01]  /*7730*/  FFMA.FTZ R151, R95, R14.reuse, -R92.reuse ;  /* 0x0000000e5f977223 */ /* 0x180fe2000001085c */
[-CC-:B------:R-:W-:Y:S01]  /*7740*/  FFMA.FTZ R145, R97, R14.reuse, -R92.reuse ;  /* 0x0000000e61917223 */ /* 0x180fe2000001085c */
[----:B---3--:R-:W-:Y:S01]  /*7750*/  FADD.FTZ R8, R158, R89 ;  /* 0x000000599e087221 */ /* 0x008fe20000010000 */
[-CC-:B------:R-:W-:Y:S01]  /*7760*/  FFMA.FTZ R91, R91, R14.reuse, -R92.reuse ;  /* 0x0000000e5b5b7223 */ /* 0x180fe2000001085c */
[-CC-:B------:R-:W-:Y:S01]  /*7770*/  FFMA.FTZ R99, R99, R14.reuse, -R92.reuse ;  /* 0x0000000e63637223 */ /* 0x180fe2000001085c */
[----:B------:R-:W1:Y:S01]  /*7780*/  MUFU.EX2 R10, R10 ;  /* 0x0000000a000a7308 */ /* 0x000e620000000800 */
[-CC-:B------:R-:W-:Y:S01]  /*7790*/  FFMA.FTZ R157, R157, R14.reuse, -R92.reuse ;  /* 0x0000000e9d9d7223 */ /* 0x180fe2000001085c */
[-CC-:B------:R-:W-:Y:S01]  /*77a0*/  FFMA.FTZ R159, R159, R14.reuse, -R92.reuse ;  /* 0x0000000e9f9f7223 */ /* 0x180fe2000001085c */
[-CC-:B------:R-:W-:Y:S01]  /*77b0*/  FFMA.FTZ R175, R175, R14.reuse, -R92.reuse ;  /* 0x0000000eafaf7223 */ /* 0x180fe2000001085c */
[-CC-:B------:R-:W-:Y:S01]  /*77c0*/  FFMA.FTZ R177, R177, R14.reuse, -R92.reuse ;  /* 0x0000000eb1b17223 */ /* 0x180fe2000001085c */
[-CC-:B------:R-:W-:Y:S01]  /*77d0*/  FFMA.FTZ R181, R181, R14.reuse, -R92.reuse ;  /* 0x0000000eb5b57223 */ /* 0x180fe2000001085c */
[-CC-:B------:R-:W-:Y:S01]  /*77e0*/  FFMA.FTZ R183, R183, R14.reuse, -R92.reuse ;  /* 0x0000000eb7b77223 */ /* 0x180fe2000001085c */
[-CC-:B------:R-:W-:Y:S01]  /*77f0*/  FFMA.FTZ R135, R135, R14.reuse, -R92.reuse ;  /* 0x0000000e87877223 */ /* 0x180fe2000001085c */
[----:B------:R-:W2:Y:S01]  /*7800*/  MUFU.EX2 R20, R20 ;  /* 0x0000001400147308 */ /* 0x000ea20000000800 */
[----:B0-----:R-:W-:Y:S01]  /*7810*/  FFMA.FTZ R3, R2, R3, R109 ;  /* 0x0000000302037223 */ /* 0x001fe2000001006d */
[-CC-:B------:R-:W-:Y:S01]  /*7820*/  FFMA.FTZ R153, R153, R14.reuse, -R92.reuse ;  /* 0x0000000e99997223 */ /* 0x180fe2000001085c */
[----:B------:R-:W-:-:S05]  /*7830*/  FFMA.FTZ R92, R131, R14, -R92 ;  /* 0x0000000e835c7223 */ /* 0x000fca000001085c */
[----:B------:R-:W0:Y:S01]  /*7840*/  MUFU.EX2 R111, R111 ;  /* 0x0000006f006f7308 */ /* 0x000e220000000800 */
[----:B-1----:R-:W-:-:S07]  /*7850*/  FADD.FTZ R3, R10, R3 ;  /* 0x000000030a037221 */ /* 0x002fce0000010000 */
[----:B------:R-:W1:Y:S01]  /*7860*/  MUFU.EX2 R88, R88 ;  /* 0x0000005800587308 */ /* 0x000e620000000800 */
[----:B--2---:R-:W-:Y:S01]  /*7870*/  FADD.FTZ R98, R20, R3 ;  /* 0x0000000314627221 */ /* 0x004fe20000010000 */
[----:B------:R-:W-:-:S04]  /*7880*/  FADD.FTZ R3, R187, R8 ;  /* 0x00000008bb037221 */ /* 0x000fc80000010000 */
[----:B------:R-:W-:Y:S02]  /*7890*/  FADD.FTZ R8, R152, R3 ;  /* 0x0000000398087221 */ /* 0x000fe40000010000 */
[----:B------:R-:W2:Y:S01]  /*78a0*/  MUFU.EX2 R115, R115 ;  /* 0x0000007300737308 */ /* 0x000ea20000000800 */
[----:B0-----:R-:W-:Y:S01]  /*78b0*/  FADD.FTZ R11, R111, R98 ;  /* 0x000000626f0b7221 */ /* 0x001fe20000010000 */
[----:B------:R-:W-:-:S04]  /*78c0*/  FADD.FTZ R3, R179, R8 ;  /* 0x00000008b3037221 */ /* 0x000fc80000010000 */
[----:B------:R-:W-:Y:S02]  /*78d0*/  FADD.FTZ R8, R154, R3 ;  /* 0x000000039a087221 */ /* 0x000fe40000010000 */
[----:B------:R-:W0:Y:S01]  /*78e0*/  MUFU.EX2 R155, R155 ;  /* 0x0000009b009b7308 */ /* 0x000e220000000800 */
[----:B-1----:R-:W-:Y:S01]  /*78f0*/  FADD.FTZ R98, R88, R11 ;  /* 0x0000000b58627221 */ /* 0x002fe20000010000 */
[----:B------:R-:W-:-:S06]  /*7900*/  FADD.FTZ R11, R133, R8 ;  /* 0x00000008850b7221 */ /* 0x000fcc0000010000 */
[----:B------:R-:W1:Y:S01]  /*7910*/  MUFU.EX2 R90, R90 ;  /* 0x0000005a005a7308 */ /* 0x000e620000000800 */
[----:B--2---:R-:W-:-:S07]  /*7920*/  FADD.FTZ R98, R115, R98 ;  /* 0x0000006273627221 */ /* 0x004fce0000010000 */
[----:B------:R-:W2:Y:S01]  /*7930*/  MUFU.EX2 R149, R149 ;  /* 0x0000009500957308 */ /* 0x000ea20000000800 */
[----:B0-----:R-:W-:Y:S01]  /*7940*/  FADD.FTZ R3, R155, R98 ;  /* 0x000000629b037221 */ /* 0x001fe20000010000 */
[----:B------:R-:W-:-:S04]  /*7950*/  FADD.FTZ R98, R148, R11 ;  /* 0x0000000b94627221 */ /* 0x000fc80000010000 */
[----:B------:R-:W-:Y:S02]  /*7960*/  FADD.FTZ R11, R103, R98 ;  /* 0x00000062670b7221 */ /* 0x000fe40000010000 */
[----:B------:R-:W0:Y:S01]  /*7970*/  MUFU.EX2 R94, R94 ;  /* 0x0000005e005e7308 */ /* 0x000e220000000800 */
[----:B-1----:R-:W-:Y:S01]  /*7980*/  FADD.FTZ R8, R90, R3 ;  /* 0x000000035a087221 */ /* 0x002fe20000010000 */
[----:B------:R-:W-:-:S04]  /*7990*/  FADD.FTZ R98, R150, R11 ;  /* 0x0000000b96627221 */ /* 0x000fc80000010000 */
[----:B------:R-:W-:Y:S02]  /*79a0*/  FADD.FTZ R11, R105, R98 ;  /* 0x00000062690b7221 */ /* 0x000fe40000010000 */
[----:B------:R-:W1:Y:S01]  /*79b0*/  MUFU.EX2 R151, R151 ;  /* 0x0000009700977308 */ /* 0x000e620000000800 */
[----:B--2---:R-:W-:Y:S01]  /*79c0*/  FADD.FTZ R3, R149, R8 ;  /* 0x0000000895037221 */ /* 0x004fe20000010000 */
[----:B------:R-:W-:-:S06]  /*79d0*/  FADD.FTZ R98, R144, R11 ;  /* 0x0000000b90627221 */ /* 0x000fcc0000010000 */
[----:B------:R-:W2:Y:S01]  /*79e0*/  MUFU.EX2 R96, R96 ;  /* 0x0000006000607308 */ /* 0x000ea20000000800 */
[----:B0-----:R-:W-:-:S07]  /*79f0*/  FADD.FTZ R8, R94, R3 ;  /* 0x000000035e087221 */ /* 0x001fce0000010000 */
[----:B------:R-:W0:Y:S01]  /*7a00*/  MUFU.EX2 R145, R145 ;  /* 0x0000009100917308 */ /* 0x000e220000000800 */
[----:B-1----:R-:W-:-:S07]  /*7a10*/  FADD.FTZ R3, R151, R8 ;  /* 0x0000000897037221 */ /* 0x002fce0000010000 */
[----:B------:R-:W1:Y:S01]  /*7a20*/  MUFU.EX2 R91, R91 ;  /* 0x0000005b005b7308 */ /* 0x000e620000000800 */
[----:B--2---:R-:W-:Y:S01]  /*7a30*/  FADD.FTZ R8, R96, R3 ;  /* 0x0000000360087221 */ /* 0x004fe20000010000 */
[----:B------:R-:W-:-:S04]  /*7a40*/  FADD.FTZ R3, R117, R98 ;  /* 0x0000006275037221 */ /* 0x000fc80000010000 */
[----:B------:R-:W-:Y:S02]  /*7a50*/  FADD.FTZ R98, R146, R3 ;  /* 0x0000000392627221 */ /* 0x000fe40000010000 */
        /* <DEDUP_REMOVED lines=42> */
.L_x_1006:
[----:B------:R-:W-:Y:S01]  /*7d00*/  UIADD3 UR6, UR6, 0x2a860, URZ ;  /* 0x0002a86006067890 */ /* 0x000fe2000fffe03f */
[----:B------:R-:W-:Y:S01]  /*7d10*/  ISETP.GT.AND P1, PT, R12, R9, PT ;  /* 0x000000090c00720c */ /* 0x000fe20003f24270 */
        /* <DEDUP_REMOVED lines=32> */
.L_x_988:
[----:B------:R-:W-:Y:S01]  /*7f20*/  ISETP.NE.AND P2, PT, R168, 0x1, PT ;  /* 0x00000001a800780c */ /* 0x000fe20003f45270 */
[----:B------:R-:W-:Y:S01]  /*7f30*/  VIADD R9, R17, 0x7f ;  /* 0x0000007f11097836 */ /* 0x000fe20000000000 */
[----:B------:R-:W-:-:S11]  /*7f40*/  LOP3.LUT P1, RZ, R19, 0x80000, RZ, 0xc0, !PT ;  /* 0x0008000013ff7812 */ /* 0x000fd6000782c0ff */
[----:B------:R-:W0:Y:S08]  /*7f50*/  @P2 LDC R10, c[0x0][0x44c] ;  /* 0x00011300ff0a2b82 */ /* 0x000e300000000800 */
[----:B------:R-:W1:Y:S01]  /*7f60*/  @P2 LDC R20, c[0x0][0x450] ;  /* 0x00011400ff142b82 */ /* 0x000e620000000800 */
[----:B0-----:R-:W-:Y:S01]  /*7f70*/  @P2 IMAD.HI.U32 R11, R9, R10, RZ ;  /* 0x0000000a090b2227 */ /* 0x001fe200078e00ff */
[----:B------:R-:W-:-:S04]  /*7f80*/  IADD3 R10, R16, 0x1, -R21 ;  /* 0x00000001100a7810 */ /* 0x000fc80007ffe815 */
[----:B-1----:R-:W-:-:S05]  /*7f90*/  @P2 SHF.R.U32.HI R9, RZ, R20, R11 ;  /* 0x00000014ff092219 */ /* 0x002fca000001160b */
[----:B------:R-:W-:-:S04]  /*7fa0*/  IMAD.IADD R9, R10, 0x1, R9 ;  /* 0x000000010a097824 */ /* 0x000fc800078e0209 */
[----:B------:R-:W-:Y:S01]  /*7fb0*/  VIADD R10, R9, -UR50 ;  /* 0x80000032090a7c36 */ /* 0x000fe20008000000 */
[----:B------:R-:W-:Y:S06]  /*7fc0*/  @!P1 BRA `(.L_x_1008) ;  /* 0x0000000000449947 */ /* 0x000fec0003800000 */
[----:B------:R-:W-:-:S13]  /*7fd0*/  ISETP.GT.AND P1, PT, R9, -0x1, PT ;  /* 0xffffffff0900780c */ /* 0x000fda0003f24270 */
[----:B------:R-:W-:Y:S05]  /*7fe0*/  @P1 BRA `(.L_x_1009) ;  /* 0x0000000000201947 */ /* 0x000fea0003800000 */
[----:B------:R-:W0:Y:S01]  /*7ff0*/  LDC R88, c[0x0][0x9e4] ;  /* 0x00027900ff587b82 */ /* 0x000e220000000800 */
[----:B------:R-:W-:Y:S02]  /*8000*/  LOP3.LUT R9, RZ, R9, RZ, 0x33, !PT ;  /* 0x00000009ff097212 */ /* 0x000fe400078e33ff */
[----:B0-----:R-:W-:-:S13]  /*8010*/  ISETP.NE.AND P1, PT, R88, 0x1, PT ;  /* 0x000000015800780c */ /* 0x001fda0003f25270 */
[----:B------:R-:W0:Y:S02]  /*8020*/  @P1 LDC.64 R20, c[0x0][0x9e8] ;  /* 0x00027a00ff141b82 */ /* 0x000e240000000a00 */
[----:B0-----:R-:W-:-:S05]  /*8030*/  @P1 IMAD.HI.U32 R20, R9, R20, RZ ;  /* 0x0000001409141227 */ /* 0x001fca00078e00ff */
[----:B------:R-:W-:-:S04]  /*8040*/  @P1 SHF.R.U32.HI R9, RZ, R21, R20 ;  /* 0x00000015ff091219 */ /* 0x000fc80000011614 */
[----:B------:R-:W-:Y:S01]  /*8050*/  LOP3.LUT R9, RZ, R9, RZ, 0x33, !PT ;  /* 0x00000009ff097212 */ /* 0x000fe200078e33ff */
[----:B------:R-:W-:Y:S06]  /*8060*/  BRA `(.L_x_1010) ;  /* 0x0000000000147947 */ /* 0x000fec0003800000 */
.L_x_1009:
[----:B------:R-:W0:Y:S02]  /*8070*/  LDC R88, c[0x0][0x9e4] ;  /* 0x00027900ff587b82 */ /* 0x000e240000000800 */
[----:B0-----:R-:W-:-:S13]  /*8080*/  ISETP.NE.AND P1, PT, R88, 0x1, PT ;  /* 0x000000015800780c */ /* 0x001fda0003f25270 */
[----:B------:R-:W0:Y:S02]  /*8090*/  @P1 LDC.64 R20, c[0x0][0x9e8] ;  /* 0x00027a00ff141b82 */ /* 0x000e240000000a00 */
[----:B0-----:R-:W-:-:S05]  /*80a0*/  @P1 IMAD.HI.U32 R20, R9, R20, RZ ;  /* 0x0000001409141227 */ /* 0x001fca00078e00ff */
[----:B------:R-:W-:-:S07]  /*80b0*/  @P1 SHF.R.U32.HI R9, RZ, R21, R20 ;  /* 0x00000015ff091219 */ /* 0x000fce0000011614 */
.L_x_1010:
[----:B------:R-:W-:-:S05]  /*80c0*/  IMAD R9, R9, R88, RZ ;  /* 0x0000005809097224 */ /* 0x000fca00078e02ff */
[----:B------:R-:W-:-:S07]  /*80d0*/  VIMNMX R10, R10, R9, !PT ;  /* 0x000000090a0a7248 */ /* 0x000fce0007fe0100 */
.L_x_1008:
[----:B------:R-:W-:-:S04]  /*80e0*/  VIADD R10, R10, 0x5f ;  /* 0x0000005f0a0a7836 */ /* 0x000fc80000000000 */
[----:B------:R-:W-:-:S05]  /*80f0*/  IMAD.HI R10, R10, 0x2aaaaaab, RZ ;  /* 0x2aaaaaab0a0a7827 */ /* 0x000fca00078e02ff */
[----:B------:R-:W-:-:S04]  /*8100*/  SHF.R.U32.HI R9, RZ, 0x1f, R10 ;  /* 0x0000001fff097819 */ /* 0x000fc8000001160a */
[----:B------:R-:W-:-:S04]  /*8110*/  LEA.HI.SX32 R10, R10, R9, 0x1c ;  /* 0x000000090a0a7211 */ /* 0x000fc800078fe2ff */
[----:B------:R-:W-:-:S04]  /*8120*/  VIMNMX R9, R23, R10, !PT ;  /* 0x0000000a17097248 */ /* 0x000fc80007fe0100 */
[----:B------:R-:W-:-:S13]  /*8130*/  ISETP.GE.AND P1, PT, R12, R9, PT ;  /* 0x000000090c00720c */ /* 0x000fda0003f26270 */
[----:B------:R-:W-:Y:S05]  /*8140*/  @!P1 BRA `(.L_x_1011) ;  /* 0x0000002000a09947 */ /* 0x000fea0003800000 */
[----:B------:R-:W-:Y:S01]  /*8150*/  IMAD.MOV.U32 R176, RZ, RZ, R15 ;  /* 0x000000ffffb07224 */ /* 0x000fe200078e000f */
[----:B------:R-:W-:Y:S01]  /*8160*/  UMOV UR41, UR39 ;  /* 0x0000002700297c82 */ /* 0x000fe20008000000 */
[----:B------:R-:W-:Y:S01]  /*8170*/  IMAD.MOV.U32 R20, RZ, RZ, R13 ;  /* 0x000000ffff147224 */ /* 0x000fe200078e000d */
[----:B------:R-:W-:Y:S01]  /*8180*/  UMOV UR4, UR38 ;  /* 0x0000002600047c82 */ /* 0x000fe20008000000 */
[----:B------:R-:W-:Y:S01]  /*8190*/  IMAD.MOV.U32 R10, RZ, RZ, R12 ;  /* 0x000000ffff0a7224 */ /* 0x000fe200078e000c */
[----:B------:R-:W-:-:S06]  /*81a0*/  ULDC UR5, c[0x0][0x9d8] ;  /* 0x0002760000057ab9 */ /* 0x000fcc0000000800 */
.L_x_1022:
[----:B------:R-:W-:-:S04]  /*81b0*/  UISETP.NE.AND UP0, UPT, UR4, 0x1, UPT ;  /* 0x000000010400788c */ /* 0x000fc8000bf05270 */
[----:B------:R-:W-:-:S04]  /*81c0*/  USEL UR39, URZ, 0x1, UP0 ;  /* 0x000000013f277887 */ /* 0x000fc80008000000 */
[----:B------:R-:W-:Y:S01]  /*81d0*/  ULOP3.LUT UR39, UR41, UR39, URZ, 0x3c, !UPT ;  /* 0x0000002729277292 */ /* 0x000fe2000f8e3c3f */
[----:B------:R-:W-:Y:S11]  /*81e0*/  @!P0 BRA `(.L_x_1012) ;  /* 0x0000000000048947 */ /* 0x000ff60003800000 */
[----:B------:R-:W-:Y:S01]  /*81f0*/  BPT.TRAP 0x1 ;  /* 0x000000040000795c */ /* 0x000fe20000300000 */
.L_x_1012:
        /* <DEDUP_REMOVED lines=9> */
.L_x_1013:
[----:B-1----:R-:W-:Y:S05]  /*8290*/  @P1 BRA `(.L_x_1014) ;  /* 0x0000000000081947 */ /* 0x002fea0003800000 */
[----:B------:R-:W1:Y:S02]  /*82a0*/  SYNCS.PHASECHK.TRANS64.TRYWAIT P1, [UR7+0x2a830], R11 ;  /* 0x02a8300bff0075a7 */ /* 0x000e640008020147 */
[----:B-1----:R-:W-:Y:S05]  /*82b0*/  @!P1 BRA `(.L_x_1015) ;  /* 0x000000c400209947 */ /* 0x002fea0003800000 */
.L_x_1014:
        /* <DEDUP_REMOVED lines=137> */
.L_x_1016:
[----:B------:R-:W-:Y:S01]  /*8b50*/  ULEA UR6, UR4, UR40, 0x3 ;  /* 0x0000002804067291 */ /* 0x000fe2000f8e183f */
[----:B------:R-:W-:-:S05]  /*8b60*/  IMAD.U32 R0, RZ, RZ, UR41 ;  /* 0x00000029ff007e24 */ /* 0x000fca000f8e00ff */
[----:B------:R-:W-:-:S04]  /*8b70*/  SHF.L.U32 R0, R0, 0x1f, RZ ;  /* 0x0000001f00007819 */ /* 0x000fc800000006ff */
[----:B------:R2:W3:Y:S01]  /*8b80*/  SYNCS.PHASECHK.TRANS64.TRYWAIT P1, [UR6+0x2a850], R0 ;  /* 0x02a85000ff0075a7 */ /* 0x0004e20008020146 */
[----:B------:R-:W-:Y:S05]  /*8b90*/  @!P0 BRA `(.L_x_1017) ;  /* 0x0000000000048947 */ /* 0x000fea0003800000 */
[----:B------:R-:W-:Y:S01]  /*8ba0*/  BPT.TRAP 0x1 ;  /* 0x000000040000795c */ /* 0x000fe20000300000 */
.L_x_1017:
[----:B---3--:R-:W-:Y:S05]  /*8bb0*/  @P1 BRA `(.L_x_1018) ;  /* 0x0000000000081947 */ /* 0x008fea0003800000 */
[----:B------:R-:W3:Y:S02]  /*8bc0*/  SYNCS.PHASECHK.TRANS64.TRYWAIT P1, [UR6+0x2a850], R0 ;  /* 0x02a85000ff0075a7 */ /* 0x000ee40008020146 */
[----:B---3--:R-:W-:Y:S05]  /*8bd0*/  @!P1 BRA `(.L_x_1019) ;  /* 0x000000b800f09947 */ /* 0x008fea0003800000 */
.L_x_1018:
        /* <DEDUP_REMOVED lines=38> */
.L_x_1020:
[----:B------:R-:W-:Y:S01]  /*8e40*/  FMUL.FTZ R137, R88, UR5 ;  /* 0x0000000558897c20 */ /* 0x000fe20008410000 */
[----:B------:R-:W-:Y:S01]  /*8e50*/  FMUL.FTZ R139, R89, UR5 ;  /* 0x00000005598b7c20 */ /* 0x000fe20008410000 */
[----:B01----:R-:W-:Y:S01]  /*8e60*/  FMUL.FTZ R11, R90, UR5 ;  /* 0x000000055a0b7c20 */ /* 0x003fe20008410000 */
        /* <DEDUP_REMOVED lines=57> */
[----:B------:R-:W0:Y:S01]  /*9200*/  LDC R14, c[0x0][0x988] ;  /* 0x00026200ff0e7b82 */ /* 0x000e220000000800 */
[----:B------:R-:W-:Y:S01]  /*9210*/  UIADD3 UR7, UR7, 0x2a840, URZ ;  /* 0x0002a84007077890 */ /* 0x000fe2000fffe03f */
[----:B------:R-:W3:Y:S01]  /*9220*/  MUFU.TANH R145, R145 ;  /* 0x0000009100917308 */ /* 0x000ee20000002400 */
[----:B-1----:R-:W-:-:S02]  /*9230*/  FMNMX.FTZ R0, R143, R0, !PT ;  /* 0x000000008f007209 */ /* 0x002fc40007810000 */
[----:B------:R-:W-:-:S05]  /*9240*/  UPRMT UR7, UR60, 0x654, UR7 ;  /* 0x000006543c077896 */ /* 0x000fca0008000007 */
[----:B------:R-:W1:Y:S01]  /*9250*/  MUFU.TANH R91, R91 ;  /* 0x0000005b005b7308 */ /* 0x000e620000002400 */
[----:B--2---:R-:W-:-:S03]  /*9260*/  FMNMX.FTZ R2, R89, R2, !PT ;  /* 0x0000000259027209 */ /* 0x004fc60007810000 */
[----:B------:R-:W-:Y:S04]  /*9270*/  SYNCS.ARRIVE.TRANS64.RED.A1T0 RZ, [UR7], RZ ;  /* 0x000000ffffff79a7 */ /* 0x000fe80008100407 */
        /* <DEDUP_REMOVED lines=77> */
[----:B--2---:R-:W-:-:S05]  /*9750*/  FMNMX.FTZ R0, R195, R0, !PT ;  /* 0x00000000c3007209 */ /* 0x004fca0007810000 */
[----:B------:R-:W2:Y:S01]  /*9760*/  SHFL.BFLY PT, R13, R0, 0x2, 0x1f ;  /* 0x0c401f00000d7f89 */ /* 0x000ea200000e0000 */
[----:B---3--:R-:W-:-:S04]  /*9770*/  FMNMX.FTZ R2, R131, R2, !PT ;  /* 0x0000000283027209 */ /* 0x008fc80007810000 */
[----:B-1----:R-:W-:-:S05]  /*9780*/  FMNMX.FTZ R2, R133, R2, !PT ;  /* 0x0000000285027209 */ /* 0x002fca0007810000 */
[----:B------:R-:W1:Y:S01]  /*9790*/  SHFL.BFLY PT, R15, R2, 0x2, 0x1f ;  /* 0x0c401f00020f7f89 */ /* 0x000e6200000e0000 */
[----:B--2---:R-:W-:-:S05]  /*97a0*/  FMNMX.FTZ R12, R0, R13, !PT ;  /* 0x0000000d000c7209 */ /* 0x004fca0007810000 */
[----:B------:R-:W2:Y:S01]  /*97b0*/  SHFL.BFLY PT, R13, R12, 0x1, 0x1f ;  /* 0x0c201f000c0d7f89 */ /* 0x000ea200000e0000 */
[----:B-1----:R-:W-:-:S05]  /*97c0*/  FMNMX.FTZ R88, R2, R15, !PT ;  /* 0x0000000f02587209 */ /* 0x002fca0007810000 */
[----:B------:R-:W1:Y:S01]  /*97d0*/  SHFL.BFLY PT, R15, R88, 0x1, 0x1f ;  /* 0x0c201f00580f7f89 */ /* 0x000e6200000e0000 */
[----:B--2---:R-:W-:-:S05]  /*97e0*/  FMNMX.FTZ R13, R12, R13, !PT ;  /* 0x0000000d0c0d7209 */ /* 0x004fca0007810000 */
[C---:B------:R-:W-:Y:S01]  /*97f0*/  FADD.FTZ R135, -R13.reuse, R20 ;  /* 0x000000140d877221 */ /* 0x040fe20000010100 */
[----:B0-----:R-:W-:-:S03]  /*9800*/  FMUL.FTZ R90, R13, R14 ;  /* 0x0000000e0d5a7220 */ /* 0x001fc60000410000 */
[-C--:B------:R-:W-:Y:S01]  /*9810*/  FMUL.FTZ R20, R135, R14.reuse ;  /* 0x0000000e87147220 */ /* 0x080fe20000410000 */
[-CC-:B------:R-:W-:Y:S01]  /*9820*/  FFMA.FTZ R150, R157, R14.reuse, -R90.reuse ;  /* 0x0000000e9d967223 */ /* 0x180fe2000001085a */
[-CC-:B------:R-:W-:Y:S01]  /*9830*/  FFMA.FTZ R156, R139, R14.reuse, -R90.reuse ;  /* 0x0000000e8b9c7223 */ /* 0x180fe2000001085a */
[-CC-:B------:R-:W-:Y:S01]  /*9840*/  FFMA.FTZ R152, R145, R14.reuse, -R90.reuse ;  /* 0x0000000e91987223 */ /* 0x180fe2000001085a */
[----:B------:R0:W-:Y:S01]  /*9850*/  MUFU.EX2 R0, R20 ;  /* 0x0000001400007308 */ /* 0x0001e20000000800 */
[-CC-:B------:R-:W-:Y:S01]  /*9860*/  FFMA.FTZ R158, R141, R14.reuse, -R90.reuse ;  /* 0x0000000e8d9e7223 */ /* 0x180fe2000001085a */
[-CC-:B------:R-:W-:Y:S01]  /*9870*/  FFMA.FTZ R145, R159, R14.reuse, -R90.reuse ;  /* 0x0000000e9f917223 */ /* 0x180fe2000001085a */
[----:B-1----:R-:W-:Y:S01]  /*9880*/  FMNMX.FTZ R15, R88, R15, !PT ;  /* 0x0000000f580f7209 */ /* 0x002fe20007810000 */
[-CC-:B------:R-:W-:Y:S01]  /*9890*/  FFMA.FTZ R148, R153, R14.reuse, -R90.reuse ;  /* 0x0000000e99947223 */ /* 0x180fe2000001085a */
[-CC-:B------:R-:W-:Y:S01]  /*98a0*/  FFMA.FTZ R139, R147, R14.reuse, -R90.reuse ;  /* 0x0000000e938b7223 */ /* 0x180fe2000001085a */
[-CC-:B------:R-:W-:Y:S01]  /*98b0*/  FFMA.FTZ R154, R149, R14.reuse, -R90.reuse ;  /* 0x0000000e959a7223 */ /* 0x180fe2000001085a */
[-C--:B------:R-:W-:Y:S01]  /*98c0*/  FFMA.FTZ R144, R175, R14.reuse, -R90 ;  /* 0x0000000eaf907223 */ /* 0x080fe2000001085a */
[C---:B------:R-:W-:Y:S01]  /*98d0*/  FADD.FTZ R135, -R15.reuse, R176 ;  /* 0x000000b00f877221 */ /* 0x040fe20000010100 */
[-C--:B------:R-:W-:Y:S01]  /*98e0*/  FMUL.FTZ R92, R15, R14.reuse ;  /* 0x0000000e0f5c7220 */ /* 0x080fe20000410000 */
[----:B------:R-:W-:Y:S01]  /*98f0*/  MUFU.EX2 R156, R156 ;  /* 0x0000009c009c7308 */ /* 0x000fe20000000800 */
[-CC-:B------:R-:W-:Y:S01]  /*9900*/  FFMA.FTZ R147, R177, R14.reuse, -R90.reuse ;  /* 0x0000000eb1937223 */ /* 0x180fe2000001085a */
[-C--:B------:R-:W-:Y:S01]  /*9910*/  FMUL.FTZ R2, R135, R14.reuse ;  /* 0x0000000e87027220 */ /* 0x080fe20000410000 */
[-C--:B------:R-:W-:Y:S01]  /*9920*/  FFMA.FTZ R135, R137, R14.reuse, -R90 ;  /* 0x0000000e89877223 */ /* 0x080fe2000001085a */
[-CC-:B------:R-:W-:Y:S01]  /*9930*/  FFMA.FTZ R157, R11, R14.reuse, -R92.reuse ;  /* 0x0000000e0b9d7223 */ /* 0x180fe2000001085c */
[-CC-:B------:R-:W-:Y:S01]  /*9940*/  FFMA.FTZ R12, R21, R14.reuse, -R92.reuse ;  /* 0x0000000e150c7223 */ /* 0x180fe2000001085c */
[-C--:B------:R-:W-:Y:S01]  /*9950*/  FFMA.FTZ R159, R89, R14.reuse, -R92 ;  /* 0x0000000e599f7223 */ /* 0x080fe2000001085c */
[-C--:B------:R-:W-:Y:S01]  /*9960*/  FFMA.FTZ R137, R143, R14.reuse, -R90 ;  /* 0x0000000e8f897223 */ /* 0x080fe2000001085a */
[----:B------:R-:W-:Y:S01]  /*9970*/  MUFU.EX2 R2, R2 ;  /* 0x0000000200027308 */ /* 0x000fe20000000800 */
[-CC-:B0-----:R-:W-:Y:S01]  /*9980*/  FFMA.FTZ R20, R91, R14.reuse, -R92.reuse ;  /* 0x0000000e5b147223 */ /* 0x181fe2000001085c */
[-CC-:B------:R-:W-:Y:S01]  /*9990*/  FFMA.FTZ R153, R93, R14.reuse, -R92.reuse ;  /* 0x0000000e5d997223 */ /* 0x180fe2000001085c */
[-C--:B------:R-:W-:Y:S01]  /*99a0*/  FFMA.FTZ R88, R95, R14.reuse, -R92 ;  /* 0x0000000e5f587223 */ /* 0x080fe2000001085c */
[-C--:B------:R-:W-:Y:S01]  /*99b0*/  FFMA.FTZ R143, R155, R14.reuse, -R90 ;  /* 0x0000000e9b8f7223 */ /* 0x080fe2000001085a */
[-C--:B------:R-:W-:Y:S01]  /*99c0*/  FFMA.FTZ R155, R97, R14.reuse, -R92 ;  /* 0x0000000e619b7223 */ /* 0x080fe2000001085c */
        /* <DEDUP_REMOVED lines=9> */
[-CC-:B------:R-:W-:Y:S01]  /*9a60*/  FFMA.FTZ R179, R191, R14.reuse, -R90.reuse ;  /* 0x0000000ebfb37223 */ /* 0x180fe2000001085a */
[----:B------:R-:W1:Y:S01]  /*9a70*/  MUFU.EX2 R157, R157 ;  /* 0x0000009d009d7308 */ /* 0x000e620000000800 */
[-CC-:B------:R-:W-:Y:S01]  /*9a80*/  FFMA.FTZ R138, R193, R14.reuse, -R90.reuse ;  /* 0x0000000ec18a7223 */ /* 0x180fe2000001085a */
[-C--:B------:R-:W-:Y:S01]  /*9a90*/  FFMA.FTZ R181, R195, R14.reuse, -R90 ;  /* 0x0000000ec3b57223 */ /* 0x080fe2000001085a */
[-CC-:B------:R-:W-:Y:S01]  /*9aa0*/  FFMA.FTZ R90, R99, R14.reuse, -R92.reuse ;  /* 0x0000000e635a7223 */ /* 0x180fe2000001085c */
[-CC-:B------:R-:W-:Y:S01]  /*9ab0*/  FFMA.FTZ R149, R101, R14.reuse, -R92.reuse ;  /* 0x0000000e65957223 */ /* 0x180fe2000001085c */
[-CC-:B------:R-:W-:Y:S01]  /*9ac0*/  FFMA.FTZ R94, R103, R14.reuse, -R92.reuse ;  /* 0x0000000e675e7223 */ /* 0x180fe2000001085c */
[-CC-:B------:R-:W-:Y:S01]  /*9ad0*/  FFMA.FTZ R151, R105, R14.reuse, -R92.reuse ;  /* 0x0000000e69977223 */ /* 0x180fe2000001085c */
[--C-:B------:R-:W-:Y:S01]  /*9ae0*/  FFMA.FTZ R96, R107, R14, -R92.reuse ;  /* 0x0000000e6b607223 */ /* 0x100fe2000001085c */
[----:B------:R-:W2:Y:S01]  /*9af0*/  MUFU.EX2 R12, R12 ;  /* 0x0000000c000c7308 */ /* 0x000ea20000000800 */
[----:B0-----:R-:W-:Y:S01]  /*9b00*/  FFMA.FTZ R21, R0, R8, R135 ;  /* 0x0000000800157223 */ /* 0x001fe20000010087 */
[-CC-:B------:R-:W-:Y:S01]  /*9b10*/  FFMA.FTZ R11, R109, R14.reuse, -R92.reuse ;  /* 0x0000000e6d0b7223 */ /* 0x180fe2000001085c */
[-CC-:B------:R-:W-:Y:S01]  /*9b20*/  FFMA.FTZ R111, R111, R14.reuse, -R92.reuse ;  /* 0x0000000e6f6f7223 */ /* 0x180fe2000001085c */
[-CC-:B------:R-:W-:Y:S01]  /*9b30*/  FFMA.FTZ R113, R113, R14.reuse, -R92.reuse ;  /* 0x0000000e71717223 */ /* 0x180fe2000001085c */
[----:B------:R-:W-:Y:S01]  /*9b40*/  FADD.FTZ R21, R156, R21 ;  /* 0x000000159c157221 */ /* 0x000fe20000010000 */
[-CC-:B------:R-:W-:Y:S01]  /*9b50*/  FFMA.FTZ R115, R115, R14.reuse, -R92.reuse ;  /* 0x0000000e73737223 */ /* 0x180fe2000001085c */
[-CC-:B------:R-:W-:Y:S01]  /*9b60*/  FFMA.FTZ R117, R117, R14.reuse, -R92.reuse ;  /* 0x0000000e75757223 */ /* 0x180fe2000001085c */
[----:B------:R-:W0:Y:S01]  /*9b70*/  MUFU.EX2 R158, R158 ;  /* 0x0000009e009e7308 */ /* 0x000e220000000800 */
[----:B-1----:R-:W-:Y:S01]  /*9b80*/  FFMA.FTZ R3, R2, R3, R157 ;  /* 0x0000000302037223 */ /* 0x002fe2000001009d */
[-CC-:B------:R-:W-:Y:S01]  /*9b90*/  FFMA.FTZ R119, R119, R14.reuse, -R92.reuse ;  /* 0x0000000e77777223 */ /* 0x180fe2000001085c */
[-CC-:B------:R-:W-:Y:S01]  /*9ba0*/  FFMA.FTZ R121, R121, R14.reuse, -R92.reuse ;  /* 0x0000000e79797223 */ /* 0x180fe2000001085c */
[-CC-:B------:R-:W-:Y:S01]  /*9bb0*/  FFMA.FTZ R123, R123, R14.reuse, -R92.reuse ;  /* 0x0000000e7b7b7223 */ /* 0x180fe2000001085c */
[-CC-:B------:R-:W-:Y:S01]  /*9bc0*/  FFMA.FTZ R127, R127, R14.reuse, -R92.reuse ;  /* 0x0000000e7f7f7223 */ /* 0x180fe2000001085c */
[-CC-:B------:R-:W-:Y:S01]  /*9bd0*/  FFMA.FTZ R129, R129, R14.reuse, -R92.reuse ;  /* 0x0000000e81817223 */ /* 0x180fe2000001085c */
[-CC-:B------:R-:W-:Y:S01]  /*9be0*/  FFMA.FTZ R131, R131, R14.reuse, -R92.reuse ;  /* 0x0000000e83837223 */ /* 0x180fe2000001085c */
[----:B------:R-:W1:Y:S01]  /*9bf0*/  MUFU.EX2 R159, R159 ;  /* 0x0000009f009f7308 */ /* 0x000e620000000800 */
[----:B--2---:R-:W-:Y:S01]  /*9c00*/  FADD.FTZ R8, R12, R3 ;  /* 0x000000030c087221 */ /* 0x004fe20000010000 */
[----:B------:R-:W-:-:S06]  /*9c10*/  FFMA.FTZ R92, R133, R14, -R92 ;  /* 0x0000000e855c7223 */ /* 0x000fcc000001085c */
        /* <DEDUP_REMOVED lines=83> */
[----:B--2---:R-:W-:Y:S01]  /*a150*/  FADD.FTZ R3, R131, R8 ;  /* 0x0000000883037221 */ /* 0x004fe20000010000 */
[----:B0-----:R-:W-:-:S03]  /*a160*/  FADD.FTZ R8, R181, R98 ;  /* 0x00000062b5087221 */ /* 0x001fc60000010000 */
[----:B-1----:R-:W-:Y:S01]  /*a170*/  FADD.FTZ R3, R92, R3 ;  /* 0x000000035c037221 */ /* 0x002fe20000010000 */
[----:B------:R-:W-:Y:S06]  /*a180*/  @!P0 BRA `(.L_x_1021) ;  /* 0x0000000000048947 */ /* 0x000fec0003800000 */
[----:B------:R-:W-:Y:S01]  /*a190*/  BPT.TRAP 0x1 ;  /* 0x000000040000795c */ /* 0x000fe20000300000 */
.L_x_1021:
[----:B------:R-:W-:Y:S01]  /*a1a0*/  UIADD3 UR6, UR6, 0x2a860, URZ ;  /* 0x0002a86006067890 */ /* 0x000fe2000fffe03f */
[C---:B------:R-:W-:Y:S01]  /*a1b0*/  ISETP.GT.AND P1, PT, R10.reuse, R9, PT ;  /* 0x000000090a00720c */ /* 0x040fe20003f24270 */
        /* <DEDUP_REMOVED lines=32> */
[----:B------:R-:W-:-:S07]  /*a3c0*/  IMAD.MOV.U32 R12, RZ, RZ, R10 ;  /* 0x000000ffff0c7224 */ /* 0x000fce00078e000a */
.L_x_1011:
[----:B------:R-:W-:-:S13]  /*a3d0*/  ISETP.GE.AND P1, PT, R12, R23, PT ;  /* 0x000000170c00720c */ /* 0x000fda0003f26270 */
[----:B------:R-:W-:Y:S05]  /*a3e0*/  @!P1 BRA `(.L_x_1023) ;  /* 0x0000003000fc9947 */ /* 0x000fea0003800000 */
[----:B------:R-:W-:Y:S01]  /*a3f0*/  IMAD.MOV.U32 R10, RZ, RZ, R15 ;  /* 0x000000ffff0a7224 */ /* 0x000fe200078e000f */
[----:B------:R-:W-:Y:S01]  /*a400*/  UMOV UR7, UR39 ;  /* 0x0000002700077c82 */ /* 0x000fe20008000000 */
[----:B------:R-:W-:Y:S01]  /*a410*/  IMAD.MOV.U32 R9, RZ, RZ, R13 ;  /* 0x000000ffff097224 */ /* 0x000fe200078e000d */
[----:B------:R-:W-:Y:S01]  /*a420*/  UMOV UR4, UR38 ;  /* 0x0000002600047c82 */ /* 0x000fe20008000000 */
[----:B------:R-:W-:Y:S01]  /*a430*/  ULDC UR41, c[0x0][0x9e4] ;  /* 0x0002790000297ab9 */ /* 0x000fe20000000800 */
[----:B------:R-:W-:Y:S01]  /*a440*/  ULDC UR50, c[0x0][0x9dc] ;  /* 0x0002770000327ab9 */ /* 0x000fe20000000800 */
[----:B------:R-:W-:Y:S01]  /*a450*/  ULDC UR43, c[0x0][0x288] ;  /* 0x0000a200002b7ab9 */ /* 0x000fe20000000800 */
[----:B------:R-:W-:Y:S01]  /*a460*/  ULDC UR5, c[0x0][0x9d8] ;  /* 0x0002760000057ab9 */ /* 0x000fe20000000800 */
[----:B------:R-:W-:-:S05]  /*a470*/  ULDC UR51, c[0x0][0x9e0] ;  /* 0x0002780000337ab9 */ /* 0x000fca0000000800 */
.L_x_1042:
[----:B------:R-:W-:-:S04]  /*a480*/  UIADD3 UR38, UR4, 0x1, URZ ;  /* 0x0000000104267890 */ /* 0x000fc8000fffe03f */
[----:B------:R-:W-:-:S04]  /*a490*/  UISETP.NE.AND UP0, UPT, UR38, 0x2, UPT ;  /* 0x000000022600788c */ /* 0x000fc8000bf05270 */
[----:B------:R-:W-:Y:S02]  /*a4a0*/  USEL UR39, URZ, 0x1, UP0 ;  /* 0x000000013f277887 */ /* 0x000fe40008000000 */
[----:B------:R-:W-:Y:S02]  /*a4b0*/  USEL UR38, UR38, URZ, UP0 ;  /* 0x0000003f26267287 */ /* 0x000fe40008000000 */
[----:B------:R-:W-:Y:S01]  /*a4c0*/  ULOP3.LUT UR39, UR7, UR39, URZ, 0x3c, !UPT ;  /* 0x0000002707277292 */ /* 0x000fe2000f8e3c3f */
[----:B------:R-:W-:Y:S11]  /*a4d0*/  @!P0 BRA `(.L_x_1024) ;  /* 0x0000000000048947 */ /* 0x000ff60003800000 */
[----:B------:R-:W-:Y:S01]  /*a4e0*/  BPT.TRAP 0x1 ;  /* 0x000000040000795c */ /* 0x000fe20000300000 */
.L_x_1024:
[----:B------:R-:W-:Y:S01]  /*a4f0*/  ULEA UR6, UR38, UR40, 0x3 ;  /* 0x0000002826067291 */ /* 0x000fe2000f8e183f */
[----:B------:R-:W-:-:S05]  /*a500*/  IMAD.U32 R11, RZ, RZ, UR39 ;  /* 0x00000027ff0b7e24 */ /* 0x000fca000f8e00ff */
[----:B------:R-:W-:-:S04]  /*a510*/  SHF.L.U32 R11, R11, 0x1f, RZ ;  /* 0x0000001f0b0b7819 */ /* 0x000fc800000006ff */
[----:B------:R0:W1:Y:S01]  /*a520*/  SYNCS.PHASECHK.TRANS64.TRYWAIT P1, [UR6+0x2a830], R11 ;  /* 0x02a8300bff0075a7 */ /* 0x0000620008020146 */
[----:B------:R-:W-:Y:S05]  /*a530*/  @!P0 BRA `(.L_x_1025) ;  /* 0x0000000000048947 */ /* 0x000fea0003800000 */
[----:B------:R-:W-:Y:S01]  /*a540*/  BPT.TRAP 0x1 ;  /* 0x000000040000795c */ /* 0x000fe20000300000 */
.L_x_1025:
[----:B-1----:R-:W-:Y:S05]  /*a550*/  @P1 BRA `(.L_x_1026) ;  /* 0x0000000000081947 */ /* 0x002fea0003800000 */
[----:B------:R-:W1:Y:S02]  /*a560*/  SYNCS.PHASECHK.TRANS64.TRYWAIT P1, [UR6+0x2a830], R11 ;  /* 0x02a8300bff0075a7 */ /* 0x000e640008020146 */
[----:B-1----:R-:W-:Y:S05]  /*a570*/  @!P1 BRA `(.L_x_1027) ;  /* 0x000000a000a09947 */ /* 0x002fea0003800000 */
.L_x_1026:
        /* <DEDUP_REMOVED lines=137> */
.L_x_1028:
[----:B------:R-:W-:Y:S01]  /*ae10*/  ULEA UR10, UR4, UR40, 0x3 ;  /* 0x00000028040a7291 */ /* 0x000fe2000f8e183f */
[----:B------:R-:W-:-:S05]  /*ae20*/  IMAD.U32 R0, RZ, RZ, UR7 ;  /* 0x00000007ff007e24 */ /* 0x000fca000f8e00ff */
[----:B------:R-:W-:-:S04]  /*ae30*/  SHF.L.U32 R0, R0, 0x1f, RZ ;  /* 0x0000001f00007819 */ /* 0x000fc800000006ff */
[----:B------:R2:W3:Y:S01]  /*ae40*/  SYNCS.PHASECHK.TRANS64.TRYWAIT P1, [UR10+0x2a850], R0 ;  /* 0x02a85000ff0075a7 */ /* 0x0004e2000802014a */
[----:B------:R-:W-:Y:S05]  /*ae50*/  @!P0 BRA `(.L_x_1029) ;  /* 0x0000000000048947 */ /* 0x000fea0003800000 */
[----:B------:R-:W-:Y:S01]  /*ae60*/  BPT.TRAP 0x1 ;  /* 0x000000040000795c */ /* 0x000fe20000300000 */
.L_x_1029:
[----:B---3--:R-:W-:Y:S05]  /*ae70*/  @P1 BRA `(.L_x_1030) ;  /* 0x0000000000081947 */ /* 0x008fea0003800000 */
[----:B------:R-:W3:Y:S02]  /*ae80*/  SYNCS.PHASECHK.TRANS64.TRYWAIT P1, [UR10+0x2a850], R0 ;  /* 0x02a85000ff0075a7 */ /* 0x000ee4000802014a */
[----:B---3--:R-:W-:Y:S05]  /*ae90*/  @!P1 BRA `(.L_x_1031) ;  /* 0x0000009800709947 */ /* 0x008fea0003800000 */
.L_x_1030:
        /* <DEDUP_REMOVED lines=37> */
.L_x_1032:
[----:B------:R-:W-:Y:S01]  /*b0f0*/  ISETP.NE.AND P2, PT, R168, 0x1, PT ;  /* 0x00000001a800780c */ /* 0x000fe20003f45270 */
[----:B------:R-:W-:Y:S01]  /*b100*/  FMUL.FTZ R149, R101, UR5 ;  /* 0x0000000565957c20 */ /* 0x000fe20008410000 */
[----:B------:R-:W-:Y:S01]  /*b110*/  FMUL.FTZ R21, R102, UR5 ;  /* 0x0000000566157c20 */ /* 0x000fe20008410000 */
[----:B------:R-:W-:Y:S01]  /*b120*/  FMUL.FTZ R2, R91, UR5 ;  /* 0x000000055b027c20 */ /* 0x000fe20008410000 */
[----:B------:R-:W-:Y:S01]  /*b130*/  FMUL.FTZ R91, R110, UR5 ;  /* 0x000000056e5b7c20 */ /* 0x000fe20008410000 */
[----:B------:R-:W-:Y:S01]  /*b140*/  IMAD.IADD R110, R22, 0x1, R17 ;  /* 0x00000001166e7824 */ /* 0x000fe200078e0211 */
[----:B------:R-:W-:Y:S01]  /*b150*/  ULEA UR4, UR38, UR40, 0x3 ;  /* 0x0000002826047291 */ /* 0x000fe2000f8e183f */
[----:B------:R-:W-:Y:S01]  /*b160*/  FMUL.FTZ R137, R92, UR5 ;  /* 0x000000055c897c20 */ /* 0x000fe20008410000 */
[----:B------:R-:W-:Y:S01]  /*b170*/  FMUL.FTZ R92, R111, UR5 ;  /* 0x000000056f5c7c20 */ /* 0x000fe20008410000 */
[----:B------:R-:W-:Y:S01]  /*b180*/  FMUL.FTZ R15, R98, UR5 ;  /* 0x00000005620f7c20 */ /* 0x000fe20008410000 */
[----:B------:R-:W-:Y:S01]  /*b190*/  UIADD3 UR4, UR4, 0x2a840, URZ ;  /* 0x0002a84004047890 */ /* 0x000fe2000fffe03f */
[----:B------:R-:W-:Y:S01]  /*b1a0*/  FMUL.FTZ R98, R118, UR5 ;  /* 0x0000000576627c20 */ /* 0x000fe20008410000 */
[----:B------:R-:W-:Y:S01]  /*b1b0*/  IMAD R118, R12, -0x60, RZ ;  /* 0xffffffa00c767824 */ /* 0x000fe200078e02ff */
[----:B------:R-:W3:Y:S01]  /*b1c0*/  @P2 LDC R101, c[0x0][0x44c] ;  /* 0x00011300ff652b82 */ /* 0x000ee20000000800 */
[----:B01----:R-:W-:Y:S01]  /*b1d0*/  FMUL.FTZ R11, R88, UR5 ;  /* 0x00000005580b7c20 */ /* 0x003fe20008410000 */
[----:B------:R-:W-:Y:S01]  /*b1e0*/  FMUL.FTZ R136, R89, UR5 ;  /* 0x0000000559887c20 */ /* 0x000fe20008410000 */
[----:B--2---:R-:W-:Y:S01]  /*b1f0*/  FMUL.FTZ R0, R90, UR5 ;  /* 0x000000055a007c20 */ /* 0x004fe20008410000 */
[----:B------:R-:W-:Y:S01]  /*b200*/  FMUL.FTZ R88, R103, UR5 ;  /* 0x0000000567587c20 */ /* 0x000fe20008410000 */
[----:B------:R-:W-:Y:S01]  /*b210*/  UPRMT UR4, UR60, 0x654, UR4 ;  /* 0x000006543c047896 */ /* 0x000fe20008000004 */
[----:B------:R-:W-:Y:S01]  /*b220*/  FMUL.FTZ R13, R94, UR5 ;  /* 0x000000055e0d7c20 */ /* 0x000fe20008410000 */
[----:B------:R-:W-:Y:S01]  /*b230*/  FMUL.FTZ R14, R95, UR5 ;  /* 0x000000055f0e7c20 */ /* 0x000fe20008410000 */
[----:B------:R-:W0:Y:S01]  /*b240*/  @P2 LDC R102, c[0x0][0x450] ;  /* 0x00011400ff662b82 */ /* 0x000e220000000800 */
        /* <DEDUP_REMOVED lines=15> */
[----:B---3--:R-:W-:-:S04]  /*b340*/  @P2 IMAD.HI.U32 R101, R110, R101, RZ ;  /* 0x000000656e652227 */ /* 0x008fc800078e00ff */
[----:B------:R-:W-:Y:S01]  /*b350*/  FMUL.FTZ R108, R116, UR5 ;  /* 0x00000005746c7c20 */ /* 0x000fe20008410000 */
[----:B------:R-:W-:Y:S01]  /*b360*/  FMUL.FTZ R109, R117, UR5 ;  /* 0x00000005756d7c20 */ /* 0x000fe20008410000 */
[----:B------:R-:W-:Y:S01]  /*b370*/  FMUL.FTZ R99, R119, UR5 ;  /* 0x0000000577637c20 */ /* 0x000fe20008410000 */
[----:B------:R-:W-:Y:S01]  /*b380*/  FMUL.FTZ R151, R122, UR5 ;  /* 0x000000057a977c20 */ /* 0x000fe20008410000 */
[----:B------:R-:W-:Y:S01]  /*b390*/  FMUL.FTZ R153, R123, UR5 ;  /* 0x000000057b997c20 */ /* 0x000fe20008410000 */
[----:B------:R-:W-:Y:S01]  /*b3a0*/  FMUL.FTZ R124, R124, UR5 ;  /* 0x000000057c7c7c20 */ /* 0x000fe20008410000 */
[----:B------:R-:W-:Y:S01]  /*b3b0*/  FMUL.FTZ R125, R125, UR5 ;  /* 0x000000057d7d7c20 */ /* 0x000fe20008410000 */
[----:B0-----:R-:W-:Y:S01]  /*b3c0*/  @P2 SHF.R.U32.HI R110, RZ, R102, R101 ;  /* 0x00000066ff6e2219 */ /* 0x001fe20000011665 */
[----:B------:R-:W-:Y:S01]  /*b3d0*/  FMUL.FTZ R155, R126, UR5 ;  /* 0x000000057e9b7c20 */ /* 0x000fe20008410000 */
[----:B------:R-:W-:Y:S01]  /*b3e0*/  FMUL.FTZ R157, R127, UR5 ;  /* 0x000000057f9d7c20 */ /* 0x000fe20008410000 */
[----:B------:R-:W-:Y:S01]  /*b3f0*/  FMUL.FTZ R128, R128, UR5 ;  /* 0x0000000580807c20 */ /* 0x000fe20008410000 */
[----:B------:R-:W-:Y:S01]  /*b400*/  FMUL.FTZ R129, R129, UR5 ;  /* 0x0000000581817c20 */ /* 0x000fe20008410000 */
[----:B------:R-:W0:Y:S01]  /*b410*/  SHFL.IDX PT, R111, R110, RZ, 0x1c1f ;  /* 0x001c1fff6e6f7589 */ /* 0x000e2200000e0000 */
[----:B------:R-:W-:Y:S01]  /*b420*/  FMUL.FTZ R175, R130, UR5 ;  /* 0x0000000582af7c20 */ /* 0x000fe20008410000 */
[----:B------:R-:W-:Y:S01]  /*b430*/  FMUL.FTZ R100, R131, UR5 ;  /* 0x0000000583647c20 */ /* 0x000fe20008410000 */
[----:B------:R-:W-:Y:S01]  /*b440*/  FMUL.FTZ R132, R132, UR5 ;  /* 0x0000000584847c20 */ /* 0x000fe20008410000 */
[----:B------:R-:W-:Y:S01]  /*b450*/  FMUL.FTZ R133, R133, UR5 ;  /* 0x0000000585857c20 */ /* 0x000fe20008410000 */
[----:B------:R-:W-:Y:S01]  /*b460*/  FMUL.FTZ R101, R134, UR5 ;  /* 0x0000000586657c20 */ /* 0x000fe20008410000 */
[----:B------:R-:W-:-:S02]  /*b470*/  VIADD R105, R118, 0x1 ;  /* 0x0000000176697836 */ /* 0x000fc40000000000 */
[----:B------:R-:W-:Y:S01]  /*b480*/  FMUL.FTZ R102, R135, UR5 ;  /* 0x0000000587667c20 */ /* 0x000fe20008410000 */
[----:B------:R-:W-:Y:S01]  /*b490*/  FMUL.FTZ R121, R121, UR5 ;  /* 0x0000000579797c20 */ /* 0x000fe20008410000 */
[----:B------:R-:W-:Y:S01]  /*b4a0*/  LOP3.LUT P1, RZ, R19, 0x80000, RZ, 0xc0, !PT ;  /* 0x0008000013ff7812 */ /* 0x000fe2000782c0ff */
[----:B------:R-:W-:Y:S01]  /*b4b0*/  IMAD R105, R18, -0x2, R105 ;  /* 0xfffffffe12697824 */ /* 0x000fe200078e0269 */
[----:B------:R-:W1:Y:S01]  /*b4c0*/  MUFU.TANH R11, R11 ;  /* 0x0000000b000b7308 */ /* 0x000e620000002400 */
[----:B------:R-:W-:Y:S01]  /*b4d0*/  SYNCS.ARRIVE.TRANS64.RED.A1T0 RZ, [UR4], RZ ;  /* 0x000000ffffff79a7 */ /* 0x000fe20008100404 */
[----:B------:R-:W-:Y:S01]  /*b4e0*/  ULOP3.LUT UR4, URZ, UR50, URZ, 0x33, !UPT ;  /* 0x000000323f047292 */ /* 0x000fe2000f8e333f */
[----:B------:R-:W-:Y:S01]  /*b4f0*/  FMUL.FTZ R120, R120, UR5 ;  /* 0x0000000578787c20 */ /* 0x000fe20008410000 */
[C---:B------:R-:W-:Y:S01]  /*b500*/  IADD3 R104, R105.reuse, -UR43, R16 ;  /* 0x8000002b69687c10 */ /* 0x040fe2000fffe010 */
[----:B------:R-:W-:-:S03]  /*b510*/  VIADD R126, R105, 0xffffffff ;  /* 0xffffffff697e7836 */ /* 0x000fc60000000000 */
[----:B------:R-:W2:Y:S01]  /*b520*/  MUFU.TANH R136, R136 ;  /* 0x0000008800887308 */ /* 0x000ea20000002400 */
[----:B------:R-:W-:-:S04]  /*b530*/  VIADD R122, R104, UR4 ;  /* 0x00000004687a7c36 */ /* 0x000fc80008000000 */
[----:B0-----:R-:W-:-:S03]  /*b540*/  IMAD.IADD R114, R122, 0x1, R111 ;  /* 0x000000017a727824 */ /* 0x001fc600078e026f */
[----:B------:R-:W0:Y:S08]  /*b550*/  MUFU.TANH R0, R0 ;  /* 0x0000000000007308 */ /* 0x000e300000002400 */
[----:B------:R-:W3:Y:S08]  /*b560*/  MUFU.TANH R2, R2 ;  /* 0x0000000200027308 */ /* 0x000ef00000002400 */
        /* <DEDUP_REMOVED lines=43> */
[----:B------:R5:W0:Y:S02]  /*b820*/  MUFU.TANH R113, R120 ;  /* 0x0000007800717308 */ /* 0x000a240000002400 */
[----:B-----5:R-:W-:-:S04]  /*b830*/  VIADD R120, R104, UR51 ;  /* 0x0000003368787c36 */ /* 0x020fc80008000000 */
[----:B------:R-:W-:Y:S01]  /*b840*/  IMAD.IADD R112, R120, 0x1, R111 ;  /* 0x0000000178707824 */ /* 0x000fe200078e026f */
[----:B-1234-:R-:W-:Y:S06]  /*b850*/  @!P1 BRA `(.L_x_1033) ;  /* 0x0000000000549947 */ /* 0x01efec0003800000 */
[----:B------:R-:W-:Y:S01]  /*b860*/  IADD3 R111, R16, -UR43, R111 ;  /* 0x8000002b106f7c10 */ /* 0x000fe2000fffe06f */
        /* <DEDUP_REMOVED lines=11> */
.L_x_1035:
[----:B------:R-:W-:-:S05]  /*b920*/  IMAD.U32 R115, RZ, RZ, UR41 ;  /* 0x00000029ff737e24 */ /* 0x000fca000f8e00ff */
[----:B------:R-:W-:-:S13]  /*b930*/  ISETP.NE.AND P1, PT, R115, 0x1, PT ;  /* 0x000000017300780c */ /* 0x000fda0003f25270 */
[----:B------:R-:W1:Y:S02]  /*b940*/  @P1 LDC.64 R104, c[0x0][0x9e8] ;  /* 0x00027a00ff681b82 */ /* 0x000e640000000a00 */
[----:B-1----:R-:W-:-:S05]  /*b950*/  @P1 IMAD.HI.U32 R104, R111, R104, RZ ;  /* 0x000000686f681227 */ /* 0x002fca00078e00ff */
[----:B------:R-:W-:-:S07]  /*b960*/  @P1 SHF.R.U32.HI R111, RZ, R105, R104 ;  /* 0x00000069ff6f1219 */ /* 0x000fce0000011668 */
.L_x_1036:
[----:B------:R-:W-:Y:S05]  /*b970*/  BSYNC B0 ;  /* 0x0000000000007941 */ /* 0x000fea0003800000 */
.L_x_1034:
[----:B------:R-:W-:-:S05]  /*b980*/  IMAD R111, R111, R115, R126 ;  /* 0x000000736f6f7224 */ /* 0x000fca00078e027e */
[----:B------:R-:W-:Y:S02]  /*b990*/  VIADDMNMX R112, R111, R115, R112, PT ;  /* 0x000000736f707246 */ /* 0x000fe40003800170 */
[----:B------:R-:W-:-:S07]  /*b9a0*/  VIMNMX R114, R114, R111, !PT ;  /* 0x0000006f72727248 */ /* 0x000fce0007fe0100 */
.L_x_1033:
        /* <DEDUP_REMOVED lines=9> */
[----:B------:R-:W-:Y:S02]  /*ba40*/  FSEL R185, R136, -INF , !P4 ;  /* 0xff80000088b97808 */ /* 0x000fe40006000000 */
[----:B------:R-:W-:Y:S02]  /*ba50*/  ISETP.LT.OR P3, PT, R112, 0xa, P3 ;  /* 0x0000000a7000780c */ /* 0x000fe40001f61670 */
[----:B------:R-:W-:-:S02]  /*ba60*/  ISETP.GE.AND P4, PT, R118, 0x11, PT ;  /* 0x000000117600780c */ /* 0x000fc40003f86270 */
[----:B0-----:R-:W-:Y:S02]  /*ba70*/  FSEL R181, R93, -INF , !P3 ;  /* 0xff8000005db57808 */ /* 0x001fe40005800000 */
        /* <DEDUP_REMOVED lines=80> */
[----:B------:R-:W-:Y:S01]  /*bf80*/  ISETP.GE.AND P3, PT, R118, 0x51, PT ;  /* 0x000000517600780c */ /* 0x000fe20003f66270 */
[----:B------:R-:W0:Y:S03]  /*bf90*/  SHFL.IDX PT, R125, R110, 0x1, 0x1c1f ;  /* 0x003c1f006e7d7f89 */ /* 0x000e2600000e0000 */
[----:B------:R-:W-:-:S04]  /*bfa0*/  ISETP.GT.AND P4, PT, R114, 0x50, !P3 ;  /* 0x000000507200780c */ /* 0x000fc80005f84270 */
[----:B------:R-:W-:-:S04]  /*bfb0*/  ISETP.LT.OR P4, PT, R112, 0x51, P4 ;  /* 0x000000517000780c */ /* 0x000fc80002781670 */
[----:B------:R-:W-:Y:S02]  /*bfc0*/  FSEL R105, R128, -INF , !P4 ;  /* 0xff80000080697808 */ /* 0x000fe40006000000 */
[----:B------:R-:W-:-:S04]  /*bfd0*/  ISETP.GE.AND P4, PT, R118, 0x52, PT ;  /* 0x000000527600780c */ /* 0x000fc80003f86270 */
[----:B------:R-:W-:-:S04]  /*bfe0*/  ISETP.GT.AND P5, PT, R114, 0x51, !P4 ;  /* 0x000000517200780c */ /* 0x000fc800067a4270 */
[----:B------:R-:W-:Y:S01]  /*bff0*/  ISETP.LT.OR P5, PT, R112, 0x52, P5 ;  /* 0x000000527000780c */ /* 0x000fe20002fa1670 */
[----:B0-----:R-:W-:-:S03]  /*c000*/  IMAD.IADD R104, R120, 0x1, R125 ;  /* 0x0000000178687824 */ /* 0x001fc600078e027d */
[----:B------:R-:W-:Y:S01]  /*c010*/  FSEL R103, R129, -INF , !P5 ;  /* 0xff80000081677808 */ /* 0x000fe20006800000 */
[----:B------:R-:W-:Y:S01]  /*c020*/  IMAD.IADD R106, R122, 0x1, R125 ;  /* 0x000000017a6a7824 */ /* 0x000fe200078e027d */
        /* <DEDUP_REMOVED lines=9> */
[----:B------:R-:W-:-:S04]  /*c0c0*/  ISETP.GE.AND P6, PT, R118, 0x5a, PT ;  /* 0x0000005a7600780c */ /* 0x000fc80003fc6270 */
[----:B------:R-:W-:Y:S02]  /*c0d0*/  P2R R116, PR, RZ, 0x40 ;  /* 0x00000040ff747803 */ /* 0x000fe40000000000 */
[----:B------:R-:W-:-:S04]  /*c0e0*/  ISETP.GT.AND P6, PT, R114, 0x59, !P6 ;  /* 0x000000597200780c */ /* 0x000fc800077c4270 */
[----:B------:R-:W-:-:S04]  /*c0f0*/  ISETP.LT.OR P6, PT, R112, 0x5a, P6 ;  /* 0x0000005a7000780c */ /* 0x000fc800037c1670 */
[----:B------:R-:W-:Y:S02]  /*c100*/  FSEL R11, R133, -INF , !P6 ;  /* 0xff800000850b7808 */ /* 0x000fe40007000000 */
[----:B------:R-:W-:-:S13]  /*c110*/  LOP3.LUT P6, RZ, R19, 0x80000, RZ, 0xc0, !PT ;  /* 0x0008000013ff7812 */ /* 0x000fda00078cc0ff */
[----:B------:R-:W-:Y:S05]  /*c120*/  @!P6 BRA `(.L_x_1037) ;  /* 0x000000000054e947 */ /* 0x000fea0003800000 */
[----:B------:R-:W-:Y:S01]  /*c130*/  IADD3 R125, R16, -UR43, R125 ;  /* 0x8000002b107d7c10 */ /* 0x000fe2000fffe07d */
        /* <DEDUP_REMOVED lines=11> */
.L_x_1039:
[----:B------:R-:W-:-:S05]  /*c1f0*/  IMAD.U32 R110, RZ, RZ, UR41 ;  /* 0x00000029ff6e7e24 */ /* 0x000fca000f8e00ff */
[----:B------:R-:W-:-:S13]  /*c200*/  ISETP.NE.AND P6, PT, R110, 0x1, PT ;  /* 0x000000016e00780c */ /* 0x000fda0003fc5270 */
[----:B------:R-:W0:Y:S02]  /*c210*/  @P6 LDC.64 R96, c[0x0][0x9e8] ;  /* 0x00027a00ff606b82 */ /* 0x000e240000000a00 */
[----:B0-----:R-:W-:-:S05]  /*c220*/  @P6 IMAD.HI.U32 R96, R125, R96, RZ ;  /* 0x000000607d606227 */ /* 0x001fca00078e00ff */
[----:B------:R-:W-:-:S07]  /*c230*/  @P6 SHF.R.U32.HI R125, RZ, R97, R96 ;  /* 0x00000061ff7d6219 */ /* 0x000fce0000011660 */
.L_x_1040:
[----:B------:R-:W-:Y:S05]  /*c240*/  BSYNC B0 ;  /* 0x0000000000007941 */ /* 0x000fea0003800000 */
.L_x_1038:
[----:B------:R-:W-:-:S05]  /*c250*/  IMAD R125, R125, R110, R126 ;  /* 0x0000006e7d7d7224 */ /* 0x000fca00078e027e */
[----:B------:R-:W-:Y:S02]  /*c260*/  VIADDMNMX R104, R125, R110, R104, PT ;  /* 0x0000006e7d687246 */ /* 0x000fe40003800168 */
[----:B------:R-:W-:-:S07]  /*c270*/  VIMNMX R106, R106, R125, !PT ;  /* 0x0000007d6a6a7248 */ /* 0x000fce0007fe0100 */
.L_x_1037:
[C---:B------:R-:W-:Y:S02]  /*c280*/  ISETP.GT.AND P1, PT, R106.reuse, 0x1, !P1 ;  /* 0x000000016a00780c */ /* 0x040fe40004f24270 */
[----:B------:R-:W-:Y:S02]  /*c290*/  ISETP.GT.AND P2, PT, R106, 0x8, !P2 ;  /* 0x000000086a00780c */ /* 0x000fe40005744270 */
[C---:B------:R-:W-:Y:S02]  /*c2a0*/  ISETP.LT.OR P1, PT, R104.reuse, 0x2, P1 ;  /* 0x000000026800780c */ /* 0x040fe40000f21670 */
[----:B------:R-:W-:Y:S02]  /*c2b0*/  ISETP.LT.OR P2, PT, R104, 0x9, P2 ;  /* 0x000000096800780c */ /* 0x000fe40001741670 */
[----:B------:R-:W-:Y:S02]  /*c2c0*/  FSEL R97, R2, -INF , !P1 ;  /* 0xff80000002617808 */ /* 0x000fe40004800000 */
[----:B------:R-:W-:-:S02]  /*c2d0*/  ISETP.NE.AND P1, PT, R127, RZ, PT ;  /* 0x000000ff7f00720c */ /* 0x000fc40003f25270 */
[----:B------:R-:W-:Y:S02]  /*c2e0*/  FSEL R125, R13, -INF , !P2 ;  /* 0xff8000000d7d7808 */ /* 0x000fe40005000000 */
[----:B------:R-:W-:Y:S02]  /*c2f0*/  ISETP.GT.AND P1, PT, R106, 0x9, !P1 ;  /* 0x000000096a00780c */ /* 0x000fe40004f24270 */
[----:B------:R-:W-:Y:S02]  /*c300*/  ISETP.NE.AND P2, PT, R135, RZ, PT ;  /* 0x000000ff8700720c */ /* 0x000fe40003f45270 */
[----:B------:R-:W-:Y:S02]  /*c310*/  ISETP.LT.OR P1, PT, R104, 0xa, P1 ;  /* 0x0000000a6800780c */ /* 0x000fe40000f21670 */
[----:B------:R-:W-:Y:S02]  /*c320*/  ISETP.NE.AND P6, PT, R136, RZ, PT ;  /* 0x000000ff8800720c */ /* 0x000fe40003fc5270 */
[----:B------:R-:W-:-:S02]  /*c330*/  FSEL R127, R14, -INF , !P1 ;  /* 0xff8000000e7f7808 */ /* 0x000fc40004800000 */
[----:B------:R-:W-:Y:S01]  /*c340*/  ISETP.NE.AND P1, PT, R130, RZ, PT ;  /* 0x000000ff8200720c */ /* 0x000fe20003f25270 */
[----:B------:R-:W0:Y:S01]  /*c350*/  LDC R14, c[0x0][0x988] ;  /* 0x00026200ff0e7b82 */ /* 0x000e220000000800 */
        /* <DEDUP_REMOVED lines=21> */
[----:B------:R-:W-:Y:S02]  /*c4b0*/  FMNMX.FTZ R2, R145, R2, !PT ;  /* 0x0000000291027209 */ /* 0x000fe40007810000 */
        /* <DEDUP_REMOVED lines=30> */
[----:B------:R-:W-:-:S02]  /*c6a0*/  ISETP.NE.AND P2, PT, R147, RZ, PT ;  /* 0x000000ff9300720c */ /* 0x000fc40003f45270 */
        /* <DEDUP_REMOVED lines=51> */
[----:B------:R-:W-:Y:S02]  /*c9e0*/  ISETP.LT.OR P2, PT, R104, 0x5a, P2 ;  /* 0x0000005a6800780c */ /* 0x000fe40001741670 */
[----:B------:R-:W-:Y:S02]  /*c9f0*/  FSEL R20, R0, RZ, P1 ;  /* 0x000000ff00147208 */ /* 0x000fe40000800000 */
[----:B------:R-:W-:Y:S02]  /*ca00*/  FMNMX.FTZ R0, R189, R10, !PT ;  /* 0x0000000abd007209 */ /* 0x000fe40007810000 */
[----:B------:R-:W-:Y:S01]  /*ca10*/  FSEL R2, R13, RZ, P1 ;  /* 0x000000ff0d027208 */ /* 0x000fe20000800000 */
[--C-:B------:R-:W-:Y:S01]  /*ca20*/  FFMA.FTZ R148, R143, R14, -R20.reuse ;  /* 0x0000000e8f947223 */ /* 0x100fe20000010814 */
[----:B------:R-:W-:Y:S01]  /*ca30*/  FMNMX.FTZ R0, R97, R0, !PT ;  /* 0x0000000061007209 */ /* 0x000fe20007810000 */
[-CC-:B------:R-:W-:Y:S01]  /*ca40*/  FFMA.FTZ R143, R145, R14.reuse, -R20.reuse ;  /* 0x0000000e918f7223 */ /* 0x180fe20000010814 */
[----:B------:R-:W-:Y:S01]  /*ca50*/  FSEL R145, R100, -INF , !P4 ;  /* 0xff80000064917808 */ /* 0x000fe20006000000 */
[--C-:B------:R-:W-:Y:S01]  /*ca60*/  FFMA.FTZ R154, R159, R14, -R20.reuse ;  /* 0x0000000e9f9a7223 */ /* 0x100fe20000010814 */
[----:B------:R-:W-:Y:S01]  /*ca70*/  FMNMX.FTZ R0, R125, R0, !PT ;  /* 0x000000007d007209 */ /* 0x000fe20007810000 */
[-CC-:B------:R-:W-:Y:S01]  /*ca80*/  FFMA.FTZ R150, R141, R14.reuse, -R20.reuse ;  /* 0x0000000e8d967223 */ /* 0x180fe20000010814 */
[----:B------:R-:W-:Y:S01]  /*ca90*/  FSEL R159, R101, -INF , !P5 ;  /* 0xff800000659f7808 */ /* 0x000fe20006800000 */
[--C-:B------:R-:W-:Y:S01]  /*caa0*/  FFMA.FTZ R142, R109, R14, -R20.reuse ;  /* 0x0000000e6d8e7223 */ /* 0x100fe20000010814 */
[----:B------:R-:W-:Y:S01]  /*cab0*/  FMNMX.FTZ R0, R127, R0, !PT ;  /* 0x000000007f007209 */ /* 0x000fe20007810000 */
[--C-:B------:R-:W-:Y:S01]  /*cac0*/  FFMA.FTZ R138, R93, R14, -R20.reuse ;  /* 0x0000000e5d8a7223 */ /* 0x100fe20000010814 */
[----:B------:R-:W-:Y:S01]  /*cad0*/  FSEL R141, R102, -INF , !P2 ;  /* 0xff800000668d7808 */ /* 0x000fe20005000000 */
        /* <DEDUP_REMOVED lines=24> */
[----:B------:R-:W-:Y:S01]  /*cc60*/  FFMA.FTZ R103, R103, R14, -R20 ;  /* 0x0000000e67677223 */ /* 0x000fe20000010814 */
[----:B------:R-:W-:Y:S01]  /*cc70*/  FMNMX.FTZ R0, R91, R0, !PT ;  /* 0x000000005b007209 */ /* 0x000fe20007810000 */
[----:B------:R-:W-:Y:S03]  /*cc80*/  MUFU.EX2 R187, R187 ;  /* 0x000000bb00bb7308 */ /* 0x000fe60000000800 */
[----:B------:R-:W-:-:S04]  /*cc90*/  FMNMX.FTZ R0, R21, R0, !PT ;  /* 0x0000000015007209 */ /* 0x000fc80007810000 */
        /* <DEDUP_REMOVED lines=17> */
[----:B------:R-:W-:-:S05]  /*cdb0*/  FMNMX.FTZ R0, R141, R0, !PT ;  /* 0x000000008d007209 */ /* 0x000fca0007810000 */
[----:B------:R-:W0:Y:S01]  /*cdc0*/  SHFL.BFLY PT, R15, R0, 0x2, 0x1f ;  /* 0x0c401f00000f7f89 */ /* 0x000e2200000e0000 */
        /* <DEDUP_REMOVED lines=9> */
[----:B0-----:R-:W-:Y:S01]  /*ce60*/  FMNMX.FTZ R15, R15, R0, !PT ;  /* 0x000000000f0f7209 */ /* 0x001fe20007810000 */
[----:B------:R-:W-:-:S03]  /*ce70*/  FMUL.FTZ R0, R93, R14 ;  /* 0x0000000e5d007220 */ /* 0x000fc60000410000 */
[C---:B------:R-:W-:Y:S01]  /*ce80*/  FSETP.NEU.FTZ.AND P1, PT, R15.reuse, -INF , PT ;  /* 0xff8000000f00780b */ /* 0x040fe20003f3d000 */
[C---:B------:R-:W-:Y:S02]  /*ce90*/  FMUL.FTZ R94, R15.reuse, R14 ;  /* 0x0000000e0f5e7220 */ /* 0x040fe40000410000 */
[----:B------:R-:W-:Y:S01]  /*cea0*/  MUFU.EX2 R146, R146 ;  /* 0x0000009200927308 */ /* 0x000fe20000000800 */
[----:B------:R-:W-:Y:S02]  /*ceb0*/  FSEL R109, R15, RZ, P1 ;  /* 0x000000ff0f6d7208 */ /* 0x000fe40000800000 */
[----:B------:R-:W-:-:S03]  /*cec0*/  FSEL R94, R94, RZ, P1 ;  /* 0x000000ff5e5e7208 */ /* 0x000fc60000800000 */
[----:B------:R-:W-:Y:S02]  /*ced0*/  FADD.FTZ R109, -R109, R10 ;  /* 0x0000000a6d6d7221 */ /* 0x000fe40000010100 */
[----:B------:R-:W0:Y:S01]  /*cee0*/  MUFU.EX2 R0, R0 ;  /* 0x0000000000007308 */ /* 0x000e220000000800 */
[-CC-:B------:R-:W-:Y:S01]  /*cef0*/  FFMA.FTZ R11, R189, R14.reuse, -R94.reuse ;  /* 0x0000000ebd0b7223 */ /* 0x180fe2000001085e */
[-CC-:B------:R-:W-:Y:S01]  /*cf00*/  FFMA.FTZ R20, R97, R14.reuse, -R94.reuse ;  /* 0x0000000e61147223 */ /* 0x180fe2000001085e */
[-C--:B------:R-:W-:Y:S01]  /*cf10*/  FMUL.FTZ R109, R109, R14.reuse ;  /* 0x0000000e6d6d7220 */ /* 0x080fe20000410000 */
        /* <DEDUP_REMOVED lines=11> */
[--C-:B------:R-:W-:Y:S01]  /*cfd0*/  FFMA.FTZ R139, R139, R14, -R94.reuse ;  /* 0x0000000e8b8b7223 */ /* 0x100fe2000001085e */
[----:B------:R-:W1:Y:S01]  /*cfe0*/  MUFU.EX2 R2, R109 ;  /* 0x0000006d00027308 */ /* 0x000e620000000800 */
        /* <DEDUP_REMOVED lines=8> */
[----:B------:R-:W-:Y:S01]  /*d070*/  FADD.FTZ R8, R158, R113 ;  /* 0x000000719e087221 */ /* 0x000fe20000010000 */
[-CC-:B------:R-:W-:Y:S01]  /*d080*/  FFMA.FTZ R155, R155, R14.reuse, -R94.reuse ;  /* 0x0000000e9b9b7223 */ /* 0x180fe2000001085e */
[-CC-:B------:R-:W-:Y:S01]  /*d090*/  FFMA.FTZ R157, R157, R14.reuse, -R94.reuse ;  /* 0x0000000e9d9d7223 */ /* 0x180fe2000001085e */
[-CC-:B------:R-:W-:Y:S01]  /*d0a0*/  FFMA.FTZ R175, R175, R14.reuse, -R94.reuse ;  /* 0x0000000eafaf7223 */ /* 0x180fe2000001085e */
[-CC-:B------:R-:W-:Y:S01]  /*d0b0*/  FFMA.FTZ R145, R145, R14.reuse, -R94.reuse ;  /* 0x0000000e91917223 */ /* 0x180fe2000001085e */
[-CC-:B------:R-:W-:Y:S01]  /*d0c0*/  FFMA.FTZ R159, R159, R14.reuse, -R94.reuse ;  /* 0x0000000e9f9f7223 */ /* 0x180fe2000001085e */
[----:B------:R-:W-:Y:S01]  /*d0d0*/  FFMA.FTZ R94, R141, R14, -R94 ;  /* 0x0000000e8d5e7223 */ /* 0x000fe2000001085e */
[----:B------:R-:W2:Y:S01]  /*d0e0*/  MUFU.EX2 R88, R88 ;  /* 0x0000005800587308 */ /* 0x000ea20000000800 */
[----:B-1----:R-:W-:-:S07]  /*d0f0*/  FFMA.FTZ R3, R2, R3, R11 ;  /* 0x0000000302037223 */ /* 0x002fce000001000b */
[----:B------:R-:W1:Y:S01]  /*d100*/  MUFU.EX2 R93, R93 ;  /* 0x0000005d005d7308 */ /* 0x000e620000000800 */
[----:B0-----:R-:W-:-:S07]  /*d110*/  FADD.FTZ R3, R20, R3 ;  /* 0x0000000314037221 */ /* 0x001fce0000010000 */
[----:B------:R-:W0:Y:S01]  /*d120*/  MUFU.EX2 R90, R90 ;  /* 0x0000005a005a7308 */ /* 0x000e220000000800 */
[----:B--2---:R-:W-:Y:S01]  /*d130*/  FADD.FTZ R98, R88, R3 ;  /* 0x0000000358627221 */ /* 0x004fe20000010000 */
[----:B------:R-:W-:-:S04]  /*d140*/  FADD.FTZ R3, R181, R8 ;  /* 0x00000008b5037221 */ /* 0x000fc80000010000 */
[----:B------:R-:W-:Y:S02]  /*d150*/  FADD.FTZ R8, R152, R3 ;  /* 0x0000000398087221 */ /* 0x000fe40000010000 */
[----:B------:R-:W2:Y:S02]  /*d160*/  MUFU.EX2 R97, R97 ;  /* 0x0000006100617308 */ /* 0x000ea40000000800 */
[----:B------:R-:W-:-:S04]  /*d170*/  FADD.FTZ R3, R177, R8 ;  /* 0x00000008b1037221 */ /* 0x000fc80000010000 */
[----:B------:R-:W-:Y:S02]  /*d180*/  FADD.FTZ R8, R154, R3 ;  /* 0x000000039a087221 */ /* 0x000fe40000010000 */
[----:B------:R-:W3:Y:S02]  /*d190*/  MUFU.EX2 R92, R92 ;  /* 0x0000005c005c7308 */ /* 0x000ee40000000800 */
[----:B------:R-:W-:-:S04]  /*d1a0*/  FADD.FTZ R3, R149, R8 ;  /* 0x0000000895037221 */ /* 0x000fc80000010000 */
[----:B------:R-:W-:Y:S02]  /*d1b0*/  FADD.FTZ R8, R148, R3 ;  /* 0x0000000394087221 */ /* 0x000fe40000010000 */
[----:B------:R-:W4:Y:S08]  /*d1c0*/  MUFU.EX2 R105, R105 ;  /* 0x0000006900697308 */ /* 0x000f300000000800 */
[----:B------:R1:W-:Y:S08]  /*d1d0*/  MUFU.EX2 R100, R21 ;  /* 0x0000001500647308 */ /* 0x0003f00000000800 */
[----:B------:R-:W5:Y:S01]  /*d1e0*/  MUFU.EX2 R89, R89 ;  /* 0x0000005900597308 */ /* 0x000f620000000800 */
[----:B-1----:R-:W-:-:S04]  /*d1f0*/  FADD.FTZ R21, R93, R98 ;  /* 0x000000625d157221 */ /* 0x002fc80000010000 */
[----:B0-----:R-:W-:-:S03]  /*d200*/  FADD.FTZ R98, R90, R21 ;  /* 0x000000155a627221 */ /* 0x001fc60000010000 */
[----:B------:R-:W0:Y:S01]  /*d210*/  MUFU.EX2 R96, R96 ;  /* 0x0000006000607308 */ /* 0x000e220000000800 */
[----:B--2---:R-:W-:-:S04]  /*d220*/  FADD.FTZ R21, R97, R98 ;  /* 0x0000006261157221 */ /* 0x004fc80000010000 */
[----:B---3--:R-:W-:Y:S01]  /*d230*/  FADD.FTZ R98, R92, R21 ;  /* 0x000000155c627221 */ /* 0x008fe20000010000 */
[----:B------:R-:W-:Y:S02]  /*d240*/  FADD.FTZ R21, R143, R8 ;  /* 0x000000088f157221 */ /* 0x000fe40000010000 */
[----:B------:R-:W1:Y:S01]  /*d250*/  MUFU.EX2 R10, R91 ;  /* 0x0000005b000a7308 */ /* 0x000e620000000800 */
[----:B----4-:R-:W-:Y:S01]  /*d260*/  FADD.FTZ R98, R105, R98 ;  /* 0x0000006269627221 */ /* 0x010fe20000010000 */
[----:B------:R-:W-:-:S03]  /*d270*/  FADD.FTZ R8, R150, R21 ;  /* 0x0000001596087221 */ /* 0x000fc60000010000 */
[----:B-----5:R-:W-:Y:S01]  /*d280*/  FADD.FTZ R3, R89, R98 ;  /* 0x0000006259037221 */ /* 0x020fe20000010000 */
[----:B------:R-:W-:Y:S02]  /*d290*/  FADD.FTZ R21, R101, R8 ;  /* 0x0000000865157221 */ /* 0x000fe40000010000 */
[----:B------:R-:W2:Y:S01]  /*d2a0*/  MUFU.EX2 R102, R139 ;  /* 0x0000008b00667308 */ /* 0x000ea20000000800 */
[----:B0-----:R-:W-:Y:S01]  /*d2b0*/  FADD.FTZ R3, R96, R3 ;  /* 0x0000000360037221 */ /* 0x001fe20000010000 */
[----:B------:R-:W-:-:S04]  /*d2c0*/  FADD.FTZ R8, R144, R21 ;  /* 0x0000001590087221 */ /* 0x000fc80000010000 */
[----:B------:R-:W-:Y:S02]  /*d2d0*/  FADD.FTZ R21, R115, R8 ;  /* 0x0000000873157221 */ /* 0x000fe40000010000 */
[----:B------:R-:W0:Y:S01]  /*d2e0*/  MUFU.EX2 R95, R95 ;  /* 0x0000005f005f7308 */ /* 0x000e220000000800 */
[----:B-1----:R-:W-:Y:S01]  /*d2f0*/  FADD.FTZ R3, R10, R3 ;  /* 0x000000030a037221 */ /* 0x002fe20000010000 */
[----:B------:R-:W-:-:S03]  /*d300*/  FADD.FTZ R8, R146, R21 ;  /* 0x0000001592087221 */ /* 0x000fc60000010000 */
[----:B------:R-:W-:-:S03]  /*d310*/  FADD.FTZ R3, R100, R3 ;  /* 0x0000000364037221 */ /* 0x000fc60000010000 */
        /* <DEDUP_REMOVED lines=42> */
.L_x_1041:
[----:B------:R-:W-:Y:S01]  /*d5c0*/  UIADD3 UR10, UR10, 0x2a860, URZ ;  /* 0x0002a8600a0a7890 */ /* 0x000fe2000fffe03f */
[C---:B------:R-:W-:Y:S01]  /*d5d0*/  ISETP.GT.AND P1, PT, R12.reuse, R23, PT ;  /* 0x000000170c00720c */ /* 0x040fe20003f24270 */
[----:B------:R-:W-:Y:S01]  /*d5e0*/  UMOV UR7, UR39 ;  /* 0x0000002700077c82 */ /* 0x000fe20008000000 */
[----:B------:R-:W-:Y:S01]  /*d5f0*/  UMOV UR4, UR38 ;  /* 0x0000002600047c82 */ /* 0x000fe20008000000 */
[----:B------:R-:W-:Y:S01]  /*d600*/  UPRMT UR10, UR60, 0x654, UR10 ;  /* 0x000006543c0a7896 */ /* 0x000fe2000800000a */
[----:B------:R-:W-:Y:S01]  /*d610*/  F2FP.BF16.F32.PACK_AB R154, R149, R154 ;  /* 0x0000009a959a723e */ /* 0x000fe200000010ff */
[----:B------:R-:W-:Y:S01]  /*d620*/  VIADD R12, R12, 0xffffffff ;  /* 0xffffffff0c0c7836 */ /* 0x000fe20000000000 */
[----:B------:R-:W-:Y:S02]  /*d630*/  F2FP.BF16.F32.PACK_AB R148, R143, R148 ;  /* 0x000000948f94723e */ /* 0x000fe400000010ff */
[----:B------:R-:W-:Y:S01]  /*d640*/  F2FP.BF16.F32.PACK_AB R151, R100, R10 ;  /* 0x0000000a6497723e */ /* 0x000fe200000010ff */
[----:B------:R-:W-:Y:S01]  /*d650*/  IMAD.MOV.U32 R10, RZ, RZ, R15 ;  /* 0x000000ffff0a7224 */ /* 0x000fe200078e000f */
[----:B------:R-:W-:Y:S01]  /*d660*/  F2FP.BF16.F32.PACK_AB R138, R9, R138 ;  /* 0x0000008a098a723e */ /* 0x000fe200000010ff */
[----:B------:R-:W-:Y:S01]  /*d670*/  IMAD.MOV.U32 R9, RZ, RZ, R13 ;  /* 0x000000ffff097224 */ /* 0x000fe200078e000d */
[----:B------:R-:W-:Y:S01]  /*d680*/  SYNCS.ARRIVE.TRANS64.RED.A1T0 RZ, [UR10], RZ ;  /* 0x000000ffffff79a7 */ /* 0x000fe2000810040a */
        /* <DEDUP_REMOVED lines=20> */
[----:B------:R-:W-:Y:S06]  /*d7d0*/  @P1 BRA `(.L_x_1042) ;  /* 0xffffffcc00281947 */ /* 0x000fec000383ffff */
.L_x_1023:
        /* <DEDUP_REMOVED lines=67> */
.L_x_1043:
[----:B------:R-:W-:Y:S01]  /*dc10*/  ULEA UR5, UR38, UR40, 0x3 ;  /* 0x0000002826057291 */ /* 0x000fe2000f8e183f */
[----:B------:R-:W-:-:S05]  /*dc20*/  IMAD.U32 R0, RZ, RZ, UR39 ;  /* 0x00000027ff007e24 */ /* 0x000fca000f8e00ff */
[----:B------:R-:W-:-:S04]  /*dc30*/  SHF.L.U32 R0, R0, 0x1f, RZ ;  /* 0x0000001f00007819 */ /* 0x000fc800000006ff */
[----:B------:R0:W1:Y:S01]  /*dc40*/  SYNCS.PHASECHK.TRANS64.TRYWAIT P1, [UR5+0x2a850], R0 ;  /* 0x02a85000ff0075a7 */ /* 0x0000620008020145 */
[----:B------:R-:W-:Y:S05]  /*dc50*/  @!P0 BRA `(.L_x_1044) ;  /* 0x0000000000048947 */ /* 0x000fea0003800000 */
[----:B------:R-:W-:Y:S01]  /*dc60*/  BPT.TRAP 0x1 ;  /* 0x000000040000795c */ /* 0x000fe20000300000 */
.L_x_1044:
[----:B-1----:R-:W-:Y:S05]  /*dc70*/  @P1 BRA `(.L_x_1045) ;  /* 0x0000000000081947 */ /* 0x002fea0003800000 */
[----:B------:R-:W1:Y:S02]  /*dc80*/  SYNCS.PHASECHK.TRANS64.TRYWAIT P1, [UR5+0x2a850], R0 ;  /* 0x02a85000ff0075a7 */ /* 0x000e640008020145 */
[----:B-1----:R-:W-:Y:S05]  /*dc90*/  @!P1 BRA `(.L_x_1046) ;  /* 0x0000006c00089947 */ /* 0x002fea0003800000 */
.L_x_1045:
[----:B------:R-:W-:Y:S01]  /*dca0*/  UIADD3 UR40, UR40, 0x400, URZ ;  /* 0x0000040028287890 */ /* 0x000fe2000fffe03f */
[----:B------:R-:W-:Y:S01]  /*dcb0*/  WARPGROUP.ARRIVE ;  /* 0x00000000000079c5 */ /* 0x000fe20000000000 */
[----:B------:R-:W-:Y:S01]  /*dcc0*/  UMOV UR7, 0x40000040 ;  /* 0x4000004000077882 */ /* 0x000fe20000000000 */
[----:B-1----:R-:W1:Y:S01]  /*dcd0*/  SHFL.BFLY PT, R5, R8, 0x2, 0x1f ;  /* 0x0c401f0008057f89 */ /* 0x002e6200000e0000 */
[----:B------:R-:W-:Y:S01]  /*dce0*/  USHF.R.U32.HI UR40, URZ, 0x4, UR40 ;  /* 0x000000043f287899 */ /* 0x000fe20008011628 */
[----:B------:R-:W-:Y:S02]  /*dcf0*/  IMAD.MOV.U32 R4, RZ, RZ, RZ ;  /* 0x000000ffff047224 */ /* 0x000fe400078e00ff */
[----:B0-----:R-:W0:Y:S01]  /*dd00*/  SHFL.BFLY PT, R0, R3, 0x2, 0x1f ;  /* 0x0c401f0003007f89 */ /* 0x001e2200000e0000 */
[----:B------:R-:W-:Y:S01]  /*dd10*/  ULOP3.LUT UR40, UR40, 0x3fff, URZ, 0xc0, !UPT ;  /* 0x00003fff28287892 */ /* 0x000fe2000f8ec03f */
[----:B------:R-:W-:-:S03]  /*dd20*/  IMAD.MOV.U32 R88, RZ, RZ, -0x800000 ;  /* 0xff800000ff587424 */ /* 0x000fc600078e00ff */
[----:B------:R-:W-:-:S04]  /*dd30*/  ULOP3.LUT UR4, UR40, 0x3000000, URZ, 0xfc, !UPT ;  /* 0x0300000028047892 */ /* 0x000fc8000f8efc3f */
[----:B------:R-:W-:-:S07]  /*dd40*/  UIMAD UR4, UR38, 0x600, UR4 ;  /* 0x00000600260478a4 */ /* 0x000fce000f8e0204 */
[----:B------:R-:W-:Y:S02]  /*dd50*/  UMOV UR6, UR4 ;  /* 0x0000000400067c82 */ /* 0x000fe40008000000 */
[----:B------:R-:W-:Y:S01]  /*dd60*/  HGMMA.64x128x16.F32.BF16 R24, R156, gdesc[UR4].tnspB, R24, gsb0 ;  /* 0x41e000049c187df0 */ /* 0x000fe20008001818 */
[----:B------:R-:W-:Y:S01]  /*dd70*/  UIADD3 UR6, UR4, 0x80, URZ ;  /* 0x0000008004067890 */ /* 0x000fe2000fffe03f */
[----:B-1----:R-:W-:Y:S01]  /*dd80*/  FADD.FTZ R5, R5, R8 ;  /* 0x0000000805057221 */ /* 0x002fe20000010000 */
[----:B------:R-:W-:Y:S01]  /*dd90*/  UMOV UR7, 0x40000040 ;  /* 0x4000004000077882 */ /* 0x000fe20000000000 */
[----:B------:R-:W-:Y:S02]  /*dda0*/  IMAD.MOV.U32 R8, RZ, RZ, RZ ;  /* 0x000000ffff087224 */ /* 0x000fe400078e00ff */
[----:B0-----:R-:W-:Y:S02]  /*ddb0*/  FADD.FTZ R2, R0, R3 ;  /* 0x0000000300027221 */ /* 0x001fe40000010000 */
[----:B------:R-:W0:Y:S04]  /*ddc0*/  SHFL.BFLY PT, R0, R5, 0x1, 0x1f ;  /* 0x0c201f0005007f89 */ /* 0x000e2800000e0000 */
[----:B------:R-:W1:Y:S01]  /*ddd0*/  SHFL.BFLY PT, R7, R2, 0x1, 0x1f ;  /* 0x0c201f0002077f89 */ /* 0x000e6200000e0000 */
[----:B0-----:R-:W-:Y:S01]  /*dde0*/  FADD.FTZ R9, R5, R0 ;  /* 0x0000000005097221 */ /* 0x001fe20000010000 */
[----:B------:R-:W-:-:S02]  /*ddf0*/  IMAD.MOV.U32 R0, RZ, RZ, -0x800000 ;  /* 0xff800000ff007424 */ /* 0x000fc400078e00ff */
        /* <DEDUP_REMOVED lines=40> */
.L_x_1047:
[----:B------:R-:W-:Y:S01]  /*e080*/  UIADD3 UR4, UR5, 0x2a860, URZ ;  /* 0x0002a86005047890 */ /* 0x000fe2000fffe03f */
[-C--:B------:R-:W-:Y:S01]  /*e090*/  FMUL.FTZ R89, R40, R4.reuse ;  /* 0x0000000428597220 */ /* 0x080fe20000410000 */
[----:B------:R-:W-:Y:S01]  /*e0a0*/  UIADD3 UR38, UR38, 0x1, URZ ;  /* 0x0000000126267890 */ /* 0x000fe2000fffe03f */
[-C--:B------:R-:W-:Y:S01]  /*e0b0*/  FMUL.FTZ R90, R41, R4.reuse ;  /* 0x00000004295a7220 */ /* 0x080fe20000410000 */
[----:B------:R-:W-:Y:S01]  /*e0c0*/  UPRMT UR4, UR60, 0x654, UR4 ;  /* 0x000006543c047896 */ /* 0x000fe20008000004 */
[-C--:B------:R-:W-:Y:S01]  /*e0d0*/  FMUL.FTZ R91, R45, R4.reuse ;  /* 0x000000042d5b7220 */ /* 0x080fe20000410000 */
[----:B------:R-:W-:Y:S01]  /*e0e0*/  UISETP.NE.AND UP0, UPT, UR38, 0x2, UPT ;  /* 0x000000022600788c */ /* 0x000fe2000bf05270 */
[----:B------:R-:W-:Y:S01]  /*e0f0*/  FMUL.FTZ R40, R48, R4 ;  /* 0x0000000430287220 */ /* 0x000fe20000410000 */
[-C--:B------:R-:W-:Y:S01]  /*e100*/  FMUL.FTZ R110, R26, R8.reuse ;  /* 0x000000081a6e7220 */ /* 0x080fe20000410000 */
[-C--:B------:R-:W-:Y:S01]  /*e110*/  FMUL.FTZ R98, R50, R8.reuse ;  /* 0x0000000832627220 */ /* 0x080fe20000410000 */
[-C--:B------:R-:W-:Y:S01]  /*e120*/  FMUL.FTZ R99, R51, R8.reuse ;  /* 0x0000000833637220 */ /* 0x080fe20000410000 */
[----:B------:R-:W-:Y:S01]  /*e130*/  FMUL.FTZ R97, R54, R8 ;  /* 0x0000000836617220 */ /* 0x000fe20000410000 */
[-C--:B------:R-:W-:Y:S01]  /*e140*/  FMUL.FTZ R3, R24, R4.reuse ;  /* 0x0000000418037220 */ /* 0x080fe20000410000 */
[----:B------:R-:W-:Y:S01]  /*e150*/  SYNCS.ARRIVE.TRANS64.RED.A1T0 RZ, [UR4], RZ ;  /* 0x000000ffffff79a7 */ /* 0x000fe20008100404 */
        /* <DEDUP_REMOVED lines=57> */
[----:B------:R-:W-:Y:S01]  /*e4f0*/  VIADD R166, R166, 0x1 ;  /* 0x00000001a6a67836 */ /* 0x000fe20000000000 */
[----:B------:R-:W-:-:S02]  /*e500*/  USEL UR38, UR38, URZ, UP0 ;  /* 0x0000003f26267287 */ /* 0x000fc40008000000 */
[----:B------:R-:W-:-:S12]  /*e510*/  ULOP3.LUT UR39, UR39, UR4, URZ, 0x3c, !UPT ;  /* 0x0000000427277292 */ /* 0x000fd8000f8e3c3f */
.L_x_969:
[----:B------:R-:W0:Y:S01]  /*e520*/  S2R R2, SR_CgaCtaId ;  /* 0x0000000000027919 */ /* 0x000e220000008800 */
[----:B------:R-:W-:Y:S01]  /*e530*/  MOV R23, 0x400 ;  /* 0x0000040000177802 */ /* 0x000fe20000000f00 */
[----:B------:R-:W-:Y:S01]  /*e540*/  BSSY B0, `(.L_x_1048) ;  /* 0x00001bc000007945 */ /* 0x000fe20003800000 */
[----:B------:R-:W-:Y:S02]  /*e550*/  BAR.SYNC.DEFER_BLOCKING 0x5, 0x180 ;  /* 0x0146000000007b1d */ /* 0x000fe40000010000 */
[----:B0-----:R-:W-:-:S05]  /*e560*/  LEA R23, R2, R23, 0x18 ;  /* 0x0000001702177211 */ /* 0x001fca00078ec0ff */
[----:B------:R0:W1:Y:S01]  /*e570*/  LDS R16, [R23+0x2a8d0] ;  /* 0x02a8d00017107984 */ /* 0x0000620000000800 */
[----:B------:R-:W-:Y:S06]  /*e580*/  BAR.ARV 0x4, 0x180 ;  /* 0x0106000000007b1d */ /* 0x000fec0000002000 */
[----:B------:R-:W-:Y:S05]  /*e590*/  @P0 BRA `(.L_x_1049) ;  /* 0x0000001000980947 */ /* 0x000fea0003800000 */
[----:B------:R-:W2:Y:S01]  /*e5a0*/  S2R R2, SR_SWINHI ;  /* 0x0000000000027919 */ /* 0x000ea20000002f00 */
[----:B------:R-:W3:Y:S01]  /*e5b0*/  LDC R57, c[0x0][0xbe8] ;  /* 0x0002fa00ff397b82 */ /* 0x000ee20000000800 */
[----:B------:R-:W-:Y:S01]  /*e5c0*/  SHF.R.S32.HI R58, RZ, 0x1f, R164 ;  /* 0x0000001fff3a7819 */ /* 0x000fe200000114a4 */
[----:B------:R-:W-:Y:S01]  /*e5d0*/  ULDC.64 UR4, c[0x0][0xb90] ;  /* 0x0002e40000047ab9 */ /* 0x000fe20000000a00 */
[----:B------:R-:W-:Y:S01]  /*e5e0*/  F2FP.BF16.F32.PACK_AB R7, R7, R26 ;  /* 0x0000001a0707723e */ /* 0x000fe200000010ff */
[----:B------:R-:W-:Y:S01]  /*e5f0*/  IMAD.WIDE.U32 R12, R164, UR4, RZ ;  /* 0x00000004a40c7c25 */ /* 0x000fe2000f8e00ff */
[----:B------:R-:W-:Y:S01]  /*e600*/  F2FP.BF16.F32.PACK_AB R6, R29, R6 ;  /* 0x000000061d06723e */ /* 0x000fe200000010ff */
[----:B------:R-:W-:Y:S01]  /*e610*/  ULDC UR6, c[0x0][0xa88] ;  /* 0x0002a20000067ab9 */ /* 0x000fe20000000800 */
[----:B------:R-:W-:Y:S01]  /*e620*/  SHF.R.S32.HI R112, RZ, 0x1f, R162 ;  /* 0x0000001fff707819 */ /* 0x000fe200000114a2 */
[----:B------:R-:W-:Y:S01]  /*e630*/  IMAD R9, R58, UR4, RZ ;  /* 0x000000043a097c24 */ /* 0x000fe2000f8e02ff */
[----:B------:R-:W-:-:S02]  /*e640*/  F2FP.BF16.F32.PACK_AB R80, R81, R80 ;  /* 0x000000505150723e */ /* 0x000fc400000010ff */
[----:B------:R-:W-:Y:S01]  /*e650*/  F2FP.BF16.F32.PACK_AB R48, R41, R48 ;  /* 0x000000302930723e */ /* 0x000fe200000010ff */
[----:B------:R-:W-:Y:S01]  /*e660*/  IMAD R11, R164, UR5, R9 ;  /* 0x00000005a40b7c24 */ /* 0x000fe2000f8e0209 */
[----:B------:R-:W-:Y:S01]  /*e670*/  ULDC.64 UR4, c[0x0][0xb98] ;  /* 0x0002e60000047ab9 */ /* 0x000fe20000000a00 */
[----:B------:R-:W-:Y:S01]  /*e680*/  IMAD R9, R165, 0x40, R160 ;  /* 0x00000040a5097824 */ /* 0x000fe200078e02a0 */
[----:B------:R-:W-:Y:S01]  /*e690*/  F2FP.BF16.F32.PACK_AB R51, R54, R51 ;  /* 0x000000333633723e */ /* 0x000fe200000010ff */
[----:B------:R-:W-:Y:S01]  /*e6a0*/  IMAD.IADD R13, R13, 0x1, R11 ;  /* 0x000000010d0d7824 */ /* 0x000fe200078e020b */
[----:B------:R-:W-:Y:S02]  /*e6b0*/  F2FP.BF16.F32.PACK_AB R81, R83, R82 ;  /* 0x000000525351723e */ /* 0x000fe400000010ff */
[----:B------:R-:W-:Y:S01]  /*e6c0*/  F2FP.BF16.F32.PACK_AB R82, R85, R84 ;  /* 0x000000545552723e */ /* 0x000fe200000010ff */
[----:B------:R-:W-:Y:S01]  /*e6d0*/  IMAD.WIDE.U32 R12, R162, UR4, R12 ;  /* 0x00000004a20c7c25 */ /* 0x000fe2000f8e000c */
[----:B------:R-:W-:-:S02]  /*e6e0*/  F2FP.BF16.F32.PACK_AB R83, R87, R86 ;  /* 0x000000565753723e */ /* 0x000fc400000010ff */
[----:B------:R-:W-:Y:S02]  /*e6f0*/  MOV R34, R23 ;  /* 0x0000001700227202 */ /* 0x000fe40000000f00 */
[----:B--2---:R-:W-:-:S03]  /*e700*/  MOV R35, R2 ;  /* 0x0000000200237202 */ /* 0x004fc60000000f00 */
[----:B------:R-:W-:-:S04]  /*e710*/  IMAD.WIDE R4, R171, 0x2, R34 ;  /* 0x00000002ab047825 */ /* 0x000fc800078e0222 */
[----:B------:R-:W-:Y:S01]  /*e720*/  IMAD.WIDE R34, R9, 0x2, R34 ;  /* 0x0000000209227825 */ /* 0x000fe200078e0222 */
[C---:B------:R-:W-:Y:S02]  /*e730*/  IADD3 R33, P2, R4.reuse, 0x4020, RZ ;  /* 0x0000402004217810 */ /* 0x040fe40007f5e0ff */
[C---:B------:R-:W-:Y:S02]  /*e740*/  IADD3 R21, P6, R4.reuse, 0x20, RZ ;  /* 0x0000002004157810 */ /* 0x040fe40007fde0ff */
[----:B------:R-:W-:Y:S01]  /*e750*/  LOP3.LUT R10, R33, 0x380, RZ, 0xc0, !PT ;  /* 0x00000380210a7812 */ /* 0x000fe200078ec0ff */
[--C-:B------:R-:W-:Y:S01]  /*e760*/  IMAD.X R39, RZ, RZ, R5.reuse, P2 ;  /* 0x000000ffff277224 */ /* 0x100fe200010e0605 */
[----:B------:R-:W-:Y:S01]  /*e770*/  IADD3 R73, P1, R4, 0x4040, RZ ;  /* 0x0000404004497810 */ /* 0x000fe20007f3e0ff */
[--C-:B------:R-:W-:Y:S01]  /*e780*/  IMAD.X R15, RZ, RZ, R5.reuse, P6 ;  /* 0x000000ffff0f7224 */ /* 0x100fe200030e0605 */
[----:B------:R-:W-:Y:S02]  /*e790*/  SHF.R.U64 R10, R10, 0x3, RZ ;  /* 0x000000030a0a7819 */ /* 0x000fe400000012ff */
[----:B------:R-:W-:Y:S01]  /*e7a0*/  IADD3 R31, P3, R4, 0x4000, RZ ;  /* 0x00004000041f7810 */ /* 0x000fe20007f7e0ff */
[----:B------:R-:W-:Y:S01]  /*e7b0*/  IMAD.X R43, RZ, RZ, R5, P1 ;  /* 0x000000ffff2b7224 */ /* 0x000fe200008e0605 */
[----:B------:R-:W-:-:S02]  /*e7c0*/  LOP3.LUT R38, R10, R33, RZ, 0x3c, !PT ;  /* 0x000000210a267212 */ /* 0x000fc400078e3cff */
[----:B------:R-:W-:Y:S01]  /*e7d0*/  IADD3 R33, P6, R34, 0x1000, RZ ;  /* 0x0000100022217810 */ /* 0x000fe20007fde0ff */
[--C-:B------:R-:W-:Y:S01]  /*e7e0*/  IMAD.X R37, RZ, RZ, R5.reuse, P3 ;  /* 0x000000ffff257224 */ /* 0x100fe200018e0605 */
[----:B---3--:R-:W-:Y:S02]  /*e7f0*/  ISETP.NE.AND P1, PT, R57, 0x1, PT ;  /* 0x000000013900780c */ /* 0x008fe40003f25270 */
[----:B------:R-:W-:Y:S02]  /*e800*/  LOP3.LUT R32, R33, 0x380, RZ, 0xc0, !PT ;  /* 0x0000038021207812 */ /* 0x000fe400078ec0ff */
[----:B------:R-:W-:Y:S02]  /*e810*/  IADD3 R55, P4, R4, 0x60, RZ ;  /* 0x0000006004377810 */ /* 0x000fe40007f9e0ff */
[----:B------:R-:W-:Y:S02]  /*e820*/  LOP3.LUT R14, R73, 0x380, RZ, 0xc0, !PT ;  /* 0x00000380490e7812 */ /* 0x000fe400078ec0ff */
[----:B------:R-:W-:Y:S01]  /*e830*/  SHF.R.U64 R32, R32, 0x3, RZ ;  /* 0x0000000320207819 */ /* 0x000fe200000012ff */
[----:B------:R-:W-:Y:S01]  /*e840*/  IMAD.X R11, RZ, RZ, R5, P4 ;  /* 0x000000ffff0b7224 */ /* 0x000fe200020e0605 */
[----:B------:R-:W-:-:S02]  /*e850*/  LOP3.LUT R8, R31, 0x380, RZ, 0xc0, !PT ;  /* 0x000003801f087812 */ /* 0x000fc400078ec0ff */
[----:B------:R-:W-:Y:S01]  /*e860*/  SHF.R.U64 R14, R14, 0x3, RZ ;  /* 0x000000030e0e7819 */ /* 0x000fe200000012ff */
[----:B------:R-:W2:Y:S01]  /*e870*/  @P1 LDC R79, c[0x0][0xbf0] ;  /* 0x0002fc00ff4f1b82 */ /* 0x000ea20000000800 */
[----:B------:R-:W-:Y:S02]  /*e880*/  LOP3.LUT R32, R32, R33, RZ, 0x3c, !PT ;  /* 0x0000002120207212 */ /* 0x000fe400078e3cff */
[----:B------:R-:W-:Y:S02]  /*e890*/  SHF.R.U64 R8, R8, 0x3, RZ ;  /* 0x0000000308087819 */ /* 0x000fe400000012ff */
[----:B------:R-:W-:Y:S02]  /*e8a0*/  IADD3 R33, P4, R34, 0x3000, RZ ;  /* 0x0000300022217810 */ /* 0x000fe40007f9e0ff */
[----:B------:R-:W-:Y:S02]  /*e8b0*/  LOP3.LUT R42, R14, R73, RZ, 0x3c, !PT ;  /* 0x000000490e2a7212 */ /* 0x000fe400078e3cff */
[----:B------:R-:W-:Y:S01]  /*e8c0*/  LOP3.LUT R36, R8, R31, RZ, 0x3c, !PT ;  /* 0x0000001f08247212 */ /* 0x000fe200078e3cff */
[----:B------:R-:W3:Y:S01]  /*e8d0*/  @P1 LDC R73, c[0x0][0xbec] ;  /* 0x0002fb00ff491b82 */ /* 0x000ee20000000800 */
[----:B------:R-:W-:Y:S01]  /*e8e0*/  LOP3.LUT R28, R33, 0x380, RZ, 0xc0, !PT ;  /* 0x00000380211c7812 */ /* 0x000fe200078ec0ff */
[----:B------:R-:W-:Y:S01]  /*e8f0*/  IMAD.X R29, RZ, RZ, R35, P4 ;  /* 0x000000ffff1d7224 */ /* 0x000fe200020e0623 */
[----:B------:R-:W-:-:S02]  /*e900*/  IADD3 R47, P0, R4, 0x4060, RZ ;  /* 0x00004060042f7810 */ /* 0x000fc40007f1e0ff */
[----:B------:R-:W-:Y:S02]  /*e910*/  LOP3.LUT R8, R55, 0x380, RZ, 0xc0, !PT ;  /* 0x0000038037087812 */ /* 0x000fe400078ec0ff */
[----:B------:R-:W-:Y:S02]  /*e920*/  SHF.R.U64 R28, R28, 0x3, RZ ;  /* 0x000000031c1c7819 */ /* 0x000fe400000012ff */
[----:B------:R-:W-:Y:S02]  /*e930*/  LOP3.LUT R46, R47, 0x380, RZ, 0xc0, !PT ;  /* 0x000003802f2e7812 */ /* 0x000fe400078ec0ff */
[----:B------:R-:W-:Y:S02]  /*e940*/  LOP3.LUT R9, R4, 0x380, RZ, 0xc0, !PT ;  /* 0x0000038004097812 */ /* 0x000fe400078ec0ff */
[----:B------:R-:W-:Y:S02]  /*e950*/  SHF.R.U64 R8, R8, 0x3, RZ ;  /* 0x0000000308087819 */ /* 0x000fe400000012ff */
[----:B------:R-:W-:Y:S01]  /*e960*/  LOP3.LUT R28, R28, R33, RZ, 0x3c, !PT ;  /* 0x000000211c1c7212 */ /* 0x000fe200078e3cff */
[----:B------:R-:W-:Y:S01]  /*e970*/  IMAD.X R33, RZ, RZ, R35, P6 ;  /* 0x000000ffff217224 */ /* 0x000fe200030e0623 */
[----:B------:R-:W-:-:S02]  /*e980*/  SHF.R.U64 R46, R46, 0x3, RZ ;  /* 0x000000032e2e7819 */ /* 0x000fc400000012ff */
[----:B------:R-:W-:Y:S02]  /*e990*/  SHF.R.U64 R9, R9, 0x3, RZ ;  /* 0x0000000309097819 */ /* 0x000fe400000012ff */
[----:B------:R-:W-:Y:S02]  /*e9a0*/  LOP3.LUT R10, R8, R55, RZ, 0x3c, !PT ;  /* 0x00000037080a7212 */ /* 0x000fe400078e3cff */
[----:B------:R-:W-:Y:S02]  /*e9b0*/  IADD3 R55, P6, R34, 0x7000, RZ ;  /* 0x0000700022377810 */ /* 0x000fe40007fde0ff */
[----:B------:R-:W-:Y:S02]  /*e9c0*/  IADD3 R25, P5, R4, 0x40, RZ ;  /* 0x0000004004197810 */ /* 0x000fe40007fbe0ff */
[----:B------:R-:W-:Y:S01]  /*e9d0*/  LOP3.LUT R46, R46, R47, RZ, 0x3c, !PT ;  /* 0x0000002f2e2e7212 */ /* 0x000fe200078e3cff */
[--C-:B------:R-:W-:Y:S01]  /*e9e0*/  IMAD.X R47, RZ, RZ, R5.reuse, P0 ;  /* 0x000000ffff2f7224 */ /* 0x100fe200000e0605 */
[----:B------:R-:W-:Y:S01]  /*e9f0*/  LOP3.LUT R4, R9, R4, RZ, 0x3c, !PT ;  /* 0x0000000409047212 */ /* 0x000fe200078e3cff */
[----:B------:R-:W-:Y:S01]  /*ea00*/  IMAD.X R9, RZ, RZ, R5, P5 ;  /* 0x000000ffff097224 */ /* 0x000fe200028e0605 */
[----:B------:R-:W-:-:S02]  /*ea10*/  LOP3.LUT R26, R55, 0x380, RZ, 0xc0, !PT ;  /* 0x00000380371a7812 */ /* 0x000fc400078ec0ff */
[----:B------:R-:W-:Y:S02]  /*ea20*/  MOV R72, R4 ;  /* 0x0000000400487202 */ /* 0x000fe40000000f00 */
[----:B------:R-:W-:Y:S02]  /*ea30*/  F2FP.BF16.F32.PACK_AB R4, R96, R3 ;  /* 0x000000036004723e */ /* 0x000fe400000010ff */
[----:B------:R-:W-:Y:S02]  /*ea40*/  SHF.R.U64 R26, R26, 0x3, RZ ;  /* 0x000000031a1a7819 */ /* 0x000fe400000012ff */
[----:B------:R-:W-:Y:S01]  /*ea50*/  MOV R96, R46 ;  /* 0x0000002e00607202 */ /* 0x000fe20000000f00 */
[----:B------:R-:W-:Y:S01]  /*ea60*/  IMAD.IADD R46, R22, 0x1, R17 ;  /* 0x00000001162e7824 */ /* 0x000fe200078e0211 */
[----:B------:R-:W-:Y:S02]  /*ea70*/  LOP3.LUT R2, R21, 0x380, RZ, 0xc0, !PT ;  /* 0x0000038015027812 */ /* 0x000fe400078ec0ff */
[----:B------:R-:W-:-:S02]  /*ea80*/  LOP3.LUT R26, R26, R55, RZ, 0x3c, !PT ;  /* 0x000000371a1a7212 */ /* 0x000fc400078e3cff */
[----:B------:R-:W-:Y:S01]  /*ea90*/  MOV R55, R38 ;  /* 0x0000002600377202 */ /* 0x000fe20000000f00 */
[----:B---3--:R-:W-:Y:S01]  /*eaa0*/  @P1 IMAD.HI.U32 R38, R46, R73, RZ ;  /* 0x000000492e261227 */ /* 0x008fe200078e00ff */
[----:B------:R-:W-:Y:S02]  /*eab0*/  SHF.R.U64 R2, R2, 0x3, RZ ;  /* 0x0000000302027819 */ /* 0x000fe400000012ff */
[----:B------:R-:W-:Y:S01]  /*eac0*/  IADD3 R31, P5, R34, 0x2000, RZ ;  /* 0x00002000221f7810 */ /* 0x000fe20007fbe0ff */
[----:B------:R-:W-:Y:S01]  /*ead0*/  IMAD.MOV.U32 R39, RZ, RZ, R46 ;  /* 0x000000ffff277224 */ /* 0x000fe200078e002e */
[----:B------:R-:W-:Y:S01]  /*eae0*/  F2FP.BF16.F32.PACK_AB R5, R27, R110 ;  /* 0x0000006e1b05723e */ /* 0x000fe200000010ff */
[----:B------:R-:W-:Y:S01]  /*eaf0*/  BAR.SYNC.DEFER_BLOCKING 0x1, 0x100 ;  /* 0x0044000000007b1d */ /* 0x000fe20000010000 */
[----:B--2---:R-:W-:Y:S01]  /*eb00*/  @P1 SHF.R.U32.HI R39, RZ, R79, R38 ;  /* 0x0000004fff271219 */ /* 0x004fe20000011626 */
[----:B------:R-:W-:Y:S01]  /*eb10*/  IMAD.IADD R38, R170, 0x1, R17 ;  /* 0x00000001aa267824 */ /* 0x000fe200078e0211 */
[----:B------:R-:W-:Y:S01]  /*eb20*/  LOP3.LUT R14, R2, R21, RZ, 0x3c, !PT ;  /* 0x00000015020e7212 */ /* 0x000fe200078e3cff */
[----:B------:R-:W-:Y:S01]  /*eb30*/  IMAD.X R27, RZ, RZ, R35, P6 ;  /* 0x000000ffff1b7224 */ /* 0x000fe200030e0623 */
[----:B------:R-:W-:-:S02]  /*eb40*/  LOP3.LUT R2, R25, 0x380, RZ, 0xc0, !PT ;  /* 0x0000038019027812 */ /* 0x000fc400078ec0ff */
[----:B------:R-:W-:Y:S02]  /*eb50*/  LOP3.LUT R30, R31, 0x380, RZ, 0xc0, !PT ;  /* 0x000003801f1e7812 */ /* 0x000fe400078ec0ff */
[----:B------:R-:W-:Y:S02]  /*eb60*/  LOP3.LUT R3, R34, 0x380, RZ, 0xc0, !PT ;  /* 0x0000038022037812 */ /* 0x000fe400078ec0ff */
[----:B------:R-:W-:Y:S02]  /*eb70*/  SHF.R.U64 R2, R2, 0x3, RZ ;  /* 0x0000000302027819 */ /* 0x000fe400000012ff */
[----:B------:R-:W-:Y:S02]  /*eb80*/  SHF.R.U64 R30, R30, 0x3, RZ ;  /* 0x000000031e1e7819 */ /* 0x000fe400000012ff */
[----:B------:R-:W-:Y:S02]  /*eb90*/  IADD3 R21, P0, R34, 0x6000, RZ ;  /* 0x0000600022157810 */ /* 0x000fe40007f1e0ff */
[----:B------:R-:W-:-:S02]  /*eba0*/  SHF.R.U64 R3, R3, 0x3, RZ ;  /* 0x0000000303037819 */ /* 0x000fc400000012ff */
[----:B------:R-:W-:Y:S02]  /*ebb0*/  MOV R111, R10 ;  /* 0x0000000a006f7202 */ /* 0x000fe40000000f00 */
[----:B------:R-:W-:Y:S02]  /*ebc0*/  LOP3.LUT R8, R2, R25, RZ, 0x3c, !PT ;  /* 0x0000001902087212 */ /* 0x000fe400078e3cff */
[----:B------:R-:W-:Y:S01]  /*ebd0*/  LOP3.LUT R30, R30, R31, RZ, 0x3c, !PT ;  /* 0x0000001f1e1e7212 */ /* 0x000fe200078e3cff */
[----:B------:R2:W-:Y:S01]  /*ebe0*/  STSM.16.M88.4 [R72], R4 ;  /* 0x0000000448007844 */ /* 0x0005e20000000200 */
[C---:B------:R-:W-:Y:S02]  /*ebf0*/  IADD3 R31, P3, R34.reuse, 0x4000, RZ ;  /* 0x00004000221f7810 */ /* 0x040fe40007f7e0ff */
[----:B------:R-:W-:Y:S02]  /*ec00*/  IADD3 R25, P2, R34, 0x5000, RZ ;  /* 0x0000500022197810 */ /* 0x000fe40007f5e0ff */
[----:B------:R-:W-:Y:S01]  /*ec10*/  LOP3.LUT R34, R3, R34, RZ, 0x3c, !PT ;  /* 0x0000002203227212 */ /* 0x000fe200078e3cff */
[----:B------:R-:W-:Y:S01]  /*ec20*/  IMAD.X R3, RZ, RZ, R35, P0 ;  /* 0x000000ffff037224 */ /* 0x000fe200000e0623 */
[----:B------:R-:W-:-:S02]  /*ec30*/  IADD3 R12, P0, R39, R12, RZ ;  /* 0x0000000c270c7210 */ /* 0x000fc40007f1e0ff */
[----:B------:R-:W-:Y:S02]  /*ec40*/  LOP3.LUT R2, R21, 0x380, RZ, 0xc0, !PT ;  /* 0x0000038015027812 */ /* 0x000fe400078ec0ff */
[----:B------:R-:W-:Y:S02]  /*ec50*/  LOP3.LUT R24, R25, 0x380, RZ, 0xc0, !PT ;  /* 0x0000038019187812 */ /* 0x000fe400078ec0ff */
[----:B------:R-:W-:Y:S02]  /*ec60*/  MOV R15, R14 ;  /* 0x0000000e000f7202 */ /* 0x000fe40000000f00 */
[----:B------:R-:W-:Y:S01]  /*ec70*/  SHF.R.U64 R2, R2, 0x3, RZ ;  /* 0x0000000302027819 */ /* 0x000fe200000012ff */
[----:B--2---:R-:W-:Y:S01]  /*ec80*/  IMAD.MOV R6, RZ, RZ, -R39 ;  /* 0x000000ffff067224 */ /* 0x004fe200078e0a27 */
[----:B------:R-:W-:Y:S01]  /*ec90*/  F2FP.BF16.F32.PACK_AB R7, R106, R105 ;  /* 0x000000696a07723e */ /* 0x000fe200000010ff */
[----:B------:R-:W-:Y:S01]  /*eca0*/  IMAD R5, R112, UR4, RZ ;  /* 0x0000000470057c24 */ /* 0x000fe2000f8e02ff */
[----:B------:R-:W-:Y:S01]  /*ecb0*/  MOV R110, R36 ;  /* 0x00000024006e7202 */ /* 0x000fe20000000f00 */
[----:B------:R-:W-:Y:S01]  /*ecc0*/  IMAD R11, R57, R6, R46 ;  /* 0x00000006390b7224 */ /* 0x000fe200078e022e */
[----:B------:R-:W-:Y:S01]  /*ecd0*/  F2FP.BF16.F32.PACK_AB R6, R95, R92 ;  /* 0x0000005c5f06723e */ /* 0x000fe200000010ff */
[----:B------:R-:W-:Y:S01]  /*ece0*/  IMAD R4, R162, UR5, R5 ;  /* 0x00000005a2047c24 */ /* 0x000fe2000f8e0205 */
[----:B------:R-:W-:Y:S01]  /*ecf0*/  SHF.R.S32.HI R5, RZ, 0x1f, R39 ;  /* 0x0000001fff057819 */ /* 0x000fe20000011427 */
[----:B------:R-:W-:Y:S01]  /*ed00*/  ULDC.64 UR4, c[0x0][0xb88] ;  /* 0x0002e20000047ab9 */ /* 0x000fe20000000a00 */
[----:B------:R-:W-:-:S02]  /*ed10*/  SHF.R.S32.HI R10, RZ, 0x1f, R11 ;  /* 0x0000001fff0a7819 */ /* 0x000fc4000001140b */
[----:B------:R-:W-:Y:S02]  /*ed20*/  IADD3.X R13, R5, R13, R4, P0, !PT ;  /* 0x0000000d050d7210 */ /* 0x000fe400007fe404 */
[----:B------:R-:W-:Y:S01]  /*ed30*/  F2FP.BF16.F32.PACK_AB R4, R93, R94 ;  /* 0x0000005e5d04723e */ /* 0x000fe200000010ff */
[----:B------:R-:W-:Y:S01]  /*ed40*/  IMAD R10, R10, UR4, RZ ;  /* 0x000000040a0a7c24 */ /* 0x000fe2000f8e02ff */
[----:B------:R-:W-:Y:S01]  /*ed50*/  F2FP.BF16.F32.PACK_AB R5, R108, R107 ;  /* 0x0000006b6c05723e */ /* 0x000fe200000010ff */
[C---:B------:R-:W-:Y:S01]  /*ed60*/  IMAD.WIDE.U32 R12, R11.reuse, UR4, R12 ;  /* 0x000000040b0c7c25 */ /* 0x040fe2000f8e000c */
[----:B------:R-:W-:Y:S02]  /*ed70*/  MOV R14, R8 ;  /* 0x00000008000e7202 */ /* 0x000fe40000000f00 */
[----:B------:R-:W-:Y:S01]  /*ed80*/  SHF.R.U64 R24, R24, 0x3, RZ ;  /* 0x0000000318187819 */ /* 0x000fe200000012ff */
[----:B------:R-:W-:Y:S01]  /*ed90*/  IMAD R37, R11, UR5, R10 ;  /* 0x000000050b257c24 */ /* 0x000fe2000f8e020a */
[----:B------:R-:W-:Y:S01]  /*eda0*/  F2FP.BF16.F32.PACK_AB R8, R90, R89 ;  /* 0x000000595a08723e */ /* 0x000fe200000010ff */
[----:B------:R2:W-:Y:S01]  /*edb0*/  STSM.16.M88.4 [R15], R4 ;  /* 0x000000040f007844 */ /* 0x0005e20000000200 */
[----:B------:R-:W-:Y:S01]  /*edc0*/  LOP3.LUT R2, R2, R21, RZ, 0x3c, !PT ;  /* 0x0000001502027212 */ /* 0x000fe200078e3cff */
[----:B------:R-:W-:Y:S01]  /*edd0*/  ULDC.64 UR4, c[0x0][0xb50] ;  /* 0x0002d40000047ab9 */ /* 0x000fe20000000a00 */
[----:B------:R-:W-:Y:S01]  /*ede0*/  IMAD R89, R57, UR6, RZ ;  /* 0x0000000639597c24 */ /* 0x000fe2000f8e02ff */
[----:B------:R-:W-:Y:S01]  /*edf0*/  LOP3.LUT P0, RZ, R167, 0x3, RZ, 0xc0, !PT ;  /* 0x00000003a7ff7812 */ /* 0x000fe2000780c0ff */
[----:B------:R-:W-:Y:S01]  /*ee00*/  IMAD.X R21, RZ, RZ, R35, P3 ;  /* 0x000000ffff157224 */ /* 0x000fe200018e0623 */
[----:B------:R-:W-:-:S02]  /*ee10*/  F2FP.BF16.F32.PACK_AB R9, R103, R102 ;  /* 0x000000666709723e */ /* 0x000fc400000010ff */
[----:B------:R-:W-:Y:S02]  /*ee20*/  F2FP.BF16.F32.PACK_AB R10, R91, R44 ;  /* 0x0000002c5b0a723e */ /* 0x000fe400000010ff */
[----:B------:R-:W-:Y:S02]  /*ee30*/  F2FP.BF16.F32.PACK_AB R11, R104, R101 ;  /* 0x00000065680b723e */ /* 0x000fe400000010ff */
[----:B------:R-:W-:Y:S02]  /*ee40*/  LEA R36, P3, R12, UR4, 0x2 ;  /* 0x000000040c247c11 */ /* 0x000fe4000f8610ff */
[----:B------:R-:W-:Y:S01]  /*ee50*/  LOP3.LUT R24, R24, R25, RZ, 0x3c, !PT ;  /* 0x0000001918187212 */ /* 0x000fe200078e3cff */
[----:B------:R-:W-:Y:S01]  /*ee60*/  IMAD.X R25, RZ, RZ, R35, P2 ;  /* 0x000000ffff197224 */ /* 0x000fe200010e0623 */
[C---:B------:R-:W-:Y:S01]  /*ee70*/  ISETP.GE.OR P2, PT, R38.reuse, R89, P0 ;  /* 0x000000592600720c */ /* 0x040fe20000746670 */
[----:B--2---:R-:W-:Y:S01]  /*ee80*/  VIADD R4, R38, 0x8 ;  /* 0x0000000826047836 */ /* 0x004fe20000000000 */
[----:B------:R2:W-:Y:S01]  /*ee90*/  STSM.16.M88.4 [R14], R8 ;  /* 0x000000080e007844 */ /* 0x0005e20000000200 */
[----:B------:R-:W-:Y:S01]  /*eea0*/  IMAD.IADD R5, R13, 0x1, R37 ;  /* 0x000000010d057824 */ /* 0x000fe200078e0225 */
[----:B------:R-:W-:-:S02]  /*eeb0*/  F2FP.BF16.F32.PACK_AB R6, R53, R52 ;  /* 0x000000343506723e */ /* 0x000fc400000010ff */
[----:B------:R-:W-:Y:S01]  /*eec0*/  ISETP.GE.OR P0, PT, R4, R89, P0 ;  /* 0x000000590400720c */ /* 0x000fe20000706670 */
[----:B------:R-:W-:Y:S01]  /*eed0*/  SHFL.IDX PT, R72, R36, RZ, 0x1c1f ;  /* 0x001c1fff24487589 */ /* 0x000fe200000e0000 */
[----:B------:R-:W-:Y:S01]  /*eee0*/  LEA.HI.X R37, R12, UR5, R5, 0x2, P3 ;  /* 0x000000050c257c11 */ /* 0x000fe200098f1405 */
[----:B------:R-:W-:Y:S01]  /*eef0*/  ULDC.64 UR4, c[0x0][0xae8] ;  /* 0x0002ba0000047ab9 */ /* 0x000fe20000000a00 */
[----:B------:R-:W-:Y:S01]  /*ef00*/  F2FP.BF16.F32.PACK_AB R4, R49, R40 ;  /* 0x000000283104723e */ /* 0x000fe200000010ff */
[----:B------:R-:W-:Y:S01]  /*ef10*/  SHFL.IDX PT, R78, R36, 0x1, 0x1c1f ;  /* 0x003c1f00244e7f89 */ /* 0x000fe200000e0000 */
[----:B------:R-:W-:Y:S02]  /*ef20*/  F2FP.BF16.F32.PACK_AB R5, R99, R98 ;  /* 0x000000626305723e */ /* 0x000fe400000010ff */
[----:B------:R-:W-:Y:S01]  /*ef30*/  F2FP.BF16.F32.PACK_AB R7, R100, R97 ;  /* 0x000000616407723e */ /* 0x000fe200000010ff */
[----:B------:R-:W3:Y:S01]  /*ef40*/  SHFL.IDX PT, R73, R37, RZ, 0x1c1f ;  /* 0x001c1fff25497589 */ /* 0x000ee200000e0000 */
[----:B------:R-:W-:-:S02]  /*ef50*/  F2FP.BF16.F32.PACK_AB R12, R45, R56 ;  /* 0x000000382d0c723e */ /* 0x000fc400000010ff */
[----:B------:R-:W-:Y:S01]  /*ef60*/  F2FP.BF16.F32.PACK_AB R13, R59, R50 ;  /* 0x000000323b0d723e */ /* 0x000fe200000010ff */
[----:B------:R-:W-:Y:S01]  /*ef70*/  STSM.16.M88.4 [R111], R4 ;  /* 0x000000046f007844 */ /* 0x000fe20000000200 */
[----:B--2---:R-:W-:Y:S02]  /*ef80*/  F2FP.BF16.F32.PACK_AB R14, R61, R60 ;  /* 0x0000003c3d0e723e */ /* 0x004fe400000010ff */
[----:B------:R-:W-:Y:S01]  /*ef90*/  F2FP.BF16.F32.PACK_AB R15, R63, R62 ;  /* 0x0000003e3f0f723e */ /* 0x000fe200000010ff */
[----:B------:R-:W2:Y:S01]  /*efa0*/  SHFL.IDX PT, R79, R37, 0x1, 0x1c1f ;  /* 0x003c1f00254f7f89 */ /* 0x000ea200000e0000 */
[----:B------:R-:W-:Y:S02]  /*efb0*/  F2FP.BF16.F32.PACK_AB R8, R65, R64 ;  /* 0x000000404108723e */ /* 0x000fe400000010ff */
[----:B------:R-:W-:Y:S01]  /*efc0*/  F2FP.BF16.F32.PACK_AB R9, R67, R66 ;  /* 0x000000424309723e */ /* 0x000fe200000010ff */
[----:B------:R-:W-:Y:S01]  /*efd0*/  STSM.16.M88.4 [R110], R12 ;  /* 0x0000000c6e007844 */ /* 0x000fe20000000200 */
[----:B------:R-:W-:-:S02]  /*efe0*/  F2FP.BF16.F32.PACK_AB R10, R69, R68 ;  /* 0x00000044450a723e */ /* 0x000fc400000010ff */
[----:B------:R-:W-:Y:S02]  /*eff0*/  F2FP.BF16.F32.PACK_AB R11, R71, R70 ;  /* 0x00000046470b723e */ /* 0x000fe400000010ff */
[----:B------:R-:W-:Y:S02]  /*f000*/  MOV R109, R42 ;  /* 0x0000002a006d7202 */ /* 0x000fe40000000f00 */
[----:B------:R-:W-:Y:S01]  /*f010*/  F2FP.BF16.F32.PACK_AB R49, R75, R74 ;  /* 0x0000004a4b31723e */ /* 0x000fe200000010ff */
[----:B------:R-:W-:Y:S01]  /*f020*/  STSM.16.M88.4 [R55], R8 ;  /* 0x0000000837007844 */ /* 0x000fe20000000200 */
[----:B------:R-:W-:Y:S02]  /*f030*/  F2FP.BF16.F32.PACK_AB R50, R77, R76 ;  /* 0x0000004c4d32723e */ /* 0x000fe400000010ff */
[----:B------:R-:W-:-:S03]  /*f040*/  LOP3.LUT R20, R31, 0x380, RZ, 0xc0, !PT ;  /* 0x000003801f147812 */ /* 0x000fc600078ec0ff */
[----:B------:R4:W-:Y:S01]  /*f050*/  STSM.16.M88.4 [R109], R48 ;  /* 0x000000306d007844 */ /* 0x0009e20000000200 */
[----:B------:R-:W-:-:S03]  /*f060*/  SHF.R.U64 R20, R20, 0x3, RZ ;  /* 0x0000000314147819 */ /* 0x000fc600000012ff */
[----:B------:R-:W-:Y:S01]  /*f070*/  STSM.16.M88.4 [R96], R80 ;  /* 0x0000005060007844 */ /* 0x000fe20000000200 */
[----:B------:R-:W-:Y:S01]  /*f080*/  LOP3.LUT R20, R20, R31, RZ, 0x3c, !PT ;  /* 0x0000001f14147212 */ /* 0x000fe200078e3cff */
[----:B------:R-:W-:Y:S01]  /*f090*/  IMAD.X R31, RZ, RZ, R35, P5 ;  /* 0x000000ffff1f7224 */ /* 0x000fe200028e0623 */
[----:B------:R-:W-:Y:S08]  /*f0a0*/  BAR.SYNC.DEFER_BLOCKING 0x1, 0x100 ;  /* 0x0044000000007b1d */ /* 0x000ff00000010000 */
[----:B----4-:R-:W4:Y:S08]  /*f0b0*/  @P1 LDC R49, c[0x0][0xbec] ;  /* 0x0002fb00ff311b82 */ /* 0x010f300000000800 */
[----:B------:R-:W0:Y:S01]  /*f0c0*/  @P1 LDC R51, c[0x0][0xbf0] ;  /* 0x0002fc00ff331b82 */ /* 0x000e220000000800 */
[----:B---3--:R-:W-:Y:S04]  /*f0d0*/  @!P2 ST.E desc[UR36][R72.64], R88 ;  /* 0x000000584800a985 */ /* 0x008fe8000c101924 */
[----:B--2---:R2:W-:Y:S04]  /*f0e0*/  @!P0 ST.E desc[UR36][R78.64], R0 ;  /* 0x000000004e008985 */ /* 0x0045e8000c101924 */
[----:B------:R3:W5:Y:S04]  /*f0f0*/  LD.E.128 R36, desc[UR36][R30.64] ;  /* 0x000000241e247980 */ /* 0x000768000c101d00 */
[----:B------:R1:W5:Y:S01]  /*f100*/  LD.E.128 R44, desc[UR36][R34.64] ;  /* 0x00000024222c7980 */ /* 0x000362000c101d00 */
[----:B--2---:R-:W-:-:S03]  /*f110*/  IMAD R0, R163, 0x20, R165 ;  /* 0x00000020a3007824 */ /* 0x004fc600078e02a5 */
[----:B------:R2:W5:Y:S01]  /*f120*/  LD.E.128 R4, desc[UR36][R28.64] ;  /* 0x000000241c047980 */ /* 0x000562000c101d00 */
[----:B---3--:R-:W-:-:S03]  /*f130*/  IMAD.IADD R30, R17, 0x1, R0 ;  /* 0x00000001111e7824 */ /* 0x008fc600078e0200 */
[----:B------:R3:W5:Y:S01]  /*f140*/  LD.E.128 R60, desc[UR36][R20.64] ;  /* 0x00000024143c7980 */ /* 0x000762000c101d00 */
[----:B-1----:R-:W-:Y:S02]  /*f150*/  IMAD R35, R58, UR4, RZ ;  /* 0x000000043a237c24 */ /* 0x002fe4000f8e02ff */
[----:B----4-:R-:W-:Y:S01]  /*f160*/  @P1 IMAD.HI.U32 R0, R30, R49, RZ ;  /* 0x000000311e001227 */ /* 0x010fe200078e00ff */
[----:B------:R1:W5:Y:S03]  /*f170*/  LD.E.128 R52, desc[UR36][R24.64] ;  /* 0x0000002418347980 */ /* 0x000366000c101d00 */
[C---:B------:R-:W-:Y:S01]  /*f180*/  IMAD R35, R164.reuse, UR5, R35 ;  /* 0x00000005a4237c24 */ /* 0x040fe2000f8e0223 */
[----:B------:R4:W5:Y:S01]  /*f190*/  LD.E.128 R12, desc[UR36][R2.64] ;  /* 0x00000024020c7980 */ /* 0x000962000c101d00 */
[----:B--2---:R-:W-:Y:S01]  /*f1a0*/  IMAD.WIDE.U32 R28, R164, UR4, RZ ;  /* 0x00000004a41c7c25 */ /* 0x004fe2000f8e00ff */
[----:B------:R-:W-:-:S02]  /*f1b0*/  ULDC.64 UR4, c[0x0][0xaf0] ;  /* 0x0002bc0000047ab9 */ /* 0x000fc40000000a00 */
[----:B------:R-:W5:Y:S01]  /*f1c0*/  LD.E.128 R40, desc[UR36][R32.64] ;  /* 0x0000002420287980 */ /* 0x000f62000c101d00 */
[----:B---3--:R-:W-:Y:S01]  /*f1d0*/  IMAD.MOV.U32 R21, RZ, RZ, R30 ;  /* 0x000000ffff157224 */ /* 0x008fe200078e001e */
[----:B0-----:R-:W-:Y:S01]  /*f1e0*/  @P1 SHF.R.U32.HI R21, RZ, R51, R0 ;  /* 0x00000033ff151219 */ /* 0x001fe20000011600 */
[----:B-1----:R-:W-:Y:S01]  /*f1f0*/  IMAD R25, R112, UR4, RZ ;  /* 0x0000000470197c24 */ /* 0x002fe2000f8e02ff */
[----:B------:R0:W5:Y:S01]  /*f200*/  LD.E.128 R8, desc[UR36][R26.64] ;  /* 0x000000241a087980 */ /* 0x000162000c101d00 */
[----:B----4-:R-:W-:Y:S02]  /*f210*/  IMAD.IADD R3, R29, 0x1, R35 ;  /* 0x000000011d037824 */ /* 0x010fe400078e0223 */
[----:B------:R-:W-:Y:S01]  /*f220*/  IMAD.MOV.U32 R2, RZ, RZ, R28 ;  /* 0x000000ffff027224 */ /* 0x000fe200078e001c */
[--C-:B------:R-:W-:Y:S01]  /*f230*/  SHF.R.S32.HI R0, RZ, 0x1f, R21.reuse ;  /* 0x0000001fff007819 */ /* 0x100fe20000011415 */
[----:B------:R-:W-:Y:S01]  /*f240*/  IMAD.MOV R20, RZ, RZ, -R21 ;  /* 0x000000ffff147224 */ /* 0x000fe200078e0a15 */
[----:B------:R-:W-:Y:S01]  /*f250*/  @!PT LDS RZ, [RZ] ;  /* 0x00000000fffff984 */ /* 0x000fe20000000800 */
[----:B------:R-:W-:Y:S01]  /*f260*/  @!PT LDS RZ, [RZ] ;  /* 0x00000000fffff984 */ /* 0x000fe20000000800 */
[----:B------:R-:W-:Y:S01]  /*f270*/  @!PT LDS RZ, [RZ] ;  /* 0x00000000fffff984 */ /* 0x000fe20000000800 */
[----:B------:R-:W-:Y:S01]  /*f280*/  @!PT LDS RZ, [RZ] ;  /* 0x00000000fffff984 */ /* 0x000fe20000000800 */
[----:B------:R1:W-:Y:S06]  /*f290*/  MEMBAR.ALL.CTA ;  /* 0x0000000000007992 */ /* 0x0003ec0000008000 */
[----:B-1----:R-:W1:Y:S01]  /*f2a0*/  FENCE.VIEW.ASYNC.S ;  /* 0x00000000000073c6 */ /* 0x002e620000000000 */
[----:B------:R-:W-:-:S02]  /*f2b0*/  IMAD R25, R162, UR5, R25 ;  /* 0x00000005a2197c24 */ /* 0x000fc4000f8e0219 */
[----:B------:R-:W-:Y:S01]  /*f2c0*/  IMAD.WIDE.U32 R2, R162, UR4, R2 ;  /* 0x00000004a2027c25 */ /* 0x000fe2000f8e0002 */
[----:B------:R-:W-:-:S03]  /*f2d0*/  ULDC.64 UR4, c[0x0][0xae0] ;  /* 0x0002b80000047ab9 */ /* 0x000fc60000000a00 */
[----:B------:R-:W-:Y:S02]  /*f2e0*/  IMAD R0, R0, UR4, RZ ;  /* 0x0000000400007c24 */ /* 0x000fe4000f8e02ff */
[----:B------:R-:W-:Y:S02]  /*f2f0*/  IMAD R57, R57, R20, R30 ;  /* 0x0000001439397224 */ /* 0x000fe400078e021e */
[----:B------:R-:W-:Y:S02]  /*f300*/  IMAD.IADD R3, R3, 0x1, R25 ;  /* 0x0000000103037824 */ /* 0x000fe400078e0219 */
[C---:B------:R-:W-:Y:S01]  /*f310*/  IMAD R25, R21.reuse, UR5, R0 ;  /* 0x0000000515197c24 */ /* 0x040fe2000f8e0200 */
[----:B------:R-:W-:Y:S01]  /*f320*/  SHF.R.S32.HI R0, RZ, 0x1f, R57 ;  /* 0x0000001fff007819 */ /* 0x000fe20000011439 */
[----:B------:R-:W-:Y:S01]  /*f330*/  IMAD.WIDE.U32 R2, R21, UR4, R2 ;  /* 0x0000000415027c25 */ /* 0x000fe2000f8e0002 */
[----:B------:R-:W-:-:S03]  /*f340*/  ULDC.64 UR4, c[0x0][0xad8] ;  /* 0x0002b60000047ab9 */ /* 0x000fc60000000a00 */
[----:B------:R-:W-:Y:S02]  /*f350*/  IMAD.IADD R3, R3, 0x1, R25 ;  /* 0x0000000103037824 */ /* 0x000fe400078e0219 */
[----:B------:R-:W-:Y:S02]  /*f360*/  IMAD R20, R0, UR4, RZ ;  /* 0x0000000400147c24 */ /* 0x000fe4000f8e02ff */
[----:B0-----:R-:W-:Y:S02]  /*f370*/  IMAD.IADD R26, R165, 0x1, R17 ;  /* 0x00000001a51a7824 */ /* 0x001fe400078e0211 */
[C---:B------:R-:W-:Y:S02]  /*f380*/  IMAD R17, R57.reuse, UR5, R20 ;  /* 0x0000000539117c24 */ /* 0x040fe4000f8e0214 */
[----:B------:R-:W-:Y:S01]  /*f390*/  IMAD.WIDE.U32 R2, R57, UR4, R2 ;  /* 0x0000000439027c25 */ /* 0x000fe2000f8e0002 */
[----:B------:R-:W-:Y:S01]  /*f3a0*/  ISETP.GE.AND P2, PT, R26, R89, PT ;  /* 0x000000591a00720c */ /* 0x000fe20003f46270 */
[----:B------:R-:W-:-:S02]  /*f3b0*/  ULDC.64 UR4, c[0x0][0xa80] ;  /* 0x0002a00000047ab9 */ /* 0x000fc40000000a00 */
[----:B------:R-:W-:Y:S02]  /*f3c0*/  VIADD R0, R26, 0x20 ;  /* 0x000000201a007836 */ /* 0x000fe40000000000 */
[----:B------:R-:W-:Y:S01]  /*f3d0*/  IMAD.IADD R3, R3, 0x1, R17 ;  /* 0x0000000103037824 */ /* 0x000fe200078e0211 */
[----:B------:R-:W-:Y:S01]  /*f3e0*/  LEA R17, P3, R2, UR4, 0x1 ;  /* 0x0000000402117c11 */ /* 0x000fe2000f8608ff */
[----:B------:R-:W-:Y:S01]  /*f3f0*/  VIADD R23, R23, 0x2a820 ;  /* 0x0002a82017177836 */ /* 0x000fe20000000000 */
[-C--:B------:R-:W-:Y:S01]  /*f400*/  ISETP.GE.AND P0, PT, R0, R89.reuse, PT ;  /* 0x000000590000720c */ /* 0x080fe20003f06270 */
[----:B------:R-:W-:Y:S01]  /*f410*/  VIADD R0, R26, 0x40 ;  /* 0x000000401a007836 */ /* 0x000fe20000000000 */
[----:B------:R-:W-:Y:S02]  /*f420*/  LEA.HI.X R24, R2, UR5, R3, 0x1, P3 ;  /* 0x0000000502187c11 */ /* 0x000fe400098f0c03 */
        /* <DEDUP_REMOVED lines=16> */
.L_x_1051:
[----:B------:R-:W-:Y:S05]  /*f530*/  BSYNC B1 ;  /* 0x0000000000017941 */ /* 0x000fea0003800000 */
.L_x_1050:
        /* <DEDUP_REMOVED lines=13> */
.L_x_1053:
[----:B------:R-:W-:Y:S05]  /*f610*/  BSYNC B1 ;  /* 0x0000000000017941 */ /* 0x000fea0003800000 */
.L_x_1052:
[----:B----4-:R4:W0:Y:S01]  /*f620*/  SHFL.IDX PT, R0, R24, 0x2, 0x181f ;  /* 0x00581f0018007f89 */ /* 0x01082200000e0000 */
        /* <DEDUP_REMOVED lines=8> */
[-C--:B0-----:R-:W-:Y:S02]  /*f6b0*/  @!P2 LEA.HI.X R3, R160, R0.reuse, R173, 0x1, P0 ;  /* 0x00000000a003a211 */ /* 0x081fe400000f0cad */
[----:B------:R-:W-:-:S03]  /*f6c0*/  @!P3 LEA.HI.X R21, R161, R0, R172, 0x1, P1 ;  /* 0x00000000a115b211 */ /* 0x000fc600008f0cac */
[----:B-----5:R3:W-:Y:S04]  /*f6d0*/  @!P2 ST.E.128 desc[UR36][R2.64], R36 ;  /* 0x000000240200a985 */ /* 0x0207e8000c101d24 */
[----:B------:R3:W-:Y:S02]  /*f6e0*/  @!P3 ST.E.128 desc[UR36][R20.64], R12 ;  /* 0x0000000c1400b985 */ /* 0x0007e4000c101d24 */
.L_x_1055:
[----:B------:R-:W-:Y:S05]  /*f6f0*/  BSYNC B1 ;  /* 0x0000000000017941 */ /* 0x000fea0003800000 */
.L_x_1054:
[----:B0-----:R-:W-:Y:S01]  /*f700*/  VIADD R0, R26, 0x60 ;  /* 0x000000601a007836 */ /* 0x001fe20000000000 */
[----:B--2-4-:R-:W0:Y:S04]  /*f710*/  SHFL.IDX PT, R24, R24, 0x3, 0x181f ;  /* 0x00781f0018187f89 */ /* 0x014e2800000e0000 */
[----:B------:R-:W-:Y:S01]  /*f720*/  ISETP.GE.AND P0, PT, R0, R89, PT ;  /* 0x000000590000720c */ /* 0x000fe20003f06270 */
[----:B------:R-:W2:-:S12]  /*f730*/  SHFL.IDX PT, R17, R17, 0x3, 0x181f ;  /* 0x00781f0011117f89 */ /* 0x000e9800000e0000 */
[----:B------:R-:W-:Y:S05]  /*f740*/  @P0 BRA `(.L_x_1056) ;  /* 0x00000008006c0947 */ /* 0x000fea0003800000 */
[----:B------:R-:W-:Y:S02]  /*f750*/  ULDC UR4, c[0x0][0xac8] ;  /* 0x0002b20000047ab9 */ /* 0x000fe40000000800 */
[----:B------:R-:W-:-:S13]  /*f760*/  ISETP.GE.AND P1, PT, R160, UR4, PT ;  /* 0x00000004a0007c0c */ /* 0x000fda000bf26270 */
[----:B--23--:R-:W-:-:S04]  /*f770*/  @!P1 LEA R2, P0, R160, R17, 0x1 ;  /* 0x00000011a0029211 */ /* 0x00cfc800078008ff */
[----:B0-----:R-:W-:Y:S02]  /*f780*/  @!P1 LEA.HI.X R3, R160, R24, R173, 0x1, P0 ;  /* 0x00000018a0039211 */ /* 0x001fe400000f0cad */
[----:B------:R-:W-:-:S03]  /*f790*/  ISETP.GE.AND P0, PT, R161, UR4, PT ;  /* 0x00000004a1007c0c */ /* 0x000fc6000bf06270 */
[----:B-----5:R4:W-:Y:S10]  /*f7a0*/  @!P1 ST.E.128 desc[UR36][R2.64], R4 ;  /* 0x0000000402009985 */ /* 0x0209f4000c101d24 */
[----:B------:R-:W-:Y:S05]  /*f7b0*/  @P0 BRA `(.L_x_1056) ;  /* 0x0000000800500947 */ /* 0x000fea0003800000 */
[----:B----4-:R-:W-:-:S04]  /*f7c0*/  LEA R2, P0, R161, R17, 0x1 ;  /* 0x00000011a1027211 */ /* 0x010fc800078008ff */
[----:B------:R-:W-:-:S05]  /*f7d0*/  LEA.HI.X R3, R161, R24, R172, 0x1, P0 ;  /* 0x00000018a1037211 */ /* 0x000fca00000f0cac */
[----:B------:R0:W-:Y:S01]  /*f7e0*/  ST.E.128 desc[UR36][R2.64], R8 ;  /* 0x0000000802007985 */ /* 0x0001e2000c101d24 */
[----:B------:R-:W-:Y:S05]  /*f7f0*/  BRA `(.L_x_1056) ;  /* 0x0000000800407947 */ /* 0x000fea0003800000 */
.L_x_1049:
[----:B------:R-:W2:Y:S01]  /*f800*/  LDC R11, c[0x0][0xbe8] ;  /* 0x0002fa00ff0b7b82 */ /* 0x000ea20000000800 */
[----:B------:R-:W-:Y:S01]  /*f810*/  ISETP.GE.AND P0, PT, R174, 0x80, PT ;  /* 0x00000080ae00780c */ /* 0x000fe20003f06270 */
[----:B------:R-:W-:Y:S01]  /*f820*/  IMAD R0, R163, 0x20, R165 ;  /* 0x00000020a3007824 */ /* 0x000fe200078e02a5 */
[----:B------:R-:W-:Y:S01]  /*f830*/  BSSY B1, `(.L_x_1057) ;  /* 0x000002e000017945 */ /* 0x000fe20003800000 */
[----:B------:R-:W-:Y:S02]  /*f840*/  SHF.R.S32.HI R6, RZ, 0x1f, R164 ;  /* 0x0000001fff067819 */ /* 0x000fe400000114a4 */
[----:B------:R-:W-:Y:S01]  /*f850*/  IMAD.IADD R12, R17, 0x1, R0 ;  /* 0x00000001110c7824 */ /* 0x000fe200078e0200 */
[----:B------:R-:W-:Y:S02]  /*f860*/  SHF.R.S32.HI R8, RZ, 0x1f, R162 ;  /* 0x0000001fff087819 */ /* 0x000fe400000114a2 */
[----:B--2---:R-:W-:-:S13]  /*f870*/  ISETP.NE.AND P1, PT, R11, 0x1, PT ;  /* 0x000000010b00780c */ /* 0x004fda0003f25270 */
[----:B------:R-:W2:Y:S08]  /*f880*/  @P1 LDC R13, c[0x0][0xbec] ;  /* 0x0002fb00ff0d1b82 */ /* 0x000eb00000000800 */
[----:B------:R-:W3:Y:S01]  /*f890*/  @P1 LDC R15, c[0x0][0xbf0] ;  /* 0x0002fc00ff0f1b82 */ /* 0x000ee20000000800 */
[----:B------:R-:W-:Y:S05]  /*f8a0*/  @P0 BRA `(.L_x_1058) ;  /* 0x0000000000980947 */ /* 0x000fea0003800000 */
[----:B------:R-:W4:Y:S01]  /*f8b0*/  S2R R2, SR_TID.X ;  /* 0x0000000000027919 */ /* 0x000f220000002100 */
[----:B------:R-:W5:Y:S01]  /*f8c0*/  LDC R10, c[0x0][0xbe8] ;  /* 0x0002fa00ff0a7b82 */ /* 0x000f620000000800 */
[----:B------:R-:W-:Y:S02]  /*f8d0*/  ULDC UR4, c[0x0][0xa88] ;  /* 0x0002a20000047ab9 */ /* 0x000fe40000000800 */
[----:B-----5:R-:W-:Y:S01]  /*f8e0*/  IMAD R3, R10, UR4, RZ ;  /* 0x000000040a037c24 */ /* 0x020fe2000f8e02ff */
[----:B----4-:R-:W-:-:S04]  /*f8f0*/  IADD3 R4, R17, -0x80, R2 ;  /* 0xffffff8011047810 */ /* 0x010fc80007ffe002 */
[----:B------:R-:W-:-:S13]  /*f900*/  ISETP.GE.AND P0, PT, R4, R3, PT ;  /* 0x000000030400720c */ /* 0x000fda0003f06270 */
[----:B------:R-:W-:Y:S05]  /*f910*/  @P0 BRA `(.L_x_1058) ;  /* 0x00000000007c0947 */ /* 0x000fea0003800000 */
[----:B------:R-:W-:Y:S01]  /*f920*/  ISETP.NE.AND P0, PT, R10, 0x1, PT ;  /* 0x000000010a00780c */ /* 0x000fe20003f05270 */
[----:B------:R-:W-:Y:S01]  /*f930*/  ULDC.64 UR4, c[0x0][0xb90] ;  /* 0x0002e40000047ab9 */ /* 0x000fe20000000a00 */
[----:B------:R-:W-:Y:S02]  /*f940*/  IMAD.MOV.U32 R5, RZ, RZ, R4 ;  /* 0x000000ffff057224 */ /* 0x000fe400078e0004 */
[----:B------:R-:W-:-:S04]  /*f950*/  IMAD R7, R6, UR4, RZ ;  /* 0x0000000406077c24 */ /* 0x000fc8000f8e02ff */
[----:B------:R-:W-:-:S05]  /*f960*/  IMAD R7, R164, UR5, R7 ;  /* 0x00000005a4077c24 */ /* 0x000fca000f8e0207 */
[----:B------:R-:W4:Y:S08]  /*f970*/  @P0 LDC R3, c[0x0][0xbec] ;  /* 0x0002fb00ff030b82 */ /* 0x000f300000000800 */
[----:B------:R-:W5:Y:S01]  /*f980*/  @P0 LDC R9, c[0x0][0xbf0] ;  /* 0x0002fc00ff090b82 */ /* 0x000f620000000800 */
[----:B----4-:R-:W-:-:S04]  /*f990*/  @P0 IMAD.HI.U32 R0, R4, R3, RZ ;  /* 0x0000000304000227 */ /* 0x010fc800078e00ff */
[----:B------:R-:W-:Y:S01]  /*f9a0*/  IMAD.WIDE.U32 R2, R164, UR4, RZ ;  /* 0x00000004a4027c25 */ /* 0x000fe2000f8e00ff */
[----:B------:R-:W-:Y:S01]  /*f9b0*/  ULDC.64 UR4, c[0x0][0xb98] ;  /* 0x0002e60000047ab9 */ /* 0x000fe20000000a00 */
[----:B-----5:R-:W-:Y:S02]  /*f9c0*/  @P0 SHF.R.U32.HI R5, RZ, R9, R0 ;  /* 0x00000009ff050219 */ /* 0x020fe40000011600 */
[----:B------:R-:W-:Y:S02]  /*f9d0*/  IMAD.IADD R3, R3, 0x1, R7 ;  /* 0x0000000103037824 */ /* 0x000fe400078e0207 */
[----:B------:R-:W-:Y:S02]  /*f9e0*/  IMAD R9, R8, UR4, RZ ;  /* 0x0000000408097c24 */ /* 0x000fe4000f8e02ff */
[----:B------:R-:W-:Y:S02]  /*f9f0*/  IMAD.MOV R7, RZ, RZ, -R5 ;  /* 0x000000ffff077224 */ /* 0x000fe400078e0a05 */
[----:B------:R-:W-:-:S04]  /*fa00*/  IMAD.WIDE.U32 R2, R162, UR4, R2 ;  /* 0x00000004a2027c25 */ /* 0x000fc8000f8e0002 */
[----:B------:R-:W-:Y:S01]  /*fa10*/  IMAD R7, R10, R7, R4 ;  /* 0x000000070a077224 */ /* 0x000fe200078e0204 */
[----:B------:R-:W-:Y:S01]  /*fa20*/  IADD3 R2, P0, R5, R2, RZ ;  /* 0x0000000205027210 */ /* 0x000fe20007f1e0ff */
[----:B------:R-:W-:Y:S01]  /*fa30*/  IMAD R4, R162, UR5, R9 ;  /* 0x00000005a2047c24 */ /* 0x000fe2000f8e0209 */
[----:B------:R-:W-:Y:S01]  /*fa40*/  SHF.R.S32.HI R9, RZ, 0x1f, R5 ;  /* 0x0000001fff097819 */ /* 0x000fe20000011405 */
[----:B------:R-:W-:Y:S01]  /*fa50*/  ULDC.64 UR4, c[0x0][0xb88] ;  /* 0x0002e20000047ab9 */ /* 0x000fe20000000a00 */
        /* <DEDUP_REMOVED lines=11> */
.L_x_1058:
[----:B------:R-:W-:Y:S05]  /*fb10*/  BSYNC B1 ;  /* 0x0000000000017941 */ /* 0x000fea0003800000 */
.L_x_1057:
[----:B------:R-:W-:Y:S01]  /*fb20*/  ULDC.64 UR4, c[0x0][0xae8] ;  /* 0x0002ba0000047ab9 */ /* 0x000fe20000000a00 */
[----:B--2---:R-:W-:Y:S01]  /*fb30*/  @P1 IMAD.HI.U32 R0, R12, R13, RZ ;  /* 0x0000000d0c001227 */ /* 0x004fe200078e00ff */
[----:B------:R-:W-:Y:S01]  /*fb40*/  ULDC UR6, c[0x0][0xa88] ;  /* 0x0002a20000067ab9 */ /* 0x000fe20000000800 */
[----:B------:R-:W-:Y:S02]  /*fb50*/  BSSY B1, `(.L_x_1059) ;  /* 0x0000030000017945 */ /* 0x000fe40003800000 */
[----:B----4-:R-:W-:Y:S02]  /*fb60*/  IMAD R3, R6, UR4, RZ ;  /* 0x0000000406037c24 */ /* 0x010fe4000f8e02ff */
[----:B------:R-:W-:Y:S01]  /*fb70*/  IMAD.MOV.U32 R5, RZ, RZ, R12 ;  /* 0x000000ffff057224 */ /* 0x000fe200078e000c */
[----:B---3--:R-:W-:Y:S01]  /*fb80*/  @P1 SHF.R.U32.HI R5, RZ, R15, R0 ;  /* 0x0000000fff051219 */ /* 0x008fe20000011600 */
[C---:B------:R-:W-:Y:S02]  /*fb90*/  IMAD R7, R164.reuse, UR5, R3 ;  /* 0x00000005a4077c24 */ /* 0x040fe4000f8e0203 */
[----:B------:R-:W-:Y:S01]  /*fba0*/  IMAD.WIDE.U32 R2, R164, UR4, RZ ;  /* 0x00000004a4027c25 */ /* 0x000fe2000f8e00ff */
[----:B------:R-:W-:Y:S01]  /*fbb0*/  ULDC.64 UR4, c[0x0][0xaf0] ;  /* 0x0002bc0000047ab9 */ /* 0x000fe20000000a00 */
[----:B------:R-:W-:-:S02]  /*fbc0*/  SHF.R.S32.HI R0, RZ, 0x1f, R5 ;  /* 0x0000001fff007819 */ /* 0x000fc40000011405 */
[----:B------:R-:W-:Y:S02]  /*fbd0*/  IMAD R9, R8, UR4, RZ ;  /* 0x0000000408097c24 */ /* 0x000fe4000f8e02ff */
[----:B------:R-:W-:Y:S02]  /*fbe0*/  IMAD.IADD R3, R3, 0x1, R7 ;  /* 0x0000000103037824 */ /* 0x000fe400078e0207 */
[----:B------:R-:W-:Y:S02]  /*fbf0*/  IMAD.MOV R7, RZ, RZ, -R5 ;  /* 0x000000ffff077224 */ /* 0x000fe400078e0a05 */
[C---:B------:R-:W-:Y:S02]  /*fc00*/  IMAD R9, R162.reuse, UR5, R9 ;  /* 0x00000005a2097c24 */ /* 0x040fe4000f8e0209 */
        /* <DEDUP_REMOVED lines=11> */
[----:B------:R-:W-:Y:S02]  /*fcc0*/  IMAD.IADD R6, R165, 0x1, R17 ;  /* 0x00000001a5067824 */ /* 0x000fe400078e0211 */
[----:B------:R-:W-:Y:S02]  /*fcd0*/  IMAD R11, R11, UR6, RZ ;  /* 0x000000060b0b7c24 */ /* 0x000fe4000f8e02ff */
        /* <DEDUP_REMOVED lines=10> */
[----:B------:R2:W3:Y:S02]  /*fd80*/  SHFL.IDX PT, R2, R4, RZ, 0x181f ;  /* 0x00181fff04027589 */ /* 0x0004e400000e0000 */
[----:B------:R-:W-:Y:S02]  /*fd90*/  ISETP.GE.AND P0, PT, R0, R11, PT ;  /* 0x0000000b0000720c */ /* 0x000fe40003f06270 */
[----:B------:R2:W4:Y:S01]  /*fda0*/  SHFL.IDX PT, R0, R5, RZ, 0x181f ;  /* 0x00181fff05007589 */ /* 0x00052200000e0000 */
[----:B------:R-:W-:Y:S10]  /*fdb0*/  @P2 BRA `(.L_x_1060) ;  /* 0x0000000000242947 */ /* 0x000ff40003800000 */
        /* <DEDUP_REMOVED lines=9> */
.L_x_1060:
[----:B------:R-:W-:Y:S05]  /*fe50*/  BSYNC B1 ;  /* 0x0000000000017941 */ /* 0x000fea0003800000 */
.L_x_1059:
        /* <DEDUP_REMOVED lines=13> */
.L_x_1062:
[----:B------:R-:W-:Y:S05]  /*ff30*/  BSYNC B1 ;  /* 0x0000000000017941 */ /* 0x000fea0003800000 */
.L_x_1061:
        /* <DEDUP_REMOVED lines=13> */
.L_x_1064:
[----:B------:R-:W-:Y:S05]  /*10010*/  BSYNC B1 ;  /* 0x0000000000017941 */ /* 0x000fea0003800000 */
.L_x_1063:
        /* <DEDUP_REMOVED lines=8> */
[CC--:B----4-:R-:W-:Y:S02]  /*100a0*/  @!P2 LEA R6, P0, R160.reuse, R2.reuse, 0x1 ;  /* 0x00000002a006a211 */ /* 0x0d0fe400078008ff */
[C---:B------:R-:W-:Y:S02]  /*100b0*/  @!P3 LEA R2, P1, R161.reuse, R2, 0x1 ;  /* 0x00000002a102b211 */ /* 0x040fe400078208ff */
[-C--:B0-----:R-:W-:Y:S02]  /*100c0*/  @!P2 LEA.HI.X R7, R160, R5.reuse, R173, 0x1, P0 ;  /* 0x00000005a007a211 */ /* 0x081fe400000f0cad */
[----:B------:R-:W-:-:S03]  /*100d0*/  @!P3 LEA.HI.X R3, R161, R5, R172, 0x1, P1 ;  /* 0x00000005a103b211 */ /* 0x000fc600008f0cac */
[----:B------:R0:W-:Y:S04]  /*100e0*/  @!P2 ST.E.128 desc[UR36][R6.64], RZ ;  /* 0x000000ff0600a985 */ /* 0x0001e8000c101d24 */
[----:B------:R0:W-:Y:S02]  /*100f0*/  @!P3 ST.E.128 desc[UR36][R2.64], RZ ;  /* 0x000000ff0200b985 */ /* 0x0001e4000c101d24 */
.L_x_1056:
[----:B------:R-:W-:Y:S05]  /*10100*/  BSYNC B0 ;  /* 0x0000000000007941 */ /* 0x000fea0003800000 */
.L_x_1048:
[----:B------:R-:W-:Y:S02]  /*10110*/  ULDC UR4, c[0x0][0xc38] ;  /* 0x00030e0000047ab9 */ /* 0x000fe40000000800 */
[----:B-1----:R-:W-:-:S13]  /*10120*/  ISETP.GE.AND P0, PT, R16, UR4, PT ;  /* 0x0000000410007c0c */ /* 0x002fda000bf06270 */
[----:B------:R-:W-:Y:S05]  /*10130*/  @!P0 BRA `(.L_x_1065) ;  /* 0xffffff0800ec8947 */ /* 0x000fea000383ffff */
[----:B------:R-:W-:Y:S05]  /*10140*/  EXIT ;  /* 0x000000000000794d */ /* 0x000fea0003800000 */
.L_x_959:
[----:B------:R-:W-:-:S08]  /*10150*/  NOP ;  /* 0x0000000000007918 */ /* 0x000fd00000000000 */
[----:B0-----:R-:W0:-:S00]  /*10160*/  USETMAXREG.DEALLOC.CTAPOOL 0x28 ;  /* 0x00000028000079c8 */ /* 0x001e0000080e0500 */
[----:B0-----:R-:W-:-:S06]  /*10170*/  LOP3.LUT R0, R0, 0x3, RZ, 0xc0, !PT ;  /* 0x0000000300007812 */ /* 0x001fcc00078ec0ff */
[----:B------:R-:W0:Y:S01]  /*10180*/  S2UR UR9, SR_CTAID.X ;  /* 0x00000000000979c3 */ /* 0x000e220000002500 */
[----:B------:R-:W-:Y:S01]  /*10190*/  LOP3.LUT R19, R19, 0xfffff7ff, RZ, 0xc0, !PT ;  /* 0xfffff7ff13137812 */ /* 0x000fe200078ec0ff */
[----:B------:R-:W-:Y:S01]  /*101a0*/  STL [R1], RZ ;  /* 0x000000ff01007387 */ /* 0x000fe20000100800 */
[----:B------:R-:W-:Y:S02]  /*101b0*/  IMAD.MOV.U32 R23, RZ, RZ, RZ ;  /* 0x000000ffff177224 */ /* 0x000fe400078e00ff */
[----:B------:R-:W-:Y:S01]  /*101c0*/  IMAD.MOV.U32 R26, RZ, RZ, 0x1 ;  /* 0x00000001ff1a7424 */ /* 0x000fe200078e00ff */
[----:B------:R1:W2:Y:S02]  /*101d0*/  SHFL.IDX PT, R2, R0, RZ, 0x1f ;  /* 0x00001fff00027589 */ /* 0x0002a400000e0000 */
[----:B-1----:R-:W0:Y:S01]  /*101e0*/  LDC R0, c[0x0][0xc38] ;  /* 0x00030e00ff007b82 */ /* 0x002e220000000800 */
[----:B--2---:R-:W-:-:S13]  /*101f0*/  ISETP.NE.AND P0, PT, R2, RZ, PT ;  /* 0x000000ff0200720c */ /* 0x004fda0003f05270 */
[----:B------:R-:W-:Y:S01]  /*10200*/  @P0 LOP3.LUT R19, R19, 0x800, RZ, 0xfc, !PT ;  /* 0x0000080013130812 */ /* 0x000fe200078efcff */
[----:B------:R-:W-:Y:S06]  /*10210*/  @P0 BAR.ARV 0x4, 0x180 ;  /* 0x0106000000000b1d */ /* 0x000fec0000002000 */
[----:B0-----:R-:W-:-:S13]  /*10220*/  ISETP.LE.AND P0, PT, R0, UR9, PT ;  /* 0x0000000900007c0c */ /* 0x001fda000bf03270 */
[----:B------:R-:W-:Y:S05]  /*10230*/  @P0 BRA `(.L_x_1066) ;  /* 0x0000003c00f40947 */ /* 0x000fea0003800000 */
[----:B------:R-:W2:Y:S01]  /*10240*/  LDL R3, [R1+0x4] ;  /* 0x0000040001037983 */ /* 0x000ea20000100800 */
[----:B------:R-:W-:Y:S01]  /*10250*/  ULDC.64 UR38, c[0x0][0x2f0] ;  /* 0x0000bc0000267ab9 */ /* 0x000fe20000000a00 */
[----:B------:R-:W-:Y:S01]  /*10260*/  ULDC UR7, c[0x0][0x320] ;  /* 0x0000c80000077ab9 */ /* 0x000fe20000000800 */
[----:B------:R-:W-:Y:S01]  /*10270*/  LOP3.LUT R19, R19, 0xfffffffe, RZ, 0xc0, !PT ;  /* 0xfffffffe13137812 */ /* 0x000fe200078ec0ff */
[----:B------:R-:W0:Y:S01]  /*10280*/  S2R R5, SR_TID.X ;  /* 0x0000000000057919 */ /* 0x000e220000002100 */
[----:B------:R-:W-:Y:S01]  /*10290*/  ULDC UR8, c[0x0][0x2b8] ;  /* 0x0000ae0000087ab9 */ /* 0x000fe20000000800 */
[----:B------:R-:W1:Y:S01]  /*102a0*/  S2UR UR6, SR_CgaCtaId ;  /* 0x00000000000679c3 */ /* 0x000e620000008800 */
[----:B------:R-:W-:Y:S01]  /*102b0*/  LOP3.LUT R19, R19, 0xfffffff7, RZ, 0xc0, !PT ;  /* 0xfffffff713137812 */ /* 0x000fe200078ec0ff */
[----:B------:R-:W-:Y:S01]  /*102c0*/  ULDC.64 UR4, c[0x0][0x418] ;  /* 0x0001060000047ab9 */ /* 0x000fe20000000a00 */
[----:B------:R3:W-:Y:S01]  /*102d0*/  STL [R1], RZ ;  /* 0x000000ff01007387 */ /* 0x0007e20000100800 */
[----:B------:R-:W-:Y:S01]  /*102e0*/  UISETP.NE.U32.AND UP0, UPT, UR4, URZ, UPT ;  /* 0x0000003f0400728c */ /* 0x000fe2000bf05070 */
[----:B------:R-:W-:Y:S01]  /*102f0*/  IMAD.U32 R34, RZ, RZ, UR9 ;  /* 0x00000009ff227e24 */ /* 0x000fe2000f8e00ff */
[----:B------:R-:W-:Y:S01]  /*10300*/  ULDC UR40, c[0x0][0x288] ;  /* 0x0000a20000287ab9 */ /* 0x000fe20000000800 */
[----:B------:R-:W-:Y:S01]  /*10310*/  ULDC UR4, c[0x0][0x424] ;  /* 0x0001090000047ab9 */ /* 0x000fe20000000800 */
[----:B------:R-:W-:Y:S01]  /*10320*/  UISETP.NE.AND.EX UP0, UPT, UR5, URZ, UPT, UP0 ;  /* 0x0000003f0500728c */ /* 0x000fe2000bf05300 */
[----:B------:R-:W-:Y:S01]  /*10330*/  IMAD.MOV.U32 R26, RZ, RZ, 0x1 ;  /* 0x00000001ff1a7424 */ /* 0x000fe200078e00ff */
[----:B------:R-:W-:Y:S01]  /*10340*/  ULDC UR47, c[0x0][0xc] ;  /* 0x00000300002f7ab9 */ /* 0x000fe20000000800 */
[----:B------:R-:W-:Y:S01]  /*10350*/  UMOV UR5, 0x400 ;  /* 0x0000040000057882 */ /* 0x000fe20000000000 */
[----:B------:R-:W-:Y:S01]  /*10360*/  USEL UR4, UR4, 0x1, UP0 ;  /* 0x0000000104047887 */ /* 0x000fe20008000000 */
[----:B------:R-:W-:-:S03]  /*10370*/  IMAD.MOV.U32 R23, RZ, RZ, RZ ;  /* 0x000000ffff177224 */ /* 0x000fc600078e00ff */
[----:B------:R-:W-:-:S04]  /*10380*/  UIMAD UR38, UR4, UR38, URZ ;  /* 0x00000026042672a4 */ /* 0x000fc8000f8e023f */
[----:B------:R-:W-:Y:S02]  /*10390*/  UIADD3 UR4, UR38, 0x5f, URZ ;  /* 0x0000005f26047890 */ /* 0x000fe4000fffe03f */
[----:B------:R-:W-:Y:S02]  /*103a0*/  UIADD3 UR49, UR38, 0x1, -UR40 ;  /* 0x0000000126317890 */ /* 0x000fe4000fffe828 */
[----:B-1----:R-:W-:Y:S02]  /*103b0*/  ULEA UR6, UR6, UR5, 0x18 ;  /* 0x0000000506067291 */ /* 0x002fe4000f8ec03f */
[----:B------:R-:W-:Y:S01]  /*103c0*/  UIMAD.WIDE UR4, UR4, 0x2aaaaaab, URZ ;  /* 0x2aaaaaab040478a5 */ /* 0x000fe2000f8e023f */
[C---:B0-----:R-:W-:Y:S01]  /*103d0*/  IMAD.SHL.U32 R30, R5.reuse, 0x8, RZ ;  /* 0x00000008051e7824 */ /* 0x041fe200078e00ff */
[----:B------:R-:W-:Y:S02]  /*103e0*/  LOP3.LUT R4, R5, 0x7f, RZ, 0xc0, !PT ;  /* 0x0000007f05047812 */ /* 0x000fe400078ec0ff */
[----:B------:R-:W-:Y:S01]  /*103f0*/  IMAD.U32 R16, RZ, RZ, UR6 ;  /* 0x00000006ff107e24 */ /* 0x000fe2000f8e00ff */
[----:B------:R-:W-:Y:S01]  /*10400*/  USHF.R.U32.HI UR41, URZ, 0x1f, UR5 ;  /* 0x0000001f3f297899 */ /* 0x000fe20008011605 */
[----:B------:R-:W-:-:S02]  /*10410*/  LOP3.LUT R0, R30, 0x1f8, RZ, 0xc0, !PT ;  /* 0x000001f81e007812 */ /* 0x000fc400078ec0ff */
[----:B------:R-:W-:Y:S01]  /*10420*/  LOP3.LUT R37, R30, 0x38, RZ, 0xc0, !PT ;  /* 0x000000381e257812 */ /* 0x000fe200078ec0ff */
[----:B------:R-:W-:Y:S01]  /*10430*/  ULEA.HI.SX32 UR41, UR5, UR41, 0x1c ;  /* 0x0000002905297291 */ /* 0x000fe2000f8fe23f */
[----:B------:R-:W-:Y:S02]  /*10440*/  SHF.R.U32.HI R36, RZ, 0x3, R4 ;  /* 0x00000003ff247819 */ /* 0x000fe40000011604 */
[----:B------:R-:W-:Y:S02]  /*10450*/  LOP3.LUT R2, R37, 0x80, RZ, 0xfc, !PT ;  /* 0x0000008025027812 */ /* 0x000fe400078efcff */
[----:B--2---:R-:W-:Y:S02]  /*10460*/  R2UR UR10, R3 ;  /* 0x00000000030a72ca */ /* 0x004fe400000e0000 */
[----:B------:R-:W-:Y:S02]  /*10470*/  LOP3.LUT R3, R0, 0x38, R5, 0x78, !PT ;  /* 0x0000003800037812 */ /* 0x000fe400078e7805 */
[----:B------:R-:W-:-:S02]  /*10480*/  LOP3.LUT R0, R37, 0x40, RZ, 0xfc, !PT ;  /* 0x0000004025007812 */ /* 0x000fc400078efcff */
[----:B------:R-:W-:Y:S01]  /*10490*/  LOP3.LUT R30, R3, 0x200, R30, 0xf8, !PT ;  /* 0x00000200031e7812 */ /* 0x000fe200078ef81e */
[----:B------:R-:W-:Y:S01]  /*104a0*/  IMAD.SHL.U32 R3, R5, 0x10, RZ ;  /* 0x0000001005037824 */ /* 0x000fe200078e00ff */
[C---:B------:R-:W-:Y:S02]  /*104b0*/  ISETP.GE.AND P0, PT, R0.reuse, UR39, PT ;  /* 0x0000002700007c0c */ /* 0x040fe4000bf06270 */
[----:B------:R-:W-:Y:S01]  /*104c0*/  ISETP.GE.AND P1, PT, R0, UR7, PT ;  /* 0x0000000700007c0c */ /* 0x000fe2000bf26270 */
[----:B------:R-:W-:Y:S02]  /*104d0*/  IMAD R31, R30, 0x2, R16 ;  /* 0x000000021e1f7824 */ /* 0x000fe400078e0210 */
[----:B------:R-:W-:-:S08]  /*104e0*/  ULOP3.LUT UR48, UR10, 0x2, URZ, 0xfc, !UPT ;  /* 0x000000020a307892 */ /* 0x000fd0000f8efc3f */
[----:B------:R-:W-:Y:S02]  /*104f0*/  @P0 LOP3.LUT R19, R19, 0x8, RZ, 0xfc, !PT ;  /* 0x0000000813130812 */ /* 0x000fe400078efcff */
[----:B------:R-:W-:Y:S02]  /*10500*/  ISETP.GE.AND P0, PT, R0, UR8, PT ;  /* 0x0000000800007c0c */ /* 0x000fe4000bf06270 */
[----:B------:R-:W-:Y:S02]  /*10510*/  @P1 LOP3.LUT R19, R19, 0x1, RZ, 0xfc, !PT ;  /* 0x0000000113131812 */ /* 0x000fe400078efcff */
[----:B------:R-:W-:Y:S02]  /*10520*/  ISETP.GE.AND P1, PT, R2, UR8, PT ;  /* 0x0000000802007c0c */ /* 0x000fe4000bf26270 */
[----:B------:R-:W-:Y:S02]  /*10530*/  LOP3.LUT R19, R19, 0xfffffdff, RZ, 0xc0, !PT ;  /* 0xfffffdff13137812 */ /* 0x000fe400078ec0ff */
[----:B------:R-:W-:-:S05]  /*10540*/  LOP3.LUT R0, R36, 0x70, R3, 0xf8, !PT ;  /* 0x0000007024007812 */ /* 0x000fca00078ef803 */
[----:B------:R-:W-:Y:S02]  /*10550*/  @P0 LOP3.LUT R19, R19, 0x200, RZ, 0xfc, !PT ;  /* 0x0000020013130812 */ /* 0x000fe400078efcff */
[----:B------:R-:W-:Y:S02]  /*10560*/  ISETP.GE.AND P0, PT, R2, UR39, PT ;  /* 0x0000002702007c0c */ /* 0x000fe4000bf06270 */
[----:B------:R-:W-:-:S11]  /*10570*/  LOP3.LUT R19, R19, 0xfffffffb, RZ, 0xc0, !PT ;  /* 0xfffffffb13137812 */ /* 0x000fd600078ec0ff */
[----:B------:R-:W-:Y:S02]  /*10580*/  @P0 LOP3.LUT R19, R19, 0x4, RZ, 0xfc, !PT ;  /* 0x0000000413130812 */ /* 0x000fe400078efcff */
[----:B------:R-:W-:Y:S01]  /*10590*/  ISETP.GE.AND P0, PT, R37, UR39, PT ;  /* 0x0000002725007c0c */ /* 0x000fe2000bf06270 */
[----:B------:R-:W-:Y:S01]  /*105a0*/  ULDC UR39, c[0x0][0x448] ;  /* 0x0001120000277ab9 */ /* 0x000fe20000000800 */
[----:B------:R-:W-:Y:S01]  /*105b0*/  LOP3.LUT R19, R19, 0xfffffeff, RZ, 0xc0, !PT ;  /* 0xfffffeff13137812 */ /* 0x000fe200078ec0ff */
[----:B------:R-:W-:Y:S02]  /*105c0*/  UIMAD UR39, UR39, UR40, URZ ;  /* 0x00000028272772a4 */ /* 0x000fe4000f8e023f */
[----:B------:R-:W-:Y:S01]  /*105d0*/  UIADD3 UR40, UR38, -UR40, URZ ;  /* 0x8000002826287290 */ /* 0x000fe2000fffe03f */
[----:B------:R-:W-:Y:S02]  /*105e0*/  @P1 LOP3.LUT R19, R19, 0x100, RZ, 0xfc, !PT ;  /* 0x0000010013131812 */ /* 0x000fe400078efcff */
[----:B------:R-:W-:-:S02]  /*105f0*/  ISETP.GE.AND P1, PT, R37, UR7, PT ;  /* 0x0000000725007c0c */ /* 0x000fc4000bf26270 */
[----:B------:R-:W-:-:S04]  /*10600*/  LOP3.LUT R19, R19, 0xffffffef, RZ, 0xc0, !PT ;  /* 0xffffffef13137812 */ /* 0x000fc800078ec0ff */
[----:B------:R-:W-:Y:S02]  /*10610*/  @P0 LOP3.LUT R19, R19, 0x10, RZ, 0xfc, !PT ;  /* 0x0000001013130812 */ /* 0x000fe400078efcff */
[----:B------:R-:W-:Y:S02]  /*10620*/  ISETP.GE.AND P0, PT, R37, UR8, PT ;  /* 0x0000000825007c0c */ /* 0x000fe4000bf06270 */
[----:B------:R-:W-:-:S04]  /*10630*/  LOP3.LUT R19, R19, 0xfffffbff, RZ, 0xc0, !PT ;  /* 0xfffffbff13137812 */ /* 0x000fc800078ec0ff */
[----:B------:R-:W-:-:S04]  /*10640*/  LOP3.LUT R19, R19, 0xfffffffd, RZ, 0xc0, !PT ;  /* 0xfffffffd13137812 */ /* 0x000fc800078ec0ff */
[----:B------:R-:W-:-:S04]  /*10650*/  @P1 LOP3.LUT R19, R19, 0x2, RZ, 0xfc, !PT ;  /* 0x0000000213131812 */ /* 0x000fc800078efcff */
[----:B---3--:R-:W-:-:S07]  /*10660*/  @P0 LOP3.LUT R19, R19, 0x400, RZ, 0xfc, !PT ;  /* 0x0000040013130812 */ /* 0x008fce00078efcff */
.L_x_1121:
[----:B------:R-:W-:Y:S01]  /*10670*/  ULDC UR7, c[0x0][0xc60] ;  /* 0x0003180000077ab9 */ /* 0x000fe20000000800 */
[C---:B------:R-:W-:Y:S01]  /*10680*/  R2UR UR42, R34.reuse ;  /* 0x00000000222a72ca */ /* 0x040fe200000e0000 */
[----:B------:R-:W-:Y:S01]  /*10690*/  UISETP.NE.AND UP0, UPT, UR7, 0x1, UPT ;  /* 0x000000010700788c */ /* 0x000fe2000bf05270 */
[----:B------:R-:W-:-:S10]  /*106a0*/  R2UR UR6, R34 ;  /* 0x00000000220672ca */ /* 0x000fd400000e0000 */
[----:B------:R-:W-:Y:S01]  /*106b0*/  @UP0 ULDC UR4, c[0x0][0xc64] ;  /* 0x0003190000040ab9 */ /* 0x000fe20000000800 */
[----:B------:R-:W-:Y:S01]  /*106c0*/  @UP0 ULDC UR8, c[0x0][0xc68] ;  /* 0x00031a0000080ab9 */ /* 0x000fe20000000800 */
[----:B------:R-:W-:-:S04]  /*106d0*/  UIMAD.WIDE.U32 UR4, UR42, UR4, URZ ;  /* 0x000000042a0472a5 */ /* 0x000fc8000f8e003f */
[----:B------:R-:W-:-:S03]  /*106e0*/  @UP0 USHF.R.U32.HI UR42, URZ, UR8, UR5 ;  /* 0x000000083f2a0299 */ /* 0x000fc60008011605 */
[----:B------:R-:W-:Y:S02]  /*106f0*/  ULDC UR4, c[0x0][0xc78] ;  /* 0x00031e0000047ab9 */ /* 0x000fe40000000800 */
[----:B------:R-:W-:Y:S02]  /*10700*/  UISETP.GE.AND UP0, UPT, UR42, UR4, UPT ;  /* 0x000000042a00728c */ /* 0x000fe4000bf06270 */
[----:B------:R-:W-:-:S04]  /*10710*/  UIADD3 UR4, -UR42, URZ, URZ ;  /* 0x0000003f2a047290 */ /* 0x000fc8000fffe13f */
[----:B------:R-:W-:Y:S01]  /*10720*/  PLOP3.LUT P0, PT, PT, PT, UP0, 0x40, 0x0 ;  /* 0x000000000000781c */ /* 0x000fe20003f0e808 */
[----:B------:R-:W-:-:S12]  /*10730*/  UIMAD UR7, UR7, UR4, UR6 ;  /* 0x00000004070772a4 */ /* 0x000fd8000f8e0206 */
[----:B0----5:R-:W-:Y:S05]  /*10740*/  @P0 BRA `(.L_x_1067) ;  /* 0x0000000000200947 */ /* 0x021fea0003800000 */
[----:B------:R-:W-:Y:S01]  /*10750*/  ULDC UR8, c[0x0][0xc6c] ;  /* 0x00031b0000087ab9 */ /* 0x000fe20000000800 */
[----:B------:R-:W-:Y:S01]  /*10760*/  UMOV UR6, UR7 ;  /* 0x0000000700067c82 */ /* 0x000fe20008000000 */
[----:B------:R-:W-:-:S11]  /*10770*/  UISETP.NE.AND UP0, UPT, UR8, 0x1, UPT ;  /* 0x000000010800788c */ /* 0x000fd6000bf05270 */
[----:B------:R-:W-:Y:S02]  /*10780*/  @UP0 ULDC.64 UR10, c[0x0][0xc70] ;  /* 0x00031c00000a0ab9 */ /* 0x000fe40000000a00 */
[----:B------:R-:W-:-:S04]  /*10790*/  UIMAD.WIDE.U32 UR4, UR7, UR10, URZ ;  /* 0x0000000a070472a5 */ /* 0x000fc8000f8e003f */
[----:B------:R-:W-:-:S04]  /*107a0*/  @UP0 USHF.R.U32.HI UR6, URZ, UR11, UR5 ;  /* 0x0000000b3f060299 */ /* 0x000fc80008011605 */
[----:B------:R-:W-:Y:S01]  /*107b0*/  UIMAD UR4, UR6, UR8, URZ ;  /* 0x00000008060472a4 */ /* 0x000fe2000f8e023f */
[----:B------:R-:W-:Y:S11]  /*107c0*/  BRA `(.L_x_1068) ;  /* 0x00000000001c7947 */ /* 0x000ff60003800000 */
.L_x_1067:
[----:B------:R-:W-:Y:S01]  /*107d0*/  ULDC UR8, c[0x0][0xc54] ;  /* 0x0003150000087ab9 */ /* 0x000fe20000000800 */
[----:B------:R-:W-:Y:S01]  /*107e0*/  UMOV UR6, UR7 ;  /* 0x0000000700067c82 */ /* 0x000fe20008000000 */
[----:B------:R-:W-:-:S11]  /*107f0*/  UISETP.NE.AND UP0, UPT, UR8, 0x1, UPT ;  /* 0x000000010800788c */ /* 0x000fd6000bf05270 */
[----:B------:R-:W-:Y:S02]  /*10800*/  @UP0 ULDC.64 UR10, c[0x0][0xc58] ;  /* 0x00031600000a0ab9 */ /* 0x000fe40000000a00 */
[----:B------:R-:W-:-:S04]  /*10810*/  UIMAD.WIDE.U32 UR4, UR7, UR10, URZ ;  /* 0x0000000a070472a5 */ /* 0x000fc8000f8e003f */
[----:B------:R-:W-:-:S04]  /*10820*/  @UP0 USHF.R.U32.HI UR6, URZ, UR11, UR5 ;  /* 0x0000000b3f060299 */ /* 0x000fc80008011605 */
[----:B------:R-:W-:-:S12]  /*10830*/  UIMAD UR4, UR6, UR8, URZ ;  /* 0x00000008060472a4 */ /* 0x000fd8000f8e023f */
.L_x_1068:
[----:B------:R-:W-:Y:S01]  /*10840*/  ULDC UR5, c[0x0][0xc48] ;  /* 0x0003120000057ab9 */ /* 0x000fe20000000800 */
[----:B------:R-:W-:Y:S01]  /*10850*/  ULDC.64 UR8, c[0x0][0xa28] ;  /* 0x00028a0000087ab9 */ /* 0x000fe20000000a00 */
[----:B------:R-:W-:Y:S01]  /*10860*/  UISETP.NE.AND UP1, UPT, UR5, 0x1, UPT ;  /* 0x000000010500788c */ /* 0x000fe2000bf25270 */
[----:B------:R-:W-:Y:S01]  /*10870*/  IMAD.MOV.U32 R32, RZ, RZ, RZ ;  /* 0x000000ffff207224 */ /* 0x000fe200078e00ff */
[----:B------:R-:W-:Y:S02]  /*10880*/  UIADD3 UR4, UR7, -UR4, URZ ;  /* 0x8000000407047290 */ /* 0x000fe4000fffe03f */
[----:B------:R-:W-:Y:S01]  /*10890*/  UISETP.NE.U32.AND UP0, UPT, UR8, URZ, UPT ;  /* 0x0000003f0800728c */ /* 0x000fe2000bf05070 */
[----:B------:R-:W-:Y:S02]  /*108a0*/  ULDC UR5, c[0x0][0xc54] ;  /* 0x0003150000057ab9 */ /* 0x000fe40000000800 */
[----:B------:R-:W-:Y:S02]  /*108b0*/  UIMAD UR42, UR42, UR5, UR4 ;  /* 0x000000052a2a72a4 */ /* 0x000fe4000f8e0204 */
[----:B------:R-:W-:-:S02]  /*108c0*/  UISETP.NE.AND.EX UP0, UPT, UR9, URZ, UPT, UP0 ;  /* 0x0000003f0900728c */ /* 0x000fc4000bf05300 */
[----:B------:R-:W-:Y:S01]  /*108d0*/  @UP1 ULDC UR4, c[0x0][0xc4c] ;  /* 0x0003130000041ab9 */ /* 0x000fe20000000800 */
[----:B------:R-:W-:Y:S01]  /*108e0*/  @UP1 ULDC UR7, c[0x0][0xc50] ;  /* 0x0003140000071ab9 */ /* 0x000fe20000000800 */
[----:B------:R-:W-:Y:S02]  /*108f0*/  UIMAD.WIDE.U32 UR4, UR42, UR4, URZ ;  /* 0x000000042a0472a5 */ /* 0x000fe4000f8e003f */
[----:B------:R-:W-:Y:S01]  /*10900*/  UMOV UR43, UR42 ;  /* 0x0000002a002b7c82 */ /* 0x000fe20008000000 */
[----:B------:R-:W-:Y:S01]  /*10910*/  ULOP3.LUT UR6, UR6, 0x1ffffff, URZ, 0x3c, !UPT ;  /* 0x01ffffff06067892 */ /* 0x000fe2000f8e3c3f */
[----:B------:R-:W-:Y:S01]  /*10920*/  PLOP3.LUT P0, PT, PT, PT, UP0, 0x80, 0x0 ;  /* 0x000000000000781c */ /* 0x000fe20003f0f008 */
[----:B------:R-:W-:-:S03]  /*10930*/  @UP1 USHF.R.U32.HI UR43, URZ, UR7, UR5 ;  /* 0x000000073f2b1299 */ /* 0x000fc60008011605 */
[----:B------:R-:W-:Y:S02]  /*10940*/  @UP0 ULDC.64 UR4, c[0x0][0xa28] ;  /* 0x00028a0000040ab9 */ /* 0x000fe40000000a00 */
[----:B------:R-:W-:-:S06]  /*10950*/  @UP0 UIMAD.WIDE UR4, UR43, 0x4, UR4 ;  /* 0x000000042b0408a5 */ /* 0x000fcc000f8e0204 */
[----:B------:R-:W-:Y:S01]  /*10960*/  IMAD.U32 R3, RZ, RZ, UR5 ;  /* 0x00000005ff037e24 */ /* 0x000fe2000f8e00ff */
[----:B------:R-:W-:Y:S01]  /*10970*/  ULDC UR5, c[0x0][0x448] ;  /* 0x0001120000057ab9 */ /* 0x000fe20000000800 */
[----:B------:R-:W-:Y:S01]  /*10980*/  IMAD.U32 R2, RZ, RZ, UR4 ;  /* 0x00000004ff027e24 */ /* 0x000fe2000f8e00ff */
[----:B------:R-:W-:Y:S01]  /*10990*/  ULDC UR4, c[0x0][0xc3c] ;  /* 0x00030f0000047ab9 */ /* 0x000fe20000000800 */
[----:B------:R-:W-:Y:S02]  /*109a0*/  UISETP.NE.AND UP2, UPT, UR5, 0x1, UPT ;  /* 0x000000010500788c */ /* 0x000fe4000bf45270 */
[----:B------:R-:W-:Y:S01]  /*109b0*/  UIADD3 UR6, UR6, UR4, URZ ;  /* 0x0000000406067290 */ /* 0x000fe2000fffe03f */
[----:B------:R0:W5:Y:S01]  /*109c0*/  @P0 LDG.E R32, desc[UR36][R2.64] ;  /* 0x0000002402200981 */ /* 0x000162000c1e1900 */
[----:B------:R-:W-:Y:S02]  /*109d0*/  UP2UR UR50, UPR, URZ, 0x4 ;  /* 0x000000043f327883 */ /* 0x000fe40008000000 */
[----:B------:R-:W-:-:S04]  /*109e0*/  USHF.L.U32 UR44, UR6, 0x7, URZ ;  /* 0x00000007062c7899 */ /* 0x000fc8000800063f */
[----:B------:R-:W-:Y:S01]  /*109f0*/  UIADD3 UR6, UR44, 0x7f, URZ ;  /* 0x0000007f2c067890 */ /* 0x000fe2000fffe03f */
[----:B------:R-:W-:Y:S01]  /*10a00*/  @UP2 ULDC UR4, c[0x0][0x44c] ;  /* 0x0001130000042ab9 */ /* 0x000fe20000000800 */
[----:B------:R-:W-:Y:S02]  /*10a10*/  @UP2 ULDC UR7, c[0x0][0x450] ;  /* 0x0001140000072ab9 */ /* 0x000fe40000000800 */
[----:B------:R-:W-:-:S04]  /*10a20*/  UIMAD.WIDE.U32 UR4, UR6, UR4, URZ ;  /* 0x00000004060472a5 */ /* 0x000fc8000f8e003f */
[----:B------:R-:W-:-:S03]  /*10a30*/  @UP2 USHF.R.U32.HI UR6, URZ, UR7, UR5 ;  /* 0x000000073f062299 */ /* 0x000fc60008011605 */
[----:B------:R-:W-:Y:S01]  /*10a40*/  ULDC.64 UR4, c[0x0][0x9e0] ;  /* 0x0002780000047ab9 */ /* 0x000fe20000000a00 */
[----:B------:R-:W-:Y:S02]  /*10a50*/  UIADD3 UR6, UR49, UR6, URZ ;  /* 0x0000000631067290 */ /* 0x000fe4000fffe03f */
[----:B------:R-:W-:Y:S02]  /*10a60*/  UISETP.GE.AND UP0, UPT, UR5, 0x1, UPT ;  /* 0x000000010500788c */ /* 0x000fe4000bf06270 */
[----:B------:R-:W-:-:S04]  /*10a70*/  UIADD3 UR4, UR6, UR4, URZ ;  /* 0x0000000406047290 */ /* 0x000fc8000fffe03f */
[----:B------:R-:W-:-:S13]  /*10a80*/  PLOP3.LUT P0, PT, PT, PT, UP0, 0x40, 0x0 ;  /* 0x000000000000781c */ /* 0x000fda0003f0e808 */
[----:B0-----:R-:W-:Y:S05]  /*10a90*/  @P0 BRA `(.L_x_1069) ;  /* 0x0000000000440947 */ /* 0x001fea0003800000 */
[----:B------:R-:W-:Y:S01]  /*10aa0*/  ISETP.LT.AND P0, PT, RZ, UR6, PT ;  /* 0x00000006ff007c0c */ /* 0x000fe2000bf01270 */
[----:B------:R-:W-:-:S12]  /*10ab0*/  UIADD3 UR8, UR6, -0x1, URZ ;  /* 0xffffffff06087890 */ /* 0x000fd8000fffe03f */
[----:B------:R-:W-:Y:S05]  /*10ac0*/  @P0 BRA `(.L_x_1070) ;  /* 0x00000000001c0947 */ /* 0x000fea0003800000 */
[----:B------:R-:W-:Y:S02]  /*10ad0*/  UISETP.NE.AND UP1, UPT, UR5, 0x1, UPT ;  /* 0x000000010500788c */ /* 0x000fe4000bf25270 */
[----:B------:R-:W-:-:S09]  /*10ae0*/  UIADD3 UR8, -UR6, URZ, URZ ;  /* 0x0000003f06087290 */ /* 0x000fd2000fffe13f */
[----:B------:R-:W-:Y:S02]  /*10af0*/  @UP1 ULDC.64 UR10, c[0x0][0x9e8] ;  /* 0x00027a00000a1ab9 */ /* 0x000fe40000000a00 */
[----:B------:R-:W-:-:S04]  /*10b00*/  UIMAD.WIDE.U32 UR6, UR8, UR10, URZ ;  /* 0x0000000a080672a5 */ /* 0x000fc8000f8e003f */
[----:B------:R-:W-:-:S04]  /*10b10*/  @UP1 USHF.R.U32.HI UR8, URZ, UR11, UR7 ;  /* 0x0000000b3f081299 */ /* 0x000fc80008011607 */
[----:B------:R-:W-:Y:S01]  /*10b20*/  ULOP3.LUT UR8, URZ, UR8, URZ, 0x33, !UPT ;  /* 0x000000083f087292 */ /* 0x000fe2000f8e333f */
[----:B------:R-:W-:Y:S11]  /*10b30*/  BRA `(.L_x_1071) ;  /* 0x0000000000107947 */ /* 0x000ff60003800000 */
.L_x_1070:
[----:B------:R-:W-:-:S11]  /*10b40*/  UISETP.NE.AND UP1, UPT, UR5, 0x1, UPT ;  /* 0x000000010500788c */ /* 0x000fd6000bf25270 */
[----:B------:R-:W-:Y:S02]  /*10b50*/  @UP1 ULDC.64 UR10, c[0x0][0x9e8] ;  /* 0x00027a00000a1ab9 */ /* 0x000fe40000000a00 */
[----:B------:R-:W-:-:S04]  /*10b60*/  UIMAD.WIDE.U32 UR6, UR8, UR10, URZ ;  /* 0x0000000a080672a5 */ /* 0x000fc8000f8e003f */
[----:B------:R-:W-:-:S12]  /*10b70*/  @UP1 USHF.R.U32.HI UR8, URZ, UR11, UR7 ;  /* 0x0000000b3f081299 */ /* 0x000fd80008011607 */
.L_x_1071:
[----:B------:R-:W-:-:S04]  /*10b80*/  UIMAD UR8, UR8, UR5, UR5 ;  /* 0x00000005080872a4 */ /* 0x000fc8000f8e0205 */
[----:B------:R-:W-:-:S04]  /*10b90*/  UISETP.LT.AND UP1, UPT, UR4, UR8, UPT ;  /* 0x000000080400728c */ /* 0x000fc8000bf21270 */
[----:B------:R-:W-:-:S12]  /*10ba0*/  USEL UR4, UR4, UR8, UP1 ;  /* 0x0000000804047287 */ /* 0x000fd80008800000 */
.L_x_1069:
[----:B------:R-:W-:Y:S01]  /*10bb0*/  UISETP.NE.AND UP1, UPT, UR50, URZ, UPT ;  /* 0x0000003f3200728c */ /* 0x000fe2000bf25270 */
[----:B------:R-:W-:Y:S01]  /*10bc0*/  PLOP3.LUT P0, PT, PT, PT, UP0, 0x40, 0x0 ;  /* 0x000000000000781c */ /* 0x000fe20003f0e808 */
[----:B------:R-:W-:Y:S01]  /*10bd0*/  UIADD3 UR6, UR4, 0x5f, URZ ;  /* 0x0000005f04067890 */ /* 0x000fe2000fffe03f */
[----:B------:R-:W-:-:S03]  /*10be0*/  UMOV UR10, UR44 ;  /* 0x0000002c000a7c82 */ /* 0x000fc60008000000 */
[----:B------:R-:W-:-:S04]  /*10bf0*/  UIMAD.WIDE UR6, UR6, 0x2aaaaaab, URZ ;  /* 0x2aaaaaab060678a5 */ /* 0x000fc8000f8e023f */
[----:B------:R-:W-:Y:S01]  /*10c00*/  USHF.R.U32.HI UR4, URZ, 0x1f, UR7 ;  /* 0x0000001f3f047899 */ /* 0x000fe20008011607 */
[----:B------:R-:W-:Y:S02]  /*10c10*/  @UP1 ULDC UR8, c[0x0][0x44c] ;  /* 0x0001130000081ab9 */ /* 0x000fe40000000800 */
[----:B------:R-:W-:Y:S01]  /*10c20*/  @UP1 ULDC UR6, c[0x0][0x450] ;  /* 0x0001140000061ab9 */ /* 0x000fe20000000800 */
[----:B------:R-:W-:Y:S02]  /*10c30*/  UIMAD.WIDE.U32 UR8, UR44, UR8, URZ ;  /* 0x000000082c0872a5 */ /* 0x000fe4000f8e003f */
[----:B------:R-:W-:Y:S02]  /*10c40*/  ULEA.HI.SX32 UR4, UR7, UR4, 0x1c ;  /* 0x0000000407047291 */ /* 0x000fe4000f8fe23f */
[----:B------:R-:W-:Y:S02]  /*10c50*/  @UP1 USHF.R.U32.HI UR10, URZ, UR6, UR9 ;  /* 0x000000063f0a1299 */ /* 0x000fe40008011609 */
[----:B------:R-:W-:-:S02]  /*10c60*/  UISETP.LT.AND UP1, UPT, UR41, UR4, UPT ;  /* 0x000000042900728c */ /* 0x000fc4000bf21270 */
[----:B------:R-:W-:Y:S01]  /*10c70*/  UIADD3 UR6, UR40, UR10, URZ ;  /* 0x0000000a28067290 */ /* 0x000fe2000fffe03f */
[----:B------:R-:W-:Y:S01]  /*10c80*/  ULDC UR8, c[0x0][0x9dc] ;  /* 0x0002770000087ab9 */ /* 0x000fe20000000800 */
[----:B------:R-:W-:Y:S02]  /*10c90*/  USEL UR45, UR41, UR4, UP1 ;  /* 0x00000004292d7287 */ /* 0x000fe40008800000 */
[----:B------:R-:W-:Y:S01]  /*10ca0*/  UIADD3 UR8, UR6, -UR8, URZ ;  /* 0x8000000806087290 */ /* 0x000fe2000fffe03f */
[----:B------:R-:W-:Y:S11]  /*10cb0*/  @P0 BRA `(.L_x_1072) ;  /* 0x0000000000480947 */ /* 0x000ff60003800000 */
[----:B------:R-:W-:Y:S02]  /*10cc0*/  UMOV UR4, UR6 ;  /* 0x0000000600047c82 */ /* 0x000fe40008000000 */
[----:B------:R-:W-:-:S06]  /*10cd0*/  UISETP.GT.AND UP0, UPT, UR4, -0x1, UPT ;  /* 0xffffffff0400788c */ /* 0x000fcc000bf04270 */
[----:B------:R-:W-:-:S13]  /*10ce0*/  PLOP3.LUT P0, PT, PT, PT, UP0, 0x80, 0x0 ;  /* 0x000000000000781c */ /* 0x000fda0003f0f008 */
[----:B------:R-:W-:Y:S05]  /*10cf0*/  @P0 BRA `(.L_x_1073) ;  /* 0x00000000001c0947 */ /* 0x000fea0003800000 */
[----:B------:R-:W-:Y:S02]  /*10d00*/  UISETP.NE.AND UP0, UPT, UR5, 0x1, UPT ;  /* 0x000000010500788c */ /* 0x000fe4000bf05270 */
[----:B------:R-:W-:-:S09]  /*10d10*/  ULOP3.LUT UR4, URZ, UR4, URZ, 0x33, !UPT ;  /* 0x000000043f047292 */ /* 0x000fd2000f8e333f */
[----:B------:R-:W-:Y:S02]  /*10d20*/  @UP0 ULDC.64 UR10, c[0x0][0x9e8] ;  /* 0x00027a00000a0ab9 */ /* 0x000fe40000000a00 */
[----:B------:R-:W-:-:S04]  /*10d30*/  UIMAD.WIDE.U32 UR6, UR4, UR10, URZ ;  /* 0x0000000a040672a5 */ /* 0x000fc8000f8e003f */
[----:B------:R-:W-:-:S04]  /*10d40*/  @UP0 USHF.R.U32.HI UR4, URZ, UR11, UR7 ;  /* 0x0000000b3f040299 */ /* 0x000fc80008011607 */
[----:B------:R-:W-:Y:S01]  /*10d50*/  ULOP3.LUT UR4, URZ, UR4, URZ, 0x33, !UPT ;  /* 0x000000043f047292 */ /* 0x000fe2000f8e333f */
[----:B------:R-:W-:Y:S11]  /*10d60*/  BRA `(.L_x_1074) ;  /* 0x0000000000107947 */ /* 0x000ff60003800000 */
.L_x_1073:
[----:B------:R-:W-:-:S11]  /*10d70*/  UISETP.NE.AND UP0, UPT, UR5, 0x1, UPT ;  /* 0x000000010500788c */ /* 0x000fd6000bf05270 */
[----:B------:R-:W-:Y:S02]  /*10d80*/  @UP0 ULDC.64 UR10, c[0x0][0x9e8] ;  /* 0x00027a00000a0ab9 */ /* 0x000fe40000000a00 */
[----:B------:R-:W-:-:S04]  /*10d90*/  UIMAD.WIDE.U32 UR6, UR4, UR10, URZ ;  /* 0x0000000a040672a5 */ /* 0x000fc8000f8e003f */
[----:B------:R-:W-:-:S12]  /*10da0*/  @UP0 USHF.R.U32.HI UR4, URZ, UR11, UR7 ;  /* 0x0000000b3f040299 */ /* 0x000fd80008011607 */
.L_x_1074:
[----:B------:R-:W-:-:S04]  /*10db0*/  UIMAD UR4, UR4, UR5, URZ ;  /* 0x00000005040472a4 */ /* 0x000fc8000f8e023f */
[----:B------:R-:W-:-:S04]  /*10dc0*/  UISETP.LT.AND UP0, UPT, UR8, UR4, UPT ;  /* 0x000000040800728c */ /* 0x000fc8000bf01270 */
[----:B------:R-:W-:-:S12]  /*10dd0*/  USEL UR8, UR8, UR4, !UP0 ;  /* 0x0000000408087287 */ /* 0x000fd8000c000000 */
.L_x_1072:
[----:B------:R-:W-:Y:S01]  /*10de0*/  UIMAD.WIDE UR4, UR8, 0x2aaaaaab, URZ ;  /* 0x2aaaaaab080478a5 */ /* 0x000fe2000f8e023f */
[----:B------:R-:W-:Y:S03]  /*10df0*/  BSSY B7, `(.L_x_1075) ;  /* 0x0000328000077945 */ /* 0x000fe60003800000 */
[----:B------:R-:W-:-:S04]  /*10e00*/  USHF.R.U32.HI UR4, URZ, 0x1f, UR5 ;  /* 0x0000001f3f047899 */ /* 0x000fc80008011605 */
[----:B------:R-:W-:-:S04]  /*10e10*/  ULEA.HI.SX32 UR4, UR5, UR4, 0x1c ;  /* 0x0000000405047291 */ /* 0x000fc8000f8fe23f */
[----:B------:R-:W-:-:S04]  /*10e20*/  UISETP.LT.AND UP0, UPT, URZ, UR4, UPT ;  /* 0x000000043f00728c */ /* 0x000fc8000bf01270 */
[----:B------:R-:W-:-:S04]  /*10e30*/  USEL UR46, URZ, UR4, !UP0 ;  /* 0x000000043f2e7287 */ /* 0x000fc8000c000000 */
[----:B------:R-:W-:-:S06]  /*10e40*/  UISETP.GT.AND UP0, UPT, UR45, UR46, UPT ;  /* 0x0000002e2d00728c */ /* 0x000fcc000bf04270 */
[----:B------:R-:W-:-:S13]  /*10e50*/  PLOP3.LUT P0, PT, PT, PT, UP0, 0x80, 0x0 ;  /* 0x000000000000781c */ /* 0x000fda0003f0f008 */
[----:B------:R-:W-:Y:S05]  /*10e60*/  @P0 BRA `(.L_x_1076) ;  /* 0x0000000000440947 */ /* 0x000fea0003800000 */
[----:B------:R-:W0:Y:S02]  /*10e70*/  S2R R0, SR_TID.X ;  /* 0x0000000000007919 */ /* 0x000e240000002100 */
[----:B0-----:R-:W-:-:S04]  /*10e80*/  LOP3.LUT R0, R0, 0x7f, RZ, 0xc0, !PT ;  /* 0x0000007f00007812 */ /* 0x001fc800078ec0ff */
[----:B------:R-:W-:-:S13]  /*10e90*/  ISETP.NE.AND P2, PT, R0, RZ, PT ;  /* 0x000000ff0000720c */ /* 0x000fda0003f45270 */
[----:B------:R-:W-:Y:S05]  /*10ea0*/  @P2 BRA `(.L_x_1077) ;  /* 0x0000003000702947 */ /* 0x000fea0003800000 */
[----:B------:R-:W0:Y:S01]  /*10eb0*/  S2R R7, SR_LANEID ;  /* 0x0000000000077919 */ /* 0x000e220000000000 */
[----:B------:R-:W-:Y:S01]  /*10ec0*/  VOTEU.ANY UR4, UPT, PT ;  /* 0x0000000000047886 */ /* 0x000fe200038e0100 */
[----:B------:R-:W1:Y:S01]  /*10ed0*/  LDC.64 R2, c[0x0][0xc80] ;  /* 0x00032000ff027b82 */ /* 0x000e620000000a00 */
[----:B------:R-:W0:Y:S08]  /*10ee0*/  FLO.U32 R0, UR4 ;  /* 0x0000000400007d00 */ /* 0x000e3000080e0000 */
[----:B------:R-:W1:Y:S01]  /*10ef0*/  POPC R5, UR4 ;  /* 0x0000000400057d09 */ /* 0x000e620008000000 */
[----:B0-----:R-:W-:-:S13]  /*10f00*/  ISETP.EQ.U32.AND P0, PT, R0, R7, PT ;  /* 0x000000070000720c */ /* 0x001fda0003f02070 */
[----:B-1----:R-:W2:Y:S01]  /*10f10*/  @P0 ATOMG.E.ADD.STRONG.GPU PT, R3, desc[UR36][R2.64], R5 ;  /* 0x00000005020309a8 */ /* 0x002ea200081ee1e4 */
[----:B------:R-:W0:Y:S02]  /*10f20*/  S2R R4, SR_LTMASK ;  /* 0x0000000000047919 */ /* 0x000e240000003900 */
[----:B0-----:R-:W-:-:S04]  /*10f30*/  LOP3.LUT R4, R4, UR4, RZ, 0xc0, !PT ;  /* 0x0000000404047c12 */ /* 0x001fc8000f8ec0ff */
[----:B------:R-:W0:Y:S01]  /*10f40*/  POPC R7, R4 ;  /* 0x0000000400077309 */ /* 0x000e220000000000 */
[----:B--2---:R-:W0:Y:S02]  /*10f50*/  SHFL.IDX PT, R0, R3, R0, 0x1f ;  /* 0x00001f0003007589 */ /* 0x004e2400000e0000 */
[----:B0-----:R-:W-:Y:S01]  /*10f60*/  IADD3 R34, R0, UR47, R7 ;  /* 0x0000002f00227c10 */ /* 0x001fe2000fffe007 */
[----:B------:R-:W-:Y:S06]  /*10f70*/  BRA `(.L_x_1077) ;  /* 0x00000030003c7947 */ /* 0x000fec0003800000 */
.L_x_1076:
[----:B------:R-:W-:Y:S01]  /*10f80*/  VIADD R0, R16, 0x18400 ;  /* 0x0001840010007836 */ /* 0x000fe20000000000 */
[----:B------:R-:W-:Y:S04]  /*10f90*/  BSSY B6, `(.L_x_1078) ;  /* 0x0000013000067945 */ /* 0x000fe80003800000 */
[----:B------:R-:W-:-:S13]  /*10fa0*/  LOP3.LUT P0, RZ, R0, 0x3ff, RZ, 0xc0, !PT ;  /* 0x000003ff00ff7812 */ /* 0x000fda000780c0ff */
[----:B------:R-:W-:Y:S05]  /*10fb0*/  @!P0 BRA `(.L_x_1079) ;  /* 0x0000000000408947 */ /* 0x000fea0003800000 */
[----:B------:R-:W-:Y:S01]  /*10fc0*/  MOV R2, 0x0 ;  /* 0x0000000000027802 */ /* 0x000fe20000000f00 */
[----:B------:R-:W-:Y:S01]  /*10fd0*/  ULDC.64 UR4, c[0x4][0x90] ;  /* 0x0100240000047ab9 */ /* 0x000fe20000000a00 */
[----:B------:R-:W-:Y:S01]  /*10fe0*/  ULDC.64 UR6, c[0x4][0x98] ;  /* 0x0100260000067ab9 */ /* 0x000fe20000000a00 */
[----:B------:R-:W-:Y:S02]  /*10ff0*/  IMAD.U32 R4, RZ, RZ, UR4 ;  /* 0x00000004ff047e24 */ /* 0x000fe4000f8e00ff */
[----:B------:R-:W-:Y:S01]  /*11000*/  IMAD.U32 R5, RZ, RZ, UR5 ;  /* 0x00000005ff057e24 */ /* 0x000fe2000f8e00ff */
[----:B------:R-:W0:Y:S01]  /*11010*/  LDC.64 R2, c[0x4][R2] ;  /* 0x0100000002027b82 */ /* 0x000e220000000a00 */
[----:B------:R-:W-:Y:S01]  /*11020*/  ULDC.64 UR4, c[0x4][0x8] ;  /* 0x0100020000047ab9 */ /* 0x000fe20000000a00 */
[----:B------:R-:W-:Y:S02]  /*11030*/  IMAD.U32 R6, RZ, RZ, UR6 ;  /* 0x00000006ff067e24 */ /* 0x000fe4000f8e00ff */
[----:B------:R-:W-:-:S02]  /*11040*/  IMAD.U32 R7, RZ, RZ, UR7 ;  /* 0x00000007ff077e24 */ /* 0x000fc4000f8e00ff */
[----:B------:R-:W-:Y:S02]  /*11050*/  IMAD.U32 R10, RZ, RZ, UR4 ;  /* 0x00000004ff0a7e24 */ /* 0x000fe4000f8e00ff */
[----:B------:R-:W-:Y:S02]  /*11060*/  IMAD.U32 R11, RZ, RZ, UR5 ;  /* 0x00000005ff0b7e24 */ /* 0x000fe4000f8e00ff */
[----:B------:R-:W-:Y:S02]  /*11070*/  IMAD.MOV.U32 R8, RZ, RZ, 0x70 ;  /* 0x00000070ff087424 */ /* 0x000fe400078e00ff */
[----:B------:R-:W-:Y:S02]  /*11080*/  IMAD.MOV.U32 R12, RZ, RZ, 0x1 ;  /* 0x00000001ff0c7424 */ /* 0x000fe400078e00ff */
[----:B------:R-:W-:-:S07]  /*11090*/  IMAD.MOV.U32 R13, RZ, RZ, RZ ;  /* 0x000000ffff0d7224 */ /* 0x000fce00078e00ff */
[----:B------:R-:W-:-:S07]  /*110a0*/  LEPC R20, `(.L_x_1079) ;  /* 0x000000001014794e */ /* 0x000fce0000000000 */
[----:B0----5:R-:W-:Y:S05]  /*110b0*/  CALL.ABS.NOINC R2 ;  /* 0x0000000002007343 */ /* 0x021fea0003c00000 */
.L_x_1079:
[----:B------:R-:W-:Y:S05]  /*110c0*/  BSYNC B6 ;  /* 0x0000000000067941 */ /* 0x000fea0003800000 */
.L_x_1078:
        /* <DEDUP_REMOVED lines=19> */
[----:B-1---5:R-:W-:Y:S05]  /*11200*/  CALL.ABS.NOINC R2 ;  /* 0x0000000002007343 */ /* 0x022fea0003c00000 */
.L_x_1082:
[----:B------:R0:W1:Y:S01]  /*11210*/  LDC.64 R2, c[0x4][R17] ;  /* 0x0100000011027b82 */ /* 0x0000620000000a00 */
[----:B------:R-:W-:Y:S01]  /*11220*/  ULDC.64 UR4, c[0x4][0x90] ;  /* 0x0100240000047ab9 */ /* 0x000fe20000000a00 */
[----:B------:R-:W-:Y:S01]  /*11230*/  ULDC.64 UR6, c[0x4][0x98] ;  /* 0x0100260000067ab9 */ /* 0x000fe20000000a00 */
[----:B------:R-:W-:Y:S02]  /*11240*/  IMAD.U32 R4, RZ, RZ, UR4 ;  /* 0x00000004ff047e24 */ /* 0x000fe4000f8e00ff */
        /* <DEDUP_REMOVED lines=11> */
.L_x_1081:
[----:B------:R-:W-:Y:S05]  /*11300*/  BSYNC B6 ;  /* 0x0000000000067941 */ /* 0x000fea0003800000 */
.L_x_1080:
[----:B------:R-:W-:Y:S01]  /*11310*/  ULDC.64 UR4, c[0x0][0x9f8] ;  /* 0x00027e0000047ab9 */ /* 0x000fe20000000a00 */
[----:B------:R-:W-:Y:S01]  /*11320*/  IMAD.U32 R29, RZ, RZ, UR43 ;  /* 0x0000002bff1d7e24 */ /* 0x000fe2000f8e00ff */
[----:B------:R-:W-:Y:S01]  /*11330*/  UISETP.NE.U32.AND UP0, UPT, UR4, URZ, UPT ;  /* 0x0000003f0400728c */ /* 0x000fe2000bf05070 */
[----:B------:R-:W0:Y:S03]  /*11340*/  LDC R10, c[0x0][0x430] ;  /* 0x00010c00ff0a7b82 */ /* 0x000e260000000800 */
[----:B------:R-:W-:-:S06]  /*11350*/  UISETP.NE.AND.EX UP0, UPT, UR5, URZ, UPT, UP0 ;  /* 0x0000003f0500728c */ /* 0x000fcc000bf05300 */
[----:B------:R-:W-:-:S05]  /*11360*/  PLOP3.LUT P0, PT, PT, PT, UP0, 0x80, 0x0 ;  /* 0x000000000000781c */ /* 0x000fca0003f0f008 */
[----:B------:R-:W-:Y:S02]  /*11370*/  @UP0 ULDC.64 UR4, c[0x0][0x9f8] ;  /* 0x00027e0000040ab9 */ /* 0x000fe40000000a00 */
[----:B------:R-:W-:-:S06]  /*11380*/  @UP0 UIMAD.WIDE UR4, UR43, 0x4, UR4 ;  /* 0x000000042b0408a5 */ /* 0x000fcc000f8e0204 */
[----:B------:R-:W-:Y:S01]  /*11390*/  IMAD.U32 R2, RZ, RZ, UR4 ;  /* 0x00000004ff027e24 */ /* 0x000fe2000f8e00ff */
[----:B------:R-:W-:Y:S01]  /*113a0*/  ULDC UR4, c[0x0][0xc48] ;  /* 0x0003120000047ab9 */ /* 0x000fe20000000800 */
[----:B------:R-:W-:-:S05]  /*113b0*/  IMAD.U32 R3, RZ, RZ, UR5 ;  /* 0x00000005ff037e24 */ /* 0x000fca000f8e00ff */
[----:B------:R1:W5:Y:S01]  /*113c0*/  @P0 LDG.E R29, desc[UR36][R2.64] ;  /* 0x00000024021d0981 */ /* 0x000362000c1e1900 */
[----:B------:R-:W-:Y:S01]  /*113d0*/  UMOV UR5, 0xffffffff ;  /* 0xffffffff00057882 */ /* 0x000fe20000000000 */
[----:B------:R-:W-:Y:S02]  /*113e0*/  IMAD.U32 R22, RZ, RZ, UR4 ;  /* 0x00000004ff167e24 */ /* 0x000fe4000f8e00ff */
[----:B------:R-:W-:Y:S05]  /*113f0*/  BRA.DIV UR5, `(.L_x_1083) ;  /* 0x0000003605487947 */ /* 0x000fea000b800000 */
.L_x_1137:
[----:B------:R-:W2:Y:S01]  /*11400*/  S2R R0, SR_TID.X ;  /* 0x0000000000007919 */ /* 0x000ea20000002100 */
[----:B------:R-:W-:Y:S01]  /*11410*/  UIADD3 UR4, UR45, -0x1, URZ ;  /* 0xffffffff2d047890 */ /* 0x000fe2000fffe03f */
[----:B0-----:R-:W-:Y:S02]  /*11420*/  ISETP.NE.AND P1, PT, R10, 0x1, PT ;  /* 0x000000010a00780c */ /* 0x001fe40003f25270 */
[----:B-----5:R-:W-:Y:S02]  /*11430*/  SHF.R.S32.HI R33, RZ, 0x1f, R29 ;  /* 0x0000001fff217819 */ /* 0x020fe4000001141d */
[----:B------:R-:W-:Y:S01]  /*11440*/  LOP3.LUT R19, R19, 0xffffff7f, RZ, 0xc0, !PT ;  /* 0xffffff7f13137812 */ /* 0x000fe200078ec0ff */
[----:B------:R-:W-:-:S08]  /*11450*/  IMAD.U32 R7, RZ, RZ, UR4 ;  /* 0x00000004ff077e24 */ /* 0x000fd0000f8e00ff */
[----:B-1----:R-:W0:Y:S01]  /*11460*/  @P1 LDC R3, c[0x0][0x434] ;  /* 0x00010d00ff031b82 */ /* 0x002e220000000800 */
[----:B------:R-:W-:-:S07]  /*11470*/  @P1 LOP3.LUT R19, R19, 0x80, RZ, 0xfc, !PT ;  /* 0x0000008013131812 */ /* 0x000fce00078efcff */
[----:B------:R-:W1:Y:S01]  /*11480*/  @P1 LDC R5, c[0x0][0x438] ;  /* 0x00010e00ff051b82 */ /* 0x000e620000000800 */
[----:B--2---:R-:W-:-:S05]  /*11490*/  IMAD.SHL.U32 R8, R0, 0x10, RZ ;  /* 0x0000001000087824 */ /* 0x004fca00078e00ff */
[----:B------:R-:W-:-:S05]  /*114a0*/  LOP3.LUT R8, R36, 0x70, R8, 0xf8, !PT ;  /* 0x0000007024087812 */ /* 0x000fca00078ef808 */
[----:B------:R-:W-:-:S04]  /*114b0*/  IMAD R7, R7, 0x60, R8 ;  /* 0x0000006007077824 */ /* 0x000fc800078e0208 */
[C---:B------:R-:W-:Y:S01]  /*114c0*/  IMAD.IADD R0, R7.reuse, 0x1, R32 ;  /* 0x0000000107007824 */ /* 0x040fe200078e0220 */
[----:B------:R-:W-:-:S03]  /*114d0*/  ISETP.GE.AND P0, PT, R7, UR38, PT ;  /* 0x0000002607007c0c */ /* 0x000fc6000bf06270 */
[----:B0-----:R-:W-:Y:S01]  /*114e0*/  @P1 IMAD.HI.U32 R2, R0, R3, RZ ;  /* 0x0000000300021227 */ /* 0x001fe200078e00ff */
[----:B------:R-:W-:-:S03]  /*114f0*/  ISETP.GT.U32.OR P0, PT, R8, 0x5f, P0 ;  /* 0x0000005f0800780c */ /* 0x000fc60000704470 */
[----:B------:R-:W-:Y:S01]  /*11500*/  IMAD.MOV.U32 R9, RZ, RZ, R0 ;  /* 0x000000ffff097224 */ /* 0x000fe200078e0000 */
[----:B-1----:R-:W-:-:S09]  /*11510*/  @P1 SHF.R.U32.HI R9, RZ, R5, R2 ;  /* 0x00000005ff091219 */ /* 0x002fd20000011602 */
[----:B------:R-:W0:Y:S01]  /*11520*/  @!P0 LDC.64 R6, c[0x0][0x428] ;  /* 0x00010a00ff068b82 */ /* 0x000e220000000a00 */
[----:B------:R-:W-:-:S07]  /*11530*/  @!P0 SHF.R.S32.HI R3, RZ, 0x1f, R9 ;  /* 0x0000001fff038819 */ /* 0x000fce0000011409 */
[----:B------:R-:W1:Y:S01]  /*11540*/  @!P0 LDC.64 R4, c[0x0][0x418] ;  /* 0x00010600ff048b82 */ /* 0x000e620000000a00 */
[----:B0-----:R-:W-:-:S04]  /*11550*/  @!P0 IMAD R2, R33, R6, RZ ;  /* 0x0000000621028224 */ /* 0x001fc800078e02ff */
[----:B------:R-:W-:Y:S02]  /*11560*/  @!P0 IMAD R7, R29, R7, R2 ;  /* 0x000000071d078224 */ /* 0x000fe400078e0202 */
[----:B------:R-:W-:-:S04]  /*11570*/  @!P0 IMAD.MOV.U32 R2, RZ, RZ, R9 ;  /* 0x000000ffff028224 */ /* 0x000fc800078e0009 */
[----:B------:R-:W-:-:S04]  /*11580*/  @!P0 IMAD.WIDE.U32 R2, R29, R6, R2 ;  /* 0x000000061d028225 */ /* 0x000fc800078e0002 */
[----:B------:R-:W-:Y:S01]  /*11590*/  @!P0 IMAD.IADD R3, R3, 0x1, R7 ;  /* 0x0000000103038824 */ /* 0x000fe200078e0207 */
[----:B-1----:R-:W-:Y:S01]  /*115a0*/  @!P0 LEA R4, P1, R2, R4, 0x2 ;  /* 0x0000000402048211 */ /* 0x002fe200078210ff */
[----:B------:R-:W-:-:S03]  /*115b0*/  IMAD.MOV.U32 R6, RZ, RZ, RZ ;  /* 0x000000ffff067224 */ /* 0x000fc600078e00ff */
[----:B------:R-:W-:Y:S01]  /*115c0*/  @!P0 LEA.HI.X R5, R2, R5, R3, 0x2, P1 ;  /* 0x0000000502058211 */ /* 0x000fe200008f1403 */
[----:B------:R-:W-:-:S04]  /*115d0*/  IMAD.MOV R7, RZ, RZ, -R9 ;  /* 0x000000ffff077224 */ /* 0x000fc800078e0a09 */
[----:B------:R0:W5:Y:S01]  /*115e0*/  @!P0 LDG.E R6, desc[UR36][R4.64] ;  /* 0x0000002404068981 */ /* 0x000162000c1e1900 */
[----:B------:R-:W-:Y:S01]  /*115f0*/  ISETP.GT.U32.AND P0, PT, R8, 0x5f, PT ;  /* 0x0000005f0800780c */ /* 0x000fe20003f04070 */
[----:B------:R-:W-:Y:S01]  /*11600*/  IMAD R3, RZ, RZ, -UR43 ;  /* 0x8000002bff037e24 */ /* 0x000fe2000f8e02ff */
[----:B------:R-:W-:Y:S01]  /*11610*/  LOP3.LUT R19, R19, 0xffffffbf, RZ, 0xc0, !PT ;  /* 0xffffffbf13137812 */ /* 0x000fe200078ec0ff */
[----:B------:R-:W-:Y:S02]  /*11620*/  IMAD.U32 R24, RZ, RZ, UR4 ;  /* 0x00000004ff187e24 */ /* 0x000fe4000f8e00ff */
[----:B------:R-:W-:Y:S02]  /*11630*/  IMAD R22, R22, R3, UR42 ;  /* 0x0000002a16167e24 */ /* 0x000fe4000f8e0203 */
[----:B0-----:R-:W-:-:S03]  /*11640*/  IMAD R5, R10, R7, R0 ;  /* 0x000000070a057224 */ /* 0x001fc600078e0200 */
[----:B------:R-:W-:Y:S01]  /*11650*/  SHF.R.S32.HI R28, RZ, 0x1f, R22 ;  /* 0x0000001fff1c7819 */ /* 0x000fe20000011416 */
[----:B------:R-:W-:-:S05]  /*11660*/  IMAD.U32 R0, RZ, RZ, UR48 ;  /* 0x00000030ff007e24 */ /* 0x000fca000f8e00ff */
[----:B------:R-:W-:-:S13]  /*11670*/  ISETP.NE.AND P2, PT, R0, 0x3, PT ;  /* 0x000000030000780c */ /* 0x000fda0003f45270 */
[----:B------:R-:W-:-:S04]  /*11680*/  @P2 LOP3.LUT R19, R19, 0x40, RZ, 0xfc, !PT ;  /* 0x0000004013132812 */ /* 0x000fc800078efcff */
[----:B------:R-:W-:-:S04]  /*11690*/  LOP3.LUT R19, R19, 0xffffffdf, RZ, 0xc0, !PT ;  /* 0xffffffdf13137812 */ /* 0x000fc800078ec0ff */
[----:B------:R-:W-:Y:S01]  /*116a0*/  @P0 LOP3.LUT R19, R19, 0x20, RZ, 0xfc, !PT ;  /* 0x0000002013130812 */ /* 0x000fe200078efcff */
[----:B------:R-:W-:Y:S06]  /*116b0*/  @!P2 BRA `(.L_x_1084) ;  /* 0x000000000004a947 */ /* 0x000fec0003800000 */
[----:B------:R-:W-:Y:S01]  /*116c0*/  BPT.TRAP 0x1 ;  /* 0x000000040000795c */ /* 0x000fe20000300000 */
.L_x_1084:
[----:B------:R-:W-:Y:S01]  /*116d0*/  SHF.R.S32.HI R7, RZ, 0x1f, R5 ;  /* 0x0000001fff077819 */ /* 0x000fe20000011405 */
[----:B------:R-:W-:Y:S01]  /*116e0*/  ULDC.64 UR4, c[0x0][0x328] ;  /* 0x0000ca0000047ab9 */ /* 0x000fe20000000a00 */
[----:B-----5:R-:W-:Y:S01]  /*116f0*/  SHF.R.S32.HI R4, RZ, 0x1f, R6 ;  /* 0x0000001fff047819 */ /* 0x020fe20000011406 */
[----:B------:R-:W-:Y:S01]  /*11700*/  IMAD.WIDE.U32 R2, R5, UR4, RZ ;  /* 0x0000000405027c25 */ /* 0x000fe2000f8e00ff */
[----:B------:R-:W-:Y:S03]  /*11710*/  BSSY B0, `(.L_x_1085) ;  /* 0x0000015000007945 */ /* 0x000fe60003800000 */
[----:B------:R-:W-:-:S04]  /*11720*/  IMAD R0, R7, UR4, RZ ;  /* 0x0000000407007c24 */ /* 0x000fc8000f8e02ff */
[----:B------:R-:W-:Y:S01]  /*11730*/  IMAD R9, R5, UR5, R0 ;  /* 0x0000000505097c24 */ /* 0x000fe2000f8e0200 */
[----:B------:R-:W-:Y:S01]  /*11740*/  ULDC.64 UR4, c[0x0][0x338] ;  /* 0x0000ce0000047ab9 */ /* 0x000fe20000000a00 */
[----:B------:R-:W-:Y:S02]  /*11750*/  IMAD R0, R23, 0x8, R16 ;  /* 0x0000000817007824 */ /* 0x000fe400078e0210 */
        /* <DEDUP_REMOVED lines=13> */
[----:B------:R-:W-:-:S04]  /*11830*/  SHF.L.U32 R3, R26, 0x1f, RZ ;  /* 0x0000001f1a037819 */ /* 0x000fc800000006ff */
[----:B------:R-:W0:Y:S02]  /*11840*/  SYNCS.PHASECHK.TRANS64.TRYWAIT P0, [R0+URZ+0x2a840], R3 ;  /* 0x02a84003000075a7 */ /* 0x000e24000800017f */
[----:B0-----:R-:W-:Y:S05]  /*11850*/  @!P0 BRA `(.L_x_1086) ;  /* 0x00000030005c8947 */ /* 0x001fea0003800000 */
.L_x_1138:
[----:B------:R-:W-:Y:S05]  /*11860*/  BSYNC B0 ;  /* 0x0000000000007941 */ /* 0x000fea0003800000 */
.L_x_1085:
[----:B------:R-:W-:Y:S01]  /*11870*/  ULDC.64 UR4, c[0x0][0x300] ;  /* 0x0000c00000047ab9 */ /* 0x000fe20000000a00 */
[----:B------:R-:W-:Y:S01]  /*11880*/  LOP3.LUT P4, RZ, R19, 0x10, RZ, 0xc0, !PT ;  /* 0x0000001013ff7812 */ /* 0x000fe2000788c0ff */
[----:B------:R-:W-:Y:S01]  /*11890*/  IMAD R2, R7, UR4, RZ ;  /* 0x0000000407027c24 */ /* 0x000fe2000f8e02ff */
[C---:B------:R-:W-:Y:S02]  /*118a0*/  LOP3.LUT P3, RZ, R19.reuse, 0x8, RZ, 0xc0, !PT ;  /* 0x0000000813ff7812 */ /* 0x040fe4000786c0ff */
[----:B------:R-:W-:Y:S01]  /*118b0*/  LOP3.LUT P2, RZ, R19, 0x4, RZ, 0xc0, !PT ;  /* 0x0000000413ff7812 */ /* 0x000fe2000784c0ff */
[C---:B------:R-:W-:Y:S02]  /*118c0*/  IMAD R7, R5.reuse, UR5, R2 ;  /* 0x0000000505077c24 */ /* 0x040fe4000f8e0202 */
[----:B0-----:R-:W-:Y:S01]  /*118d0*/  IMAD.WIDE.U32 R2, R5, UR4, RZ ;  /* 0x0000000405027c25 */ /* 0x001fe2000f8e00ff */
[----:B------:R-:W-:-:S03]  /*118e0*/  ULDC.64 UR4, c[0x0][0x310] ;  /* 0x0000c40000047ab9 */ /* 0x000fc60000000a00 */
[----:B------:R-:W-:Y:S02]  /*118f0*/  IMAD.IADD R3, R3, 0x1, R7 ;  /* 0x0000000103037824 */ /* 0x000fe400078e0207 */
[----:B------:R-:W-:Y:S02]  /*11900*/  IMAD R5, R4, UR4, RZ ;  /* 0x0000000404057c24 */ /* 0x000fe4000f8e02ff */
[----:B------:R-:W-:-:S04]  /*11910*/  IMAD.WIDE.U32 R2, R6, UR4, R2 ;  /* 0x0000000406027c25 */ /* 0x000fc8000f8e0002 */
[----:B------:R-:W-:Y:S01]  /*11920*/  IMAD R5, R6, UR5, R5 ;  /* 0x0000000506057c24 */ /* 0x000fe2000f8e0205 */
[----:B------:R-:W-:Y:S01]  /*11930*/  ULDC.64 UR4, c[0x0][0x308] ;  /* 0x0000c20000047ab9 */ /* 0x000fe20000000a00 */
[----:B------:R-:W-:Y:S02]  /*11940*/  IMAD.MOV.U32 R7, RZ, RZ, -0x60 ;  /* 0xffffffa0ff077424 */ /* 0x000fe400078e00ff */
[----:B------:R-:W-:Y:S02]  /*11950*/  IMAD.IADD R3, R3, 0x1, R5 ;  /* 0x0000000103037824 */ /* 0x000fe400078e0205 */
[----:B------:R-:W-:Y:S02]  /*11960*/  IMAD R5, R28, UR4, RZ ;  /* 0x000000041c057c24 */ /* 0x000fe4000f8e02ff */
[----:B------:R-:W-:-:S04]  /*11970*/  IMAD.WIDE.U32 R2, R22, UR4, R2 ;  /* 0x0000000416027c25 */ /* 0x000fc8000f8e0002 */
[----:B------:R-:W-:Y:S01]  /*11980*/  IMAD R5, R22, UR5, R5 ;  /* 0x0000000516057c24 */ /* 0x000fe2000f8e0205 */
[----:B------:R-:W-:Y:S01]  /*11990*/  ULDC.64 UR4, c[0x0][0x2e8] ;  /* 0x0000ba0000047ab9 */ /* 0x000fe20000000a00 */
[----:B------:R-:W-:Y:S01]  /*119a0*/  IMAD R7, R24, R7, UR38 ;  /* 0x0000002618077e24 */ /* 0x000fe2000f8e0207 */
[C---:B------:R-:W-:Y:S01]  /*119b0*/  LEA R4, P0, R2.reuse, UR4, 0x1 ;  /* 0x0000000402047c11 */ /* 0x040fe2000f8008ff */
[----:B------:R-:W-:Y:S01]  /*119c0*/  IMAD.IADD R3, R3, 0x1, R5 ;  /* 0x0000000103037824 */ /* 0x000fe200078e0205 */
[----:B------:R-:W-:Y:S01]  /*119d0*/  UMOV UR4, 0xffffffff ;  /* 0xffffffff00047882 */ /* 0x000fe20000000000 */
[----:B------:R-:W-:Y:S02]  /*119e0*/  IMAD.IADD R7, R7, 0x1, -R36 ;  /* 0x0000000107077824 */ /* 0x000fe400078e0a24 */
[----:B------:R-:W-:Y:S01]  /*119f0*/  IMAD R5, R23, 0x4800, R30 ;  /* 0x0000480017057824 */ /* 0x000fe200078e021e */
[----:B------:R-:W-:Y:S02]  /*11a00*/  LEA.HI.X R6, R2, UR5, R3, 0x1, P0 ;  /* 0x0000000502067c11 */ /* 0x000fe400080f0c03 */
[----:B------:R-:W-:Y:S01]  /*11a10*/  ISETP.GE.AND P0, PT, R7, 0x1, PT ;  /* 0x000000010700780c */ /* 0x000fe20003f06270 */
[----:B------:R-:W-:-:S12]  /*11a20*/  BRA.DIV UR4, `(.L_x_1087) ;  /* 0x0000002e04fc7947 */ /* 0x000fd8000b800000 */
[----:B------:R-:W0:Y:S01]  /*11a30*/  SHFL.IDX PT, R14, R4, RZ, 0x181f ;  /* 0x00181fff040e7589 */ /* 0x000e2200000e0000 */
[----:B------:R-:W-:-:S03]  /*11a40*/  @P0 IMAD R9, R5, 0x2, R16 ;  /* 0x0000000205090824 */ /* 0x000fc600078e0210 */
[----:B------:R-:W1:Y:S04]  /*11a50*/  SHFL.IDX PT, R2, R6, RZ, 0x181f ;  /* 0x00181fff06027589 */ /* 0x000e6800000e0000 */
[----:B------:R-:W-:Y:S01]  /*11a60*/  SHFL.IDX PT, R8, R6, 0x1, 0x181f ;  /* 0x00381f0006087f89 */ /* 0x000fe200000e0000 */
[----:B0-----:R-:W-:-:S05]  /*11a70*/  @P0 LEA R14, P1, R37, R14, 0x1 ;  /* 0x0000000e250e0211 */ /* 0x001fca00078208ff */
[----:B-1----:R-:W-:Y:S02]  /*11a80*/  @P0 IMAD.X R3, RZ, RZ, R2, P1 ;  /* 0x000000ffff030224 */ /* 0x002fe400008e0602 */
[----:B------:R-:W-:Y:S02]  /*11a90*/  @P0 IMAD.MOV.U32 R2, RZ, RZ, R14 ;  /* 0x000000ffff020224 */ /* 0x000fe400078e000e */
[----:B------:R-:W0:Y:S04]  /*11aa0*/  SHFL.IDX PT, R14, R4, 0x1, 0x181f ;  /* 0x00381f00040e7f89 */ /* 0x000e2800000e0000 */
[----:B------:R-:W-:Y:S04]  /*11ab0*/  @P0 LDGSTS.E.BYPASS.LTC128B.128 [R9+0x18400], desc[UR36][R2.64], !P4 ;  /* 0x1840000002090fae */ /* 0x000fe8000e101d64 */
[----:B------:R-:W-:Y:S04]  /*11ac0*/  @P0 LDGSTS.E.BYPASS.LTC128B.128 [R9+0x1b400], desc[UR36][R2.64+0x80], !P3 ;  /* 0x1b40008002090fae */ /* 0x000fe8000d901d64 */
[----:B------:R1:W-:Y:S01]  /*11ad0*/  @P0 LDGSTS.E.BYPASS.LTC128B.128 [R9+0x1e400], desc[UR36][R2.64+0x100], !P2 ;  /* 0x1e40010002090fae */ /* 0x0003e2000d101d64 */
[----:B------:R-:W-:-:S13]  /*11ae0*/  ISETP.GE.AND P0, PT, R7, 0x11, PT ;  /* 0x000000110700780c */ /* 0x000fda0003f06270 */
[----:B0-----:R-:W-:Y:S01]  /*11af0*/  @P0 LEA R14, P1, R37, R14, 0x1 ;  /* 0x0000000e250e0211 */ /* 0x001fe200078208ff */
[----:B------:R-:W-:-:S04]  /*11b00*/  @P0 IMAD R25, R5, 0x2, R16 ;  /* 0x0000000205190824 */ /* 0x000fc800078e0210 */
[----:B------:R-:W-:Y:S02]  /*11b10*/  @P0 IMAD.X R21, RZ, RZ, R8, P1 ;  /* 0x000000ffff150224 */ /* 0x000fe400008e0608 */
[----:B-1----:R-:W-:Y:S01]  /*11b20*/  @P0 IMAD.MOV.U32 R2, RZ, RZ, R14 ;  /* 0x000000ffff020224 */ /* 0x002fe200078e000e */
[----:B------:R-:W-:Y:S01]  /*11b30*/  SHFL.IDX PT, R8, R6, 0x2, 0x181f ;  /* 0x00581f0006087f89 */ /* 0x000fe200000e0000 */
[----:B------:R-:W-:-:S03]  /*11b40*/  @P0 IMAD.MOV.U32 R3, RZ, RZ, R21 ;  /* 0x000000ffff030224 */ /* 0x000fc600078e0015 */
        /* <DEDUP_REMOVED lines=31> */
[----:B------:R0:W1:Y:S01]  /*11d40*/  SHFL.IDX PT, R8, R6, 0x5, 0x181f ;  /* 0x00b81f0006087f89 */ /* 0x00006200000e0000 */
[----:B------:R-:W-:-:S03]  /*11d50*/  @P0 IMAD.MOV.U32 R3, RZ, RZ, R9 ;  /* 0x000000ffff030224 */ /* 0x000fc600078e0009 */
[----:B------:R0:W2:Y:S04]  /*11d60*/  SHFL.IDX PT, R14, R4, 0x5, 0x181f ;  /* 0x00b81f00040e7f89 */ /* 0x0000a800000e0000 */
[----:B------:R0:W-:Y:S04]  /*11d70*/  @P0 LDGSTS.E.BYPASS.LTC128B.128 [R21+0x1a400], desc[UR36][R2.64], !P4 ;  /* 0x1a40000002150fae */ /* 0x0001e8000e101d64 */
[----:B------:R0:W-:Y:S04]  /*11d80*/  @P0 LDGSTS.E.BYPASS.LTC128B.128 [R21+0x1d400], desc[UR36][R2.64+0x80], !P3 ;  /* 0x1d40008002150fae */ /* 0x0001e8000d901d64 */
[----:B------:R0:W-:Y:S02]  /*11d90*/  @P0 LDGSTS.E.BYPASS.LTC128B.128 [R21+0x20400], desc[UR36][R2.64+0x100], !P2 ;  /* 0x2040010002150fae */ /* 0x0001e4000d101d64 */
.L_x_1152:
[----:B------:R-:W-:-:S13]  /*11da0*/  ISETP.GE.AND P0, PT, R7, 0x51, PT ;  /* 0x000000510700780c */ /* 0x000fda0003f06270 */
[----:B0-2---:R-:W-:Y:S01]  /*11db0*/  @P0 LEA R2, P1, R37, R14, 0x1 ;  /* 0x0000000e25020211 */ /* 0x005fe200078208ff */
[----:B------:R-:W-:-:S04]  /*11dc0*/  @P0 IMAD R5, R5, 0x2, R16 ;  /* 0x0000000205050824 */ /* 0x000fc800078e0210 */
[----:B-1----:R-:W-:-:S05]  /*11dd0*/  @P0 IMAD.X R3, RZ, RZ, R8, P1 ;  /* 0x000000ffff030224 */ /* 0x002fca00008e0608 */
        /* <DEDUP_REMOVED lines=8> */
.L_x_1088:
        /* <DEDUP_REMOVED lines=10> */
.L_x_1089:
[----:B------:R1:W-:Y:S02]  /*11f00*/  SYNCS.ARRIVE.TRANS64.A1T0 RZ, [R0+URZ+0x2a830], RZ ;  /* 0x02a830ff00ff79a7 */ /* 0x0003e4000810003f */
[----:B------:R-:W-:Y:S05]  /*11f10*/  WARPSYNC.ALL ;  /* 0x0000000000007948 */ /* 0x000fea0003800000 */
[----:B------:R-:W-:Y:S01]  /*11f20*/  BSSY B6, `(.L_x_1090) ;  /* 0x0000015000067945 */ /* 0x000fe20003800000 */
[----:B-1----:R-:W-:Y:S01]  /*11f30*/  VIADD R0, R16, 0xc400 ;  /* 0x0000c40010007836 */ /* 0x002fe20000000000 */
[----:B------:R-:W-:Y:S04]  /*11f40*/  BAR.SYNC.DEFER_BLOCKING 0x8, 0x180 ;  /* 0x0206000000007b1d */ /* 0x000fe80000010000 */
[----:B------:R-:W-:-:S13]  /*11f50*/  LOP3.LUT P0, RZ, R0, 0x3ff, RZ, 0xc0, !PT ;  /* 0x000003ff00ff7812 */ /* 0x000fda000780c0ff */
[----:B------:R-:W-:Y:S05]  /*11f60*/  @!P0 BRA `(.L_x_1091) ;  /* 0x0000000000408947 */ /* 0x000fea0003800000 */
[----:B0-----:R-:W-:Y:S01]  /*11f70*/  MOV R2, 0x0 ;  /* 0x0000000000027802 */ /* 0x001fe20000000f00 */
[----:B------:R-:W-:Y:S01]  /*11f80*/  ULDC.64 UR6, c[0x4][0x90] ;  /* 0x0100240000067ab9 */ /* 0x000fe20000000a00 */
[----:B------:R-:W-:Y:S01]  /*11f90*/  ULDC.64 UR8, c[0x4][0x98] ;  /* 0x0100260000087ab9 */ /* 0x000fe20000000a00 */
[----:B------:R-:W-:Y:S01]  /*11fa0*/  ULDC.64 UR4, c[0x4][0x20] ;  /* 0x0100080000047ab9 */ /* 0x000fe20000000a00 */
[----:B------:R-:W-:Y:S02]  /*11fb0*/  IMAD.U32 R4, RZ, RZ, UR6 ;  /* 0x00000006ff047e24 */ /* 0x000fe4000f8e00ff */
[----:B------:R-:W0:Y:S01]  /*11fc0*/  LDC.64 R2, c[0x4][R2] ;  /* 0x0100000002027b82 */ /* 0x000e220000000a00 */
[----:B------:R-:W-:Y:S02]  /*11fd0*/  IMAD.U32 R5, RZ, RZ, UR7 ;  /* 0x00000007ff057e24 */ /* 0x000fe4000f8e00ff */
        /* <DEDUP_REMOVED lines=8> */
[----:B0-----:R-:W-:Y:S05]  /*12060*/  CALL.ABS.NOINC R2 ;  /* 0x0000000002007343 */ /* 0x001fea0003c00000 */
.L_x_1091:
[----:B------:R-:W-:Y:S05]  /*12070*/  BSYNC B6 ;  /* 0x0000000000067941 */ /* 0x000fea0003800000 */
.L_x_1090:
[----:B0-----:R-:W0:Y:S01]  /*12080*/  S2R R2, SR_TID.X ;  /* 0x0000000000027919 */ /* 0x001e220000002100 */
[----:B------:R-:W-:Y:S01]  /*12090*/  UISETP.NE.AND UP0, UPT, UR50, URZ, UPT ;  /* 0x0000003f3200728c */ /* 0x000fe2000bf05270 */
[----:B------:R-:W-:Y:S01]  /*120a0*/  R2UR UR6, R28 ;  /* 0x000000001c0672ca */ /* 0x000fe200000e0000 */
[----:B------:R-:W-:Y:S01]  /*120b0*/  ULDC.64 UR8, c[0x0][0x2d8] ;  /* 0x0000b60000087ab9 */ /* 0x000fe20000000a00 */
[----:B------:R-:W-:Y:S02]  /*120c0*/  R2UR UR7, R22 ;  /* 0x00000000160772ca */ /* 0x000fe400000e0000 */
[C---:B------:R-:W-:Y:S02]  /*120d0*/  LOP3.LUT P3, RZ, R19.reuse, 0x400, RZ, 0xc0, !PT ;  /* 0x0000040013ff7812 */ /* 0x040fe4000786c0ff */
[----:B------:R-:W-:Y:S02]  /*120e0*/  PLOP3.LUT P0, PT, PT, PT, UP0, 0x80, 0x0 ;  /* 0x000000000000781c */ /* 0x000fe40003f0f008 */
[----:B------:R-:W-:-:S02]  /*120f0*/  LOP3.LUT P4, RZ, R19, 0x200, RZ, 0xc0, !PT ;  /* 0x0000020013ff7812 */ /* 0x000fc4000788c0ff */
[----:B------:R-:W-:Y:S01]  /*12100*/  @UP0 ULDC UR4, c[0x0][0x44c] ;  /* 0x0001130000040ab9 */ /* 0x000fe20000000800 */
[----:B------:R-:W-:Y:S02]  /*12110*/  LOP3.LUT P5, RZ, R19, 0x100, RZ, 0xc0, !PT ;  /* 0x0000010013ff7812 */ /* 0x000fe400078ac0ff */
[----:B------:R-:W-:-:S04]  /*12120*/  UIMAD UR6, UR6, UR8, URZ ;  /* 0x00000008060672a4 */ /* 0x000fc8000f8e023f */
[----:B------:R-:W-:Y:S02]  /*12130*/  UIMAD UR7, UR7, UR9, UR6 ;  /* 0x00000009070772a4 */ /* 0x000fe4000f8e0206 */
[----:B------:R-:W-:Y:S01]  /*12140*/  USHF.R.S32.HI UR6, URZ, 0x1f, UR43 ;  /* 0x0000001f3f067899 */ /* 0x000fe2000801142b */
[----:B0-----:R-:W-:-:S05]  /*12150*/  IMAD.SHL.U32 R2, R2, 0x10, RZ ;  /* 0x0000001002027824 */ /* 0x001fca00078e00ff */
[----:B------:R-:W-:-:S05]  /*12160*/  LOP3.LUT R2, R36, 0x70, R2, 0xf8, !PT ;  /* 0x0000007024027812 */ /* 0x000fca00078ef802 */
[----:B------:R-:W-:-:S04]  /*12170*/  VIADD R0, R2, UR44 ;  /* 0x0000002c02007c36 */ /* 0x000fc80008000000 */
[----:B------:R-:W-:Y:S01]  /*12180*/  @P0 IMAD.HI.U32 R3, R0, UR4, RZ ;  /* 0x0000000400030c27 */ /* 0x000fe2000f8e00ff */
[----:B------:R-:W-:Y:S01]  /*12190*/  PLOP3.LUT P0, PT, PT, PT, UP0, 0x80, 0x0 ;  /* 0x000000000000781c */ /* 0x000fe20003f0f008 */
[----:B------:R-:W-:Y:S02]  /*121a0*/  @UP0 ULDC UR4, c[0x0][0x450] ;  /* 0x0001140000040ab9 */ /* 0x000fe40000000800 */
[----:B------:R-:W-:-:S10]  /*121b0*/  IMAD.MOV.U32 R2, RZ, RZ, R0 ;  /* 0x000000ffff027224 */ /* 0x000fd400078e0000 */
[----:B------:R-:W-:Y:S02]  /*121c0*/  @P0 SHF.R.U32.HI R2, RZ, UR4, R3 ;  /* 0x00000004ff020c19 */ /* 0x000fe40008011603 */
[----:B------:R-:W-:-:S03]  /*121d0*/  R2UR UR4, R22 ;  /* 0x00000000160472ca */ /* 0x000fc600000e0000 */
[----:B------:R-:W-:-:S10]  /*121e0*/  IMAD.MOV R5, RZ, RZ, -R2 ;  /* 0x000000ffff057224 */ /* 0x000fd400078e0a02 */
[----:B------:R-:W-:-:S03]  /*121f0*/  UIMAD.WIDE.U32 UR4, UR4, UR8, URZ ;  /* 0x00000008040472a5 */ /* 0x000fc6000f8e003f */
[----:B------:R-:W-:Y:S01]  /*12200*/  ULDC.64 UR8, c[0x0][0x2e0] ;  /* 0x0000b80000087ab9 */ /* 0x000fe20000000a00 */
[----:B------:R-:W-:Y:S02]  /*12210*/  UIADD3 UR5, UR5, UR7, URZ ;  /* 0x0000000705057290 */ /* 0x000fe4000fffe03f */
[----:B------:R-:W-:Y:S01]  /*12220*/  UIMAD UR6, UR6, UR8, URZ ;  /* 0x00000008060672a4 */ /* 0x000fe2000f8e023f */
[----:B------:R-:W-:Y:S01]  /*12230*/  ULDC UR7, c[0x0][0x448] ;  /* 0x0001120000077ab9 */ /* 0x000fe20000000800 */
[----:B------:R-:W-:Y:S01]  /*12240*/  UIMAD.WIDE.U32 UR4, UR43, UR8, UR4 ;  /* 0x000000082b0472a5 */ /* 0x000fe2000f8e0004 */
[----:B------:R-:W-:Y:S01]  /*12250*/  IMAD R5, R5, UR7, R0 ;  /* 0x0000000705057c24 */ /* 0x000fe2000f8e0200 */
[----:B------:R-:W-:Y:S01]  /*12260*/  UIMAD UR6, UR43, UR9, UR6 ;  /* 0x000000092b0672a4 */ /* 0x000fe2000f8e0206 */
[----:B------:R-:W-:Y:S02]  /*12270*/  SHF.R.S32.HI R0, RZ, 0x1f, R2 ;  /* 0x0000001fff007819 */ /* 0x000fe40000011402 */
[----:B------:R-:W-:Y:S01]  /*12280*/  ULDC.64 UR8, c[0x0][0x2d0] ;  /* 0x0000b40000087ab9 */ /* 0x000fe20000000a00 */
[----:B------:R-:W-:Y:S01]  /*12290*/  UIADD3 UR5, UR5, UR6, URZ ;  /* 0x0000000605057290 */ /* 0x000fe2000fffe03f */
[----:B------:R-:W-:-:S02]  /*122a0*/  IMAD.U32 R9, RZ, RZ, UR8 ;  /* 0x00000008ff097e24 */ /* 0x000fc4000f8e00ff */
[----:B------:R-:W-:Y:S01]  /*122b0*/  IMAD R3, R0, UR8, RZ ;  /* 0x0000000800037c24 */ /* 0x000fe2000f8e02ff */
[----:B------:R-:W-:-:S03]  /*122c0*/  SHF.R.S32.HI R0, RZ, 0x1f, R5 ;  /* 0x0000001fff007819 */ /* 0x000fc60000011405 */
[C---:B------:R-:W-:Y:S02]  /*122d0*/  IMAD R7, R2.reuse, UR9, R3 ;  /* 0x0000000902077c24 */ /* 0x040fe4000f8e0203 */
[----:B------:R-:W-:Y:S01]  /*122e0*/  IMAD.WIDE.U32 R2, R2, R9, UR4 ;  /* 0x0000000402027e25 */ /* 0x000fe2000f8e0009 */
        /* <DEDUP_REMOVED lines=11> */
[----:B------:R-:W0:Y:S01]  /*123a0*/  SHFL.IDX PT, R14, R0, RZ, 0x181f ;  /* 0x00181fff000e7589 */ /* 0x000e2200000e0000 */
[----:B------:R-:W-:-:S03]  /*123b0*/  VIADD R4, R36, UR44 ;  /* 0x0000002c24047c36 */ /* 0x000fc60008000000 */
[----:B------:R-:W1:Y:S01]  /*123c0*/  SHFL.IDX PT, R2, R5, RZ, 0x181f ;  /* 0x00181fff05027589 */ /* 0x000e6200000e0000 */
[C---:B------:R-:W-:Y:S01]  /*123d0*/  VIADD R7, R4.reuse, 0x10 ;  /* 0x0000001004077836 */ /* 0x040fe20000000000 */
[----:B------:R-:W-:Y:S02]  /*123e0*/  ISETP.GE.AND P0, PT, R4, UR39, PT ;  /* 0x0000002704007c0c */ /* 0x000fe4000bf06270 */
[----:B------:R-:W-:Y:S11]  /*123f0*/  SHFL.IDX PT, R6, R5, 0x1, 0x181f ;  /* 0x00381f0005067f89 */ /* 0x000ff600000e0000 */
[----:B0-----:R-:W-:-:S05]  /*12400*/  @!P0 LEA R14, P1, R37, R14, 0x1 ;  /* 0x0000000e250e8211 */ /* 0x001fca00078208ff */
[----:B-1----:R-:W-:Y:S02]  /*12410*/  @!P0 IMAD.X R3, RZ, RZ, R2, P1 ;  /* 0x000000ffff038224 */ /* 0x002fe400008e0602 */
[----:B------:R-:W-:Y:S02]  /*12420*/  @!P0 IMAD.MOV.U32 R2, RZ, RZ, R14 ;  /* 0x000000ffff028224 */ /* 0x000fe400078e000e */
[----:B------:R-:W0:Y:S04]  /*12430*/  SHFL.IDX PT, R14, R0, 0x1, 0x181f ;  /* 0x00381f00000e7f89 */ /* 0x000e2800000e0000 */
[----:B------:R-:W-:Y:S04]  /*12440*/  @!P0 LDGSTS.E.BYPASS.LTC128B.128 [R31+0xc400], desc[UR36][R2.64], !P3 ;  /* 0x0c400000021f8fae */ /* 0x000fe8000d901d64 */
[----:B------:R-:W-:Y:S04]  /*12450*/  @!P0 LDGSTS.E.BYPASS.LTC128B.128 [R31+0x10400], desc[UR36][R2.64+0x80], !P4 ;  /* 0x10400080021f8fae */ /* 0x000fe8000e101d64 */
[----:B------:R1:W-:Y:S01]  /*12460*/  @!P0 LDGSTS.E.BYPASS.LTC128B.128 [R31+0x14400], desc[UR36][R2.64+0x100], !P5 ;  /* 0x14400100021f8fae */ /* 0x0003e2000e901d64 */
[----:B------:R-:W-:-:S13]  /*12470*/  ISETP.GE.AND P0, PT, R7, UR39, PT ;  /* 0x0000002707007c0c */ /* 0x000fda000bf06270 */
[----:B0-----:R-:W-:-:S05]  /*12480*/  @!P0 LEA R14, P1, R37, R14, 0x1 ;  /* 0x0000000e250e8211 */ /* 0x001fca00078208ff */
[----:B------:R-:W-:Y:S02]  /*12490*/  @!P0 IMAD.X R7, RZ, RZ, R6, P1 ;  /* 0x000000ffff078224 */ /* 0x000fe400008e0606 */
[----:B-1----:R-:W-:Y:S01]  /*124a0*/  @!P0 IMAD.MOV.U32 R2, RZ, RZ, R14 ;  /* 0x000000ffff028224 */ /* 0x002fe200078e000e */
[----:B------:R-:W-:Y:S01]  /*124b0*/  SHFL.IDX PT, R6, R5, 0x2, 0x181f ;  /* 0x00581f0005067f89 */ /* 0x000fe200000e0000 */
[----:B------:R-:W-:Y:S02]  /*124c0*/  @!P0 IMAD.MOV.U32 R3, RZ, RZ, R7 ;  /* 0x000000ffff038224 */ /* 0x000fe400078e0007 */
[----:B------:R-:W-:Y:S01]  /*124d0*/  VIADD R7, R4, 0x20 ;  /* 0x0000002004077836 */ /* 0x000fe20000000000 */
        /* <DEDUP_REMOVED lines=52> */
[----:B------:R0:W1:Y:S01]  /*12820*/  SHFL.IDX PT, R6, R5, 0x7, 0x181f ;  /* 0x00f81f0005067f89 */ /* 0x00006200000e0000 */
[----:B------:R-:W-:-:S03]  /*12830*/  @!P0 IMAD.MOV.U32 R3, RZ, RZ, R7 ;  /* 0x000000ffff038224 */ /* 0x000fc600078e0007 */
[----:B------:R0:W2:Y:S04]  /*12840*/  SHFL.IDX PT, R14, R0, 0x7, 0x181f ;  /* 0x00f81f00000e7f89 */ /* 0x0000a800000e0000 */
[----:B------:R0:W-:Y:S04]  /*12850*/  @!P0 LDGSTS.E.BYPASS.LTC128B.128 [R31+0xf400], desc[UR36][R2.64], !P3 ;  /* 0x0f400000021f8fae */ /* 0x0001e8000d901d64 */
[----:B------:R0:W-:Y:S04]  /*12860*/  @!P0 LDGSTS.E.BYPASS.LTC128B.128 [R31+0x13400], desc[UR36][R2.64+0x80], !P4 ;  /* 0x13400080021f8fae */ /* 0x0001e8000e101d64 */
[----:B------:R0:W-:Y:S02]  /*12870*/  @!P0 LDGSTS.E.BYPASS.LTC128B.128 [R31+0x17400], desc[UR36][R2.64+0x100], !P5 ;  /* 0x17400100021f8fae */ /* 0x0001e4000e901d64 */
.L_x_1169:
[----:B------:R-:W-:-:S05]  /*12880*/  VIADD R4, R4, 0x70 ;  /* 0x0000007004047836 */ /* 0x000fca0000000000 */
[----:B------:R-:W-:-:S13]  /*12890*/  ISETP.GE.AND P0, PT, R4, UR39, PT ;  /* 0x0000002704007c0c */ /* 0x000fda000bf06270 */
[----:B0-2---:R-:W-:-:S05]  /*128a0*/  @!P0 LEA R2, P1, R37, R14, 0x1 ;  /* 0x0000000e25028211 */ /* 0x005fca00078208ff */
[----:B-1----:R-:W-:-:S05]  /*128b0*/  @!P0 IMAD.X R3, RZ, RZ, R6, P1 ;  /* 0x000000ffff038224 */ /* 0x002fca00008e0606 */
[----:B------:R-:W-:Y:S01]  /*128c0*/  @!PT LDS RZ, [RZ] ;  /* 0x00000000fffff984 */ /* 0x000fe20000000800 */
[----:B------:R-:W-:Y:S01]  /*128d0*/  @!PT LDS RZ, [RZ] ;  /* 0x00000000fffff984 */ /* 0x000fe20000000800 */
[----:B------:R-:W-:Y:S01]  /*128e0*/  @!PT LDS RZ, [RZ] ;  /* 0x00000000fffff984 */ /* 0x000fe20000000800 */
[----:B------:R0:W-:Y:S04]  /*128f0*/  @!P0 LDGSTS.E.BYPASS.LTC128B.128 [R31+0xfc00], desc[UR36][R2.64], !P3 ;  /* 0x0fc00000021f8fae */ /* 0x0001e8000d901d64 */
[----:B------:R0:W-:Y:S04]  /*12900*/  @!P0 LDGSTS.E.BYPASS.LTC128B.128 [R31+0x13c00], desc[UR36][R2.64+0x80], !P4 ;  /* 0x13c00080021f8fae */ /* 0x0001e8000e101d64 */
[----:B------:R0:W-:Y:S01]  /*12910*/  @!P0 LDGSTS.E.BYPASS.LTC128B.128 [R31+0x17c00], desc[UR36][R2.64+0x100], !P5 ;  /* 0x17c00100021f8fae */ /* 0x0001e2000e901d64 */
[----:B------:R-:W-:Y:S01]  /*12920*/  PLOP3.LUT P0, PT, PT, PT, PT, 0x80, 0x0 ;  /* 0x000000000000781c */ /* 0x000fe20003f0f070 */
[----:B------:R-:W-:-:S12]  /*12930*/  NOP ;  /* 0x0000000000007918 */ /* 0x000fd80000000000 */
.L_x_1093:
[----:B------:R-:W-:Y:S02]  /*12940*/  PLOP3.LUT P1, PT, P1, P0, PT, 0xa2, 0x0 ;  /* 0x000000000000781c */ /* 0x000fe40000f21472 */
[----:B------:R-:W-:-:S08]  /*12950*/  @P0 R2UR P1, UR4, R16 ;  /* 0x00000000100402ca */ /* 0x000fd00000020000 */
[----:B------:R-:W-:-:S05]  /*12960*/  @P0 PLOP3.LUT P0, PT, P1, PT, PT, 0x80, 0x0 ;  /* 0x000000000000081c */ /* 0x000fca0000f0f070 */
[----:B------:R-:W-:Y:S01]  /*12970*/  @!P1 SYNCS.ARRIVE.TRANS64.RED.A0T1 RZ, [UR4+0x2a800], RZ ;  /* 0x02a800ffffff99a7 */ /* 0x000fe20008200404 */
[----:B------:R-:W-:Y:S07]  /*12980*/  @!P1 ARRIVES.LDGSTSBAR.64.TRANSCNT [UR4+0x2a800] ;  /* 0x02a80000ff0099b0 */ /* 0x000fee0008000a84 */
[----:B------:R-:W-:Y:S05]  /*12990*/  @P0 BRA.U.ANY `(.L_x_1093) ;  /* 0xfffffffd00e80947 */ /* 0x000fea000393ffff */
[----:B0-----:R-:W2:Y:S02]  /*129a0*/  LDL.LU R2, [R1] ;  /* 0x0000000001027983 */ /* 0x001ea40000300800 */
[----:B--2---:R-:W-:-:S05]  /*129b0*/  VIADD R2, R2, 0x1 ;  /* 0x0000000102027836 */ /* 0x004fca0000000000 */
[----:B------:R0:W-:Y:S01]  /*129c0*/  STL [R1], R2 ;  /* 0x0000000201007387 */ /* 0x0001e20000100800 */
        /* <DEDUP_REMOVED lines=9> */
.L_x_1170:
[----:B------:R-:W-:Y:S05]  /*12a60*/  BSYNC B0 ;  /* 0x0000000000007941 */ /* 0x000fea0003800000 */
.L_x_1094:
[----:B------:R-:W-:-:S04]  /*12a70*/  UIADD3 UR4, UR45, -0x2, URZ ;  /* 0xfffffffe2d047890 */ /* 0x000fc8000fffe03f */
[----:B------:R-:W-:-:S06]  /*12a80*/  UISETP.GE.AND UP0, UPT, UR4, UR46, UPT ;  /* 0x0000002e0400728c */ /* 0x000fcc000bf06270 */
[----:B------:R-:W-:-:S13]  /*12a90*/  PLOP3.LUT P0, PT, PT, PT, UP0, 0x40, 0x0 ;  /* 0x000000000000781c */ /* 0x000fda0003f0e808 */
[----:B------:R-:W-:Y:S05]  /*12aa0*/  @P0 BRA `(.L_x_1096) ;  /* 0x0000000c00c80947 */ /* 0x000fea0003800000 */
[----:B------:R-:W-:Y:S01]  /*12ab0*/  BSSY B0, `(.L_x_1096) ;  /* 0x00000f1000007945 */ /* 0x000fe20003800000 */
[----:B------:R-:W-:Y:S02]  /*12ac0*/  IMAD.MOV.U32 R9, RZ, RZ, R23 ;  /* 0x000000ffff097224 */ /* 0x000fe400078e0017 */
[----:B------:R-:W-:Y:S02]  /*12ad0*/  IMAD.MOV.U32 R20, RZ, RZ, R26 ;  /* 0x000000ffff147224 */ /* 0x000fe400078e001a */
[----:B------:R-:W-:Y:S02]  /*12ae0*/  IMAD.MOV.U32 R27, RZ, RZ, R24 ;  /* 0x000000ffff1b7224 */ /* 0x000fe400078e0018 */
[----:B------:R-:W-:-:S07]  /*12af0*/  IMAD.U32 R8, RZ, RZ, UR4 ;  /* 0x00000004ff087e24 */ /* 0x000fce000f8e00ff */
.L_x_1109:
[----:B0-----:R-:W0:Y:S01]  /*12b00*/  LDC R3, c[0x0][0x430] ;  /* 0x00010c00ff037b82 */ /* 0x001e220000000800 */
[----:B------:R-:W1:Y:S01]  /*12b10*/  S2R R0, SR_TID.X ;  /* 0x0000000000007919 */ /* 0x000e620000002100 */
[----:B------:R-:W-:Y:S01]  /*12b20*/  IMAD R10, R8, 0x60, R32 ;  /* 0x00000060080a7824 */ /* 0x000fe200078e0220 */
[----:B------:R-:W-:Y:S01]  /*12b30*/  LOP3.LUT P1, RZ, R19, 0x40, RZ, 0xc0, !PT ;  /* 0x0000004013ff7812 */ /* 0x000fe2000782c0ff */
[----:B------:R-:W-:Y:S01]  /*12b40*/  VIADD R23, R9, 0x1 ;  /* 0x0000000109177836 */ /* 0x000fe20000000000 */
[----:B0-----:R-:W-:Y:S01]  /*12b50*/  ISETP.NE.AND P0, PT, R3, 0x1, PT ;  /* 0x000000010300780c */ /* 0x001fe20003f05270 */
[----:B-1----:R-:W-:-:S12]  /*12b60*/  IMAD.SHL.U32 R0, R0, 0x10, RZ ;  /* 0x0000001000007824 */ /* 0x002fd800078e00ff */
[----:B------:R-:W0:Y:S01]  /*12b70*/  @P0 LDC R3, c[0x0][0x434] ;  /* 0x00010d00ff030b82 */ /* 0x000e220000000800 */
[----:B------:R-:W-:-:S04]  /*12b80*/  LOP3.LUT R0, R36, 0x70, R0, 0xf8, !PT ;  /* 0x0000007024007812 */ /* 0x000fc800078ef800 */
[C---:B------:R-:W-:Y:S01]  /*12b90*/  ISETP.GT.U32.AND P2, PT, R0.reuse, 0x5f, PT ;  /* 0x0000005f0000780c */ /* 0x040fe20003f44070 */
[----:B------:R-:W-:Y:S02]  /*12ba0*/  IMAD.IADD R10, R0, 0x1, R10 ;  /* 0x00000001000a7824 */ /* 0x000fe400078e020a */
[----:B------:R-:W1:Y:S02]  /*12bb0*/  @P0 LDC R5, c[0x0][0x438] ;  /* 0x00010e00ff050b82 */ /* 0x000e640000000800 */
[----:B------:R-:W-:-:S08]  /*12bc0*/  IMAD.MOV.U32 R11, RZ, RZ, R10 ;  /* 0x000000ffff0b7224 */ /* 0x000fd000078e000a */
[----:B------:R-:W2:Y:S01]  /*12bd0*/  @!P2 LDC.64 R6, c[0x0][0x428] ;  /* 0x00010a00ff06ab82 */ /* 0x000ea20000000a00 */
[----:B0-----:R-:W-:-:S05]  /*12be0*/  @P0 IMAD.HI.U32 R0, R10, R3, RZ ;  /* 0x000000030a000227 */ /* 0x001fca00078e00ff */
[----:B-1----:R-:W-:Y:S02]  /*12bf0*/  @P0 SHF.R.U32.HI R11, RZ, R5, R0 ;  /* 0x00000005ff0b0219 */ /* 0x002fe40000011600 */
[----:B------:R-:W0:Y:S02]  /*12c00*/  @!P2 LDC.64 R4, c[0x0][0x418] ;  /* 0x00010600ff04ab82 */ /* 0x000e240000000a00 */
[--C-:B------:R-:W-:Y:S01]  /*12c10*/  @!P2 SHF.R.S32.HI R3, RZ, 0x1f, R11.reuse ;  /* 0x0000001fff03a819 */ /* 0x100fe2000001140b */
[----:B------:R-:W-:Y:S02]  /*12c20*/  @!P2 IMAD.MOV.U32 R2, RZ, RZ, R11 ;  /* 0x000000ffff02a224 */ /* 0x000fe400078e000b */
[-C--:B--2---:R-:W-:Y:S02]  /*12c30*/  @!P2 IMAD R0, R33, R6.reuse, RZ ;  /* 0x000000062100a224 */ /* 0x084fe400078e02ff */
[----:B------:R-:W-:-:S04]  /*12c40*/  @!P2 IMAD.WIDE.U32 R2, R29, R6, R2 ;  /* 0x000000061d02a225 */ /* 0x000fc800078e0002 */
[----:B------:R-:W-:-:S04]  /*12c50*/  @!P2 IMAD R7, R29, R7, R0 ;  /* 0x000000071d07a224 */ /* 0x000fc800078e0200 */
[----:B------:R-:W-:Y:S01]  /*12c60*/  @!P2 IMAD.IADD R0, R7, 0x1, R3 ;  /* 0x000000010700a824 */ /* 0x000fe200078e0203 */
[----:B0-----:R-:W-:-:S04]  /*12c70*/  @!P2 LEA R4, P0, R2, R4, 0x2 ;  /* 0x000000040204a211 */ /* 0x001fc800078010ff */
[----:B------:R-:W-:Y:S01]  /*12c80*/  @!P2 LEA.HI.X R5, R2, R5, R0, 0x2, P0 ;  /* 0x000000050205a211 */ /* 0x000fe200000f1400 */
[----:B------:R-:W-:Y:S01]  /*12c90*/  IMAD.MOV.U32 R0, RZ, RZ, RZ ;  /* 0x000000ffff007224 */ /* 0x000fe200078e00ff */
[C---:B------:R-:W-:Y:S01]  /*12ca0*/  ISETP.NE.AND P0, PT, R23.reuse, 0x2, PT ;  /* 0x000000021700780c */ /* 0x040fe20003f05270 */
[----:B------:R-:W-:Y:S01]  /*12cb0*/  IMAD.MOV R7, RZ, RZ, -R11 ;  /* 0x000000ffff077224 */ /* 0x000fe200078e0a0b */
[----:B------:R-:W-:Y:S05]  /*12cc0*/  YIELD ;  /* 0x0000000000007946 */ /* 0x000fea0003800000 */
[----:B------:R-:W-:Y:S01]  /*12cd0*/  ULDC UR4, c[0x0][0x430] ;  /* 0x00010c0000047ab9 */ /* 0x000fe20000000800 */
[----:B------:R-:W-:Y:S01]  /*12ce0*/  SEL R3, RZ, 0x1, P0 ;  /* 0x00000001ff037807 */ /* 0x000fe20000000000 */
[----:B------:R0:W5:Y:S01]  /*12cf0*/  @!P2 LDG.E R0, desc[UR36][R4.64] ;  /* 0x000000240400a981 */ /* 0x000162000c1e1900 */
[----:B------:R-:W-:Y:S01]  /*12d00*/  SEL R23, R23, RZ, P0 ;  /* 0x000000ff17177207 */ /* 0x000fe20000000000 */
[----:B------:R-:W-:Y:S01]  /*12d10*/  IMAD.MOV.U32 R24, RZ, RZ, R8 ;  /* 0x000000ffff187224 */ /* 0x000fe200078e0008 */
[----:B------:R-:W-:Y:S01]  /*12d20*/  LOP3.LUT R26, R20, R3, RZ, 0x3c, !PT ;  /* 0x00000003141a7212 */ /* 0x000fe200078e3cff */
[----:B0-----:R-:W-:Y:S01]  /*12d30*/  IMAD R4, R7, UR4, R10 ;  /* 0x0000000407047c24 */ /* 0x001fe2000f8e020a */
[----:B------:R-:W-:Y:S06]  /*12d40*/  @!P1 BRA `(.L_x_1097) ;  /* 0x0000000000049947 */ /* 0x000fec0003800000 */
[----:B------:R-:W-:Y:S01]  /*12d50*/  BPT.TRAP 0x1 ;  /* 0x000000040000795c */ /* 0x000fe20000300000 */
.L_x_1097:
[----:B------:R-:W-:Y:S01]  /*12d60*/  IMAD R6, R23, 0x8, R16 ;  /* 0x0000000817067824 */ /* 0x000fe200078e0210 */
[----:B------:R-:W-:Y:S01]  /*12d70*/  SHF.L.U32 R3, R26, 0x1f, RZ ;  /* 0x0000001f1a037819 */ /* 0x000fe200000006ff */
[----:B------:R-:W-:Y:S03]  /*12d80*/  BSSY B1, `(.L_x_1098) ;  /* 0x0000003000017945 */ /* 0x000fe60003800000 */
[----:B------:R-:W0:Y:S02]  /*12d90*/  SYNCS.PHASECHK.TRANS64.TRYWAIT P0, [R6+URZ+0x2a840], R3 ;  /* 0x02a84003060075a7 */ /* 0x000e24000800017f */
[----:B0-----:R-:W-:Y:S05]  /*12da0*/  @!P0 BRA `(.L_x_1099) ;  /* 0x0000002c00c08947 */ /* 0x001fea0003800000 */
.L_x_1171:
[----:B------:R-:W-:Y:S05]  /*12db0*/  BSYNC B1 ;  /* 0x0000000000017941 */ /* 0x000fea0003800000 */
.L_x_1098:
[----:B------:R-:W-:Y:S01]  /*12dc0*/  SHF.R.S32.HI R21, RZ, 0x1f, R4 ;  /* 0x0000001fff157819 */ /* 0x000fe20000011404 */
[----:B------:R-:W-:Y:S01]  /*12dd0*/  ULDC.64 UR4, c[0x0][0x300] ;  /* 0x0000c00000047ab9 */ /* 0x000fe20000000a00 */
[----:B-----5:R-:W-:Y:S01]  /*12de0*/  SHF.R.S32.HI R25, RZ, 0x1f, R0 ;  /* 0x0000001fff197819 */ /* 0x020fe20000011400 */
[----:B------:R-:W-:Y:S01]  /*12df0*/  IMAD R8, R23, 0x4800, R30 ;  /* 0x0000480017087824 */ /* 0x000fe200078e021e */
[----:B------:R-:W-:Y:S01]  /*12e00*/  LOP3.LUT P3, RZ, R19, 0x10, RZ, 0xc0, !PT ;  /* 0x0000001013ff7812 */ /* 0x000fe2000786c0ff */
        /* <DEDUP_REMOVED lines=22> */
[----:B------:R-:W-:Y:S02]  /*12f70*/  IMAD.SHL.U32 R5, R37, 0x2, RZ ;  /* 0x0000000225057824 */ /* 0x000fe400078e00ff */
[----:B------:R-:W-:Y:S01]  /*12f80*/  IMAD R8, R8, 0x2, R16 ;  /* 0x0000000208087824 */ /* 0x000fe200078e0210 */
[----:B------:R-:W1:Y:S04]  /*12f90*/  SHFL.IDX PT, R3, R10, RZ, 0x181f ;  /* 0x00181fff0a037589 */ /* 0x000e6800000e0000 */
[----:B------:R-:W-:Y:S01]  /*12fa0*/  SHFL.IDX PT, R35, R10, 0x2, 0x181f ;  /* 0x00581f000a237f89 */ /* 0x000fe200000e0000 */
[----:B0-----:R-:W-:-:S03]  /*12fb0*/  IADD3 R2, P0, R14, R5, RZ ;  /* 0x000000050e027210 */ /* 0x001fc60007f1e0ff */
[----:B------:R-:W0:Y:S02]  /*12fc0*/  SHFL.IDX PT, R14, R7, 0x1, 0x181f ;  /* 0x00381f00070e7f89 */ /* 0x000e2400000e0000 */
[----:B-1----:R-:W-:-:S05]  /*12fd0*/  IMAD.X R3, RZ, RZ, R3, P0 ;  /* 0x000000ffff037224 */ /* 0x002fca00000e0603 */
        /* <DEDUP_REMOVED lines=18> */
[----:B------:R-:W0:Y:S03]  /*13100*/  SHFL.IDX PT, R14, R7, 0x4, 0x181f ;  /* 0x00981f00070e7f89 */ /* 0x000e2600000e0000 */
[----:B-1----:R-:W-:Y:S02]  /*13110*/  IMAD.X R3, RZ, RZ, R35, P0 ;  /* 0x000000ffff037224 */ /* 0x002fe400000e0623 */
        /* <DEDUP_REMOVED lines=11> */
.L_x_1185:
        /* <DEDUP_REMOVED lines=10> */
.L_x_1101:
        /* <DEDUP_REMOVED lines=10> */
.L_x_1102:
[----:B------:R1:W-:Y:S01]  /*13310*/  SYNCS.ARRIVE.TRANS64.A1T0 RZ, [R6+URZ+0x2a830], RZ ;  /* 0x02a830ff06ff79a7 */ /* 0x0003e2000810003f */
[----:B------:R-:W-:Y:S05]  /*13320*/  @!P2 BRA `(.L_x_1103) ;  /* 0x000000000004a947 */ /* 0x000fea0003800000 */
[----:B------:R-:W-:Y:S01]  /*13330*/  BPT.TRAP 0x1 ;  /* 0x000000040000795c */ /* 0x000fe20000300000 */
.L_x_1103:
[----:B0-----:R-:W-:Y:S01]  /*13340*/  SHF.L.U32 R3, R20, 0x1f, RZ ;  /* 0x0000001f14037819 */ /* 0x001fe200000006ff */
[----:B-1----:R-:W-:Y:S01]  /*13350*/  IMAD R6, R9, 0x8, R16 ;  /* 0x0000000809067824 */ /* 0x002fe200078e0210 */
[----:B------:R-:W-:Y:S03]  /*13360*/  BSSY B1, `(.L_x_1104) ;  /* 0x0000003000017945 */ /* 0x000fe60003800000 */
[----:B------:R-:W0:Y:S02]  /*13370*/  SYNCS.PHASECHK.TRANS64.TRYWAIT P0, [R6+URZ+0x2a860], R3 ;  /* 0x02a86003060075a7 */ /* 0x000e24000800017f */
[----:B0-----:R-:W-:Y:S05]  /*13380*/  @!P0 BRA `(.L_x_1105) ;  /* 0x0000003000148947 */ /* 0x001fea0003800000 */
.L_x_1186:
[----:B------:R-:W-:Y:S05]  /*13390*/  BSYNC B1 ;  /* 0x0000000000017941 */ /* 0x000fea0003800000 */
.L_x_1104:
[----:B------:R-:W-:Y:S01]  /*133a0*/  IMAD.MOV.U32 R2, RZ, RZ, -0x60 ;  /* 0xffffffa0ff027424 */ /* 0x000fe200078e00ff */
[----:B------:R-:W-:Y:S01]  /*133b0*/  UMOV UR4, 0xffffffff ;  /* 0xffffffff00047882 */ /* 0x000fe20000000000 */
[----:B------:R-:W-:Y:S01]  /*133c0*/  LOP3.LUT P2, RZ, R19, 0x2, RZ, 0xc0, !PT ;  /* 0x0000000213ff7812 */ /* 0x000fe2000784c0ff */
[----:B------:R-:W-:Y:S01]  /*133d0*/  IMAD R7, R9, 0x3000, R30 ;  /* 0x0000300009077824 */ /* 0x000fe200078e021e */
[----:B------:R-:W-:Y:S01]  /*133e0*/  LOP3.LUT P1, RZ, R19, 0x1, RZ, 0xc0, !PT ;  /* 0x0000000113ff7812 */ /* 0x000fe2000782c0ff */
[----:B0-----:R-:W-:-:S04]  /*133f0*/  IMAD R3, R27, R2, UR38 ;  /* 0x000000261b037e24 */ /* 0x001fc8000f8e0202 */
[----:B------:R-:W-:Y:S01]  /*13400*/  IMAD.IADD R8, R3, 0x1, -R36 ;  /* 0x0000000103087824 */ /* 0x000fe200078e0a24 */
[----:B------:R-:W-:Y:S07]  /*13410*/  BRA.DIV UR4, `(.L_x_1106) ;  /* 0x0000003204047947 */ /* 0x000fee000b800000 */
[----:B------:R-:W0:Y:S01]  /*13420*/  SHFL.IDX PT, R14, R17, RZ, 0x181f ;  /* 0x00181fff110e7589 */ /* 0x000e2200000e0000 */
[----:B------:R-:W-:-:S03]  /*13430*/  IMAD R7, R7, 0x2, R16 ;  /* 0x0000000207077824 */ /* 0x000fc600078e0210 */
[----:B------:R-:W1:Y:S01]  /*13440*/  SHFL.IDX PT, R3, R18, RZ, 0x181f ;  /* 0x00181fff12037589 */ /* 0x000e6200000e0000 */
[----:B0-----:R-:W-:-:S03]  /*13450*/  IADD3 R2, P0, R14, R5, RZ ;  /* 0x000000050e027210 */ /* 0x001fc60007f1e0ff */
[----:B------:R-:W0:Y:S02]  /*13460*/  SHFL.IDX PT, R14, R17, 0x1, 0x181f ;  /* 0x00381f00110e7f89 */ /* 0x000e2400000e0000 */
[----:B-1----:R-:W-:Y:S01]  /*13470*/  IMAD.X R3, RZ, RZ, R3, P0 ;  /* 0x000000ffff037224 */ /* 0x002fe200000e0603 */
[----:B------:R-:W-:-:S13]  /*13480*/  ISETP.LT.OR P0, PT, R8, 0x1, P2 ;  /* 0x000000010800780c */ /* 0x000fda0001701670 */
[----:B------:R-:W-:Y:S01]  /*13490*/  LDGSTS.E.BYPASS.LTC128B.128 [R7+0x400], desc[UR36][R2.64], !P0 ;  /* 0x0040000002077fae */ /* 0x000fe2000c101d64 */
[----:B------:R-:W-:-:S13]  /*134a0*/  ISETP.LT.OR P0, PT, R8, 0x1, P1 ;  /* 0x000000010800780c */ /* 0x000fda0000f01670 */
[----:B------:R1:W-:Y:S04]  /*134b0*/  LDGSTS.E.BYPASS.LTC128B.128 [R7+0x3400], desc[UR36][R2.64+0x80], !P0 ;  /* 0x0340008002077fae */ /* 0x0003e8000c101d64 */
[----:B-1----:R-:W1:Y:S01]  /*134c0*/  SHFL.IDX PT, R3, R18, 0x1, 0x181f ;  /* 0x00381f0012037f89 */ /* 0x002e6200000e0000 */
        /* <DEDUP_REMOVED lines=25> */
[----:B------:R-:W2:Y:S04]  /*13660*/  SHFL.IDX PT, R18, R18, 0x5, 0x181f ;  /* 0x00b81f0012127f89 */ /* 0x000ea800000e0000 */
[----:B------:R3:W4:Y:S01]  /*13670*/  SHFL.IDX PT, R14, R17, 0x5, 0x181f ;  /* 0x00b81f00110e7f89 */ /* 0x00072200000e0000 */
[----:B-1----:R-:W-:Y:S01]  /*13680*/  IMAD.X R3, RZ, RZ, R3, P0 ;  /* 0x000000ffff037224 */ /* 0x002fe200000e0603 */
[----:B------:R-:W-:-:S13]  /*13690*/  ISETP.LT.OR P0, PT, R8, 0x41, P2 ;  /* 0x000000410800780c */ /* 0x000fda0001701670 */
[----:B------:R3:W-:Y:S01]  /*136a0*/  LDGSTS.E.BYPASS.LTC128B.128 [R7+0x2400], desc[UR36][R2.64], !P0 ;  /* 0x0240000002077fae */ /* 0x0007e2000c101d64 */
[----:B------:R-:W-:-:S13]  /*136b0*/  ISETP.LT.OR P0, PT, R8, 0x41, P1 ;  /* 0x000000410800780c */ /* 0x000fda0000f01670 */
[----:B--2-4-:R3:W-:Y:S02]  /*136c0*/  LDGSTS.E.BYPASS.LTC128B.128 [R7+0x5400], desc[UR36][R2.64+0x80], !P0 ;  /* 0x0540008002077fae */ /* 0x0147e4000c101d64 */
.L_x_1200:
        /* <DEDUP_REMOVED lines=19> */
[----:B------:R-:W-:-:S04]  /*13800*/  IMAD R25, R0, UR5, R25 ;  /* 0x0000000500197c24 */ /* 0x000fc8000f8e0219 */
[----:B------:R-:W-:-:S07]  /*13810*/  IMAD.IADD R25, R3, 0x1, R25 ;  /* 0x0000000103197824 */ /* 0x000fce00078e0219 */
.L_x_1107:
        /* <DEDUP_REMOVED lines=10> */
.L_x_1108:
[----:B------:R-:W-:Y:S01]  /*138c0*/  ULDC.64 UR4, c[0x0][0x330] ;  /* 0x0000cc0000047ab9 */ /* 0x000fe20000000a00 */
[----:B------:R-:W-:Y:S01]  /*138d0*/  IMAD.MOV.U32 R3, RZ, RZ, R25 ;  /* 0x000000ffff037224 */ /* 0x000fe200078e0019 */
[----:B------:R1:W-:Y:S01]  /*138e0*/  SYNCS.ARRIVE.TRANS64.A1T0 RZ, [R6+URZ+0x2a850], RZ ;  /* 0x02a850ff06ff79a7 */ /* 0x0003e2000810003f */
[----:B------:R-:W-:Y:S02]  /*138f0*/  IMAD R5, R28, UR4, RZ ;  /* 0x000000041c057c24 */ /* 0x000fe4000f8e02ff */
[----:B------:R-:W-:-:S04]  /*13900*/  IMAD.WIDE.U32 R2, R22, UR4, R2 ;  /* 0x0000000416027c25 */ /* 0x000fc8000f8e0002 */
[----:B------:R-:W-:Y:S01]  /*13910*/  IMAD R5, R22, UR5, R5 ;  /* 0x0000000516057c24 */ /* 0x000fe2000f8e0205 */
[----:B------:R-:W-:Y:S01]  /*13920*/  ULDC.64 UR4, c[0x0][0x318] ;  /* 0x0000c60000047ab9 */ /* 0x000fe20000000a00 */
[----:B------:R-:W-:Y:S01]  /*13930*/  VIADD R8, R24, 0xffffffff ;  /* 0xffffffff18087836 */ /* 0x000fe20000000000 */
[C---:B------:R-:W-:Y:S01]  /*13940*/  LEA R17, P0, R2.reuse, UR4, 0x1 ;  /* 0x0000000402117c11 */ /* 0x040fe2000f8008ff */
[----:B------:R-:W-:Y:S02]  /*13950*/  IMAD.IADD R3, R5, 0x1, R3 ;  /* 0x0000000105037824 */ /* 0x000fe400078e0203 */
[----:B------:R-:W-:Y:S02]  /*13960*/  IMAD.MOV.U32 R9, RZ, RZ, R23 ;  /* 0x000000ffff097224 */ /* 0x000fe400078e0017 */
[----:B------:R-:W-:Y:S01]  /*13970*/  IMAD.MOV.U32 R20, RZ, RZ, R26 ;  /* 0x000000ffff147224 */ /* 0x000fe200078e001a */
[----:B------:R-:W-:Y:S01]  /*13980*/  LEA.HI.X R18, R2, UR5, R3, 0x1, P0 ;  /* 0x0000000502127c11 */ /* 0x000fe200080f0c03 */
[----:B------:R-:W-:Y:S01]  /*13990*/  IMAD.MOV.U32 R27, RZ, RZ, R24 ;  /* 0x000000ffff1b7224 */ /* 0x000fe200078e0018 */
[----:B------:R-:W-:-:S13]  /*139a0*/  ISETP.GT.AND P0, PT, R24, UR46, PT ;  /* 0x0000002e18007c0c */ /* 0x000fda000bf04270 */
[----:B-1----:R-:W-:Y:S05]  /*139b0*/  @P0 BRA `(.L_x_1109) ;  /* 0xfffffff000500947 */ /* 0x002fea000383ffff */
[----:B------:R-:W-:Y:S05]  /*139c0*/  BSYNC B0 ;  /* 0x0000000000007941 */ /* 0x000fea0003800000 */
.L_x_1096:
        /* <DEDUP_REMOVED lines=8> */
[----:B------:R-:W1:Y:S08]  /*13a50*/  FLO.U32 R0, UR4 ;  /* 0x0000000400007d00 */ /* 0x000e7000080e0000 */
[----:B------:R-:W0:Y:S01]  /*13a60*/  POPC R5, UR4 ;  /* 0x0000000400057d09 */ /* 0x000e220008000000 */
[----:B-1----:R-:W-:-:S13]  /*13a70*/  ISETP.EQ.U32.AND P0, PT, R0, R7, PT ;  /* 0x000000070000720c */ /* 0x002fda0003f02070 */
[----:B0-----:R-:W2:Y:S01]  /*13a80*/  @P0 ATOMG.E.ADD.STRONG.GPU PT, R3, desc[UR36][R2.64], R5 ;  /* 0x00000005020309a8 */ /* 0x001ea200081ee1e4 */
[----:B------:R-:W0:Y:S02]  /*13a90*/  S2R R4, SR_LTMASK ;  /* 0x0000000000047919 */ /* 0x000e240000003900 */
[----:B0-----:R-:W-:-:S04]  /*13aa0*/  LOP3.LUT R4, R4, UR4, RZ, 0xc0, !PT ;  /* 0x0000000404047c12 */ /* 0x001fc8000f8ec0ff */
[----:B------:R-:W0:Y:S01]  /*13ab0*/  POPC R7, R4 ;  /* 0x0000000400077309 */ /* 0x000e220000000000 */
[----:B--2---:R-:W0:Y:S02]  /*13ac0*/  SHFL.IDX PT, R0, R3, R0, 0x1f ;  /* 0x00001f0003007589 */ /* 0x004e2400000e0000 */
[----:B0-----:R-:W-:-:S07]  /*13ad0*/  IADD3 R34, R0, UR47, R7 ;  /* 0x0000002f00227c10 */ /* 0x001fce000fffe007 */
.L_x_1111:
[----:B------:R-:W-:Y:S05]  /*13ae0*/  BSYNC B0 ;  /* 0x0000000000007941 */ /* 0x000fea0003800000 */
.L_x_1110:
[----:B------:R-:W-:-:S13]  /*13af0*/  LOP3.LUT P0, RZ, R19, 0x40, RZ, 0xc0, !PT ;  /* 0x0000004013ff7812 */ /* 0x000fda000780c0ff */
[----:B------:R-:W-:Y:S05]  /*13b00*/  @!P0 BRA `(.L_x_1112) ;  /* 0x0000000000048947 */ /* 0x000fea0003800000 */
[----:B------:R-:W-:Y:S01]  /*13b10*/  BPT.TRAP 0x1 ;  /* 0x000000040000795c */ /* 0x000fe20000300000 */
.L_x_1112:
[----:B------:R-:W-:Y:S01]  /*13b20*/  IMAD R4, R23, 0x8, R16 ;  /* 0x0000000817047824 */ /* 0x000fe200078e0210 */
[----:B0-----:R-:W-:Y:S01]  /*13b30*/  SHF.L.U32 R3, R26, 0x1f, RZ ;  /* 0x0000001f1a037819 */ /* 0x001fe200000006ff */
[----:B------:R-:W-:Y:S01]  /*13b40*/  IMAD.MOV.U32 R5, RZ, RZ, -0x60 ;  /* 0xffffffa0ff057424 */ /* 0x000fe200078e00ff */
[----:B------:R-:W-:Y:S02]  /*13b50*/  BSSY B0, `(.L_x_1113) ;  /* 0x0000004000007945 */ /* 0x000fe40003800000 */
[----:B------:R-:W0:Y:S01]  /*13b60*/  SYNCS.PHASECHK.TRANS64.TRYWAIT P0, [R4+URZ+0x2a860], R3 ;  /* 0x02a86003040075a7 */ /* 0x000e22000800017f */
[----:B------:R-:W-:Y:S01]  /*13b70*/  IMAD R5, R24, R5, UR38 ;  /* 0x0000002618057e24 */ /* 0x000fe2000f8e0205 */
[----:B0-----:R-:W-:Y:S06]  /*13b80*/  @!P0 BRA `(.L_x_1114) ;  /* 0x0000002c00fc8947 */ /* 0x001fec0003800000 */
.L_x_1201:
[----:B------:R-:W-:Y:S05]  /*13b90*/  BSYNC B0 ;  /* 0x0000000000007941 */ /* 0x000fea0003800000 */
.L_x_1113:
[----:B------:R-:W-:Y:S01]  /*13ba0*/  UMOV UR4, 0xffffffff ;  /* 0xffffffff00047882 */ /* 0x000fe20000000000 */
[----:B------:R-:W-:Y:S01]  /*13bb0*/  LOP3.LUT P3, RZ, R19, 0x2, RZ, 0xc0, !PT ;  /* 0x0000000213ff7812 */ /* 0x000fe2000786c0ff */
[----:B------:R-:W-:Y:S01]  /*13bc0*/  IMAD R7, R23, 0x3000, R30 ;  /* 0x0000300017077824 */ /* 0x000fe200078e021e */
[----:B------:R-:W-:Y:S01]  /*13bd0*/  LOP3.LUT P1, RZ, R19, 0x1, RZ, 0xc0, !PT ;  /* 0x0000000113ff7812 */ /* 0x000fe2000782c0ff */
[----:B------:R-:W-:Y:S01]  /*13be0*/  IMAD.IADD R5, R5, 0x1, -R36 ;  /* 0x0000000105057824 */ /* 0x000fe200078e0a24 */
[----:B------:R-:W-:Y:S11]  /*13bf0*/  BRA.DIV UR4, `(.L_x_1115) ;  /* 0x0000002e04f47947 */ /* 0x000ff6000b800000 */
[----:B------:R-:W1:Y:S01]  /*13c00*/  SHFL.IDX PT, R14, R17, RZ, 0x181f ;  /* 0x00181fff110e7589 */ /* 0x000e6200000e0000 */
[----:B------:R-:W-:-:S03]  /*13c10*/  IMAD.SHL.U32 R6, R37, 0x2, RZ ;  /* 0x0000000225067824 */ /* 0x000fc600078e00ff */
[----:B------:R-:W0:Y:S02]  /*13c20*/  SHFL.IDX PT, R0, R18, RZ, 0x181f ;  /* 0x00181fff12007589 */ /* 0x000e2400000e0000 */
[----:B-1----:R-:W-:Y:S02]  /*13c30*/  IADD3 R2, P0, R14, R6, RZ ;  /* 0x000000060e027210 */ /* 0x002fe40007f1e0ff */
[----:B------:R-:W1:Y:S03]  /*13c40*/  SHFL.IDX PT, R14, R17, 0x1, 0x181f ;  /* 0x00381f00110e7f89 */ /* 0x000e6600000e0000 */
[----:B0-----:R-:W-:Y:S01]  /*13c50*/  IMAD.X R3, RZ, RZ, R0, P0 ;  /* 0x000000ffff037224 */ /* 0x001fe200000e0600 */
[----:B------:R-:W-:Y:S01]  /*13c60*/  ISETP.LT.OR P0, PT, R5, 0x1, P3 ;  /* 0x000000010500780c */ /* 0x000fe20001f01670 */
[----:B------:R-:W-:Y:S02]  /*13c70*/  IMAD R0, R7, 0x2, R16 ;  /* 0x0000000207007824 */ /* 0x000fe400078e0210 */
[----:B------:R-:W0:Y:S10]  /*13c80*/  SHFL.IDX PT, R7, R18, 0x1, 0x181f ;  /* 0x00381f0012077f89 */ /* 0x000e3400000e0000 */
        /* <DEDUP_REMOVED lines=35> */
.L_x_1215:
[----:B01----:R-:W-:-:S05]  /*13ec0*/  IADD3 R2, P0, R14, R6, RZ ;  /* 0x000000060e027210 */ /* 0x003fca0007f1e0ff */
[----:B------:R-:W-:Y:S01]  /*13ed0*/  IMAD.X R3, RZ, RZ, R7, P0 ;  /* 0x000000ffff037224 */ /* 0x000fe200000e0607 */
        /* <DEDUP_REMOVED lines=9> */
.L_x_1116:
        /* <DEDUP_REMOVED lines=10> */
.L_x_1117:
[----:B------:R1:W-:Y:S01]  /*14010*/  SYNCS.ARRIVE.TRANS64.A1T0 RZ, [R4+URZ+0x2a850], RZ ;  /* 0x02a850ff04ff79a7 */ /* 0x0003e2000810003f */
[----:B------:R-:W-:-:S05]  /*14020*/  VIADD R23, R23, 0x1 ;  /* 0x0000000117177836 */ /* 0x000fca0000000000 */
[----:B------:R-:W-:-:S04]  /*14030*/  ISETP.NE.AND P0, PT, R23, 0x2, PT ;  /* 0x000000021700780c */ /* 0x000fc80003f05270 */
[----:B0-----:R-:W-:Y:S02]  /*14040*/  SEL R3, RZ, 0x1, P0 ;  /* 0x00000001ff037807 */ /* 0x001fe40000000000 */
[----:B------:R-:W-:Y:S02]  /*14050*/  SEL R23, R23, RZ, P0 ;  /* 0x000000ff17177207 */ /* 0x000fe40000000000 */
[----:B-1----:R-:W-:-:S07]  /*14060*/  LOP3.LUT R26, R26, R3, RZ, 0x3c, !PT ;  /* 0x000000031a1a7212 */ /* 0x002fce00078e3cff */
.L_x_1077:
[----:B------:R-:W-:Y:S05]  /*14070*/  BSYNC B7 ;  /* 0x0000000000077941 */ /* 0x000fea0003800000 */
.L_x_1075:
[----:B------:R-:W-:-:S13]  /*14080*/  LOP3.LUT P0, RZ, R19, 0x800, RZ, 0xc0, !PT ;  /* 0x0000080013ff7812 */ /* 0x000fda000780c0ff */
[----:B------:R-:W-:Y:S05]  /*14090*/  @!P0 BRA `(.L_x_1118) ;  /* 0x0000000000248947 */ /* 0x000fea0003800000 */
[----:B------:R-:W-:Y:S05]  /*140a0*/  WARPSYNC.ALL ;  /* 0x0000000000007948 */ /* 0x000fea0003800000 */
[----:B------:R-:W0:Y:S08]  /*140b0*/  S2UR UR5, SR_CgaCtaId ;  /* 0x00000000000579c3 */ /* 0x000e300000008800 */
[----:B------:R-:W-:Y:S06]  /*140c0*/  BAR.SYNC.DEFER_BLOCKING 0x5, 0x180 ;  /* 0x0146000000007b1d */ /* 0x000fec0000010000 */
[----:B------:R-:W-:-:S02]  /*140d0*/  UMOV UR4, 0x400 ;  /* 0x0000040000047882 */ /* 0x000fc40000000000 */
[----:B0-----:R-:W-:-:S06]  /*140e0*/  ULEA UR4, UR5, UR4, 0x18 ;  /* 0x0000000405047291 */ /* 0x001fcc000f8ec03f */
[----:B------:R-:W-:-:S05]  /*140f0*/  IMAD.U32 R16, RZ, RZ, UR4 ;  /* 0x00000004ff107e24 */ /* 0x000fca000f8e00ff */
[----:B------:R0:W1:Y:S01]  /*14100*/  LDS R34, [R16+0x2a8d0] ;  /* 0x02a8d00010227984 */ /* 0x0000620000000800 */
[----:B------:R-:W-:Y:S06]  /*14110*/  BAR.ARV 0x4, 0x180 ;  /* 0x0106000000007b1d */ /* 0x000fec0000002000 */
[----:B------:R-:W-:Y:S05]  /*14120*/  BRA `(.L_x_1119) ;  /* 0x00000000002c7947 */ /* 0x000fea0003800000 */
.L_x_1118:
[----:B------:R-:W-:-:S03]  /*14130*/  UMOV UR4, 0xffffffff ;  /* 0xffffffff00047882 */ /* 0x000fc60000000000 */
[----:B------:R-:W-:Y:S05]  /*14140*/  BRA.DIV UR4, `(.L_x_1120) ;  /* 0x0000003204a87947 */ /* 0x000fea000b800000 */
[----:B------:R0:W1:Y:S02]  /*14150*/  SHFL.IDX PT, R14, R34, RZ, 0x1f ;  /* 0x00001fff220e7589 */ /* 0x00006400000e0000 */
.L_x_1218:
[----:B------:R-:W2:Y:S01]  /*14160*/  @!P2 S2R R3, SR_CgaCtaId ;  /* 0x000000000003a919 */ /* 0x000ea20000008800 */
[----:B------:R-:W-:Y:S05]  /*14170*/  WARPSYNC.ALL ;  /* 0x0000000000007948 */ /* 0x000fea0003800000 */
[----:B------:R-:W-:Y:S01]  /*14180*/  BAR.SYNC.DEFER_BLOCKING 0x4, 0x180 ;  /* 0x0106000000007b1d */ /* 0x000fe20000010000 */
[----:B------:R-:W-:-:S04]  /*14190*/  @!P2 MOV R0, 0x400 ;  /* 0x000004000000a802 */ /* 0x000fc80000000f00 */
[----:B--2---:R-:W-:-:S05]  /*141a0*/  @!P2 LEA R16, R3, R0, 0x18 ;  /* 0x000000000310a211 */ /* 0x004fca00078ec0ff */
[----:B------:R0:W-:Y:S02]  /*141b0*/  @!P2 STS [R16+0x2a8d0], R34 ;  /* 0x02a8d0221000a388 */ /* 0x0001e40000000800 */
[----:B01----:R-:W-:Y:S01]  /*141c0*/  IMAD.MOV.U32 R34, RZ, RZ, R14 ;  /* 0x000000ffff227224 */ /* 0x003fe200078e000e */
[----:B------:R-:W-:Y:S06]  /*141d0*/  BAR.ARV 0x5, 0x180 ;  /* 0x0146000000007b1d */ /* 0x000fec0000002000 */
.L_x_1119:
[----:B------:R-:W-:Y:S02]  /*141e0*/  ULDC UR4, c[0x0][0xc38] ;  /* 0x00030e0000047ab9 */ /* 0x000fe40000000800 */
[----:B-1----:R-:W-:-:S13]  /*141f0*/  ISETP.GE.AND P0, PT, R34, UR4, PT ;  /* 0x0000000422007c0c */ /* 0x002fda000bf06270 */
[----:B------:R-:W-:Y:S05]  /*14200*/  @!P0 BRA `(.L_x_1121) ;  /* 0xffffffc400188947 */ /* 0x000fea000383ffff */
.L_x_1066:
[----:B------:R-:W2:Y:S01]  /*14210*/  LDL.LU R0, [R1] ;  /* 0x0000000001007983 */ /* 0x000ea20000300800 */
[----:B------:R-:W-:Y:S01]  /*14220*/  BSSY B0, `(.L_x_1122) ;  /* 0x000000b000007945 */ /* 0x000fe20003800000 */
[----:B------:R-:W1:Y:S01]  /*14230*/  S2R R5, SR_CgaCtaId ;  /* 0x0000000000057919 */ /* 0x000e620000008800 */
[----:B--2---:R-:W-:-:S05]  /*14240*/  VIADD R0, R0, 0x1 ;  /* 0x0000000100007836 */ /* 0x004fca0000000000 */
[----:B------:R-:W-:-:S04]  /*14250*/  LEA.HI R2, R0, R0, RZ, 0x1 ;  /* 0x0000000000027211 */ /* 0x000fc800078f08ff */
[----:B------:R-:W-:Y:S02]  /*14260*/  LOP3.LUT R3, R2, 0xfffffffe, RZ, 0xc0, !PT ;  /* 0xfffffffe02037812 */ /* 0x000fe400078ec0ff */
[----:B------:R-:W-:-:S03]  /*14270*/  MOV R2, 0x400 ;  /* 0x0000040000027802 */ /* 0x000fc60000000f00 */
[----:B------:R-:W-:Y:S01]  /*14280*/  IMAD.IADD R0, R0, 0x1, -R3 ;  /* 0x0000000100007824 */ /* 0x000fe200078e0a03 */
[----:B-1----:R-:W-:-:S04]  /*14290*/  LEA R4, R5, R2, 0x18 ;  /* 0x0000000205047211 */ /* 0x002fc800078ec0ff */
[----:B------:R-:W-:-:S04]  /*142a0*/  SHF.L.U32 R0, R0, 0x1f, RZ ;  /* 0x0000001f00007819 */ /* 0x000fc800000006ff */
[----:B------:R-:W1:Y:S02]  /*142b0*/  SYNCS.PHASECHK.TRANS64.TRYWAIT P0, [R4+URZ+0x2a820], R0 ;  /* 0x02a82000040075a7 */ /* 0x000e64000800017f */
[----:B-1----:R-:W-:Y:S05]  /*142c0*/  @!P0 BRA `(.L_x_1123) ;  /* 0x0000003000708947 */ /* 0x002fea0003800000 */
.L_x_1219:
[----:B------:R-:W-:Y:S05]  /*142d0*/  BSYNC B0 ;  /* 0x0000000000007941 */ /* 0x000fea0003800000 */
.L_x_1122:
[----:B------:R-:W-:-:S03]  /*142e0*/  UMOV UR4, 0xffffffff ;  /* 0xffffffff00047882 */ /* 0x000fc60000000000 */
[----:B------:R-:W-:Y:S05]  /*142f0*/  BRA.DIV UR4, `(.L_x_1124) ;  /* 0x0000003204787947 */ /* 0x000fea000b800000 */
[----:B-1----:R-:W1:Y:S02]  /*14300*/  S2R R0, SR_TID.X ;  /* 0x0000000000007919 */ /* 0x002e640000002100 */
[----:B-1----:R-:W-:-:S04]  /*14310*/  SHF.R.U32.HI R0, RZ, 0x5, R0 ;  /* 0x00000005ff007819 */ /* 0x002fc80000011600 */
[----:B------:R-:W-:-:S05]  /*14320*/  LOP3.LUT R0, R0, 0x3, RZ, 0xc0, !PT ;  /* 0x0000000300007812 */ /* 0x000fca00078ec0ff */
[----:B------:R1:W2:Y:S02]  /*14330*/  SHFL.IDX PT, R14, R0, RZ, 0x1f ;  /* 0x00001fff000e7589 */ /* 0x0002a400000e0000 */
.L_x_1222:
[----:B--2---:R-:W-:Y:S01]  /*14340*/  ISETP.NE.AND P0, PT, R14, RZ, PT ;  /* 0x000000ff0e00720c */ /* 0x004fe20003f05270 */
[----:B------:R-:W-:-:S12]  /*14350*/  BSSY B0, `(.L_x_1125) ;  /* 0x0000026000007945 */ /* 0x000fd80003800000 */
[----:B------:R-:W-:Y:S05]  /*14360*/  @P0 BRA `(.L_x_1126) ;  /* 0x0000000000900947 */ /* 0x000fea0003800000 */
[----:B------:R-:W-:-:S03]  /*14370*/  UMOV UR4, 0xffffffff ;  /* 0xffffffff00047882 */ /* 0x000fc60000000000 */
[----:B------:R-:W-:Y:S05]  /*14380*/  BRA.DIV UR4, `(.L_x_1127) ;  /* 0x0000003204887947 */ /* 0x000fea000b800000 */
[----:B------:R-:W-:-:S13]  /*14390*/  ELECT P6, URZ, PT ;  /* 0x00000000003f782f */ /* 0x000fda00038c0000 */
.L_x_1225:
[----:B------:R-:W-:Y:S05]  /*143a0*/  @!P6 BRA `(.L_x_1126) ;  /* 0x000000000080e947 */ /* 0x000fea0003800000 */
[----:B-1----:R-:W2:Y:S02]  /*143b0*/  LDL R0, [R1+0x4] ;  /* 0x0000040001007983 */ /* 0x002ea40000100800 */
[----:B--2---:R-:W-:-:S13]  /*143c0*/  R2UR UR4, R0 ;  /* 0x00000000000472ca */ /* 0x004fda00000e0000 */
[----:B------:R-:W-:-:S06]  /*143d0*/  ULOP3.LUT UR4, UR4, 0x2, URZ, 0xfc, !UPT ;  /* 0x0000000204047892 */ /* 0x000fcc000f8efc3f */
[----:B------:R-:W-:-:S05]  /*143e0*/  IMAD.U32 R0, RZ, RZ, UR4 ;  /* 0x00000004ff007e24 */ /* 0x000fca000f8e00ff */
[----:B------:R-:W-:-:S13]  /*143f0*/  ISETP.NE.AND P0, PT, R0, 0x3, PT ;  /* 0x000000030000780c */ /* 0x000fda0003f05270 */
[----:B------:R-:W-:Y:S05]  /*14400*/  @!P0 BRA `(.L_x_1128) ;  /* 0x0000000000048947 */ /* 0x000fea0003800000 */
[----:B------:R-:W-:Y:S01]  /*14410*/  BPT.TRAP 0x1 ;  /* 0x000000040000795c */ /* 0x000fe20000300000 */
.L_x_1128:
[C---:B------:R-:W-:Y:S01]  /*14420*/  IMAD R5, R23.reuse, 0x8, R4 ;  /* 0x0000000817057824 */ /* 0x040fe200078e0204 */
[----:B------:R-:W-:Y:S01]  /*14430*/  SHF.L.U32 R0, R26, 0x1f, RZ ;  /* 0x0000001f1a007819 */ /* 0x000fe200000006ff */
[----:B------:R-:W-:-:S03]  /*14440*/  VIADD R23, R23, 0x1 ;  /* 0x0000000117177836 */ /* 0x000fc60000000000 */
[----:B------:R-:W1:Y:S02]  /*14450*/  SYNCS.PHASECHK.TRANS64.TRYWAIT P1, [R5+URZ+0x2a840], R0 ;  /* 0x02a84000050075a7 */ /* 0x000e64000802017f */
[----:B------:R-:W-:-:S04]  /*14460*/  ISETP.NE.AND P2, PT, R23, 0x2, PT ;  /* 0x000000021700780c */ /* 0x000fc80003f45270 */
[----:B------:R-:W-:Y:S01]  /*14470*/  SEL R3, RZ, 0x1, P2 ;  /* 0x00000001ff037807 */ /* 0x000fe20001000000 */
[----:B-1----:R-:W-:Y:S08]  /*14480*/  @!P1 BRA `(.L_x_1129) ;  /* 0x0000003000689947 */ /* 0x002ff00003800000 */
.L_x_1226:
[----:B------:R-:W-:Y:S02]  /*14490*/  SEL R23, R23, RZ, P2 ;  /* 0x000000ff17177207 */ /* 0x000fe40001000000 */
[----:B------:R-:W-:Y:S01]  /*144a0*/  LOP3.LUT R2, R26, R3, RZ, 0x3c, !PT ;  /* 0x000000031a027212 */ /* 0x000fe200078e3cff */
[----:B------:R-:W-:Y:S06]  /*144b0*/  @!P0 BRA `(.L_x_1130) ;  /* 0x0000000000048947 */ /* 0x000fec0003800000 */
[----:B------:R-:W-:Y:S01]  /*144c0*/  BPT.TRAP 0x1 ;  /* 0x000000040000795c */ /* 0x000fe20000300000 */
.L_x_1130:
[----:B------:R-:W-:Y:S01]  /*144d0*/  IMAD R23, R23, 0x8, R4 ;  /* 0x0000000817177824 */ /* 0x000fe200078e0204 */
[----:B------:R-:W-:-:S04]  /*144e0*/  SHF.L.U32 R2, R2, 0x1f, RZ ;  /* 0x0000001f02027819 */ /* 0x000fc800000006ff */
[----:B------:R-:W2:Y:S02]  /*144f0*/  SYNCS.PHASECHK.TRANS64.TRYWAIT P1, [R23+URZ+0x2a840], R2 ;  /* 0x02a84002170075a7 */ /* 0x000ea4000802017f */
[----:B--2---:R-:W-:Y:S05]  /*14500*/  @!P1 BRA `(.L_x_1131) ;  /* 0x00000030005c9947 */ /* 0x004fea0003800000 */
.L_x_1227:
[----:B------:R-:W-:Y:S05]  /*14510*/  @!P0 BRA `(.L_x_1132) ;  /* 0x0000000000048947 */ /* 0x000fea0003800000 */
[----:B------:R-:W-:Y:S01]  /*14520*/  BPT.TRAP 0x1 ;  /* 0x000000040000795c */ /* 0x000fe20000300000 */
.L_x_1132:
[----:B------:R-:W3:Y:S02]  /*14530*/  SYNCS.PHASECHK.TRANS64.TRYWAIT P1, [R5+URZ+0x2a860], R0 ;  /* 0x02a86000050075a7 */ /* 0x000ee4000802017f */
[----:B---3--:R-:W-:Y:S05]  /*14540*/  @!P1 BRA `(.L_x_1133) ;  /* 0x0000003000609947 */ /* 0x008fea0003800000 */
.L_x_1228:
[----:B------:R-:W-:Y:S05]  /*14550*/  @!P0 BRA `(.L_x_1134) ;  /* 0x0000000000048947 */ /* 0x000fea0003800000 */
[----:B------:R-:W-:Y:S01]  /*14560*/  BPT.TRAP 0x1 ;  /* 0x000000040000795c */ /* 0x000fe20000300000 */
.L_x_1134:
[----:B----4-:R4:W0:Y:S02]  /*14570*/  SYNCS.PHASECHK.TRANS64.TRYWAIT P0, [R23+URZ+0x2a860], R2 ;  /* 0x02a86002170075a7 */ /* 0x010824000800017f */
[----:B0-----:R-:W-:Y:S05]  /*14580*/  @!P0 NANOSLEEP.SYNCS 0x989680 ;  /* 0x009896800000895d */ /* 0x001fea0003900000 */
[----:B------:R-:W0:Y:S02]  /*14590*/  @!P0 SYNCS.PHASECHK.TRANS64 P0, [R23+URZ+0x2a860], R2 ;  /* 0x02a86002170085a7 */ /* 0x000e24000800007f */
[----:B0-----:R-:W-:Y:S05]  /*145a0*/  @!P0 BRA `(.L_x_1134) ;  /* 0xfffffffc00f08947 */ /* 0x001fea000383ffff */
.L_x_1126:
[----:B------:R-:W-:Y:S05]  /*145b0*/  BSYNC B0 ;  /* 0x0000000000007941 */ /* 0x000fea0003800000 */
.L_x_1125:
[----:B------:R-:W-:Y:S05]  /*145c0*/  EXIT ;  /* 0x000000000000794d */ /* 0x000fea0003800000 */
.L_x_971:
[----:B0-----:R-:W-:-:S04]  /*145d0*/  IMAD.U32 R3, RZ, RZ, UR40 ;  /* 0x00000028ff037e24 */ /* 0x001fc8000f8e00ff */
[----:B------:R0:W1:Y:S03]  /*145e0*/  SYNCS.PHASECHK.TRANS64.TRYWAIT P1, [R3+URZ+0x2a800], R0 ;  /* 0x02a80000030075a7 */ /* 0x000066000802017f */
[----:B-1----:R-:W-:Y:S05]  /*145f0*/  @!P1 NANOSLEEP.SYNCS 0x989680 ;  /* 0x009896800000995d */ /* 0x002fea0003900000 */
[----:B------:R-:W1:Y:S02]  /*14600*/  @!P1 SYNCS.PHASECHK.TRANS64 P1, [R3+URZ+0x2a800], R0 ;  /* 0x02a80000030095a7 */ /* 0x000e64000802007f */
[----:B-1----:R-:W-:Y:S05]  /*14610*/  @!P1 BRA `(.L_x_971) ;  /* 0xfffffffc00ec9947 */ /* 0x002fea000383ffff */
[----:B------:R-:W-:Y:S05]  /*14620*/  BRA `(.L_x_1135) ;  /* 0xfffffed000d87947 */ /* 0x000fea000383ffff */
.L_x_975:
[----:B-1----:R1:W2:Y:S02]  /*14630*/  SYNCS.PHASECHK.TRANS64.TRYWAIT P1, [R15+URZ+0x2a830], R0 ;  /* 0x02a830000f0075a7 */ /* 0x0022a4000802017f */
[----:B--2---:R-:W-:Y:S05]  /*14640*/  @!P1 NANOSLEEP.SYNCS 0x989680 ;  /* 0x009896800000995d */ /* 0x004fea0003900000 */
[----:B------:R-:W2:Y:S02]  /*14650*/  @!P1 SYNCS.PHASECHK.TRANS64 P1, [R15+URZ+0x2a830], R0 ;  /* 0x02a830000f0095a7 */ /* 0x000ea4000802007f */
[----:B--2---:R-:W-:Y:S05]  /*14660*/  @!P1 BRA `(.L_x_975) ;  /* 0xfffffffc00f09947 */ /* 0x004fea000383ffff */
[----:B------:R-:W-:Y:S05]  /*14670*/  BRA `(.L_x_974) ;  /* 0xfffffed000f47947 */ /* 0x000fea000383ffff */
.L_x_992:
[----:B-1----:R-:W-:-:S04]  /*14680*/  IMAD.U32 R14, RZ, RZ, UR7 ;  /* 0x00000007ff0e7e24 */ /* 0x002fc8000f8e00ff */
[----:B------:R1:W2:Y:S03]  /*14690*/  SYNCS.PHASECHK.TRANS64.TRYWAIT P1, [R14+URZ+0x2a830], R13 ;  /* 0x02a8300d0e0075a7 */ /* 0x0002a6000802017f */
[----:B--2---:R-:W-:Y:S05]  /*146a0*/  @!P1 NANOSLEEP.SYNCS 0x989680 ;  /* 0x009896800000995d */ /* 0x004fea0003900000 */
[----:B------:R-:W2:Y:S02]  /*146b0*/  @!P1 SYNCS.PHASECHK.TRANS64 P1, [R14+URZ+0x2a830], R13 ;  /* 0x02a8300d0e0095a7 */ /* 0x000ea4000802007f */
[----:B--2---:R-:W-:Y:S05]  /*146c0*/  @!P1 BRA `(.L_x_992) ;  /* 0xfffffffc00ec9947 */ /* 0x004fea000383ffff */
[----:B------:R-:W-:Y:S05]  /*146d0*/  BRA `(.L_x_991) ;  /* 0xffffff0400787947 */ /* 0x000fea000383ffff */
.L_x_996:
[----:B01----:R-:W-:-:S04]  /*146e0*/  IMAD.U32 R13, RZ, RZ, UR6 ;  /* 0x00000006ff0d7e24 */ /* 0x003fc8000f8e00ff */
[----:B------:R0:W1:Y:S03]  /*146f0*/  SYNCS.PHASECHK.TRANS64.TRYWAIT P1, [R13+URZ+0x2a850], R0 ;  /* 0x02a850000d0075a7 */ /* 0x000066000802017f */
[----:B-1----:R-:W-:Y:S05]  /*14700*/  @!P1 NANOSLEEP.SYNCS 0x989680 ;  /* 0x009896800000995d */ /* 0x002fea0003900000 */
[----:B------:R-:W1:Y:S02]  /*14710*/  @!P1 SYNCS.PHASECHK.TRANS64 P1, [R13+URZ+0x2a850], R0 ;  /* 0x02a850000d0095a7 */ /* 0x000e64000802007f */
[----:B-1----:R-:W-:Y:S05]  /*14720*/  @!P1 BRA `(.L_x_996) ;  /* 0xfffffffc00ec9947 */ /* 0x002fea000383ffff */
[----:B------:R-:W-:Y:S05]  /*14730*/  BRA `(.L_x_995) ;  /* 0xffffff0c00a87947 */ /* 0x000fea000383ffff */
.L_x_1015:
[----:B-1----:R-:W-:-:S04]  /*14740*/  IMAD.U32 R12, RZ, RZ, UR7 ;  /* 0x00000007ff0c7e24 */ /* 0x002fc8000f8e00ff */
[----:B------:R1:W2:Y:S03]  /*14750*/  SYNCS.PHASECHK.TRANS64.TRYWAIT P1, [R12+URZ+0x2a830], R11 ;  /* 0x02a8300b0c0075a7 */ /* 0x0002a6000802017f */
[----:B--2---:R-:W-:Y:S05]  /*14760*/  @!P1 NANOSLEEP.SYNCS 0x989680 ;  /* 0x009896800000995d */ /* 0x004fea0003900000 */
[----:B------:R-:W2:Y:S02]  /*14770*/  @!P1 SYNCS.PHASECHK.TRANS64 P1, [R12+URZ+0x2a830], R11 ;  /* 0x02a8300b0c0095a7 */ /* 0x000ea4000802007f */
[----:B--2---:R-:W-:Y:S05]  /*14780*/  @!P1 BRA `(.L_x_1015) ;  /* 0xfffffffc00ec9947 */ /* 0x004fea000383ffff */
[----:B------:R-:W-:Y:S05]  /*14790*/  BRA `(.L_x_1014) ;  /* 0xffffff3800c87947 */ /* 0x000fea000383ffff */
.L_x_1019:
[----:B01----:R-:W-:-:S04]  /*147a0*/  IMAD.U32 R11, RZ, RZ, UR6 ;  /* 0x00000006ff0b7e24 */ /* 0x003fc8000f8e00ff */
[----:B------:R0:W1:Y:S03]  /*147b0*/  SYNCS.PHASECHK.TRANS64.TRYWAIT P1, [R11+URZ+0x2a850], R0 ;  /* 0x02a850000b0075a7 */ /* 0x000066000802017f */
[----:B-1----:R-:W-:Y:S05]  /*147c0*/  @!P1 NANOSLEEP.SYNCS 0x989680 ;  /* 0x009896800000995d */ /* 0x002fea0003900000 */
[----:B------:R-:W1:Y:S02]  /*147d0*/  @!P1 SYNCS.PHASECHK.TRANS64 P1, [R11+URZ+0x2a850], R0 ;  /* 0x02a850000b0095a7 */ /* 0x000e64000802007f */
[----:B-1----:R-:W-:Y:S05]  /*147e0*/  @!P1 BRA `(.L_x_1019) ;  /* 0xfffffffc00ec9947 */ /* 0x002fea000383ffff */
[----:B------:R-:W-:Y:S05]  /*147f0*/  BRA `(.L_x_1018) ;  /* 0xffffff4000f87947 */ /* 0x000fea000383ffff */
.L_x_1027:
[----:B-1----:R-:W-:-:S04]  /*14800*/  IMAD.U32 R14, RZ, RZ, UR6 ;  /* 0x00000006ff0e7e24 */ /* 0x002fc8000f8e00ff */
[----:B------:R1:W2:Y:S03]  /*14810*/  SYNCS.PHASECHK.TRANS64.TRYWAIT P1, [R14+URZ+0x2a830], R11 ;  /* 0x02a8300b0e0075a7 */ /* 0x0002a6000802017f */
[----:B--2---:R-:W-:Y:S05]  /*14820*/  @!P1 NANOSLEEP.SYNCS 0x989680 ;  /* 0x009896800000995d */ /* 0x004fea0003900000 */
[----:B------:R-:W2:Y:S02]  /*14830*/  @!P1 SYNCS.PHASECHK.TRANS64 P1, [R14+URZ+0x2a830], R11 ;  /* 0x02a8300b0e0095a7 */ /* 0x000ea4000802007f */
[----:B--2---:R-:W-:Y:S05]  /*14840*/  @!P1 BRA `(.L_x_1027) ;  /* 0xfffffffc00ec9947 */ /* 0x004fea000383ffff */
[----:B------:R-:W-:Y:S05]  /*14850*/  BRA `(.L_x_1026) ;  /* 0xffffff5c00487947 */ /* 0x000fea000383ffff */
.L_x_1031:
[----:B01----:R-:W-:-:S04]  /*14860*/  IMAD.U32 R11, RZ, RZ, UR10 ;  /* 0x0000000aff0b7e24 */ /* 0x003fc8000f8e00ff */
[----:B------:R0:W1:Y:S03]  /*14870*/  SYNCS.PHASECHK.TRANS64.TRYWAIT P1, [R11+URZ+0x2a850], R0 ;  /* 0x02a850000b0075a7 */ /* 0x000066000802017f */
[----:B-1----:R-:W-:Y:S05]  /*14880*/  @!P1 NANOSLEEP.SYNCS 0x989680 ;  /* 0x009896800000995d */ /* 0x002fea0003900000 */
[----:B------:R-:W1:Y:S02]  /*14890*/  @!P1 SYNCS.PHASECHK.TRANS64 P1, [R11+URZ+0x2a850], R0 ;  /* 0x02a850000b0095a7 */ /* 0x000e64000802007f */
[----:B-1----:R-:W-:Y:S05]  /*148a0*/  @!P1 BRA `(.L_x_1031) ;  /* 0xfffffffc00ec9947 */ /* 0x002fea000383ffff */
[----:B------:R-:W-:Y:S05]  /*148b0*/  BRA `(.L_x_1030) ;  /* 0xffffff6400787947 */ /* 0x000fea000383ffff */
.L_x_1046:
[----:B-1----:R-:W-:-:S04]  /*148c0*/  IMAD.U32 R5, RZ, RZ, UR5 ;  /* 0x00000005ff057e24 */ /* 0x002fc8000f8e00ff */
[----:B------:R1:W2:Y:S03]  /*148d0*/  SYNCS.PHASECHK.TRANS64.TRYWAIT P1, [R5+URZ+0x2a850], R0 ;  /* 0x02a85000050075a7 */ /* 0x0002a6000802017f */
[----:B--2---:R-:W-:Y:S05]  /*148e0*/  @!P1 NANOSLEEP.SYNCS 0x989680 ;  /* 0x009896800000995d */ /* 0x004fea0003900000 */
[----:B------:R-:W2:Y:S02]  /*148f0*/  @!P1 SYNCS.PHASECHK.TRANS64 P1, [R5+URZ+0x2a850], R0 ;  /* 0x02a85000050095a7 */ /* 0x000ea4000802007f */
[----:B--2---:R-:W-:Y:S05]  /*14900*/  @!P1 BRA `(.L_x_1046) ;  /* 0xfffffffc00ec9947 */ /* 0x004fea000383ffff */
[----:B------:R-:W-:Y:S05]  /*14910*/  BRA `(.L_x_1045) ;  /* 0xffffff9000e07947 */ /* 0x000fea000383ffff */
.L_x_1083:
[----:B------:R-:W2:Y:S01]  /*14920*/  S2R R17, SR_TID.X ;  /* 0x0000000000117919 */ /* 0x000ea20000002100 */
[----:B------:R-:W-:Y:S02]  /*14930*/  IMAD.MOV.U32 R12, RZ, RZ, RZ ;  /* 0x000000ffff0c7224 */ /* 0x000fe400078e00ff */
[----:B------:R-:W-:Y:S02]  /*14940*/  IMAD.MOV.U32 R11, RZ, RZ, 0x1f ;  /* 0x0000001fff0b7424 */ /* 0x000fe400078e00ff */
[----:B------:R-:W-:Y:S01]  /*14950*/  IMAD.MOV.U32 R15, RZ, RZ, -0x1 ;  /* 0xffffffffff0f7424 */ /* 0x000fe200078e00ff */
[----:B--2---:R-:W-:-:S04]  /*14960*/  SHF.R.U32.HI R17, RZ, 0x5, R17 ;  /* 0x00000005ff117819 */ /* 0x004fc80000011611 */
[----:B------:R-:W-:-:S05]  /*14970*/  LOP3.LUT R17, R17, 0x3, RZ, 0xc0, !PT ;  /* 0x0000000311117812 */ /* 0x000fca00078ec0ff */
[----:B------:R-:W-:-:S07]  /*14980*/  IMAD.MOV.U32 R13, RZ, RZ, R17 ;  /* 0x000000ffff0d7224 */ /* 0x000fce00078e0011 */
[----:B01---5:R-:W-:Y:S05]  /*14990*/  WARPSYNC.COLLECTIVE R15, `(.L_x_1136) ;  /* 0x000000000f087348 */ /* 0x023fea0003c00000 */
[----:B------:R2:W3:Y:S02]  /*149a0*/  SHFL.IDX P6, R14, R13, R12, R11 ;  /* 0x0000000c0d0e7389 */ /* 0x0004e400000c000b */
[----:B0123-5:R-:W-:Y:S01]  /*149b0*/  ENDCOLLECTIVE ;  /* 0x000000000000791b */ /* 0x02ffe20003800000 */
.L_x_1136:
[----:B------:R-:W-:Y:S05]  /*149c0*/  BRA `(.L_x_1137) ;  /* 0xffffffc8008c7947 */ /* 0x000fea000383ffff */
.L_x_1086:
[----:B0-----:R0:W1:Y:S02]  /*149d0*/  SYNCS.PHASECHK.TRANS64.TRYWAIT P0, [R0+URZ+0x2a840], R3 ;  /* 0x02a84003000075a7 */ /* 0x001064000800017f */
[----:B-1----:R-:W-:Y:S05]  /*149e0*/  @!P0 NANOSLEEP.SYNCS 0x989680 ;  /* 0x009896800000895d */ /* 0x002fea0003900000 */
[----:B------:R-:W1:Y:S02]  /*149f0*/  @!P0 SYNCS.PHASECHK.TRANS64 P0, [R0+URZ+0x2a840], R3 ;  /* 0x02a84003000085a7 */ /* 0x000e64000800007f */
[----:B-1----:R-:W-:Y:S05]  /*14a00*/  @!P0 BRA `(.L_x_1086) ;  /* 0xfffffffc00f08947 */ /* 0x002fea000383ffff */
[----:B------:R-:W-:Y:S05]  /*14a10*/  BRA `(.L_x_1138) ;  /* 0xffffffcc00907947 */ /* 0x000fea000383ffff */
.L_x_1087:
        /* <DEDUP_REMOVED lines=8> */
.L_x_1140:
[----:B------:R-:W-:Y:S05]  /*14aa0*/  BSYNC B0 ;  /* 0x0000000000007941 */ /* 0x000fea0003800000 */
.L_x_1139:
[----:B------:R-:W-:Y:S02]  /*14ab0*/  IMAD.MOV.U32 R13, RZ, RZ, R4 ;  /* 0x000000ffff0d7224 */ /* 0x000fe400078e0004 */
[----:B------:R-:W-:Y:S02]  /*14ac0*/  IMAD.MOV.U32 R12, RZ, RZ, RZ ;  /* 0x000000ffff0c7224 */ /* 0x000fe400078e00ff */
[----:B------:R-:W-:Y:S02]  /*14ad0*/  IMAD.MOV.U32 R11, RZ, RZ, 0x181f ;  /* 0x0000181fff0b7424 */ /* 0x000fe400078e00ff */
[----:B------:R-:W-:Y:S02]  /*14ae0*/  IMAD.MOV.U32 R15, RZ, RZ, -0x1 ;  /* 0xffffffffff0f7424 */ /* 0x000fe400078e00ff */
[----:B------:R-:W-:Y:S02]  /*14af0*/  IMAD.MOV.U32 R2, RZ, RZ, R14 ;  /* 0x000000ffff027224 */ /* 0x000fe400078e000e */
[----:B------:R-:W-:-:S07]  /*14b00*/  @P0 IMAD R9, R5, 0x2, R16 ;  /* 0x0000000205090824 */ /* 0x000fce00078e0210 */
[----:B------:R-:W-:Y:S05]  /*14b10*/  WARPSYNC.COLLECTIVE R15, `(.L_x_1141) ;  /* 0x000000000f087348 */ /* 0x000fea0003c00000 */
[----:B------:R0:W1:Y:S02]  /*14b20*/  SHFL.IDX P6, R14, R13, R12, R11 ;  /* 0x0000000c0d0e7389 */ /* 0x00006400000c000b */
[----:B01----:R-:W-:Y:S01]  /*14b30*/  ENDCOLLECTIVE ;  /* 0x000000000000791b */ /* 0x003fe20003800000 */
.L_x_1141:
[----:B------:R-:W-:Y:S02]  /*14b40*/  IMAD.MOV.U32 R13, RZ, RZ, R6 ;  /* 0x000000ffff0d7224 */ /* 0x000fe400078e0006 */
[----:B------:R-:W-:Y:S01]  /*14b50*/  IMAD.MOV.U32 R12, RZ, RZ, 0x1 ;  /* 0x00000001ff0c7424 */ /* 0x000fe200078e00ff */
[----:B------:R-:W-:-:S05]  /*14b60*/  @P0 LEA R14, P1, R37, R14, 0x1 ;  /* 0x0000000e250e0211 */ /* 0x000fca00078208ff */
[----:B------:R-:W-:Y:S02]  /*14b70*/  @P0 IMAD.X R3, RZ, RZ, R2, P1 ;  /* 0x000000ffff030224 */ /* 0x000fe400008e0602 */
[----:B------:R-:W-:-:S07]  /*14b80*/  @P0 IMAD.MOV.U32 R2, RZ, RZ, R14 ;  /* 0x000000ffff020224 */ /* 0x000fce00078e000e */
[----:B------:R-:W-:Y:S05]  /*14b90*/  WARPSYNC.COLLECTIVE R15, `(.L_x_1142) ;  /* 0x000000000f087348 */ /* 0x000fea0003c00000 */
[----:B------:R0:W1:Y:S02]  /*14ba0*/  SHFL.IDX P6, R14, R13, R12, R11 ;  /* 0x0000000c0d0e7389 */ /* 0x00006400000c000b */
[----:B01----:R-:W-:Y:S01]  /*14bb0*/  ENDCOLLECTIVE ;  /* 0x000000000000791b */ /* 0x003fe20003800000 */
.L_x_1142:
[----:B------:R-:W-:Y:S01]  /*14bc0*/  @!PT LDS RZ, [RZ] ;  /* 0x00000000fffff984 */ /* 0x000fe20000000800 */
[----:B------:R-:W-:Y:S01]  /*14bd0*/  @!PT LDS RZ, [RZ] ;  /* 0x00000000fffff984 */ /* 0x000fe20000000800 */
[----:B------:R-:W-:Y:S01]  /*14be0*/  @!PT LDS RZ, [RZ] ;  /* 0x00000000fffff984 */ /* 0x000fe20000000800 */
[----:B------:R0:W-:Y:S04]  /*14bf0*/  @P0 LDGSTS.E.BYPASS.LTC128B.128 [R9+0x18400], desc[UR36][R2.64], !P4 ;  /* 0x1840000002090fae */ /* 0x0001e8000e101d64 */
[----:B------:R0:W-:Y:S04]  /*14c00*/  @P0 LDGSTS.E.BYPASS.LTC128B.128 [R9+0x1b400], desc[UR36][R2.64+0x80], !P3 ;  /* 0x1b40008002090fae */ /* 0x0001e8000d901d64 */
[----:B------:R0:W-:Y:S01]  /*14c10*/  @P0 LDGSTS.E.BYPASS.LTC128B.128 [R9+0x1e400], desc[UR36][R2.64+0x100], !P2 ;  /* 0x1e40010002090fae */ /* 0x0001e2000d101d64 */
[----:B------:R-:W-:Y:S01]  /*14c20*/  ISETP.GE.AND P0, PT, R7, 0x11, PT ;  /* 0x000000110700780c */ /* 0x000fe20003f06270 */
[----:B------:R-:W-:-:S02]  /*14c30*/  IMAD.MOV.U32 R13, RZ, RZ, R4 ;  /* 0x000000ffff0d7224 */ /* 0x000fc400078e0004 */
[----:B------:R-:W-:-:S10]  /*14c40*/  IMAD.MOV.U32 R8, RZ, RZ, R14 ;  /* 0x000000ffff087224 */ /* 0x000fd400078e000e */
[----:B0-----:R-:W-:Y:S05]  /*14c50*/  WARPSYNC.COLLECTIVE R15, `(.L_x_1143) ;  /* 0x000000000f087348 */ /* 0x001fea0003c00000 */
[----:B------:R1:W2:Y:S02]  /*14c60*/  SHFL.IDX P6, R14, R13, R12, R11 ;  /* 0x0000000c0d0e7389 */ /* 0x0002a400000c000b */
[----:B012---:R-:W-:Y:S01]  /*14c70*/  ENDCOLLECTIVE ;  /* 0x000000000000791b */ /* 0x007fe20003800000 */
.L_x_1143:
[----:B------:R-:W-:Y:S02]  /*14c80*/  @P0 IMAD R25, R5, 0x2, R16 ;  /* 0x0000000205190824 */ /* 0x000fe400078e0210 */
[----:B------:R-:W-:Y:S02]  /*14c90*/  IMAD.MOV.U32 R13, RZ, RZ, R6 ;  /* 0x000000ffff0d7224 */ /* 0x000fe400078e0006 */
[----:B------:R-:W-:Y:S01]  /*14ca0*/  IMAD.MOV.U32 R12, RZ, RZ, 0x2 ;  /* 0x00000002ff0c7424 */ /* 0x000fe200078e00ff */
[----:B------:R-:W-:-:S05]  /*14cb0*/  @P0 LEA R14, P1, R37, R14, 0x1 ;  /* 0x0000000e250e0211 */ /* 0x000fca00078208ff */
[----:B------:R-:W-:-:S08]  /*14cc0*/  @P0 IMAD.MOV.U32 R2, RZ, RZ, R14 ;  /* 0x000000ffff020224 */ /* 0x000fd000078e000e */
[----:B------:R-:W-:Y:S05]  /*14cd0*/  WARPSYNC.COLLECTIVE R15, `(.L_x_1144) ;  /* 0x000000000f087348 */ /* 0x000fea0003c00000 */
[----:B------:R0:W1:Y:S02]  /*14ce0*/  SHFL.IDX P6, R14, R13, R12, R11 ;  /* 0x0000000c0d0e7389 */ /* 0x00006400000c000b */
[----:B01----:R-:W-:Y:S01]  /*14cf0*/  ENDCOLLECTIVE ;  /* 0x000000000000791b */ /* 0x003fe20003800000 */
.L_x_1144:
[----:B------:R-:W-:-:S04]  /*14d00*/  @P0 IMAD.X R21, RZ, RZ, R8, P1 ;  /* 0x000000ffff150224 */ /* 0x000fc800008e0608 */
[----:B------:R-:W-:-:S05]  /*14d10*/  @P0 IMAD.MOV.U32 R3, RZ, RZ, R21 ;  /* 0x000000ffff030224 */ /* 0x000fca00078e0015 */
[----:B------:R-:W-:Y:S01]  /*14d20*/  @!PT LDS RZ, [RZ] ;  /* 0x00000000fffff984 */ /* 0x000fe20000000800 */
[----:B------:R-:W-:Y:S01]  /*14d30*/  @!PT LDS RZ, [RZ] ;  /* 0x00000000fffff984 */ /* 0x000fe20000000800 */
[----:B------:R-:W-:Y:S01]  /*14d40*/  @!PT LDS RZ, [RZ] ;  /* 0x00000000fffff984 */ /* 0x000fe20000000800 */
[----:B------:R0:W-:Y:S01]  /*14d50*/  @P0 LDGSTS.E.BYPASS.LTC128B.128 [R25+0x18c00], desc[UR36][R2.64], !P4 ;  /* 0x18c0000002190fae */ /* 0x0001e2000e101d64 */
[----:B------:R-:W-:-:S03]  /*14d60*/  IMAD.MOV.U32 R13, RZ, RZ, R4 ;  /* 0x000000ffff0d7224 */ /* 0x000fc600078e0004 */
[----:B------:R0:W-:Y:S04]  /*14d70*/  @P0 LDGSTS.E.BYPASS.LTC128B.128 [R25+0x1bc00], desc[UR36][R2.64+0x80], !P3 ;  /* 0x1bc0008002190fae */ /* 0x0001e8000d901d64 */
[----:B------:R0:W-:Y:S01]  /*14d80*/  @P0 LDGSTS.E.BYPASS.LTC128B.128 [R25+0x1ec00], desc[UR36][R2.64+0x100], !P2 ;  /* 0x1ec0010002190fae */ /* 0x0001e2000d101d64 */
[----:B------:R-:W-:Y:S01]  /*14d90*/  ISETP.GE.AND P0, PT, R7, 0x21, PT ;  /* 0x000000210700780c */ /* 0x000fe20003f06270 */
[----:B------:R-:W-:-:S12]  /*14da0*/  IMAD.MOV.U32 R8, RZ, RZ, R14 ;  /* 0x000000ffff087224 */ /* 0x000fd800078e000e */
[----:B0-----:R-:W-:Y:S05]  /*14db0*/  WARPSYNC.COLLECTIVE R15, `(.L_x_1145) ;  /* 0x000000000f087348 */ /* 0x001fea0003c00000 */
[----:B------:R1:W2:Y:S02]  /*14dc0*/  SHFL.IDX P6, R14, R13, R12, R11 ;  /* 0x0000000c0d0e7389 */ /* 0x0002a400000c000b */
[----:B012---:R-:W-:Y:S01]  /*14dd0*/  ENDCOLLECTIVE ;  /* 0x000000000000791b */ /* 0x007fe20003800000 */
.L_x_1145:
        /* <DEDUP_REMOVED lines=8> */
.L_x_1146:
        /* <DEDUP_REMOVED lines=14> */
.L_x_1147:
        /* <DEDUP_REMOVED lines=8> */
.L_x_1148:
        /* <DEDUP_REMOVED lines=14> */
.L_x_1149:
        /* <DEDUP_REMOVED lines=8> */
.L_x_1150:
        /* <DEDUP_REMOVED lines=9> */
[----:B------:R-:W-:-:S07]  /*151b0*/  IMAD.MOV.U32 R8, RZ, RZ, R14 ;  /* 0x000000ffff087224 */ /* 0x000fce00078e000e */
[----:B0-----:R-:W-:Y:S05]  /*151c0*/  WARPSYNC.COLLECTIVE R15, `(.L_x_1151) ;  /* 0x000000000f087348 */ /* 0x001fea0003c00000 */
[----:B------:R1:W2:Y:S02]  /*151d0*/  SHFL.IDX P6, R14, R13, R12, R11 ;  /* 0x0000000c0d0e7389 */ /* 0x0002a400000c000b */
[----:B012---:R-:W-:Y:S01]  /*151e0*/  ENDCOLLECTIVE ;  /* 0x000000000000791b */ /* 0x007fe20003800000 */
.L_x_1151:
[----:B------:R-:W-:Y:S05]  /*151f0*/  BRA `(.L_x_1152) ;  /* 0xffffffc800e87947 */ /* 0x000fea000383ffff */
.L_x_1092:
[----:B------:R-:W-:Y:S02]  /*15200*/  IMAD.MOV.U32 R13, RZ, RZ, R5 ;  /* 0x000000ffff0d7224 */ /* 0x000fe400078e0005 */
[----:B------:R-:W-:Y:S02]  /*15210*/  IMAD.MOV.U32 R12, RZ, RZ, RZ ;  /* 0x000000ffff0c7224 */ /* 0x000fe400078e00ff */
[----:B------:R-:W-:Y:S02]  /*15220*/  IMAD.MOV.U32 R11, RZ, RZ, 0x181f ;  /* 0x0000181fff0b7424 */ /* 0x000fe400078e00ff */
[----:B------:R-:W-:Y:S02]  /*15230*/  IMAD.MOV.U32 R15, RZ, RZ, -0x1 ;  /* 0xffffffffff0f7424 */ /* 0x000fe400078e00ff */
[----:B------:R-:W-:-:S07]  /*15240*/  VIADD R4, R36, UR44 ;  /* 0x0000002c24047c36 */ /* 0x000fce0008000000 */
[----:B------:R-:W-:Y:S05]  /*15250*/  WARPSYNC.COLLECTIVE R15, `(.L_x_1153) ;  /* 0x000000000f087348 */ /* 0x000fea0003c00000 */
[----:B------:R0:W1:Y:S02]  /*15260*/  SHFL.IDX P6, R14, R13, R12, R11 ;  /* 0x0000000c0d0e7389 */ /* 0x00006400000c000b */
[----:B01----:R-:W-:Y:S01]  /*15270*/  ENDCOLLECTIVE ;  /* 0x000000000000791b */ /* 0x003fe20003800000 */
.L_x_1153:
[C---:B------:R-:W-:Y:S01]  /*15280*/  VIADD R6, R4.reuse, 0x10 ;  /* 0x0000001004067836 */ /* 0x040fe20000000000 */
[----:B------:R-:W-:Y:S01]  /*15290*/  ISETP.GE.AND P0, PT, R4, UR39, PT ;  /* 0x0000002704007c0c */ /* 0x000fe2000bf06270 */
[----:B------:R-:W-:Y:S02]  /*152a0*/  IMAD.MOV.U32 R13, RZ, RZ, R0 ;  /* 0x000000ffff0d7224 */ /* 0x000fe400078e0000 */
[----:B------:R-:W-:-:S10]  /*152b0*/  IMAD.MOV.U32 R2, RZ, RZ, R14 ;  /* 0x000000ffff027224 */ /* 0x000fd400078e000e */
[----:B------:R-:W-:Y:S05]  /*152c0*/  WARPSYNC.COLLECTIVE R15, `(.L_x_1154) ;  /* 0x000000000f087348 */ /* 0x000fea0003c00000 */
[----:B------:R0:W1:Y:S02]  /*152d0*/  SHFL.IDX P6, R14, R13, R12, R11 ;  /* 0x0000000c0d0e7389 */ /* 0x00006400000c000b */
[----:B01----:R-:W-:Y:S01]  /*152e0*/  ENDCOLLECTIVE ;  /* 0x000000000000791b */ /* 0x003fe20003800000 */
.L_x_1154:
[----:B------:R-:W-:Y:S02]  /*152f0*/  IMAD.MOV.U32 R13, RZ, RZ, R5 ;  /* 0x000000ffff0d7224 */ /* 0x000fe400078e0005 */
[----:B------:R-:W-:Y:S01]  /*15300*/  IMAD.MOV.U32 R12, RZ, RZ, 0x1 ;  /* 0x00000001ff0c7424 */ /* 0x000fe200078e00ff */
[----:B------:R-:W-:-:S05]  /*15310*/  @!P0 LEA R14, P1, R37, R14, 0x1 ;  /* 0x0000000e250e8211 */ /* 0x000fca00078208ff */
[----:B------:R-:W-:Y:S02]  /*15320*/  @!P0 IMAD.X R3, RZ, RZ, R2, P1 ;  /* 0x000000ffff038224 */ /* 0x000fe400008e0602 */
[----:B------:R-:W-:-:S07]  /*15330*/  @!P0 IMAD.MOV.U32 R2, RZ, RZ, R14 ;  /* 0x000000ffff028224 */ /* 0x000fce00078e000e */
[----:B------:R-:W-:Y:S05]  /*15340*/  WARPSYNC.COLLECTIVE R15, `(.L_x_1155) ;  /* 0x000000000f087348 */ /* 0x000fea0003c00000 */
[----:B------:R0:W1:Y:S02]  /*15350*/  SHFL.IDX P6, R14, R13, R12, R11 ;  /* 0x0000000c0d0e7389 */ /* 0x00006400000c000b */
[----:B01----:R-:W-:Y:S01]  /*15360*/  ENDCOLLECTIVE ;  /* 0x000000000000791b */ /* 0x003fe20003800000 */
.L_x_1155:
[----:B------:R-:W-:Y:S01]  /*15370*/  @!PT LDS RZ, [RZ] ;  /* 0x00000000fffff984 */ /* 0x000fe20000000800 */
[----:B------:R-:W-:Y:S01]  /*15380*/  @!PT LDS RZ, [RZ] ;  /* 0x00000000fffff984 */ /* 0x000fe20000000800 */
[----:B------:R-:W-:Y:S01]  /*15390*/  @!PT LDS RZ, [RZ] ;  /* 0x00000000fffff984 */ /* 0x000fe20000000800 */
[----:B------:R0:W-:Y:S04]  /*153a0*/  @!P0 LDGSTS.E.BYPASS.LTC128B.128 [R31+0xc400], desc[UR36][R2.64], !P3 ;  /* 0x0c400000021f8fae */ /* 0x0001e8000d901d64 */
[----:B------:R0:W-:Y:S04]  /*153b0*/  @!P0 LDGSTS.E.BYPASS.LTC128B.128 [R31+0x10400], desc[UR36][R2.64+0x80], !P4 ;  /* 0x10400080021f8fae */ /* 0x0001e8000e101d64 */
[----:B------:R0:W-:Y:S01]  /*153c0*/  @!P0 LDGSTS.E.BYPASS.LTC128B.128 [R31+0x14400], desc[UR36][R2.64+0x100], !P5 ;  /* 0x14400100021f8fae */ /* 0x0001e2000e901d64 */
[----:B------:R-:W-:Y:S01]  /*153d0*/  ISETP.GE.AND P0, PT, R6, UR39, PT ;  /* 0x0000002706007c0c */ /* 0x000fe2000bf06270 */
[----:B------:R-:W-:-:S02]  /*153e0*/  IMAD.MOV.U32 R13, RZ, RZ, R0 ;  /* 0x000000ffff0d7224 */ /* 0x000fc400078e0000 */
[----:B------:R-:W-:-:S10]  /*153f0*/  IMAD.MOV.U32 R6, RZ, RZ, R14 ;  /* 0x000000ffff067224 */ /* 0x000fd400078e000e */
[----:B0-----:R-:W-:Y:S05]  /*15400*/  WARPSYNC.COLLECTIVE R15, `(.L_x_1156) ;  /* 0x000000000f087348 */ /* 0x001fea0003c00000 */
[----:B------:R1:W2:Y:S02]  /*15410*/  SHFL.IDX P6, R14, R13, R12, R11 ;  /* 0x0000000c0d0e7389 */ /* 0x0002a400000c000b */
[----:B012---:R-:W-:Y:S01]  /*15420*/  ENDCOLLECTIVE ;  /* 0x000000000000791b */ /* 0x007fe20003800000 */
.L_x_1156:
[----:B------:R-:W-:Y:S02]  /*15430*/  IMAD.MOV.U32 R13, RZ, RZ, R5 ;  /* 0x000000ffff0d7224 */ /* 0x000fe400078e0005 */
[----:B------:R-:W-:Y:S01]  /*15440*/  IMAD.MOV.U32 R12, RZ, RZ, 0x2 ;  /* 0x00000002ff0c7424 */ /* 0x000fe200078e00ff */
[----:B------:R-:W-:-:S05]  /*15450*/  @!P0 LEA R14, P1, R37, R14, 0x1 ;  /* 0x0000000e250e8211 */ /* 0x000fca00078208ff */
[----:B------:R-:W-:-:S08]  /*15460*/  @!P0 IMAD.MOV.U32 R2, RZ, RZ, R14 ;  /* 0x000000ffff028224 */ /* 0x000fd000078e000e */
[----:B------:R-:W-:Y:S05]  /*15470*/  WARPSYNC.COLLECTIVE R15, `(.L_x_1157) ;  /* 0x000000000f087348 */ /* 0x000fea0003c00000 */
[----:B------:R0:W1:Y:S02]  /*15480*/  SHFL.IDX P6, R14, R13, R12, R11 ;  /* 0x0000000c0d0e7389 */ /* 0x00006400000c000b */
[----:B01----:R-:W-:Y:S01]  /*15490*/  ENDCOLLECTIVE ;  /* 0x000000000000791b */ /* 0x003fe20003800000 */
.L_x_1157:
[----:B------:R-:W-:Y:S02]  /*154a0*/  @!P0 IMAD.X R7, RZ, RZ, R6, P1 ;  /* 0x000000ffff078224 */ /* 0x000fe400008e0606 */
[----:B------:R-:W-:Y:S02]  /*154b0*/  VIADD R6, R4, 0x20 ;  /* 0x0000002004067836 */ /* 0x000fe40000000000 */
[----:B------:R-:W-:-:S05]  /*154c0*/  @!P0 IMAD.MOV.U32 R3, RZ, RZ, R7 ;  /* 0x000000ffff038224 */ /* 0x000fca00078e0007 */
        /* <DEDUP_REMOVED lines=12> */
.L_x_1158:
[----:B------:R-:W-:Y:S02]  /*15590*/  IMAD.MOV.U32 R13, RZ, RZ, R5 ;  /* 0x000000ffff0d7224 */ /* 0x000fe400078e0005 */
[----:B------:R-:W-:Y:S01]  /*155a0*/  IMAD.MOV.U32 R12, RZ, RZ, 0x3 ;  /* 0x00000003ff0c7424 */ /* 0x000fe200078e00ff */
[----:B------:R-:W-:-:S05]  /*155b0*/  @!P0 LEA R14, P1, R37, R14, 0x1 ;  /* 0x0000000e250e8211 */ /* 0x000fca00078208ff */
[----:B------:R-:W-:-:S08]  /*155c0*/  @!P0 IMAD.MOV.U32 R2, RZ, RZ, R14 ;  /* 0x000000ffff028224 */ /* 0x000fd000078e000e */
[----:B------:R-:W-:Y:S05]  /*155d0*/  WARPSYNC.COLLECTIVE R15, `(.L_x_1159) ;  /* 0x000000000f087348 */ /* 0x000fea0003c00000 */
[----:B------:R0:W1:Y:S02]  /*155e0*/  SHFL.IDX P6, R14, R13, R12, R11 ;  /* 0x0000000c0d0e7389 */ /* 0x00006400000c000b */
[----:B01----:R-:W-:Y:S01]  /*155f0*/  ENDCOLLECTIVE ;  /* 0x000000000000791b */ /* 0x003fe20003800000 */
.L_x_1159:
        /* <DEDUP_REMOVED lines=15> */
.L_x_1160:
[----:B------:R-:W-:Y:S02]  /*156f0*/  IMAD.MOV.U32 R13, RZ, RZ, R5 ;  /* 0x000000ffff0d7224 */ /* 0x000fe400078e0005 */
[----:B------:R-:W-:Y:S01]  /*15700*/  IMAD.MOV.U32 R12, RZ, RZ, 0x4 ;  /* 0x00000004ff0c7424 */ /* 0x000fe200078e00ff */
[----:B------:R-:W-:-:S05]  /*15710*/  @!P0 LEA R14, P1, R37, R14, 0x1 ;  /* 0x0000000e250e8211 */ /* 0x000fca00078208ff */
[----:B------:R-:W-:-:S08]  /*15720*/  @!P0 IMAD.MOV.U32 R2, RZ, RZ, R14 ;  /* 0x000000ffff028224 */ /* 0x000fd000078e000e */
[----:B------:R-:W-:Y:S05]  /*15730*/  WARPSYNC.COLLECTIVE R15, `(.L_x_1161) ;  /* 0x000000000f087348 */ /* 0x000fea0003c00000 */
[----:B------:R0:W1:Y:S02]  /*15740*/  SHFL.IDX P6, R14, R13, R12, R11 ;  /* 0x0000000c0d0e7389 */ /* 0x00006400000c000b */
[----:B01----:R-:W-:Y:S01]  /*15750*/  ENDCOLLECTIVE ;  /* 0x000000000000791b */ /* 0x003fe20003800000 */
.L_x_1161:
        /* <DEDUP_REMOVED lines=15> */
.L_x_1162:
[----:B------:R-:W-:Y:S02]  /*15850*/  IMAD.MOV.U32 R13, RZ, RZ, R5 ;  /* 0x000000ffff0d7224 */ /* 0x000fe400078e0005 */
[----:B------:R-:W-:Y:S01]  /*15860*/  IMAD.MOV.U32 R12, RZ, RZ, 0x5 ;  /* 0x00000005ff0c7424 */ /* 0x000fe200078e00ff */
[----:B------:R-:W-:-:S05]  /*15870*/  @!P0 LEA R14, P1, R37, R14, 0x1 ;  /* 0x0000000e250e8211 */ /* 0x000fca00078208ff */
[----:B------:R-:W-:-:S08]  /*15880*/  @!P0 IMAD.MOV.U32 R2, RZ, RZ, R14 ;  /* 0x000000ffff028224 */ /* 0x000fd000078e000e */
[----:B------:R-:W-:Y:S05]  /*15890*/  WARPSYNC.COLLECTIVE R15, `(.L_x_1163) ;  /* 0x000000000f087348 */ /* 0x000fea0003c00000 */
[----:B------:R0:W1:Y:S02]  /*158a0*/  SHFL.IDX P6, R14, R13, R12, R11 ;  /* 0x0000000c0d0e7389 */ /* 0x00006400000c000b */
[----:B01----:R-:W-:Y:S01]  /*158b0*/  ENDCOLLECTIVE ;  /* 0x000000000000791b */ /* 0x003fe20003800000 */
.L_x_1163:
        /* <DEDUP_REMOVED lines=15> */
.L_x_1164:
[----:B------:R-:W-:Y:S02]  /*159b0*/  IMAD.MOV.U32 R13, RZ, RZ, R5 ;  /* 0x000000ffff0d7224 */ /* 0x000fe400078e0005 */
[----:B------:R-:W-:Y:S01]  /*159c0*/  IMAD.MOV.U32 R12, RZ, RZ, 0x6 ;  /* 0x00000006ff0c7424 */ /* 0x000fe200078e00ff */
[----:B------:R-:W-:-:S05]  /*159d0*/  @!P0 LEA R14, P1, R37, R14, 0x1 ;  /* 0x0000000e250e8211 */ /* 0x000fca00078208ff */
[----:B------:R-:W-:-:S08]  /*159e0*/  @!P0 IMAD.MOV.U32 R2, RZ, RZ, R14 ;  /* 0x000000ffff028224 */ /* 0x000fd000078e000e */
[----:B------:R-:W-:Y:S05]  /*159f0*/  WARPSYNC.COLLECTIVE R15, `(.L_x_1165) ;  /* 0x000000000f087348 */ /* 0x000fea0003c00000 */
[----:B------:R0:W1:Y:S02]  /*15a00*/  SHFL.IDX P6, R14, R13, R12, R11 ;  /* 0x0000000c0d0e7389 */ /* 0x00006400000c000b */
[----:B01----:R-:W-:Y:S01]  /*15a10*/  ENDCOLLECTIVE ;  /* 0x000000000000791b */ /* 0x003fe20003800000 */
.L_x_1165:
        /* <DEDUP_REMOVED lines=15> */
.L_x_1166:
[----:B------:R-:W-:Y:S02]  /*15b10*/  IMAD.MOV.U32 R13, RZ, RZ, R5 ;  /* 0x000000ffff0d7224 */ /* 0x000fe400078e0005 */
[----:B------:R-:W-:Y:S01]  /*15b20*/  IMAD.MOV.U32 R12, RZ, RZ, 0x7 ;  /* 0x00000007ff0c7424 */ /* 0x000fe200078e00ff */
[----:B------:R-:W-:-:S05]  /*15b30*/  @!P0 LEA R14, P1, R37, R14, 0x1 ;  /* 0x0000000e250e8211 */ /* 0x000fca00078208ff */
[----:B------:R-:W-:-:S08]  /*15b40*/  @!P0 IMAD.MOV.U32 R2, RZ, RZ, R14 ;  /* 0x000000ffff028224 */ /* 0x000fd000078e000e */
[----:B------:R-:W-:Y:S05]  /*15b50*/  WARPSYNC.COLLECTIVE R15, `(.L_x_1167) ;  /* 0x000000000f087348 */ /* 0x000fea0003c00000 */
[----:B------:R0:W1:Y:S02]  /*15b60*/  SHFL.IDX P6, R14, R13, R12, R11 ;  /* 0x0000000c0d0e7389 */ /* 0x00006400000c000b */
[----:B01----:R-:W-:Y:S01]  /*15b70*/  ENDCOLLECTIVE ;  /* 0x000000000000791b */ /* 0x003fe20003800000 */
.L_x_1167:
[----:B------:R-:W-:-:S04]  /*15b80*/  @!P0 IMAD.X R7, RZ, RZ, R6, P1 ;  /* 0x000000ffff078224 */ /* 0x000fc800008e0606 */
        /* <DEDUP_REMOVED lines=8> */
[----:B------:R-:W-:-:S07]  /*15c10*/  IMAD.MOV.U32 R6, RZ, RZ, R14 ;  /* 0x000000ffff067224 */ /* 0x000fce00078e000e */
[----:B0-----:R-:W-:Y:S05]  /*15c20*/  WARPSYNC.COLLECTIVE R15, `(.L_x_1168) ;  /* 0x000000000f087348 */ /* 0x001fea0003c00000 */
[----:B------:R1:W2:Y:S02]  /*15c30*/  SHFL.IDX P6, R14, R13, R12, R11 ;  /* 0x0000000c0d0e7389 */ /* 0x0002a400000c000b */
[----:B012---:R-:W-:Y:S01]  /*15c40*/  ENDCOLLECTIVE ;  /* 0x000000000000791b */ /* 0x007fe20003800000 */
.L_x_1168:
[----:B------:R-:W-:Y:S05]  /*15c50*/  BRA `(.L_x_1169) ;  /* 0xffffffcc00087947 */ /* 0x000fea000383ffff */
.L_x_1095:
[----:B0-----:R0:W1:Y:S02]  /*15c60*/  SYNCS.PHASECHK.TRANS64.TRYWAIT P0, [R16+URZ+0x2a820], R3 ;  /* 0x02a82003100075a7 */ /* 0x001064000800017f */
[----:B-1----:R-:W-:Y:S05]  /*15c70*/  @!P0 NANOSLEEP.SYNCS 0x989680 ;  /* 0x009896800000895d */ /* 0x002fea0003900000 */
[----:B------:R-:W1:Y:S02]  /*15c80*/  @!P0 SYNCS.PHASECHK.TRANS64 P0, [R16+URZ+0x2a820], R3 ;  /* 0x02a82003100085a7 */ /* 0x000e64000800007f */
[----:B-1----:R-:W-:Y:S05]  /*15c90*/  @!P0 BRA `(.L_x_1095) ;  /* 0xfffffffc00f08947 */ /* 0x002fea000383ffff */
[----:B------:R-:W-:Y:S05]  /*15ca0*/  BRA `(.L_x_1170) ;  /* 0xffffffcc006c7947 */ /* 0x000fea000383ffff */
.L_x_1099:
[----:B0-----:R0:W1:Y:S02]  /*15cb0*/  SYNCS.PHASECHK.TRANS64.TRYWAIT P0, [R6+URZ+0x2a840], R3 ;  /* 0x02a84003060075a7 */ /* 0x001064000800017f */
[----:B-1----:R-:W-:Y:S05]  /*15cc0*/  @!P0 NANOSLEEP.SYNCS 0x989680 ;  /* 0x009896800000895d */ /* 0x002fea0003900000 */
[----:B------:R-:W1:Y:S02]  /*15cd0*/  @!P0 SYNCS.PHASECHK.TRANS64 P0, [R6+URZ+0x2a840], R3 ;  /* 0x02a84003060085a7 */ /* 0x000e64000800007f */
[----:B-1----:R-:W-:Y:S05]  /*15ce0*/  @!P0 BRA `(.L_x_1099) ;  /* 0xfffffffc00f08947 */ /* 0x002fea000383ffff */
[----:B------:R-:W-:Y:S05]  /*15cf0*/  BRA `(.L_x_1171) ;  /* 0xffffffd0002c7947 */ /* 0x000fea000383ffff */
.L_x_1100:
        /* <DEDUP_REMOVED lines=8> */
.L_x_1173:
[----:B------:R-:W-:Y:S05]  /*15d80*/  BSYNC B1 ;  /* 0x0000000000017941 */ /* 0x000fea0003800000 */
.L_x_1172:
[----:B------:R-:W-:Y:S02]  /*15d90*/  IMAD.MOV.U32 R13, RZ, RZ, R7 ;  /* 0x000000ffff0d7224 */ /* 0x000fe400078e0007 */
[----:B------:R-:W-:Y:S02]  /*15da0*/  IMAD.MOV.U32 R12, RZ, RZ, RZ ;  /* 0x000000ffff0c7224 */ /* 0x000fe400078e00ff */
[----:B------:R-:W-:Y:S02]  /*15db0*/  IMAD.MOV.U32 R11, RZ, RZ, 0x181f ;  /* 0x0000181fff0b7424 */ /* 0x000fe400078e00ff */
[----:B------:R-:W-:Y:S02]  /*15dc0*/  IMAD.MOV.U32 R15, RZ, RZ, -0x1 ;  /* 0xffffffffff0f7424 */ /* 0x000fe400078e00ff */
[----:B------:R-:W-:Y:S02]  /*15dd0*/  IMAD.MOV.U32 R3, RZ, RZ, R14 ;  /* 0x000000ffff037224 */ /* 0x000fe400078e000e */
[----:B------:R-:W-:-:S07]  /*15de0*/  IMAD.SHL.U32 R5, R37, 0x2, RZ ;  /* 0x0000000225057824 */ /* 0x000fce00078e00ff */
[----:B------:R-:W-:Y:S05]  /*15df0*/  WARPSYNC.COLLECTIVE R15, `(.L_x_1174) ;  /* 0x000000000f087348 */ /* 0x000fea0003c00000 */
[----:B------:R0:W1:Y:S02]  /*15e00*/  SHFL.IDX P6, R14, R13, R12, R11 ;  /* 0x0000000c0d0e7389 */ /* 0x00006400000c000b */
[----:B01----:R-:W-:Y:S01]  /*15e10*/  ENDCOLLECTIVE ;  /* 0x000000000000791b */ /* 0x003fe20003800000 */
.L_x_1174:
[----:B------:R-:W-:Y:S02]  /*15e20*/  IMAD R8, R8, 0x2, R16 ;  /* 0x0000000208087824 */ /* 0x000fe400078e0210 */
[----:B------:R-:W-:Y:S02]  /*15e30*/  IMAD.MOV.U32 R13, RZ, RZ, R10 ;  /* 0x000000ffff0d7224 */ /* 0x000fe400078e000a */
[----:B------:R-:W-:Y:S01]  /*15e40*/  IMAD.MOV.U32 R12, RZ, RZ, 0x1 ;  /* 0x00000001ff0c7424 */ /* 0x000fe200078e00ff */
[----:B------:R-:W-:-:S13]  /*15e50*/  IADD3 R2, P0, R14, R5, RZ ;  /* 0x000000050e027210 */ /* 0x000fda0007f1e0ff */
[----:B------:R-:W-:Y:S05]  /*15e60*/  WARPSYNC.COLLECTIVE R15, `(.L_x_1175) ;  /* 0x000000000f087348 */ /* 0x000fea0003c00000 */
[----:B------:R0:W1:Y:S02]  /*15e70*/  SHFL.IDX P6, R14, R13, R12, R11 ;  /* 0x0000000c0d0e7389 */ /* 0x00006400000c000b */
[----:B01----:R-:W-:Y:S01]  /*15e80*/  ENDCOLLECTIVE ;  /* 0x000000000000791b */ /* 0x003fe20003800000 */
.L_x_1175:
[----:B------:R-:W-:-:S05]  /*15e90*/  IMAD.X R3, RZ, RZ, R3, P0 ;  /* 0x000000ffff037224 */ /* 0x000fca00000e0603 */
[----:B------:R-:W-:Y:S01]  /*15ea0*/  @!PT LDS RZ, [RZ] ;  /* 0x00000000fffff984 */ /* 0x000fe20000000800 */
[----:B------:R-:W-:Y:S01]  /*15eb0*/  @!PT LDS RZ, [RZ] ;  /* 0x00000000fffff984 */ /* 0x000fe20000000800 */
[----:B------:R-:W-:Y:S01]  /*15ec0*/  @!PT LDS RZ, [RZ] ;  /* 0x00000000fffff984 */ /* 0x000fe20000000800 */
[----:B------:R-:W-:Y:S04]  /*15ed0*/  LDGSTS.E.BYPASS.LTC128B.128 [R8+0x18400], desc[UR36][R2.64], !P3 ;  /* 0x1840000002087fae */ /* 0x000fe8000d901d64 */
[----:B------:R-:W-:Y:S01]  /*15ee0*/  LDGSTS.E.BYPASS.LTC128B.128 [R8+0x1b400], desc[UR36][R2.64+0x80], !P2 ;  /* 0x1b40008002087fae */ /* 0x000fe2000d101d64 */
[----:B------:R-:W-:-:S03]  /*15ef0*/  IMAD.MOV.U32 R13, RZ, RZ, R7 ;  /* 0x000000ffff0d7224 */ /* 0x000fc600078e0007 */
[----:B------:R0:W-:Y:S02]  /*15f00*/  LDGSTS.E.BYPASS.LTC128B.128 [R8+0x1e400], desc[UR36][R2.64+0x100], !P1 ;  /* 0x1e40010002087fae */ /* 0x0001e4000c901d64 */
[----:B0-----:R-:W-:-:S07]  /*15f10*/  IMAD.MOV.U32 R3, RZ, RZ, R14 ;  /* 0x000000ffff037224 */ /* 0x001fce00078e000e */
[----:B------:R-:W-:Y:S05]  /*15f20*/  WARPSYNC.COLLECTIVE R15, `(.L_x_1176) ;  /* 0x000000000f087348 */ /* 0x000fea0003c00000 */
[----:B------:R0:W1:Y:S02]  /*15f30*/  SHFL.IDX P6, R14, R13, R12, R11 ;  /* 0x0000000c0d0e7389 */ /* 0x00006400000c000b */
[----:B01----:R-:W-:Y:S01]  /*15f40*/  ENDCOLLECTIVE ;  /* 0x000000000000791b */ /* 0x003fe20003800000 */
.L_x_1176:
[----:B------:R-:W-:Y:S02]  /*15f50*/  IMAD.MOV.U32 R13, RZ, RZ, R10 ;  /* 0x000000ffff0d7224 */ /* 0x000fe400078e000a */
[----:B------:R-:W-:Y:S01]  /*15f60*/  IMAD.MOV.U32 R12, RZ, RZ, 0x2 ;  /* 0x00000002ff0c7424 */ /* 0x000fe200078e00ff */
[----:B------:R-:W-:-:S13]  /*15f70*/  IADD3 R2, P0, R14, R5, RZ ;  /* 0x000000050e027210 */ /* 0x000fda0007f1e0ff */
[----:B------:R-:W-:Y:S05]  /*15f80*/  WARPSYNC.COLLECTIVE R15, `(.L_x_1177) ;  /* 0x000000000f087348 */ /* 0x000fea0003c00000 */
[----:B------:R0:W1:Y:S02]  /*15f90*/  SHFL.IDX P6, R14, R13, R12, R11 ;  /* 0x0000000c0d0e7389 */ /* 0x00006400000c000b */
[----:B01----:R-:W-:Y:S01]  /*15fa0*/  ENDCOLLECTIVE ;  /* 0x000000000000791b */ /* 0x003fe20003800000 */
.L_x_1177:
        /* <DEDUP_REMOVED lines=12> */
.L_x_1178:
[----:B------:R-:W-:Y:S02]  /*16070*/  IMAD.MOV.U32 R13, RZ, RZ, R10 ;  /* 0x000000ffff0d7224 */ /* 0x000fe400078e000a */
[----:B------:R-:W-:Y:S01]  /*16080*/  IMAD.MOV.U32 R12, RZ, RZ, 0x3 ;  /* 0x00000003ff0c7424 */ /* 0x000fe200078e00ff */
[----:B------:R-:W-:-:S13]  /*16090*/  IADD3 R2, P0, R14, R5, RZ ;  /* 0x000000050e027210 */ /* 0x000fda0007f1e0ff */
[----:B------:R-:W-:Y:S05]  /*160a0*/  WARPSYNC.COLLECTIVE R15, `(.L_x_1179) ;  /* 0x000000000f087348 */ /* 0x000fea0003c00000 */
[----:B------:R0:W1:Y:S02]  /*160b0*/  SHFL.IDX P6, R14, R13, R12, R11 ;  /* 0x0000000c0d0e7389 */ /* 0x00006400000c000b */
[----:B01----:R-:W-:Y:S01]  /*160c0*/  ENDCOLLECTIVE ;  /* 0x000000000000791b */ /* 0x003fe20003800000 */
.L_x_1179:
        /* <DEDUP_REMOVED lines=12> */
.L_x_1180:
[----:B------:R-:W-:Y:S02]  /*16190*/  IMAD.MOV.U32 R13, RZ, RZ, R10 ;  /* 0x000000ffff0d7224 */ /* 0x000fe400078e000a */
[----:B------:R-:W-:Y:S01]  /*161a0*/  IMAD.MOV.U32 R12, RZ, RZ, 0x4 ;  /* 0x00000004ff0c7424 */ /* 0x000fe200078e00ff */
[----:B------:R-:W-:-:S13]  /*161b0*/  IADD3 R2, P0, R14, R5, RZ ;  /* 0x000000050e027210 */ /* 0x000fda0007f1e0ff */
[----:B------:R-:W-:Y:S05]  /*161c0*/  WARPSYNC.COLLECTIVE R15, `(.L_x_1181) ;  /* 0x000000000f087348 */ /* 0x000fea0003c00000 */
[----:B------:R0:W1:Y:S02]  /*161d0*/  SHFL.IDX P6, R14, R13, R12, R11 ;  /* 0x0000000c0d0e7389 */ /* 0x00006400000c000b */
[----:B01----:R-:W-:Y:S01]  /*161e0*/  ENDCOLLECTIVE ;  /* 0x000000000000791b */ /* 0x003fe20003800000 */
.L_x_1181:
        /* <DEDUP_REMOVED lines=12> */
.L_x_1182:
[----:B------:R-:W-:Y:S02]  /*162b0*/  IMAD.MOV.U32 R13, RZ, RZ, R10 ;  /* 0x000000ffff0d7224 */ /* 0x000fe400078e000a */
[----:B------:R-:W-:Y:S01]  /*162c0*/  IMAD.MOV.U32 R12, RZ, RZ, 0x5 ;  /* 0x00000005ff0c7424 */ /* 0x000fe200078e00ff */
[----:B------:R-:W-:-:S13]  /*162d0*/  IADD3 R2, P0, R14, R5, RZ ;  /* 0x000000050e027210 */ /* 0x000fda0007f1e0ff */
[----:B------:R-:W-:Y:S05]  /*162e0*/  WARPSYNC.COLLECTIVE R15, `(.L_x_1183) ;  /* 0x000000000f087348 */ /* 0x000fea0003c00000 */
[----:B------:R0:W1:Y:S02]  /*162f0*/  SHFL.IDX P6, R14, R13, R12, R11 ;  /* 0x0000000c0d0e7389 */ /* 0x00006400000c000b */
[----:B01----:R-:W-:Y:S01]  /*16300*/  ENDCOLLECTIVE ;  /* 0x000000000000791b */ /* 0x003fe20003800000 */
.L_x_1183:
        /* <DEDUP_REMOVED lines=12> */
.L_x_1184:
[----:B------:R-:W-:Y:S05]  /*163d0*/  BRA `(.L_x_1185) ;  /* 0xffffffcc007c7947 */ /* 0x000fea000383ffff */
.L_x_1105:
[----:B0-----:R0:W1:Y:S02]  /*163e0*/  SYNCS.PHASECHK.TRANS64.TRYWAIT P0, [R6+URZ+0x2a860], R3 ;  /* 0x02a86003060075a7 */ /* 0x001064000800017f */
[----:B-1----:R-:W-:Y:S05]  /*163f0*/  @!P0 NANOSLEEP.SYNCS 0x989680 ;  /* 0x009896800000895d */ /* 0x002fea0003900000 */
[----:B------:R-:W1:Y:S02]  /*16400*/  @!P0 SYNCS.PHASECHK.TRANS64 P0, [R6+URZ+0x2a860], R3 ;  /* 0x02a86003060085a7 */ /* 0x000e64000800007f */
[----:B-1----:R-:W-:Y:S05]  /*16410*/  @!P0 BRA `(.L_x_1105) ;  /* 0xfffffffc00f08947 */ /* 0x002fea000383ffff */
[----:B------:R-:W-:Y:S05]  /*16420*/  BRA `(.L_x_1186) ;  /* 0xffffffcc00d87947 */ /* 0x000fea000383ffff */
.L_x_1106:
        /* <DEDUP_REMOVED lines=8> */
.L_x_1188:
[----:B------:R-:W-:Y:S05]  /*164b0*/  BSYNC B1 ;  /* 0x0000000000017941 */ /* 0x000fea0003800000 */
.L_x_1187:
[----:B------:R-:W-:Y:S02]  /*164c0*/  IMAD.MOV.U32 R13, RZ, RZ, R17 ;  /* 0x000000ffff0d7224 */ /* 0x000fe400078e0011 */
[----:B------:R-:W-:Y:S02]  /*164d0*/  IMAD.MOV.U32 R12, RZ, RZ, RZ ;  /* 0x000000ffff0c7224 */ /* 0x000fe400078e00ff */
[----:B------:R-:W-:Y:S02]  /*164e0*/  IMAD.MOV.U32 R11, RZ, RZ, 0x181f ;  /* 0x0000181fff0b7424 */ /* 0x000fe400078e00ff */
[----:B------:R-:W-:Y:S02]  /*164f0*/  IMAD.MOV.U32 R15, RZ, RZ, -0x1 ;  /* 0xffffffffff0f7424 */ /* 0x000fe400078e00ff */
[----:B------:R-:W-:Y:S02]  /*16500*/  IMAD.MOV.U32 R3, RZ, RZ, R14 ;  /* 0x000000ffff037224 */ /* 0x000fe400078e000e */
[----:B------:R-:W-:-:S07]  /*16510*/  IMAD R7, R7, 0x2, R16 ;  /* 0x0000000207077824 */ /* 0x000fce00078e0210 */
[----:B------:R-:W-:Y:S05]  /*16520*/  WARPSYNC.COLLECTIVE R15, `(.L_x_1189) ;  /* 0x000000000f087348 */ /* 0x000fea0003c00000 */
[----:B------:R0:W1:Y:S02]  /*16530*/  SHFL.IDX P6, R14, R13, R12, R11 ;  /* 0x0000000c0d0e7389 */ /* 0x00006400000c000b */
[----:B01----:R-:W-:Y:S01]  /*16540*/  ENDCOLLECTIVE ;  /* 0x000000000000791b */ /* 0x003fe20003800000 */
.L_x_1189:
[----:B------:R-:W-:Y:S02]  /*16550*/  IMAD.MOV.U32 R13, RZ, RZ, R18 ;  /* 0x000000ffff0d7224 */ /* 0x000fe400078e0012 */
[----:B------:R-:W-:Y:S01]  /*16560*/  IMAD.MOV.U32 R12, RZ, RZ, 0x1 ;  /* 0x00000001ff0c7424 */ /* 0x000fe200078e00ff */
[----:B------:R-:W-:-:S13]  /*16570*/  IADD3 R2, P0, R14, R5, RZ ;  /* 0x000000050e027210 */ /* 0x000fda0007f1e0ff */
[----:B------:R-:W-:Y:S05]  /*16580*/  WARPSYNC.COLLECTIVE R15, `(.L_x_1190) ;  /* 0x000000000f087348 */ /* 0x000fea0003c00000 */
[----:B------:R0:W1:Y:S02]  /*16590*/  SHFL.IDX P6, R14, R13, R12, R11 ;  /* 0x0000000c0d0e7389 */ /* 0x00006400000c000b */
[----:B01----:R-:W-:Y:S01]  /*165a0*/  ENDCOLLECTIVE ;  /* 0x000000000000791b */ /* 0x003fe20003800000 */
.L_x_1190:
        /* <DEDUP_REMOVED lines=13> */
.L_x_1191:
[----:B------:R-:W-:Y:S02]  /*16680*/  IMAD.MOV.U32 R13, RZ, RZ, R18 ;  /* 0x000000ffff0d7224 */ /* 0x000fe400078e0012 */
[----:B------:R-:W-:Y:S01]  /*16690*/  IMAD.MOV.U32 R12, RZ, RZ, 0x2 ;  /* 0x00000002ff0c7424 */ /* 0x000fe200078e00ff */
[----:B------:R-:W-:-:S13]  /*166a0*/  IADD3 R2, P0, R14, R5, RZ ;  /* 0x000000050e027210 */ /* 0x000fda0007f1e0ff */
[----:B------:R-:W-:Y:S05]  /*166b0*/  WARPSYNC.COLLECTIVE R15, `(.L_x_1192) ;  /* 0x000000000f087348 */ /* 0x000fea0003c00000 */
[----:B------:R0:W1:Y:S02]  /*166c0*/  SHFL.IDX P6, R14, R13, R12, R11 ;  /* 0x0000000c0d0e7389 */ /* 0x00006400000c000b */
[----:B01----:R-:W-:Y:S01]  /*166d0*/  ENDCOLLECTIVE ;  /* 0x000000000000791b */ /* 0x003fe20003800000 */
.L_x_1192:
        /* <DEDUP_REMOVED lines=13> */
.L_x_1193:
[----:B------:R-:W-:Y:S02]  /*167b0*/  IMAD.MOV.U32 R13, RZ, RZ, R18 ;  /* 0x000000ffff0d7224 */ /* 0x000fe400078e0012 */
[----:B------:R-:W-:Y:S01]  /*167c0*/  IMAD.MOV.U32 R12, RZ, RZ, 0x3 ;  /* 0x00000003ff0c7424 */ /* 0x000fe200078e00ff */
[----:B------:R-:W-:-:S13]  /*167d0*/  IADD3 R2, P0, R14, R5, RZ ;  /* 0x000000050e027210 */ /* 0x000fda0007f1e0ff */
[----:B------:R-:W-:Y:S05]  /*167e0*/  WARPSYNC.COLLECTIVE R15, `(.L_x_1194) ;  /* 0x000000000f087348 */ /* 0x000fea0003c00000 */
[----:B------:R0:W1:Y:S02]  /*167f0*/  SHFL.IDX P6, R14, R13, R12, R11 ;  /* 0x0000000c0d0e7389 */ /* 0x00006400000c000b */
[----:B01----:R-:W-:Y:S01]  /*16800*/  ENDCOLLECTIVE ;  /* 0x000000000000791b */ /* 0x003fe20003800000 */
.L_x_1194:
        /* <DEDUP_REMOVED lines=13> */
.L_x_1195:
[----:B------:R-:W-:Y:S02]  /*168e0*/  IMAD.MOV.U32 R13, RZ, RZ, R18 ;  /* 0x000000ffff0d7224 */ /* 0x000fe400078e0012 */
[----:B------:R-:W-:Y:S01]  /*168f0*/  IMAD.MOV.U32 R12, RZ, RZ, 0x4 ;  /* 0x00000004ff0c7424 */ /* 0x000fe200078e00ff */
[----:B------:R-:W-:-:S13]  /*16900*/  IADD3 R2, P0, R14, R5, RZ ;  /* 0x000000050e027210 */ /* 0x000fda0007f1e0ff */
[----:B------:R-:W-:Y:S05]  /*16910*/  WARPSYNC.COLLECTIVE R15, `(.L_x_1196) ;  /* 0x000000000f087348 */ /* 0x000fea0003c00000 */
[----:B------:R0:W1:Y:S02]  /*16920*/  SHFL.IDX P6, R14, R13, R12, R11 ;  /* 0x0000000c0d0e7389 */ /* 0x00006400000c000b */
[----:B01----:R-:W-:Y:S01]  /*16930*/  ENDCOLLECTIVE ;  /* 0x000000000000791b */ /* 0x003fe20003800000 */
.L_x_1196:
        /* <DEDUP_REMOVED lines=13> */
.L_x_1197:
[----:B------:R-:W-:Y:S02]  /*16a10*/  IMAD.MOV.U32 R13, RZ, RZ, R18 ;  /* 0x000000ffff0d7224 */ /* 0x000fe400078e0012 */
[----:B------:R-:W-:Y:S01]  /*16a20*/  IMAD.MOV.U32 R12, RZ, RZ, 0x5 ;  /* 0x00000005ff0c7424 */ /* 0x000fe200078e00ff */
[----:B------:R-:W-:-:S13]  /*16a30*/  IADD3 R2, P0, R14, R5, RZ ;  /* 0x000000050e027210 */ /* 0x000fda0007f1e0ff */
[----:B------:R-:W-:Y:S05]  /*16a40*/  WARPSYNC.COLLECTIVE R15, `(.L_x_1198) ;  /* 0x000000000f087348 */ /* 0x000fea0003c00000 */
[----:B------:R0:W1:Y:S02]  /*16a50*/  SHFL.IDX P6, R14, R13, R12, R11 ;  /* 0x0000000c0d0e7389 */ /* 0x00006400000c000b */
[----:B01----:R-:W-:Y:S01]  /*16a60*/  ENDCOLLECTIVE ;  /* 0x000000000000791b */ /* 0x003fe20003800000 */
.L_x_1198:
        /* <DEDUP_REMOVED lines=12> */
.L_x_1199:
[----:B------:R-:W-:Y:S01]  /*16b30*/  @!PT LDS RZ, [RZ] ;  /* 0x00000000fffff984 */ /* 0x000fe20000000800 */
[----:B------:R-:W-:Y:S01]  /*16b40*/  @!PT LDS RZ, [RZ] ;  /* 0x00000000fffff984 */ /* 0x000fe20000000800 */
[----:B------:R-:W-:Y:S01]  /*16b50*/  @!PT LDS RZ, [RZ] ;  /* 0x00000000fffff984 */ /* 0x000fe20000000800 */
[----:B------:R0:W-:Y:S01]  /*16b60*/  LDGSTS.E.BYPASS.LTC128B.128 [R7+0x5400], desc[UR36][R2.64+0x80], !P0 ;  /* 0x0540008002077fae */ /* 0x0001e2000c101d64 */
[----:B------:R-:W-:Y:S05]  /*16b70*/  BRA `(.L_x_1200) ;  /* 0xffffffc800d47947 */ /* 0x000fea000383ffff */
.L_x_1114:
[----:B0-----:R0:W1:Y:S02]  /*16b80*/  SYNCS.PHASECHK.TRANS64.TRYWAIT P0, [R4+URZ+0x2a860], R3 ;  /* 0x02a86003040075a7 */ /* 0x001064000800017f */
[----:B-1----:R-:W-:Y:S05]  /*16b90*/  @!P0 NANOSLEEP.SYNCS 0x989680 ;  /* 0x009896800000895d */ /* 0x002fea0003900000 */
[----:B------:R-:W1:Y:S02]  /*16ba0*/  @!P0 SYNCS.PHASECHK.TRANS64 P0, [R4+URZ+0x2a860], R3 ;  /* 0x02a86003040085a7 */ /* 0x000e64000800007f */
[----:B-1----:R-:W-:Y:S05]  /*16bb0*/  @!P0 BRA `(.L_x_1114) ;  /* 0xfffffffc00f08947 */ /* 0x002fea000383ffff */
[----:B------:R-:W-:Y:S05]  /*16bc0*/  BRA `(.L_x_1201) ;  /* 0xffffffcc00f07947 */ /* 0x000fea000383ffff */
.L_x_1115:
        /* <DEDUP_REMOVED lines=8> */
.L_x_1203:
[----:B------:R-:W-:Y:S05]  /*16c50*/  BSYNC B0 ;  /* 0x0000000000007941 */ /* 0x000fea0003800000 */
.L_x_1202:
        /* <DEDUP_REMOVED lines=9> */
.L_x_1204:
[----:B------:R-:W-:Y:S02]  /*16cf0*/  IMAD.MOV.U32 R13, RZ, RZ, R18 ;  /* 0x000000ffff0d7224 */ /* 0x000fe400078e0012 */
[----:B------:R-:W-:Y:S01]  /*16d00*/  IMAD.MOV.U32 R12, RZ, RZ, 0x1 ;  /* 0x00000001ff0c7424 */ /* 0x000fe200078e00ff */
[----:B------:R-:W-:-:S13]  /*16d10*/  IADD3 R2, P0, R14, R6, RZ ;  /* 0x000000060e027210 */ /* 0x000fda0007f1e0ff */
[----:B------:R-:W-:Y:S05]  /*16d20*/  WARPSYNC.COLLECTIVE R15, `(.L_x_1205) ;  /* 0x000000000f087348 */ /* 0x000fea0003c00000 */
[----:B------:R0:W1:Y:S02]  /*16d30*/  SHFL.IDX P6, R14, R13, R12, R11 ;  /* 0x0000000c0d0e7389 */ /* 0x00006400000c000b */
[----:B01----:R-:W-:Y:S01]  /*16d40*/  ENDCOLLECTIVE ;  /* 0x000000000000791b */ /* 0x003fe20003800000 */
.L_x_1205:
[----:B------:R-:W-:Y:S01]  /*16d50*/  IMAD.X R3, RZ, RZ, R0, P0 ;  /* 0x000000ffff037224 */ /* 0x000fe200000e0600 */
[----:B------:R-:W-:Y:S01]  /*16d60*/  ISETP.LT.OR P0, PT, R5, 0x1, P3 ;  /* 0x000000010500780c */ /* 0x000fe20001f01670 */
[----:B------:R-:W-:Y:S02]  /*16d70*/  IMAD R0, R7, 0x2, R16 ;  /* 0x0000000207007824 */ /* 0x000fe400078e0210 */
[----:B------:R-:W-:-:S10]  /*16d80*/  IMAD.MOV.U32 R13, RZ, RZ, R17 ;  /* 0x000000ffff0d7224 */ /* 0x000fd400078e0011 */
        /* <DEDUP_REMOVED lines=9> */
.L_x_1206:
        /* <DEDUP_REMOVED lines=10> */
.L_x_1207:
        /* <DEDUP_REMOVED lines=12> */
.L_x_1208:
        /* <DEDUP_REMOVED lines=10> */
.L_x_1209:
        /* <DEDUP_REMOVED lines=12> */
.L_x_1210:
        /* <DEDUP_REMOVED lines=10> */
.L_x_1211:
        /* <DEDUP_REMOVED lines=12> */
.L_x_1212:
        /* <DEDUP_REMOVED lines=10> */
.L_x_1213:
        /* <DEDUP_REMOVED lines=12> */
.L_x_1214:
[----:B------:R-:W-:Y:S01]  /*173a0*/  @!PT LDS RZ, [RZ] ;  /* 0x00000000fffff984 */ /* 0x000fe20000000800 */
[----:B------:R-:W-:Y:S01]  /*173b0*/  @!PT LDS RZ, [RZ] ;  /* 0x00000000fffff984 */ /* 0x000fe20000000800 */
[----:B------:R-:W-:Y:S01]  /*173c0*/  @!PT LDS RZ, [RZ] ;  /* 0x00000000fffff984 */ /* 0x000fe20000000800 */
[----:B------:R0:W-:Y:S01]  /*173d0*/  LDGSTS.E.BYPASS.LTC128B.128 [R0+0x5400], desc[UR36][R2.64+0x80], !P0 ;  /* 0x0540008002007fae */ /* 0x0001e2000c101d64 */
[----:B------:R-:W-:Y:S05]  /*173e0*/  BRA `(.L_x_1215) ;  /* 0xffffffc800b47947 */ /* 0x000fea000383ffff */
.L_x_1120:
[----:B------:R-:W-:Y:S01]  /*173f0*/  BSSY B0, `(.L_x_1216) ;  /* 0x0000008000007945 */ /* 0x000fe20003800000 */
[----:B------:R-:W-:Y:S02]  /*17400*/  IMAD.MOV.U32 R13, RZ, RZ, R34 ;  /* 0x000000ffff0d7224 */ /* 0x000fe400078e0022 */
[----:B------:R-:W-:Y:S02]  /*17410*/  IMAD.MOV.U32 R12, RZ, RZ, RZ ;  /* 0x000000ffff0c7224 */ /* 0x000fe400078e00ff */
[----:B------:R-:W-:Y:S02]  /*17420*/  IMAD.MOV.U32 R11, RZ, RZ, 0x1f ;  /* 0x0000001fff0b7424 */ /* 0x000fe400078e00ff */
[----:B------:R-:W-:-:S07]  /*17430*/  IMAD.MOV.U32 R15, RZ, RZ, -0x1 ;  /* 0xffffffffff0f7424 */ /* 0x000fce00078e00ff */
[----:B-----5:R-:W-:Y:S05]  /*17440*/  WARPSYNC.COLLECTIVE R15, `(.L_x_1217) ;  /* 0x000000000f087348 */ /* 0x020fea0003c00000 */
[----:B------:R0:W1:Y:S02]  /*17450*/  SHFL.IDX P6, R14, R13, R12, R11 ;  /* 0x0000000c0d0e7389 */ /* 0x00006400000c000b */
[----:B01---5:R-:W-:Y:S01]  /*17460*/  ENDCOLLECTIVE ;  /* 0x000000000000791b */ /* 0x023fe20003800000 */
.L_x_1217:
[----:B------:R-:W-:Y:S05]  /*17470*/  BSYNC B0 ;  /* 0x0000000000007941 */ /* 0x000fea0003800000 */
.L_x_1216:
[----:B------:R-:W-:Y:S05]  /*17480*/  BRA `(.L_x_1218) ;  /* 0xffffffcc00347947 */ /* 0x000fea000383ffff */
.L_x_1123:
[----:B-1----:R1:W2:Y:S02]  /*17490*/  SYNCS.PHASECHK.TRANS64.TRYWAIT P0, [R4+URZ+0x2a820], R0 ;  /* 0x02a82000040075a7 */ /* 0x0022a4000800017f */
[----:B--2---:R-:W-:Y:S05]  /*174a0*/  @!P0 NANOSLEEP.SYNCS 0x989680 ;  /* 0x009896800000895d */ /* 0x004fea0003900000 */
[----:B------:R-:W2:Y:S02]  /*174b0*/  @!P0 SYNCS.PHASECHK.TRANS64 P0, [R4+URZ+0x2a820], R0 ;  /* 0x02a82000040085a7 */ /* 0x000ea4000800007f */
[----:B--2---:R-:W-:Y:S05]  /*174c0*/  @!P0 BRA `(.L_x_1123) ;  /* 0xfffffffc00f08947 */ /* 0x004fea000383ffff */
[----:B------:R-:W-:Y:S05]  /*174d0*/  BRA `(.L_x_1219) ;  /* 0xffffffcc007c7947 */ /* 0x000fea000383ffff */
.L_x_1124:
[----:B------:R-:W2:Y:S01]  /*174e0*/  S2R R2, SR_TID.X ;  /* 0x0000000000027919 */ /* 0x000ea20000002100 */
[----:B------:R-:W-:Y:S01]  /*174f0*/  BSSY B0, `(.L_x_1220) ;  /* 0x000000a000007945 */ /* 0x000fe20003800000 */
        /* <DEDUP_REMOVED lines=9> */
.L_x_1221:
[----:B------:R-:W-:Y:S05]  /*17590*/  BSYNC B0 ;  /* 0x0000000000007941 */ /* 0x000fea0003800000 */
.L_x_1220:
[----:B------:R-:W-:Y:S05]  /*175a0*/  BRA `(.L_x_1222) ;  /* 0xffffffcc00647947 */ /* 0x000fea000383ffff */
.L_x_1127:
[----:B------:R-:W-:Y:S01]  /*175b0*/  BSSY B1, `(.L_x_1223) ;  /* 0x0000006000017945 */ /* 0x000fe20003800000 */
[----:B------:R-:W-:-:S07]  /*175c0*/  IMAD.MOV.U32 R15, RZ, RZ, -0x1 ;  /* 0xffffffffff0f7424 */ /* 0x000fce00078e00ff */
[----:B01---5:R-:W-:Y:S05]  /*175d0*/  WARPSYNC.COLLECTIVE R15, `(.L_x_1224) ;  /* 0x000000000f0c7348 */ /* 0x023fea0003c00000 */
[----:B------:R-:W-:Y:S02]  /*175e0*/  ELECT P6, UR62, PT ;  /* 0x00000000003e782f */ /* 0x000fe400038c0000 */
[----:B------:R-:W-:Y:S01]  /*175f0*/  MOV R14, UR62 ;  /* 0x0000003e000e7c02 */ /* 0x000fe20008000f00 */
[----:B01---5:R-:W-:Y:S10]  /*17600*/  ENDCOLLECTIVE ;  /* 0x000000000000791b */ /* 0x023ff40003800000 */
.L_x_1224:
[----:B------:R-:W-:Y:S05]  /*17610*/  BSYNC B1 ;  /* 0x0000000000017941 */ /* 0x000fea0003800000 */
.L_x_1223:
[----:B------:R-:W-:Y:S05]  /*17620*/  BRA `(.L_x_1225) ;  /* 0xffffffcc005c7947 */ /* 0x000fea000383ffff */
.L_x_1129:
[----:B-1----:R1:W2:Y:S02]  /*17630*/  SYNCS.PHASECHK.TRANS64.TRYWAIT P1, [R5+URZ+0x2a840], R0 ;  /* 0x02a84000050075a7 */ /* 0x0022a4000802017f */
[----:B--2---:R-:W-:Y:S05]  /*17640*/  @!P1 NANOSLEEP.SYNCS 0x989680 ;  /* 0x009896800000995d */ /* 0x004fea0003900000 */
[----:B------:R-:W2:Y:S02]  /*17650*/  @!P1 SYNCS.PHASECHK.TRANS64 P1, [R5+URZ+0x2a840], R0 ;  /* 0x02a84000050095a7 */ /* 0x000ea4000802007f */
[----:B--2---:R-:W-:Y:S05]  /*17660*/  @!P1 BRA `(.L_x_1129) ;  /* 0xfffffffc00f09947 */ /* 0x004fea000383ffff */
[----:B------:R-:W-:Y:S05]  /*17670*/  BRA `(.L_x_1226) ;  /* 0xffffffcc00847947 */ /* 0x000fea000383ffff */
.L_x_1131:
[----:B--2---:R2:W3:Y:S02]  /*17680*/  SYNCS.PHASECHK.TRANS64.TRYWAIT P1, [R23+URZ+0x2a840], R2 ;  /* 0x02a84002170075a7 */ /* 0x0044e4000802017f */
[----:B---3--:R-:W-:Y:S05]  /*17690*/  @!P1 NANOSLEEP.SYNCS 0x989680 ;  /* 0x009896800000995d */ /* 0x008fea0003900000 */
[----:B------:R-:W3:Y:S02]  /*176a0*/  @!P1 SYNCS.PHASECHK.TRANS64 P1, [R23+URZ+0x2a840], R2 ;  /* 0x02a84002170095a7 */ /* 0x000ee4000802007f */
[----:B---3--:R-:W-:Y:S05]  /*176b0*/  @!P1 BRA `(.L_x_1131) ;  /* 0xfffffffc00f09947 */ /* 0x008fea000383ffff */
[----:B------:R-:W-:Y:S05]  /*176c0*/  BRA `(.L_x_1227) ;  /* 0xffffffcc00907947 */ /* 0x000fea000383ffff */
.L_x_1133:
[----:B---3--:R3:W4:Y:S02]  /*176d0*/  SYNCS.PHASECHK.TRANS64.TRYWAIT P1, [R5+URZ+0x2a860], R0 ;  /* 0x02a86000050075a7 */ /* 0x008724000802017f */
[----:B----4-:R-:W-:Y:S05]  /*176e0*/  @!P1 NANOSLEEP.SYNCS 0x989680 ;  /* 0x009896800000995d */ /* 0x010fea0003900000 */
[----:B------:R-:W4:Y:S02]  /*176f0*/  @!P1 SYNCS.PHASECHK.TRANS64 P1, [R5+URZ+0x2a860], R0 ;  /* 0x02a86000050095a7 */ /* 0x000f24000802007f */
[----:B----4-:R-:W-:Y:S05]  /*17700*/  @!P1 BRA `(.L_x_1133) ;  /* 0xfffffffc00f09947 */ /* 0x010fea000383ffff */
[----:B------:R-:W-:Y:S05]  /*17710*/  BRA `(.L_x_1228) ;  /* 0xffffffcc008c7947 */ /* 0x000fea000383ffff */
.L_x_1229:
        /* <DEDUP_REMOVED lines=14> */
.L_x_3229:


//--------------------- .text._ZN7cutlass13device_kernelIN5flash11enable_sm90INS1_16FlashAttnFwdSm90INS1_25CollectiveMainloopFwdSm90ILi2EN4cute5tupleIJNS5_1CILi1EEES8_S8_EEENS6_IJNS7_ILi128EEENS7_ILi96EEENS7_ILi192EEEEEELi128ENS_10bfloat16_tEfNS_4arch4Sm90ELb0ELb1ELb1ELb1ELb1ELb0ELb0ELb1ELb1ELb1ELb0ELb0EEENS1_21CollectiveEpilogueFwdINS6_IJSA_SA_SB_EEES9_SE_SG_Li256ELb1ELb1ELb0ELb0EEENS1_36VarlenDynamicPersistentTileSchedulerILi128ELi96ELi256ELi128ELb0ELb1ELb1ELb1ELb0ELb1EEEEEEEEEvNT_6ParamsE --------------------------
	.section	.text._ZN7cutlass13device_kernelIN5flash11enable_sm90INS1_16FlashAttnFwdSm90INS1_25CollectiveMainloopFwdSm90ILi2EN4cute5tupleIJNS5_1CILi1EEES8_S8_EEENS6_IJNS7_ILi128EEENS7_ILi96EEENS7_ILi192EEEEEELi128ENS_10bfloat16_tEfNS_4arch4Sm90ELb0ELb1ELb1ELb1ELb1ELb0ELb0ELb1ELb1ELb1ELb0ELb0EEENS1_21CollectiveEpilogueFwdINS6_IJSA_SA_SB_EEES9_SE_SG_Li256ELb1ELb1ELb0ELb0EEENS1_36VarlenDynamicPersistentTileSchedulerILi128ELi96ELi256ELi128ELb0ELb1ELb1ELb1ELb0ELb1EEEEEEEEEvNT_6ParamsE,"ax",@progbits
	.align	128
.text._ZN7cutlass13device_kernelIN5flash11enable_sm90INS1_16FlashAttnFwdSm90INS1_25CollectiveMainloopFwdSm90ILi2EN4cute5tupleIJNS5_1CILi1EEES8_S8_EEENS6_IJNS7_ILi128EEENS7_ILi96EEENS7_ILi192EEEEEELi128ENS_10bfloat16_tEfNS_4arch4Sm90ELb0ELb1ELb1ELb1ELb1ELb0ELb0ELb1ELb1ELb1ELb0ELb0EEENS1_21CollectiveEpilogueFwdINS6_IJSA_SA_SB_EEES9_SE_SG_Li256ELb1ELb1ELb0ELb0EEENS1_36VarlenDynamicPersistentTileSchedulerILi128ELi96ELi256ELi128ELb0ELb1ELb1ELb1ELb0ELb1EEEEEEEEEvNT_6ParamsE:
        .type           _ZN7cutlass13device_kernelIN5flash11enable_sm90INS1_16FlashAttnFwdSm90INS1_25CollectiveMainloopFwdSm90ILi2EN4cute5tupleIJNS5_1CILi1EEES8_S8_EEENS6_IJNS7_ILi128EEENS7_ILi96EEENS7_ILi192EEEEEELi128ENS_10bfloat16_tEfNS_4arch4Sm90ELb0ELb1ELb1ELb1ELb1ELb0ELb0ELb1ELb1ELb1ELb0ELb0EEENS1_21CollectiveEpilogueFwdINS6_IJSA_SA_SB_EEES9_SE_SG_Li256ELb1ELb1ELb0ELb0EEENS1_36VarlenDynamicPersistentTileSchedulerILi128ELi96ELi256ELi128ELb0ELb1ELb1ELb1ELb0ELb1EEEEEEEEEvNT_6ParamsE,@function
        .size           _ZN7cutlass13device_kernelIN5flash11enable_sm90INS1_16FlashAttnFwdSm90INS1_25CollectiveMainloopFwdSm90ILi2EN4cute5tupleIJNS5_1CILi1EEES8_S8_EEENS6_IJNS7_ILi128EEENS7_ILi96EEENS7_ILi192EEEEEELi128ENS_10bfloat16_tEfNS_4arch4Sm90ELb0ELb1ELb1ELb1ELb1ELb0ELb0ELb1ELb1ELb1ELb0ELb0EEENS1_21CollectiveEpilogueFwdINS6_IJSA_SA_SB_EEES9_SE_SG_Li256ELb1ELb1ELb0ELb0EEENS1_36VarlenDynamicPersistentTileSchedulerILi128ELi96ELi256ELi128ELb0ELb1ELb1ELb1ELb0ELb1EEEEEEEEEvNT_6ParamsE,(.L_x_3230 - _ZN7cutlass13device_kernelIN5flash11enable_sm90INS1_16FlashAttnFwdSm90INS1_25CollectiveMainloopFwdSm90ILi2EN4cute5tupleIJNS5_1CILi1EEES8_S8_EEENS6_IJNS7_ILi128EEENS7_ILi96EEENS7_ILi192EEEEEELi128ENS_10bfloat16_tEfNS_4arch4Sm90ELb0ELb1ELb1ELb1ELb1ELb0ELb0ELb1ELb1ELb1ELb0ELb0EEENS1_21CollectiveEpilogueFwdINS6_IJSA_SA_SB_EEES9_SE_SG_Li256ELb1ELb1ELb0ELb0EEENS1_36VarlenDynamicPersistentTileSchedulerILi128ELi96ELi256ELi128ELb0ELb1ELb1ELb1ELb0ELb1EEEEEEEEEvNT_6ParamsE)
        .other          _ZN7cutlass13device_kernelIN5flash11enable_sm90INS1_16FlashAttnFwdSm90INS1_25CollectiveMainloopFwdSm90ILi2EN4cute5tupleIJNS5_1CILi1EEES8_S8_EEENS6_IJNS7_ILi128EEENS7_ILi96EEENS7_ILi192EEEEEELi128ENS_10bfloat16_tEfNS_4arch4Sm90ELb0ELb1ELb1ELb1ELb1ELb0ELb0ELb1ELb1ELb1ELb0ELb0EEENS1_21CollectiveEpilogueFwdINS6_IJSA_SA_SB_EEES9_SE_SG_Li256ELb1ELb1ELb0ELb0EEENS1_36VarlenDynamicPersistentTileSchedulerILi128ELi96ELi256ELi128ELb0ELb1ELb1ELb1ELb0ELb1EEEEEEEEEvNT_6ParamsE,@"STO_CUDA_ENTRY STV_DEFAULT"
_ZN7cutlass13device_kernelIN5flash11enable_sm90INS1_16FlashAttnFwdSm90INS1_25CollectiveMainloopFwdSm90ILi2EN4cute5tupleIJNS5_1CILi1EEES8_S8_EEENS6_IJNS7_ILi128EEENS7_ILi96EEENS7_ILi192EEEEEELi128ENS_10bfloat16_tEfNS_4arch4Sm90ELb0ELb1ELb1ELb1ELb1ELb0ELb0ELb1ELb1ELb1ELb0ELb0EEENS1_21CollectiveEpilogueFwdINS6_IJSA_SA_SB_EEES9_SE_SG_Li256ELb1ELb1ELb0ELb0EEENS1_36VarlenDynamicPersistentTileSchedulerILi128ELi96ELi256ELi128ELb0ELb1ELb1ELb1ELb0ELb1EEEEEEEEEvNT_6ParamsE:
        /* <DEDUP_REMOVED lines=45> */
.L_x_1230:
        /* <DEDUP_REMOVED lines=22> */
.L_x_1231:
        /* <DEDUP_REMOVED lines=18> */
.L_x_1232:
        /* <DEDUP_REMOVED lines=22> */
.L_x_1233:
        /* <DEDUP_REMOVED lines=23> */
.L_x_1234:
        /* <DEDUP_REMOVED lines=10> */
.L_x_1236:
[----:B------:R-:W-:-:S08]  /*08c0*/  NOP ;  /* 0x0000000000007918 */ /* 0x000fd00000000000 */
[----:B------:R-:W1:Y:S02]  /*08d0*/  USETMAXREG.TRY_ALLOC.CTAPOOL UP0, 0xe8 ;  /* 0x000000e8000079c8 */ /* 0x000e640008000600 */
[----:B-1----:R-:W-:-:S13]  /*08e0*/  PLOP3.LUT P0, PT, PT, PT, UP0, 0x80, 0x0 ;  /* 0x000000000000781c */ /* 0x002fda0003f0f008 */
[----:B------:R-:W-:Y:S05]  /*08f0*/  @!P0 BRA `(.L_x_1236) ;  /* 0xfffffffc00f08947 */ /* 0x000fea000383ffff */
[----:B------:R-:W1:Y:S08]  /*0900*/  S2UR UR5, SR_CgaCtaId ;  /* 0x00000000000579c3 */ /* 0x000e700000008800 */
[----:B------:R-:W-:Y:S06]  /*0910*/  BAR.ARV 0x8, 0x180 ;  /* 0x0206000000007b1d */ /* 0x000fec0000002000 */
[----:B------:R-:W-:-:S02]  /*0920*/  UMOV UR4, 0x400 ;  /* 0x0000040000047882 */ /* 0x000fc40000000000 */
[----:B------:R-:W-:Y:S01]  /*0930*/  BAR.SYNC.DEFER_BLOCKING 0x5, 0x180 ;  /* 0x0146000000007b1d */ /* 0x000fe20000010000 */
[----:B-1----:R-:W-:-:S09]  /*0940*/  ULEA UR4, UR5, UR4, 0x18 ;  /* 0x0000000405047291 */ /* 0x002fd2000f8ec03f */
[----:B------:R-:W1:Y:S01]  /*0950*/  LDS.128 R44, [UR4+0x2a8d0] ;  /* 0x02a8d004ff2c7984 */ /* 0x000e620008000c00 */
[----:B------:R-:W-:Y:S01]  /*0960*/  ULDC UR4, c[0x0][0xc3c] ;  /* 0x00030f0000047ab9 */ /* 0x000fe20000000800 */
[----:B------:R-:W-:Y:S06]  /*0970*/  BAR.ARV 0x4, 0x180 ;  /* 0x0106000000007b1d */ /* 0x000fec0000002000 */
[----:B-1----:R-:W-:-:S13]  /*0980*/  ISETP.GE.AND P0, PT, R47, UR4, PT ;  /* 0x000000042f007c0c */ /* 0x002fda000bf06270 */
[----:B------:R-:W-:Y:S05]  /*0990*/  @P0 EXIT ;  /* 0x000000000000094d */ /* 0x000fea0003800000 */
[----:B0-----:R-:W2:Y:S01]  /*09a0*/  LDL R2, [R1+0x18] ;  /* 0x0000180001027983 */ /* 0x001ea20000100800 */
[----:B------:R-:W-:Y:S01]  /*09b0*/  IMAD.MOV.U32 R166, RZ, RZ, RZ ;  /* 0x000000ffffa67224 */ /* 0x000fe200078e00ff */
[----:B------:R-:W-:Y:S01]  /*09c0*/  UMOV UR39, URZ ;  /* 0x0000003f00277c82 */ /* 0x000fe20008000000 */
[----:B------:R-:W-:Y:S01]  /*09d0*/  UMOV UR38, URZ ;  /* 0x0000003f00267c82 */ /* 0x000fe20008000000 */
[----:B------:R-:W0:Y:S02]  /*09e0*/  S2R R0, SR_TID.X ;  /* 0x0000000000007919 */ /* 0x000e240000002100 */
[----:B0-----:R-:W-:-:S05]  /*09f0*/  VIADD R174, R0, 0xffffff80 ;  /* 0xffffff8000ae7836 */ /* 0x001fca0000000000 */
[----:B------:R-:W-:-:S04]  /*0a00*/  SHF.R.S32.HI R3, RZ, 0x1f, R174 ;  /* 0x0000001fff037819 */ /* 0x000fc800000114ae */
[CC--:B------:R-:W-:Y:S02]  /*0a10*/  LEA.HI R0, R3.reuse, R174.reuse, RZ, 0x7 ;  /* 0x000000ae03007211 */ /* 0x0c0fe400078f38ff */
[CC--:B------:R-:W-:Y:S02]  /*0a20*/  LEA.HI R4, R3.reuse, R174.reuse, RZ, 0x5 ;  /* 0x000000ae03047211 */ /* 0x0c0fe400078f28ff */
[----:B------:R-:W-:Y:S02]  /*0a30*/  LOP3.LUT R167, R0, 0xffffff80, RZ, 0xc0, !PT ;  /* 0xffffff8000a77812 */ /* 0x000fe400078ec0ff */
[----:B------:R-:W-:Y:S01]  /*0a40*/  LEA.HI R11, R3, R174, RZ, 0x2 ;  /* 0x000000ae030b7211 */ /* 0x000fe200078f10ff */
[----:B------:R-:W-:Y:S01]  /*0a50*/  IMAD.SHL.U32 R4, R4, 0x20, RZ ;  /* 0x0000002004047824 */ /* 0x000fe200078e00ff */
[----:B------:R-:W-:Y:S01]  /*0a60*/  SHF.R.S32.HI R169, RZ, 0x7, R0 ;  /* 0x00000007ffa97819 */ /* 0x000fe20000011400 */
[----:B------:R-:W-:Y:S01]  /*0a70*/  IMAD.IADD R167, R174, 0x1, -R167 ;  /* 0x00000001aea77824 */ /* 0x000fe200078e0aa7 */
[----:B------:R-:W-:-:S02]  /*0a80*/  LOP3.LUT R11, R11, 0xfffffffc, RZ, 0xc0, !PT ;  /* 0xfffffffc0b0b7812 */ /* 0x000fc400078ec0ff */
[----:B------:R-:W-:Y:S02]  /*0a90*/  LOP3.LUT R4, R4, 0xfffffc00, RZ, 0xc0, !PT ;  /* 0xfffffc0004047812 */ /* 0x000fe400078ec0ff */
[----:B------:R-:W-:Y:S01]  /*0aa0*/  SHF.R.S32.HI R6, RZ, 0x1f, R167 ;  /* 0x0000001fff067819 */ /* 0x000fe200000114a7 */
[----:B------:R-:W-:Y:S01]  /*0ab0*/  IMAD.IADD R11, R174, 0x1, -R11 ;  /* 0x00000001ae0b7824 */ /* 0x000fe200078e0a0b */
[----:B------:R-:W-:Y:S02]  /*0ac0*/  LEA.HI R0, R0, R169, RZ, 0x1 ;  /* 0x000000a900007211 */ /* 0x000fe400078f08ff */
[CC--:B------:R-:W-:Y:S02]  /*0ad0*/  LEA.HI R8, R6.reuse, R167.reuse, RZ, 0x2 ;  /* 0x000000a706087211 */ /* 0x0c0fe400078f10ff */
[----:B------:R-:W-:Y:S02]  /*0ae0*/  LEA.HI R6, R6, R167, RZ, 0x5 ;  /* 0x000000a706067211 */ /* 0x000fe400078f28ff */
[----:B------:R-:W-:-:S02]  /*0af0*/  SHF.R.S32.HI R9, RZ, 0x2, R8 ;  /* 0x00000002ff097819 */ /* 0x000fc40000011408 */
[----:B------:R-:W-:Y:S02]  /*0b00*/  SHF.R.S32.HI R10, RZ, 0x1f, R8 ;  /* 0x0000001fff0a7819 */ /* 0x000fe40000011408 */
[----:B------:R-:W-:Y:S02]  /*0b10*/  SHF.R.S32.HI R6, RZ, 0x5, R6 ;  /* 0x00000005ff067819 */ /* 0x000fe40000011406 */
[----:B------:R-:W-:Y:S02]  /*0b20*/  LEA.HI R10, R10, R9, RZ, 0x3 ;  /* 0x000000090a0a7211 */ /* 0x000fe400078f18ff */
[----:B------:R-:W-:Y:S02]  /*0b30*/  LOP3.LUT R0, R0, 0x3fffffe, RZ, 0xc0, !PT ;  /* 0x03fffffe00007812 */ /* 0x000fe400078ec0ff */
[----:B------:R-:W-:Y:S02]  /*0b40*/  LOP3.LUT R10, R10, 0xfffffff8, RZ, 0xc0, !PT ;  /* 0xfffffff80a0a7812 */ /* 0x000fe400078ec0ff */
[----:B------:R-:W-:Y:S01]  /*0b50*/  LOP3.LUT R8, R8, 0x7ffffffc, RZ, 0xc0, !PT ;  /* 0x7ffffffc08087812 */ /* 0x000fe200078ec0ff */
[----:B------:R-:W-:-:S02]  /*0b60*/  IMAD.IADD R0, R169, 0x1, -R0 ;  /* 0x00000001a9007824 */ /* 0x000fc400078e0a00 */
[----:B------:R-:W-:Y:S02]  /*0b70*/  IMAD.IADD R9, R9, 0x1, -R10 ;  /* 0x0000000109097824 */ /* 0x000fe400078e0a0a */
[----:B------:R-:W-:Y:S02]  /*0b80*/  IMAD.IADD R19, R167, 0x1, -R8 ;  /* 0x00000001a7137824 */ /* 0x000fe400078e0a08 */
[----:B------:R-:W-:-:S04]  /*0b90*/  IMAD R9, R6, 0x10, R9 ;  /* 0x0000001006097824 */ /* 0x000fc800078e0209 */
[----:B------:R-:W-:Y:S01]  /*0ba0*/  IMAD R170, R0, 0x40, R9 ;  /* 0x0000004000aa7824 */ /* 0x000fe200078e0209 */
[----:B--2---:R-:W-:Y:S02]  /*0bb0*/  R2UR UR4, R2 ;  /* 0x00000000020472ca */ /* 0x004fe400000e0000 */
[CC--:B------:R-:W-:Y:S02]  /*0bc0*/  LEA.HI R2, R3.reuse, R174.reuse, RZ, 0x4 ;  /* 0x000000ae03027211 */ /* 0x0c0fe400078f20ff */
[----:B------:R-:W-:Y:S02]  /*0bd0*/  LEA.HI R3, R3, R174, RZ, 0x3 ;  /* 0x000000ae03037211 */ /* 0x000fe400078f18ff */
[----:B------:R-:W-:Y:S02]  /*0be0*/  SHF.R.S32.HI R7, RZ, 0x4, R2 ;  /* 0x00000004ff077819 */ /* 0x000fe40000011402 */
[C---:B------:R-:W-:Y:S02]  /*0bf0*/  LOP3.LUT R5, R2.reuse, 0x3fffff0, RZ, 0xc0, !PT ;  /* 0x03fffff002057812 */ /* 0x040fe400078ec0ff */
[----:B------:R-:W-:-:S02]  /*0c00*/  LEA.HI R2, R2, R7, RZ, 0x1 ;  /* 0x0000000702027211 */ /* 0x000fc400078f08ff */
[----:B------:R-:W-:Y:S01]  /*0c10*/  SHF.R.S32.HI R165, RZ, 0x3, R3 ;  /* 0x00000003ffa57819 */ /* 0x000fe20000011403 */
[----:B------:R-:W-:Y:S01]  /*0c20*/  IMAD.IADD R5, R174, 0x1, -R5 ;  /* 0x00000001ae057824 */ /* 0x000fe200078e0a05 */
[----:B------:R-:W-:Y:S01]  /*0c30*/  LOP3.LUT R2, R2, 0x1ffffffe, RZ, 0xc0, !PT ;  /* 0x1ffffffe02027812 */ /* 0x000fe200078ec0ff */
[----:B------:R-:W-:Y:S02]  /*0c40*/  ULOP3.LUT UR61, UR4, 0x1, URZ, 0xfc, !UPT ;  /* 0x00000001043d7892 */ /* 0x000fe4000f8efc3f */
[----:B------:R-:W-:Y:S01]  /*0c50*/  IMAD R5, R5, 0x40, R4 ;  /* 0x0000004005057824 */ /* 0x000fe200078e0204 */
[----:B------:R-:W-:Y:S01]  /*0c60*/  LEA.HI R4, R11, R11, RZ, 0x1 ;  /* 0x0000000b0b047211 */ /* 0x000fe200078f08ff */
[----:B------:R-:W-:Y:S01]  /*0c70*/  IMAD.IADD R2, R7, 0x1, -R2 ;  /* 0x0000000107027824 */ /* 0x000fe200078e0a02 */
[----:B------:R-:W-:Y:S02]  /*0c80*/  LOP3.LUT R7, R3, 0xfffffff8, RZ, 0xc0, !PT ;  /* 0xfffffff803077812 */ /* 0x000fe400078ec0ff */
[----:B------:R-:W-:Y:S01]  /*0c90*/  LOP3.LUT R4, R4, 0x1ffffffe, RZ, 0xc0, !PT ;  /* 0x1ffffffe04047812 */ /* 0x000fe200078ec0ff */
[----:B------:R-:W-:-:S02]  /*0ca0*/  IMAD R171, R2, 0x8, R5 ;  /* 0x0000000802ab7824 */ /* 0x000fc400078e0205 */
[----:B------:R-:W-:Y:S02]  /*0cb0*/  IMAD.IADD R162, R174, 0x1, -R7 ;  /* 0x00000001aea27824 */ /* 0x000fe400078e0a07 */
[----:B------:R-:W-:Y:S02]  /*0cc0*/  IMAD.IADD R11, R11, 0x1, -R4 ;  /* 0x000000010b0b7824 */ /* 0x000fe400078e0a04 */
[----:B------:R-:W-:Y:S02]  /*0cd0*/  IMAD.SHL.U32 R160, R162, 0x8, RZ ;  /* 0x00000008a2a07824 */ /* 0x000fe400078e00ff */
[----:B------:R-:W-:Y:S02]  /*0ce0*/  IMAD R22, R11, 0x8, R170 ;  /* 0x000000080b167824 */ /* 0x000fe400078e02aa */
[----:B------:R-:W-:Y:S01]  /*0cf0*/  VIADD R161, R160, 0x40 ;  /* 0x00000040a0a17836 */ /* 0x000fe20000000000 */
[----:B------:R-:W-:-:S04]  /*0d00*/  SHF.R.S32.HI R173, RZ, 0x1f, R160 ;  /* 0x0000001fffad7819 */ /* 0x000fc800000114a0 */
[----:B------:R-:W-:-:S07]  /*0d10*/  SHF.R.S32.HI R172, RZ, 0x1f, R161 ;  /* 0x0000001fffac7819 */ /* 0x000fce00000114a1 */
.L_x_1344:
[----:B0--34-:R-:W0:Y:S01]  /*0d20*/  LDC.64 R2, c[0x0][0xa28] ;  /* 0x00028a00ff027b82 */ /* 0x019e220000000a00 */
[----:B------:R-:W-:Y:S01]  /*0d30*/  IMAD.MOV.U32 R7, RZ, RZ, RZ ;  /* 0x000000ffff077224 */ /* 0x000fe200078e00ff */
[----:B------:R-:W-:Y:S01]  /*0d40*/  ULDC.64 UR4, c[0x0][0x418] ;  /* 0x0001060000047ab9 */ /* 0x000fe20000000a00 */
[----:B------:R-:W-:-:S05]  /*0d50*/  ULDC.64 UR6, c[0x0][0xa20] ;  /* 0x0002880000067ab9 */ /* 0x000fca0000000a00 */
[----:B--2---:R-:W1:Y:S01]  /*0d60*/  LDC.64 R4, c[0x0][0xa18] ;  /* 0x00028600ff047b82 */ /* 0x004e620000000a00 */
[----:B0-----:R-:W-:-:S04]  /*0d70*/  ISETP.NE.U32.AND P0, PT, R2, RZ, PT ;  /* 0x000000ff0200720c */ /* 0x001fc80003f05070 */
[----:B------:R-:W-:Y:S02]  /*0d80*/  ISETP.NE.AND.EX P0, PT, R3, RZ, PT, P0 ;  /* 0x000000ff0300720c */ /* 0x000fe40003f05300 */
[----:B-1----:R-:W-:-:S04]  /*0d90*/  ISETP.NE.U32.AND P1, PT, R4, RZ, PT ;  /* 0x000000ff0400720c */ /* 0x002fc80003f25070 */
[----:B------:R-:W-:-:S07]  /*0da0*/  ISETP.NE.AND.EX P1, PT, R5, RZ, PT, P1 ;  /* 0x000000ff0500720c */ /* 0x000fce0003f25310 */
[----:B------:R-:W0:Y:S08]  /*0db0*/  @P0 LDC.64 R2, c[0x0][0xa28] ;  /* 0x00028a00ff020b82 */ /* 0x000e300000000a00 */
[----:B------:R-:W1:Y:S01]  /*0dc0*/  @P1 LDC.64 R4, c[0x0][0xa18] ;  /* 0x00028600ff041b82 */ /* 0x000e620000000a00 */
[----:B0-----:R-:W-:-:S05]  /*0dd0*/  @P0 IMAD.WIDE R2, R47, 0x4, R2 ;  /* 0x000000042f020825 */ /* 0x001fca00078e0202 */
[----:B------:R0:W5:Y:S01]  /*0de0*/  @P0 LDG.E R7, desc[UR36][R2.64] ;  /* 0x0000002402070981 */ /* 0x000162000c1e1900 */
[----:B-1----:R-:W-:-:S05]  /*0df0*/  @P1 IMAD.WIDE R4, R47, 0x4, R4 ;  /* 0x000000042f041825 */ /* 0x002fca00078e0204 */
[----:B------:R0:W5:Y:S01]  /*0e00*/  @P1 LDG.E R17, desc[UR36][R4.64] ;  /* 0x0000002404111981 */ /* 0x000162000c1e1900 */
[----:B------:R-:W-:Y:S01]  /*0e10*/  UISETP.NE.U32.AND UP0, UPT, UR4, URZ, UPT ;  /* 0x0000003f0400728c */ /* 0x000fe2000bf05070 */
[----:B------:R-:W-:Y:S01]  /*0e20*/  ISETP.NE.U32.AND P2, PT, RZ, UR6, PT ;  /* 0x00000006ff007c0c */ /* 0x000fe2000bf45070 */
[----:B------:R-:W-:Y:S01]  /*0e30*/  IMAD.MOV.U32 R163, RZ, RZ, R46 ;  /* 0x000000ffffa37224 */ /* 0x000fe200078e002e */
[----:B------:R-:W-:Y:S01]  /*0e40*/  ULDC UR4, c[0x0][0x424] ;  /* 0x0001090000047ab9 */ /* 0x000fe20000000800 */
[----:B------:R-:W-:Y:S01]  /*0e50*/  UISETP.NE.AND.EX UP0, UPT, UR5, URZ, UPT, UP0 ;  /* 0x0000003f0500728c */ /* 0x000fe2000bf05300 */
[----:B------:R-:W-:Y:S02]  /*0e60*/  ISETP.NE.AND.EX P2, PT, RZ, UR7, PT, P2 ;  /* 0x00000007ff007c0c */ /* 0x000fe4000bf45320 */
[----:B------:R-:W-:Y:S01]  /*0e70*/  ULDC UR5, c[0x0][0x2f0] ;  /* 0x0000bc0000057ab9 */ /* 0x000fe20000000800 */
[----:B------:R-:W-:-:S04]  /*0e80*/  USEL UR4, UR4, 0x1, UP0 ;  /* 0x0000000104047887 */ /* 0x000fc80008000000 */
[----:B------:R-:W-:Y:S01]  /*0e90*/  UIMAD UR4, UR4, UR5, URZ ;  /* 0x00000005040472a4 */ /* 0x000fe2000f8e023f */
[----:B0-----:R-:W-:Y:S11]  /*0ea0*/  @P1 BRA `(.L_x_1237) ;  /* 0x0000000000281947 */ /* 0x001ff60003800000 */
[----:B------:R-:W-:Y:S01]  /*0eb0*/  ULDC.64 UR6, c[0x0][0xa00] ;  /* 0x0002800000067ab9 */ /* 0x000fe20000000a00 */
[----:B-----5:R-:W0:Y:S01]  /*0ec0*/  LDC R17, c[0x0][0x288] ;  /* 0x0000a200ff117b82 */ /* 0x020e220000000800 */
[----:B------:R-:W-:-:S04]  /*0ed0*/  ISETP.NE.U32.AND P0, PT, RZ, UR6, PT ;  /* 0x00000006ff007c0c */ /* 0x000fc8000bf05070 */
[----:B------:R-:W-:-:S13]  /*0ee0*/  ISETP.NE.AND.EX P0, PT, RZ, UR7, PT, P0 ;  /* 0x00000007ff007c0c */ /* 0x000fda000bf05300 */
[----:B------:R-:W-:Y:S05]  /*0ef0*/  @!P0 BRA `(.L_x_1237) ;  /* 0x0000000000148947 */ /* 0x000fea0003800000 */
[----:B------:R-:W1:Y:S02]  /*0f00*/  LDC.64 R2, c[0x0][0xa00] ;  /* 0x00028000ff027b82 */ /* 0x000e640000000a00 */
[----:B-1----:R-:W-:-:S05]  /*0f10*/  IMAD.WIDE R2, R47, 0x4, R2 ;  /* 0x000000042f027825 */ /* 0x002fca00078e0202 */
[----:B0-----:R-:W2:Y:S04]  /*0f20*/  LDG.E R17, desc[UR36][R2.64] ;  /* 0x0000002402117981 */ /* 0x001ea8000c1e1900 */
[----:B------:R-:W2:Y:S02]  /*0f30*/  LDG.E R0, desc[UR36][R2.64+0x4] ;  /* 0x0000042402007981 */ /* 0x000ea4000c1e1900 */
[----:B--2---:R-:W-:-:S07]  /*0f40*/  IMAD.IADD R17, R0, 0x1, -R17 ;  /* 0x0000000100117824 */ /* 0x004fce00078e0a11 */
.L_x_1237:
[----:B------:R-:W-:Y:S02]  /*0f50*/  IMAD.U32 R16, RZ, RZ, UR4 ;  /* 0x00000004ff107e24 */ /* 0x000fe4000f8e00ff */
[----:B------:R-:W-:Y:S01]  /*0f60*/  IMAD.MOV.U32 R164, RZ, RZ, R47 ;  /* 0x000000ffffa47224 */ /* 0x000fe200078e002f */
[----:B------:R-:W-:Y:S06]  /*0f70*/  @!P2 BRA `(.L_x_1238) ;  /* 0x000000000010a947 */ /* 0x000fec0003800000 */
[----:B------:R-:W1:Y:S02]  /*0f80*/  LDC.64 R2, c[0x0][0xa20] ;  /* 0x00028800ff027b82 */ /* 0x000e640000000a00 */
[----:B-1----:R-:W-:-:S05]  /*0f90*/  IMAD.WIDE R2, R47, 0x4, R2 ;  /* 0x000000042f027825 */ /* 0x002fca00078e0202 */
[----:B------:R1:W5:Y:S01]  /*0fa0*/  LDG.E R16, desc[UR36][R2.64] ;  /* 0x0000002402107981 */ /* 0x000362000c1e1900 */
[----:B------:R-:W-:Y:S05]  /*0fb0*/  BRA `(.L_x_1239) ;  /* 0x0000000000247947 */ /* 0x000fea0003800000 */
.L_x_1238:
[----:B------:R-:W-:Y:S02]  /*0fc0*/  ULDC.64 UR4, c[0x0][0xa08] ;  /* 0x0002820000047ab9 */ /* 0x000fe40000000a00 */
[----:B------:R-:W-:-:S04]  /*0fd0*/  ISETP.NE.U32.AND P0, PT, RZ, UR4, PT ;  /* 0x00000004ff007c0c */ /* 0x000fc8000bf05070 */
[----:B------:R-:W-:-:S13]  /*0fe0*/  ISETP.NE.AND.EX P0, PT, RZ, UR5, PT, P0 ;  /* 0x00000005ff007c0c */ /* 0x000fda000bf05300 */
[----:B------:R-:W-:Y:S05]  /*0ff0*/  @!P0 BRA `(.L_x_1239) ;  /* 0x0000000000148947 */ /* 0x000fea0003800000 */
[----:B------:R-:W1:Y:S02]  /*1000*/  LDC.64 R2, c[0x0][0xa08] ;  /* 0x00028200ff027b82 */ /* 0x000e640000000a00 */
[----:B-1----:R-:W-:-:S05]  /*1010*/  IMAD.WIDE R2, R47, 0x4, R2 ;  /* 0x000000042f027825 */ /* 0x002fca00078e0202 */
[----:B------:R-:W2:Y:S04]  /*1020*/  LDG.E R16, desc[UR36][R2.64] ;  /* 0x0000002402107981 */ /* 0x000ea8000c1e1900 */
[----:B------:R-:W2:Y:S02]  /*1030*/  LDG.E R5, desc[UR36][R2.64+0x4] ;  /* 0x0000042402057981 */ /* 0x000ea4000c1e1900 */
[----:B--2---:R-:W-:-:S07]  /*1040*/  IMAD.IADD R16, R5, 0x1, -R16 ;  /* 0x0000000105107824 */ /* 0x004fce00078e0a10 */
.L_x_1239:
[----:B------:R-:W2:Y:S01]  /*1050*/  LDL.LU R4, [R1] ;  /* 0x0000000001047983 */ /* 0x000ea20000300800 */
[----:B------:R-:W3:Y:S01]  /*1060*/  LDC R168, c[0x0][0x448] ;  /* 0x00011200ffa87b82 */ /* 0x000ee20000000800 */
[----:B------:R-:W-:Y:S02]  /*1070*/  IMAD.SHL.U32 R18, R45, 0x80, RZ ;  /* 0x000000802d127824 */ /* 0x000fe400078e00ff */
[----:B-----5:R-:W-:Y:S02]  /*1080*/  IMAD.IADD R16, R16, 0x1, -R7 ;  /* 0x0000000110107824 */ /* 0x020fe400078e0a07 */
[----:B------:R-:W-:-:S03]  /*1090*/  VIADD R0, R18, 0x7f ;  /* 0x0000007f12007836 */ /* 0x000fc60000000000 */
[----:B------:R-:W4:Y:S01]  /*10a0*/  LDC.64 R8, c[0x0][0x9e0] ;  /* 0x00027800ff087b82 */ /* 0x000f220000000a00 */
[----:B---3--:R-:W-:Y:S02]  /*10b0*/  ISETP.NE.AND P2, PT, R168, 0x1, PT ;  /* 0x00000001a800780c */ /* 0x008fe40003f45270 */
[----:B----4-:R-:W-:-:S11]  /*10c0*/  ISETP.GE.AND P1, PT, R9, 0x1, PT ;  /* 0x000000010900780c */ /* 0x010fd60003f26270 */
[----:B-1----:R-:W1:Y:S08]  /*10d0*/  @P2 LDC R3, c[0x0][0x44c] ;  /* 0x00011300ff032b82 */ /* 0x002e700000000800 */
[----:B------:R-:W3:Y:S01]  /*10e0*/  @P2 LDC R5, c[0x0][0x450] ;  /* 0x00011400ff052b82 */ /* 0x000ee20000000800 */
[----:B-1----:R-:W-:Y:S01]  /*10f0*/  @P2 IMAD.HI.U32 R2, R0, R3, RZ ;  /* 0x0000000300022227 */ /* 0x002fe200078e00ff */
[----:B0-----:R-:W-:-:S04]  /*1100*/  IADD3 R3, R16, 0x1, -R17 ;  /* 0x0000000110037810 */ /* 0x001fc80007ffe811 */
[----:B---3--:R-:W-:-:S05]  /*1110*/  @P2 SHF.R.U32.HI R0, RZ, R5, R2 ;  /* 0x00000005ff002219 */ /* 0x008fca0000011602 */
[----:B------:R-:W-:-:S04]  /*1120*/  IMAD.IADD R3, R3, 0x1, R0 ;  /* 0x0000000103037824 */ /* 0x000fc800078e0200 */
[----:B------:R-:W-:Y:S01]  /*1130*/  IMAD.IADD R0, R3, 0x1, R8 ;  /* 0x0000000103007824 */ /* 0x000fe200078e0208 */
[----:B--2---:R-:W-:-:S04]  /*1140*/  LOP3.LUT R4, R4, 0xffefffff, RZ, 0xc0, !PT ;  /* 0xffefffff04047812 */ /* 0x004fc800078ec0ff */
[----:B------:R-:W-:-:S04]  /*1150*/  @P2 LOP3.LUT R4, R4, 0x100000, RZ, 0xfc, !PT ;  /* 0x0010000004042812 */ /* 0x000fc800078efcff */
[----:B------:R-:W-:-:S04]  /*1160*/  LOP3.LUT R4, R4, 0xfff7ffff, RZ, 0xc0, !PT ;  /* 0xfff7ffff04047812 */ /* 0x000fc800078ec0ff */
[----:B------:R-:W-:-:S05]  /*1170*/  @P1 LOP3.LUT R4, R4, 0x80000, RZ, 0xfc, !PT ;  /* 0x0008000004041812 */ /* 0x000fca00078efcff */
[----:B------:R0:W-:Y:S01]  /*1180*/  STL [R1], R4 ;  /* 0x0000000401007387 */ /* 0x0001e20000100800 */
[----:B------:R-:W-:Y:S05]  /*1190*/  @!P1 BRA `(.L_x_1240) ;  /* 0x0000000000409947 */ /* 0x000fea0003800000 */
[C---:B------:R-:W-:Y:S01]  /*11a0*/  ISETP.GT.AND P0, PT, R3.reuse, RZ, PT ;  /* 0x000000ff0300720c */ /* 0x040fe20003f04270 */
[----:B------:R-:W-:-:S12]  /*11b0*/  VIADD R2, R3, 0xffffffff ;  /* 0xffffffff03027836 */ /* 0x000fd80000000000 */
[----:B------:R-:W-:Y:S05]  /*11c0*/  @P0 BRA `(.L_x_1241) ;  /* 0x00000000001c0947 */ /* 0x000fea0003800000 */
[----:B------:R-:W-:Y:S01]  /*11d0*/  ISETP.NE.AND P0, PT, R9, 0x1, PT ;  /* 0x000000010900780c */ /* 0x000fe20003f05270 */
[----:B------:R-:W-:-:S12]  /*11e0*/  IMAD.MOV R3, RZ, RZ, -R3 ;  /* 0x000000ffff037224 */ /* 0x000fd800078e0a03 */
[----:B0-----:R-:W0:Y:S02]  /*11f0*/  @P0 LDC.64 R4, c[0x0][0x9e8] ;  /* 0x00027a00ff040b82 */ /* 0x001e240000000a00 */
[----:B0-----:R-:W-:-:S05]  /*1200*/  @P0 IMAD.HI.U32 R2, R3, R4, RZ ;  /* 0x0000000403020227 */ /* 0x001fca00078e00ff */
[----:B------:R-:W-:-:S04]  /*1210*/  @P0 SHF.R.U32.HI R3, RZ, R5, R2 ;  /* 0x00000005ff030219 */ /* 0x000fc80000011602 */
[----:B------:R-:W-:Y:S01]  /*1220*/  LOP3.LUT R2, RZ, R3, RZ, 0x33, !PT ;  /* 0x00000003ff027212 */ /* 0x000fe200078e33ff */
[----:B------:R-:W-:Y:S06]  /*1230*/  BRA `(.L_x_1242) ;  /* 0x0000000000107947 */ /* 0x000fec0003800000 */
.L_x_1241:
[----:B------:R-:W-:-:S13]  /*1240*/  ISETP.NE.AND P0, PT, R9, 0x1, PT ;  /* 0x000000010900780c */ /* 0x000fda0003f05270 */
[----:B0-----:R-:W0:Y:S02]  /*1250*/  @P0 LDC.64 R4, c[0x0][0x9e8] ;  /* 0x00027a00ff040b82 */ /* 0x001e240000000a00 */
[----:B0-----:R-:W-:-:S05]  /*1260*/  @P0 IMAD.HI.U32 R4, R2, R4, RZ ;  /* 0x0000000402040227 */ /* 0x001fca00078e00ff */
[----:B------:R-:W-:-:S07]  /*1270*/  @P0 SHF.R.U32.HI R2, RZ, R5, R4 ;  /* 0x00000005ff020219 */ /* 0x000fce0000011604 */
.L_x_1242:
[----:B------:R-:W-:-:S05]  /*1280*/  IMAD R3, R2, R9, R9 ;  /* 0x0000000902037224 */ /* 0x000fca00078e0209 */
[----:B------:R-:W-:-:S07]  /*1290*/  VIMNMX R0, R0, R3, PT ;  /* 0x0000000300007248 */ /* 0x000fce0003fe0100 */
.L_x_1240:
[----:B------:R-:W1:Y:S01]  /*12a0*/  @P2 LDC R3, c[0x0][0x44c] ;  /* 0x00011300ff032b82 */ /* 0x000e620000000800 */
[----:B------:R-:W-:Y:S01]  /*12b0*/  VIADD R2, R0, 0x5f ;  /* 0x0000005f00027836 */ /* 0x000fe20000000000 */
[----:B------:R-:W-:Y:S01]  /*12c0*/  ULDC UR4, c[0x0][0x9dc] ;  /* 0x0002770000047ab9 */ /* 0x000fe20000000800 */
[----:B------:R-:W-:Y:S02]  /*12d0*/  VIADD R0, R16, 0x5f ;  /* 0x0000005f10007836 */ /* 0x000fe40000000000 */
[----:B0-----:R-:W-:Y:S02]  /*12e0*/  IMAD.MOV.U32 R4, RZ, RZ, R18 ;  /* 0x000000ffff047224 */ /* 0x001fe400078e0012 */
[----:B------:R-:W-:Y:S01]  /*12f0*/  IMAD.HI R0, R0, 0x2aaaaaab, RZ ;  /* 0x2aaaaaab00007827 */ /* 0x000fe200078e02ff */
[----:B------:R-:W0:Y:S03]  /*1300*/  @P2 LDC R6, c[0x0][0x450] ;  /* 0x00011400ff062b82 */ /* 0x000e260000000800 */
[----:B------:R-:W-:-:S04]  /*1310*/  IMAD.HI R2, R2, 0x2aaaaaab, RZ ;  /* 0x2aaaaaab02027827 */ /* 0x000fc800078e02ff */
[----:B------:R-:W-:Y:S01]  /*1320*/  IMAD.IADD R73, R16, 0x1, -R17 ;  /* 0x0000000110497824 */ /* 0x000fe200078e0a11 */
[----:B------:R-:W-:-:S04]  /*1330*/  SHF.R.U32.HI R5, RZ, 0x1f, R2 ;  /* 0x0000001fff057819 */ /* 0x000fc80000011602 */
[----:B------:R-:W-:Y:S01]  /*1340*/  LEA.HI.SX32 R72, R2, R5, 0x1c ;  /* 0x0000000502487211 */ /* 0x000fe200078fe2ff */
[----:B-1----:R-:W-:-:S05]  /*1350*/  @P2 IMAD.HI.U32 R3, R18, R3, RZ ;  /* 0x0000000312032227 */ /* 0x002fca00078e00ff */
[----:B0-----:R-:W-:Y:S02]  /*1360*/  @P2 SHF.R.U32.HI R4, RZ, R6, R3 ;  /* 0x00000006ff042219 */ /* 0x001fe40000011603 */
[----:B------:R-:W-:-:S04]  /*1370*/  SHF.R.U32.HI R3, RZ, 0x1f, R0 ;  /* 0x0000001fff037819 */ /* 0x000fc80000011600 */
[----:B------:R-:W-:Y:S01]  /*1380*/  LEA.HI.SX32 R3, R0, R3, 0x1c ;  /* 0x0000000300037211 */ /* 0x000fe200078fe2ff */
[----:B------:R-:W-:-:S03]  /*1390*/  IMAD.IADD R0, R73, 0x1, R4 ;  /* 0x0000000149007824 */ /* 0x000fc600078e0204 */
[----:B------:R-:W-:Y:S01]  /*13a0*/  VIMNMX R72, R3, R72, PT ;  /* 0x0000004803487248 */ /* 0x000fe20003fe0100 */
        /* <DEDUP_REMOVED lines=11> */
.L_x_1244:
[----:B------:R-:W-:-:S13]  /*1460*/  ISETP.NE.AND P0, PT, R9, 0x1, PT ;  /* 0x000000010900780c */ /* 0x000fda0003f05270 */
[----:B------:R-:W0:Y:S02]  /*1470*/  @P0 LDC.64 R4, c[0x0][0x9e8] ;  /* 0x00027a00ff040b82 */ /* 0x000e240000000a00 */
[----:B0-----:R-:W-:-:S05]  /*1480*/  @P0 IMAD.HI.U32 R4, R0, R4, RZ ;  /* 0x0000000400040227 */ /* 0x001fca00078e00ff */
[----:B------:R-:W-:-:S07]  /*1490*/  @P0 SHF.R.U32.HI R0, RZ, R5, R4 ;  /* 0x00000005ff000219 */ /* 0x000fce0000011604 */
.L_x_1245:
[----:B------:R-:W-:-:S05]  /*14a0*/  IMAD R3, R0, R9, RZ ;  /* 0x0000000900037224 */ /* 0x000fca00078e02ff */
[----:B------:R-:W-:-:S07]  /*14b0*/  VIMNMX R2, R2, R3, !PT ;  /* 0x0000000302027248 */ /* 0x000fce0007fe0100 */
.L_x_1243:
        /* <DEDUP_REMOVED lines=36> */
[----:B------:R-:W-:Y:S01]  /*1700*/  CS2R R6, SRZ ;  /* 0x0000000000067805 */ /* 0x000fe2000001ff00 */
[----:B------:R-:W-:Y:S02]  /*1710*/  IMAD.MOV.U32 R8, RZ, RZ, RZ ;  /* 0x000000ffff087224 */ /* 0x000fe400078e00ff */
[----:B------:R-:W-:Y:S02]  /*1720*/  IMAD.MOV.U32 R91, RZ, RZ, RZ ;  /* 0x000000ffff5b7224 */ /* 0x000fe400078e00ff */
[----:B------:R-:W-:-:S02]  /*1730*/  IMAD.MOV.U32 R10, RZ, RZ, RZ ;  /* 0x000000ffff0a7224 */ /* 0x000fc400078e00ff */
        /* <DEDUP_REMOVED lines=35> */
.L_x_1247:
        /* <DEDUP_REMOVED lines=8> */
.L_x_1439:
[----:B------:R-:W-:Y:S05]  /*19f0*/  @!P0 BRA `(.L_x_1249) ;  /* 0x0000000000048947 */ /* 0x000fea0003800000 */
[----:B------:R-:W-:Y:S01]  /*1a00*/  BPT.TRAP 0x1 ;  /* 0x000000040000795c */ /* 0x000fe20000300000 */
.L_x_1249:
[----:B------:R-:W-:Y:S02]  /*1a10*/  IMAD.U32 R15, RZ, RZ, UR38 ;  /* 0x00000026ff0f7e24 */ /* 0x000fe4000f8e00ff */
[----:B0-----:R-:W-:-:S03]  /*1a20*/  IMAD.U32 R0, RZ, RZ, UR39 ;  /* 0x00000027ff007e24 */ /* 0x001fc6000f8e00ff */
[----:B------:R-:W-:Y:S02]  /*1a30*/  LEA R15, R15, UR40, 0x3 ;  /* 0x000000280f0f7c11 */ /* 0x000fe4000f8e18ff */
[----:B------:R-:W-:-:S04]  /*1a40*/  SHF.L.U32 R0, R0, 0x1f, RZ ;  /* 0x0000001f00007819 */ /* 0x000fc800000006ff */
[----:B------:R0:W1:Y:S01]  /*1a50*/  SYNCS.PHASECHK.TRANS64.TRYWAIT P1, [R15+URZ+0x2a830], R0 ;  /* 0x02a830000f0075a7 */ /* 0x000062000802017f */
[----:B------:R-:W-:Y:S05]  /*1a60*/  @!P0 BRA `(.L_x_1250) ;  /* 0x0000000000048947 */ /* 0x000fea0003800000 */
[----:B------:R-:W-:Y:S01]  /*1a70*/  BPT.TRAP 0x1 ;  /* 0x000000040000795c */ /* 0x000fe20000300000 */
.L_x_1250:
[----:B-1----:R-:W-:Y:S05]  /*1a80*/  @P1 BRA `(.L_x_1251) ;  /* 0x0000000000081947 */ /* 0x002fea0003800000 */
[----:B------:R-:W1:Y:S02]  /*1a90*/  SYNCS.PHASECHK.TRANS64.TRYWAIT P1, [R15+URZ+0x2a830], R0 ;  /* 0x02a830000f0075a7 */ /* 0x000e64000802017f */
[----:B-1----:R-:W-:Y:S05]  /*1aa0*/  @!P1 BRA `(.L_x_1252) ;  /* 0x0000014400f09947 */ /* 0x002fea0003800000 */
.L_x_1251:
        /* <DEDUP_REMOVED lines=99> */
.L_x_1253:
[----:B------:R-:W2:Y:S01]  /*20e0*/  LDL R90, [R1] ;  /* 0x00000000015a7983 */ /* 0x000ea20000100800 */
[----:B------:R-:W-:Y:S01]  /*20f0*/  ISETP.NE.AND P2, PT, R168, 0x1, PT ;  /* 0x00000001a800780c */ /* 0x000fe20003f45270 */
[----:B------:R-:W-:Y:S01]  /*2100*/  ULDC UR5, c[0x0][0x9d8] ;  /* 0x0002760000057ab9 */ /* 0x000fe20000000800 */
[----:B------:R-:W-:Y:S01]  /*2110*/  R2UR UR4, R15 ;  /* 0x000000000f0472ca */ /* 0x000fe200000e0000 */
[----:B------:R-:W-:Y:S01]  /*2120*/  FMUL.FTZ R3, R27, UR5 ;  /* 0x000000051b037c20 */ /* 0x000fe20008410000 */
[----:B------:R-:W-:Y:S01]  /*2130*/  FMUL.FTZ R25, R25, UR5 ;  /* 0x0000000519197c20 */ /* 0x000fe20008410000 */
[----:B------:R-:W-:Y:S01]  /*2140*/  FMUL.FTZ R9, R30, UR5 ;  /* 0x000000051e097c20 */ /* 0x000fe20008410000 */
[----:B------:R-:W-:Y:S01]  /*2150*/  FMUL.FTZ R28, R28, UR5 ;  /* 0x000000051c1c7c20 */ /* 0x000fe20008410000 */
[----:B01----:R-:W-:Y:S01]  /*2160*/  IMAD.MOV.U32 R15, RZ, RZ, -0x60 ;  /* 0xffffffa0ff0f7424 */ /* 0x003fe200078e00ff */
[----:B------:R0:W1:Y:S01]  /*2170*/  MUFU.TANH R74, R25 ;  /* 0x00000019004a7308 */ /* 0x0000620000002400 */
[----:B------:R-:W-:Y:S01]  /*2180*/  FMUL.FTZ R13, R24, UR5 ;  /* 0x00000005180d7c20 */ /* 0x000fe20008410000 */
[----:B------:R-:W-:Y:S01]  /*2190*/  FMUL.FTZ R0, R26, UR5 ;  /* 0x000000051a007c20 */ /* 0x000fe20008410000 */
[----:B------:R-:W-:Y:S01]  /*21a0*/  FMUL.FTZ R29, R29, UR5 ;  /* 0x000000051d1d7c20 */ /* 0x000fe20008410000 */
[----:B------:R-:W-:Y:S01]  /*21b0*/  FMUL.FTZ R11, R31, UR5 ;  /* 0x000000051f0b7c20 */ /* 0x000fe20008410000 */
[----:B------:R-:W3:Y:S01]  /*21c0*/  @P2 LDC R10, c[0x0][0x44c] ;  /* 0x00011300ff0a2b82 */ /* 0x000ee20000000800 */
[----:B------:R-:W-:Y:S01]  /*21d0*/  FMUL.FTZ R32, R32, UR5 ;  /* 0x0000000520207c20 */ /* 0x000fe20008410000 */
[----:B------:R-:W-:Y:S01]  /*21e0*/  UIADD3 UR4, UR4, 0x2a840, URZ ;  /* 0x0002a84004047890 */ /* 0x000fe2000fffe03f */
[----:B------:R4:W1:Y:S01]  /*21f0*/  MUFU.TANH R75, R28 ;  /* 0x0000001c004b7308 */ /* 0x0008620000002400 */
[----:B0-----:R-:W-:-:S02]  /*2200*/  IMAD.IADD R25, R22, 0x1, R18 ;  /* 0x0000000116197824 */ /* 0x001fc400078e0212 */
[----:B------:R-:W-:Y:S01]  /*2210*/  FMUL.FTZ R33, R33, UR5 ;  /* 0x0000000521217c20 */ /* 0x000fe20008410000 */
[----:B------:R-:W-:Y:S01]  /*2220*/  UPRMT UR4, UR60, 0x654, UR4 ;  /* 0x000006543c047896 */ /* 0x000fe20008000004 */
[----:B------:R-:W-:Y:S01]  /*2230*/  FMUL.FTZ R14, R34, UR5 ;  /* 0x00000005220e7c20 */ /* 0x000fe20008410000 */
[----:B------:R-:W0:Y:S01]  /*2240*/  @P2 LDC R27, c[0x0][0x450] ;  /* 0x00011400ff1b2b82 */ /* 0x000e220000000800 */
[----:B------:R-:W-:Y:S01]  /*2250*/  FMUL.FTZ R20, R35, UR5 ;  /* 0x0000000523147c20 */ /* 0x000fe20008410000 */
[----:B------:R-:W-:Y:S01]  /*2260*/  FMUL.FTZ R36, R36, UR5 ;  /* 0x0000000524247c20 */ /* 0x000fe20008410000 */
[----:B------:R-:W-:Y:S01]  /*2270*/  FMUL.FTZ R37, R37, UR5 ;  /* 0x0000000525257c20 */ /* 0x000fe20008410000 */
[----:B----4-:R-:W-:Y:S02]  /*2280*/  IMAD R28, R72, R15, 0x61 ;  /* 0x00000061481c7424 */ /* 0x010fe400078e020f */
        /* <DEDUP_REMOVED lines=30> */
[----:B------:R-:W-:Y:S01]  /*2470*/  FMUL.FTZ R63, R63, UR5 ;  /* 0x000000053f3f7c20 */ /* 0x000fe20008410000 */
[----:B------:R-:W-:Y:S01]  /*2480*/  IMAD R15, R72, -0x60, R16 ;  /* 0xffffffa0480f7824 */ /* 0x000fe200078e0210 */
[----:B------:R-:W3:Y:S01]  /*2490*/  MUFU.TANH R13, R13 ;  /* 0x0000000d000d7308 */ /* 0x000ee20000002400 */
[----:B------:R-:W-:Y:S01]  /*24a0*/  IMAD R27, R19, -0x2, R28 ;  /* 0xfffffffe131b7824 */ /* 0x000fe200078e021c */
[----:B------:R-:W-:Y:S01]  /*24b0*/  ULDC UR50, c[0x0][0x9dc] ;  /* 0x0002770000327ab9 */ /* 0x000fe20000000800 */
[----:B------:R-:W-:Y:S01]  /*24c0*/  FMUL.FTZ R43, R43, UR5 ;  /* 0x000000052b2b7c20 */ /* 0x000fe20008410000 */
[----:B------:R-:W-:Y:S01]  /*24d0*/  SYNCS.ARRIVE.TRANS64.RED.A1T0 RZ, [UR4], RZ ;  /* 0x000000ffffff79a7 */ /* 0x000fe20008100404 */
[----:B------:R-:W-:-:S02]  /*24e0*/  VIADD R26, R15, 0x60 ;  /* 0x000000600f1a7836 */ /* 0x000fc40000000000 */
[----:B------:R-:W-:Y:S01]  /*24f0*/  FMUL.FTZ R51, R51, UR5 ;  /* 0x0000000533337c20 */ /* 0x000fe20008410000 */
[----:B------:R-:W-:Y:S01]  /*2500*/  FMUL.FTZ R56, R56, UR5 ;  /* 0x0000000538387c20 */ /* 0x000fe20008410000 */
[----:B------:R-:W4:Y:S01]  /*2510*/  MUFU.TANH R0, R0 ;  /* 0x0000000000007308 */ /* 0x000f220000002400 */
[----:B------:R-:W-:Y:S01]  /*2520*/  ULOP3.LUT UR4, URZ, UR50, URZ, 0x33, !UPT ;  /* 0x000000323f047292 */ /* 0x000fe2000f8e333f */
[----:B------:R-:W-:Y:S01]  /*2530*/  IADD3 R15, -R17, R27, R16 ;  /* 0x0000001b110f7210 */ /* 0x000fe20007ffe110 */
[----:B------:R-:W-:Y:S01]  /*2540*/  FMUL.FTZ R53, R53, UR5 ;  /* 0x0000000535357c20 */ /* 0x000fe20008410000 */
[----:B------:R-:W-:Y:S01]  /*2550*/  FMUL.FTZ R59, R59, UR5 ;  /* 0x000000053b3b7c20 */ /* 0x000fe20008410000 */
[----:B------:R-:W-:Y:S01]  /*2560*/  FMUL.FTZ R60, R60, UR5 ;  /* 0x000000053c3c7c20 */ /* 0x000fe20008410000 */
[----:B------:R-:W-:Y:S02]  /*2570*/  ULDC UR5, c[0x0][0x9e0] ;  /* 0x0002780000057ab9 */ /* 0x000fe40000000800 */
        /* <DEDUP_REMOVED lines=28> */
[----:B------:R-:W0:Y:S01]  /*2740*/  MUFU.TANH R62, R62 ;  /* 0x0000003e003e7308 */ /* 0x000e220000002400 */
[----:B--2---:R-:W-:-:S07]  /*2750*/  LOP3.LUT P1, RZ, R90, 0x80000, RZ, 0xc0, !PT ;  /* 0x000800005aff7812 */ /* 0x004fce000782c0ff */
[----:B------:R-:W2:Y:S08]  /*2760*/  MUFU.TANH R81, R63 ;  /* 0x0000003f00517308 */ /* 0x000eb00000002400 */
        /* <DEDUP_REMOVED lines=10> */
[----:B------:R1:W2:Y:S01]  /*2810*/  MUFU.TANH R39, R56 ;  /* 0x0000003800277308 */ /* 0x0002a20000002400 */
[----:B-----5:R-:W-:-:S07]  /*2820*/  IMAD R51, R19, -0x2, R26 ;  /* 0xfffffffe13337824 */ /* 0x020fce00078e021a */
[----:B------:R5:W2:Y:S01]  /*2830*/  MUFU.TANH R43, R53 ;  /* 0x00000035002b7308 */ /* 0x000aa20000002400 */
[----:B-1----:R-:W-:-:S05]  /*2840*/  VIADD R56, R15, UR5 ;  /* 0x000000050f387c36 */ /* 0x002fca0008000000 */
[----:B0-----:R-:W-:Y:S02]  /*2850*/  VIADDMNMX R26, R30, R56, R51, PT ;  /* 0x000000381e1a7246 */ /* 0x001fe40003800133 */
[----:B------:R0:W1:Y:S01]  /*2860*/  MUFU.TANH R78, R59 ;  /* 0x0000003b004e7308 */ /* 0x0000620000002400 */
[----:B-----5:R-:W-:-:S07]  /*2870*/  VIADD R53, R15, UR4 ;  /* 0x000000040f357c36 */ /* 0x020fce0008000000 */
[----:B------:R5:W1:Y:S01]  /*2880*/  MUFU.TANH R35, R60 ;  /* 0x0000003c00237308 */ /* 0x000a620000002400 */
[----:B0-----:R-:W-:Y:S02]  /*2890*/  VIADD R59, R28, 0xffffffff ;  /* 0xffffffff1c3b7836 */ /* 0x001fe40000000000 */
[----:B------:R-:W-:Y:S02]  /*28a0*/  IMAD.IADD R28, R53, 0x1, R30 ;  /* 0x00000001351c7824 */ /* 0x000fe400078e021e */
[----:B-----5:R-:W-:Y:S01]  /*28b0*/  VIADD R60, R27, 0xffffffff ;  /* 0xffffffff1b3c7836 */ /* 0x020fe20000000000 */
[----:B--234-:R-:W-:Y:S06]  /*28c0*/  @!P1 BRA `(.L_x_1254) ;  /* 0x00000000005c9947 */ /* 0x01cfec0003800000 */
[----:B------:R-:W-:Y:S01]  /*28d0*/  IADD3 R15, -R17, R16, R30 ;  /* 0x00000010110f7210 */ /* 0x000fe20007ffe11e */
        /* <DEDUP_REMOVED lines=12> */
.L_x_1256:
[----:B------:R-:W-:Y:S02]  /*29a0*/  ULDC UR4, c[0x0][0x9e4] ;  /* 0x0002790000047ab9 */ /* 0x000fe40000000800 */
[----:B------:R-:W-:-:S05]  /*29b0*/  IMAD.U32 R27, RZ, RZ, UR4 ;  /* 0x00000004ff1b7e24 */ /* 0x000fca000f8e00ff */
[----:B------:R-:W-:-:S13]  /*29c0*/  ISETP.NE.AND P1, PT, R27, 0x1, PT ;  /* 0x000000011b00780c */ /* 0x000fda0003f25270 */
[----:B------:R-:W0:Y:S02]  /*29d0*/  @P1 LDC.64 R66, c[0x0][0x9e8] ;  /* 0x00027a00ff421b82 */ /* 0x000e240000000a00 */
[----:B0-----:R-:W-:-:S05]  /*29e0*/  @P1 IMAD.HI.U32 R30, R15, R66, RZ ;  /* 0x000000420f1e1227 */ /* 0x001fca00078e00ff */
[----:B------:R-:W-:-:S07]  /*29f0*/  @P1 SHF.R.U32.HI R15, RZ, R67, R30 ;  /* 0x00000043ff0f1219 */ /* 0x000fce000001161e */
.L_x_1257:
[----:B------:R-:W-:Y:S05]  /*2a00*/  BSYNC B0 ;  /* 0x0000000000007941 */ /* 0x000fea0003800000 */
.L_x_1255:
[----:B------:R-:W-:-:S05]  /*2a10*/  IMAD R15, R15, R27, R60 ;  /* 0x0000001b0f0f7224 */ /* 0x000fca00078e023c */
[----:B------:R-:W-:Y:S02]  /*2a20*/  VIADDMNMX R26, R15, R27, R26, PT ;  /* 0x0000001b0f1a7246 */ /* 0x000fe4000380011a */
[----:B------:R-:W-:-:S07]  /*2a30*/  VIMNMX R28, R28, R15, !PT ;  /* 0x0000000f1c1c7248 */ /* 0x000fce0007fe0100 */
.L_x_1254:
[C---:B------:R-:W-:Y:S01]  /*2a40*/  ISETP.GE.AND P6, PT, R59.reuse, 0x9, PT ;  /* 0x000000093b00780c */ /* 0x040fe20003fc6270 */
[----:B------:R-:W0:Y:S01]  /*2a50*/  SHFL.IDX PT, R30, R25, 0x1, 0x1c1f ;  /* 0x003c1f00191e7f89 */ /* 0x000e2200000e0000 */
[C---:B------:R-:W-:Y:S02]  /*2a60*/  ISETP.GE.AND P1, PT, R59.reuse, 0x2, PT ;  /* 0x000000023b00780c */ /* 0x040fe40003f26270 */
        /* <DEDUP_REMOVED lines=34> */
[C---:B------:R-:W-:Y:S02]  /*2c90*/  ISETP.GE.AND P3, PT, R59.reuse, 0x22, PT ;  /* 0x000000223b00780c */ /* 0x040fe40003f66270 */
        /* <DEDUP_REMOVED lines=50> */
[----:B-1----:R-:W-:Y:S02]  /*2fc0*/  FSEL R35, R35, -INF , !P2 ;  /* 0xff80000023237808 */ /* 0x002fe40005000000 */
        /* <DEDUP_REMOVED lines=24> */
[----:B------:R-:W-:Y:S01]  /*3150*/  ISETP.GT.AND P5, PT, R28, 0x59, !P5 ;  /* 0x000000591c00780c */ /* 0x000fe20006fa4270 */
[----:B0-----:R-:W-:-:S03]  /*3160*/  IMAD.IADD R28, R53, 0x1, R30 ;  /* 0x00000001351c7824 */ /* 0x001fc600078e021e */
[----:B------:R-:W-:Y:S02]  /*3170*/  ISETP.LT.OR P5, PT, R26, 0x5a, P5 ;  /* 0x0000005a1a00780c */ /* 0x000fe40002fa1670 */
[----:B------:R-:W-:Y:S02]  /*3180*/  VIADDMNMX R26, R30, R56, R51, PT ;  /* 0x000000381e1a7246 */ /* 0x000fe40003800133 */
[----:B------:R-:W-:Y:S02]  /*3190*/  FSEL R29, R69, -INF , !P5 ;  /* 0xff800000451d7808 */ /* 0x000fe40006800000 */
[----:B------:R-:W-:-:S13]  /*31a0*/  LOP3.LUT P5, RZ, R90, 0x80000, RZ, 0xc0, !PT ;  /* 0x000800005aff7812 */ /* 0x000fda00078ac0ff */
[----:B------:R-:W-:Y:S05]  /*31b0*/  @!P5 BRA `(.L_x_1258) ;  /* 0x00000000005cd947 */ /* 0x000fea0003800000 */
        /* <DEDUP_REMOVED lines=13> */
.L_x_1260:
[----:B------:R-:W-:Y:S02]  /*3290*/  ULDC UR4, c[0x0][0x9e4] ;  /* 0x0002790000047ab9 */ /* 0x000fe40000000800 */
[----:B------:R-:W-:-:S05]  /*32a0*/  IMAD.U32 R25, RZ, RZ, UR4 ;  /* 0x00000004ff197e24 */ /* 0x000fca000f8e00ff */
[----:B------:R-:W-:-:S13]  /*32b0*/  ISETP.NE.AND P5, PT, R25, 0x1, PT ;  /* 0x000000011900780c */ /* 0x000fda0003fa5270 */
[----:B------:R-:W0:Y:S02]  /*32c0*/  @P5 LDC.64 R40, c[0x0][0x9e8] ;  /* 0x00027a00ff285b82 */ /* 0x000e240000000a00 */
[----:B0-----:R-:W-:-:S05]  /*32d0*/  @P5 IMAD.HI.U32 R30, R13, R40, RZ ;  /* 0x000000280d1e5227 */ /* 0x001fca00078e00ff */
[----:B------:R-:W-:-:S07]  /*32e0*/  @P5 SHF.R.U32.HI R13, RZ, R41, R30 ;  /* 0x00000029ff0d5219 */ /* 0x000fce000001161e */
.L_x_1261:
[----:B------:R-:W-:Y:S05]  /*32f0*/  BSYNC B0 ;  /* 0x0000000000007941 */ /* 0x000fea0003800000 */
.L_x_1259:
[----:B------:R-:W-:-:S05]  /*3300*/  IMAD R13, R13, R25, R60 ;  /* 0x000000190d0d7224 */ /* 0x000fca00078e023c */
[----:B------:R-:W-:Y:S02]  /*3310*/  VIADDMNMX R26, R13, R25, R26, PT ;  /* 0x000000190d1a7246 */ /* 0x000fe4000380011a */
[----:B------:R-:W-:-:S07]  /*3320*/  VIMNMX R28, R28, R13, !PT ;  /* 0x0000000d1c1c7248 */ /* 0x000fce0007fe0100 */
.L_x_1258:
        /* <DEDUP_REMOVED lines=56> */
[----:B------:R-:W-:Y:S02]  /*36b0*/  ISETP.NE.AND P6, PT, R75, RZ, PT ;  /* 0x000000ff4b00720c */ /* 0x000fe40003fc5270 */
[----:B------:R-:W-:Y:S01]  /*36c0*/  FSEL R75, R46, -INF , !P1 ;  /* 0xff8000002e4b7808 */ /* 0x000fe20004800000 */
[----:B------:R-:W-:Y:S01]  /*36d0*/  IMAD.MOV.U32 R46, RZ, RZ, R18 ;  /* 0x000000ffff2e7224 */ /* 0x000fe200078e0012 */
        /* <DEDUP_REMOVED lines=17> */
[----:B------:R-:W-:Y:S02]  /*37f0*/  ISETP.NE.AND P1, PT, R48, RZ, PT ;  /* 0x000000ff3000720c */ /* 0x000fe40003f25270 */
        /* <DEDUP_REMOVED lines=90> */
[----:B------:R-:W-:Y:S01]  /*3da0*/  MUFU.EX2 R158, R158 ;  /* 0x0000009e009e7308 */ /* 0x000fe20000000800 */
[-CC-:B------:R-:W-:Y:S01]  /*3db0*/  FFMA.FTZ R43, R43, R14.reuse, -R30.reuse ;  /* 0x0000000e2b2b7223 */ /* 0x180fe2000001081e */
[--C-:B------:R-:W-:Y:S01]  /*3dc0*/  FFMA.FTZ R39, R39, R14, -R30.reuse ;  /* 0x0000000e27277223 */ /* 0x100fe2000001081e */
[----:B------:R-:W-:Y:S01]  /*3dd0*/  FMNMX.FTZ R20, R89, R20, !PT ;  /* 0x0000001459147209 */ /* 0x000fe20007810000 */
[-CC-:B------:R-:W-:Y:S01]  /*3de0*/  FFMA.FTZ R37, R37, R14.reuse, -R30.reuse ;  /* 0x0000000e25257223 */ /* 0x180fe2000001081e */
[-CC-:B------:R-:W-:Y:S01]  /*3df0*/  FFMA.FTZ R35, R35, R14.reuse, -R30.reuse ;  /* 0x0000000e23237223 */ /* 0x180fe2000001081e */
[-CC-:B------:R-:W-:Y:S01]  /*3e00*/  FFMA.FTZ R31, R31, R14.reuse, -R30.reuse ;  /* 0x0000000e1f1f7223 */ /* 0x180fe2000001081e */
[----:B------:R-:W-:Y:S01]  /*3e10*/  FFMA.FTZ R27, R27, R14, -R30 ;  /* 0x0000000e1b1b7223 */ /* 0x000fe2000001081e */
[----:B------:R-:W1:Y:S01]  /*3e20*/  SHFL.BFLY PT, R55, R20, 0x2, 0x1f ;  /* 0x0c401f0014377f89 */ /* 0x000e6200000e0000 */
[----:B------:R2:W-:Y:S01]  /*3e30*/  MUFU.EX2 R99, R10 ;  /* 0x0000000a00637308 */ /* 0x0005e20000000800 */
[----:B------:R-:W-:-:S07]  /*3e40*/  ISETP.NE.AND P5, PT, R168, 0x1, PT ;  /* 0x00000001a800780c */ /* 0x000fce0003fa5270 */
[----:B------:R-:W-:Y:S01]  /*3e50*/  MUFU.EX2 R32, R32 ;  /* 0x0000002000207308 */ /* 0x000fe20000000800 */
[----:B--2---:R-:W-:-:S05]  /*3e60*/  FFMA.FTZ R10, R15, R14, -R30 ;  /* 0x0000000e0f0a7223 */ /* 0x004fca000001081e */
[----:B------:R-:W2:Y:S02]  /*3e70*/  @P5 LDC R48, c[0x0][0x450] ;  /* 0x00011400ff305b82 */ /* 0x000ea40000000800 */
[----:B------:R-:W3:Y:S01]  /*3e80*/  MUFU.EX2 R93, R34 ;  /* 0x00000022005d7308 */ /* 0x000ee20000000800 */
[----:B-1----:R-:W-:-:S07]  /*3e90*/  FMNMX.FTZ R55, R20, R55, !PT ;  /* 0x0000003714377209 */ /* 0x002fce0007810000 */
[----:B------:R0:W-:Y:S01]  /*3ea0*/  MUFU.EX2 R138, R29 ;  /* 0x0000001d008a7308 */ /* 0x0001e20000000800 */
[----:B------:R-:W1:Y:S07]  /*3eb0*/  SHFL.BFLY PT, R2, R55, 0x1, 0x1f ;  /* 0x0c201f0037027f89 */ /* 0x000e6e00000e0000 */
[----:B------:R-:W-:Y:S01]  /*3ec0*/  MUFU.EX2 R36, R36 ;  /* 0x0000002400247308 */ /* 0x000fe20000000800 */
[----:B0-----:R-:W-:Y:S01]  /*3ed0*/  FADD.FTZ R29, R156, R25 ;  /* 0x000000199c1d7221 */ /* 0x001fe20000010000 */
[----:B---3--:R-:W-:-:S02]  /*3ee0*/  F2FP.BF16.F32.PACK_AB R152, R93, R32 ;  /* 0x000000205d98723e */ /* 0x008fc400000010ff */
[----:B------:R-:W-:Y:S01]  /*3ef0*/  F2FP.BF16.F32.PACK_AB R156, R25, R156 ;  /* 0x0000009c199c723e */ /* 0x000fe200000010ff */
[----:B------:R-:W-:Y:S01]  /*3f00*/  FADD.FTZ R38, R158, R29 ;  /* 0x0000001d9e267221 */ /* 0x000fe20000010000 */
[C---:B------:R-:W-:Y:S02]  /*3f10*/  F2FP.BF16.F32.PACK_AB R158, R91.reuse, R158 ;  /* 0x0000009e5b9e723e */ /* 0x040fe400000010ff */
[----:B------:R-:W0:Y:S01]  /*3f20*/  MUFU.EX2 R95, R24 ;  /* 0x00000018005f7308 */ /* 0x000e220000000800 */
[----:B------:R-:W-:-:S04]  /*3f30*/  FADD.FTZ R29, R91, R38 ;  /* 0x000000265b1d7221 */ /* 0x000fc80000010000 */
[----:B------:R-:W-:-:S03]  /*3f40*/  FADD.FTZ R40, R32, R29 ;  /* 0x0000001d20287221 */ /* 0x000fc60000010000 */
[----:B------:R-:W3:Y:S01]  /*3f50*/  MUFU.EX2 R28, R28 ;  /* 0x0000001c001c7308 */ /* 0x000ee20000000800 */
[----:B-1----:R-:W-:-:S04]  /*3f60*/  FMNMX.FTZ R15, R55, R2, !PT ;  /* 0x00000002370f7209 */ /* 0x002fc80007810000 */
[C---:B------:R-:W-:Y:S01]  /*3f70*/  FSETP.NEU.FTZ.AND P1, PT, R15.reuse, -INF , PT ;  /* 0xff8000000f00780b */ /* 0x040fe20003f3d000 */
[----:B------:R-:W-:Y:S02]  /*3f80*/  FMUL.FTZ R2, R15, R14 ;  /* 0x0000000e0f027220 */ /* 0x000fe40000410000 */
[----:B------:R1:W-:Y:S01]  /*3f90*/  MUFU.EX2 R142, R33 ;  /* 0x00000021008e7308 */ /* 0x0003e20000000800 */
[----:B0-----:R-:W-:Y:S02]  /*3fa0*/  F2FP.BF16.F32.PACK_AB R154, R95, R36 ;  /* 0x000000245f9a723e */ /* 0x001fe400000010ff */
[----:B------:R-:W-:Y:S02]  /*3fb0*/  FSEL R2, R2, RZ, P1 ;  /* 0x000000ff02027208 */ /* 0x000fe40000800000 */
[----:B---3--:R-:W-:-:S03]  /*3fc0*/  F2FP.BF16.F32.PACK_AB R148, R97, R28 ;  /* 0x0000001c6194723e */ /* 0x008fc600000010ff */
        /* <DEDUP_REMOVED lines=9> */
[-C--:B------:R-:W-:Y:S01]  /*4060*/  FFMA.FTZ R67, R67, R14.reuse, -R2 ;  /* 0x0000000e43437223 */ /* 0x080fe20000010802 */
[----:B-1----:R-:W-:Y:S01]  /*4070*/  FADD.FTZ R33, R93, R40 ;  /* 0x000000285d217221 */ /* 0x002fe20000010000 */
[-CC-:B------:R-:W-:Y:S01]  /*4080*/  FFMA.FTZ R69, R69, R14.reuse, -R2.reuse ;  /* 0x0000000e45457223 */ /* 0x180fe20000010802 */
[-CC-:B------:R-:W-:Y:S01]  /*4090*/  FFMA.FTZ R71, R71, R14.reuse, -R2.reuse ;  /* 0x0000000e47477223 */ /* 0x180fe20000010802 */
[-CC-:B------:R-:W-:Y:S01]  /*40a0*/  FFMA.FTZ R75, R75, R14.reuse, -R2.reuse ;  /* 0x0000000e4b4b7223 */ /* 0x180fe20000010802 */
[----:B------:R-:W-:Y:S01]  /*40b0*/  FADD.FTZ R42, R36, R33 ;  /* 0x00000021242a7221 */ /* 0x000fe20000010000 */
[-CC-:B------:R-:W-:Y:S01]  /*40c0*/  FFMA.FTZ R21, R21, R14.reuse, -R2.reuse ;  /* 0x0000000e15157223 */ /* 0x180fe20000010802 */
[----:B------:R-:W0:Y:S01]  /*40d0*/  MUFU.EX2 R57, R57 ;  /* 0x0000003900397308 */ /* 0x000e220000000800 */
[-C--:B------:R-:W-:Y:S01]  /*40e0*/  FFMA.FTZ R77, R77, R14.reuse, -R2 ;  /* 0x0000000e4d4d7223 */ /* 0x080fe20000010802 */
[----:B------:R-:W-:Y:S01]  /*40f0*/  FADD.FTZ R33, R95, R42 ;  /* 0x0000002a5f217221 */ /* 0x000fe20000010000 */
[-CC-:B------:R-:W-:Y:S01]  /*4100*/  FFMA.FTZ R79, R79, R14.reuse, -R2.reuse ;  /* 0x0000000e4f4f7223 */ /* 0x180fe20000010802 */
[-CC-:B------:R-:W-:Y:S01]  /*4110*/  FFMA.FTZ R53, R53, R14.reuse, -R2.reuse ;  /* 0x0000000e35357223 */ /* 0x180fe20000010802 */
[-CC-:B------:R-:W-:Y:S01]  /*4120*/  FFMA.FTZ R41, R41, R14.reuse, -R2.reuse ;  /* 0x0000000e29297223 */ /* 0x180fe20000010802 */
[----:B------:R-:W-:Y:S01]  /*4130*/  FADD.FTZ R42, R28, R33 ;  /* 0x000000211c2a7221 */ /* 0x000fe20000010000 */
        /* <DEDUP_REMOVED lines=8> */
[----:B------:R-:W-:Y:S01]  /*41c0*/  FFMA.FTZ R89, R89, R14, -R2 ;  /* 0x0000000e59597223 */ /* 0x000fe20000010802 */
[----:B------:R-:W3:Y:S01]  /*41d0*/  MUFU.EX2 R12, R61 ;  /* 0x0000003d000c7308 */ /* 0x000ee20000000800 */
[----:B0-----:R-:W-:Y:S01]  /*41e0*/  FADD.FTZ R38, R0, R57 ;  /* 0x0000003900267221 */ /* 0x001fe20000010000 */
[----:B------:R-:W-:-:S02]  /*41f0*/  F2FP.BF16.F32.PACK_AB R150, R99, R8 ;  /* 0x000000086396723e */ /* 0x000fc400000010ff */
[----:B------:R-:W-:-:S04]  /*4200*/  F2FP.BF16.F32.PACK_AB R157, R57, R0 ;  /* 0x00000000399d723e */ /* 0x000fc800000010ff */
[----:B------:R-:W0:Y:S01]  /*4210*/  MUFU.EX2 R63, R63 ;  /* 0x0000003f003f7308 */ /* 0x000e220000000800 */
[----:B-1----:R-:W-:-:S07]  /*4220*/  FADD.FTZ R29, R59, R38 ;  /* 0x000000263b1d7221 */ /* 0x002fce0000010000 */
[----:B------:R-:W1:Y:S01]  /*4230*/  MUFU.EX2 R20, R65 ;  /* 0x0000004100147308 */ /* 0x000e620000000800 */
[C---:B---3--:R-:W-:Y:S01]  /*4240*/  FADD.FTZ R40, R12.reuse, R29 ;  /* 0x0000001d0c287221 */ /* 0x048fe20000010000 */
[----:B------:R-:W-:Y:S01]  /*4250*/  F2FP.BF16.F32.PACK_AB R159, R12, R59 ;  /* 0x0000003b0c9f723e */ /* 0x000fe200000010ff */
[----:B------:R-:W-:-:S05]  /*4260*/  VIADD R12, R72, 0xfffffffe ;  /* 0xfffffffe480c7836 */ /* 0x000fca0000000000 */
[----:B------:R-:W-:Y:S01]  /*4270*/  MUFU.EX2 R51, R51 ;  /* 0x0000003300337308 */ /* 0x000fe20000000800 */
[----:B0-----:R-:W-:-:S07]  /*4280*/  FADD.FTZ R29, R63, R40 ;  /* 0x000000283f1d7221 */ /* 0x001fce0000010000 */
[----:B------:R-:W0:Y:S01]  /*4290*/  MUFU.EX2 R24, R67 ;  /* 0x0000004300187308 */ /* 0x000e220000000800 */
[C---:B-1----:R-:W-:Y:S01]  /*42a0*/  FADD.FTZ R40, R20.reuse, R29 ;  /* 0x0000001d14287221 */ /* 0x042fe20000010000 */
[----:B------:R-:W-:Y:S01]  /*42b0*/  FADD.FTZ R29, R97, R42 ;  /* 0x0000002a611d7221 */ /* 0x000fe20000010000 */
[----:B------:R-:W-:-:S03]  /*42c0*/  F2FP.BF16.F32.PACK_AB R153, R20, R63 ;  /* 0x0000003f1499723e */ /* 0x000fc600000010ff */
[----:B------:R-:W-:Y:S02]  /*42d0*/  FADD.FTZ R44, R8, R29 ;  /* 0x0000001d082c7221 */ /* 0x000fe40000010000 */
[----:B------:R-:W-:Y:S02]  /*42e0*/  MUFU.EX2 R69, R69 ;  /* 0x0000004500457308 */ /* 0x000fe40000000800 */
[----:B------:R-:W-:-:S06]  /*42f0*/  FADD.FTZ R44, R99, R44 ;  /* 0x0000002c632c7221 */ /* 0x000fcc0000010000 */
[----:B------:R-:W1:Y:S01]  /*4300*/  MUFU.EX2 R49, R49 ;  /* 0x0000003100317308 */ /* 0x000e620000000800 */
[----:B0-----:R-:W-:-:S07]  /*4310*/  F2FP.BF16.F32.PACK_AB R155, R24, R51 ;  /* 0x00000033189b723e */ /* 0x001fce00000010ff */
[----:B------:R-:W0:Y:S08]  /*4320*/  MUFU.EX2 R26, R71 ;  /* 0x00000047001a7308 */ /* 0x000e300000000800 */
[----:B------:R-:W3:Y:S01]  /*4330*/  MUFU.EX2 R144, R47 ;  /* 0x0000002f00907308 */ /* 0x000ee20000000800 */
[----:B-1----:R-:W-:-:S07]  /*4340*/  FADD.FTZ R29, R49, R44 ;  /* 0x0000002c311d7221 */ /* 0x002fce0000010000 */
[----:B------:R-:W-:Y:S01]  /*4350*/  MUFU.EX2 R75, R75 ;  /* 0x0000004b004b7308 */ /* 0x000fe20000000800 */
[----:B0-----:R-:W-:-:S07]  /*4360*/  F2FP.BF16.F32.PACK_AB R149, R26, R69 ;  /* 0x000000451a95723e */ /* 0x001fce00000010ff */
[----:B------:R0:W-:Y:S01]  /*4370*/  MUFU.EX2 R38, R21 ;  /* 0x0000001500267308 */ /* 0x0001e20000000800 */
[C---:B---3--:R-:W-:Y:S01]  /*4380*/  FADD.FTZ R44, R144.reuse, R29 ;  /* 0x0000001d902c7221 */ /* 0x048fe20000010000 */
[----:B------:R-:W-:-:S06]  /*4390*/  F2FP.BF16.F32.PACK_AB R144, R144, R49 ;  /* 0x000000319090723e */ /* 0x000fcc00000010ff */
[----:B------:R-:W1:Y:S01]  /*43a0*/  MUFU.EX2 R45, R45 ;  /* 0x0000002d002d7308 */ /* 0x000e620000000800 */
[----:B0-----:R-:W-:-:S04]  /*43b0*/  FADD.FTZ R21, R51, R40 ;  /* 0x0000002833157221 */ /* 0x001fc80000010000 */
[----:B------:R-:W-:-:S03]  /*43c0*/  FADD.FTZ R42, R24, R21 ;  /* 0x00000015182a7221 */ /* 0x000fc60000010000 */
[----:B------:R-:W0:Y:S01]  /*43d0*/  MUFU.EX2 R30, R77 ;  /* 0x0000004d001e7308 */ /* 0x000e220000000800 */
[----:B------:R-:W-:-:S04]  /*43e0*/  FADD.FTZ R21, R69, R42 ;  /* 0x0000002a45157221 */ /* 0x000fc80000010000 */
[----:B------:R-:W-:-:S03]  /*43f0*/  FADD.FTZ R42, R26, R21 ;  /* 0x000000151a2a7221 */ /* 0x000fc60000010000 */
[----:B------:R-:W3:Y:S01]  /*4400*/  MUFU.EX2 R146, R43 ;  /* 0x0000002b00927308 */ /* 0x000ee20000000800 */
[----:B-1----:R-:W-:-:S07]  /*4410*/  FADD.FTZ R21, R45, R44 ;  /* 0x0000002c2d157221 */ /* 0x002fce0000010000 */
[----:B------:R-:W-:Y:S01]  /*4420*/  MUFU.EX2 R79, R79 ;  /* 0x0000004f004f7308 */ /* 0x000fe20000000800 */
[----:B0-----:R-:W-:-:S07]  /*4430*/  F2FP.BF16.F32.PACK_AB R151, R30, R75 ;  /* 0x0000004b1e97723e */ /* 0x001fce00000010ff */
[----:B------:R-:W0:Y:S01]  /*4440*/  MUFU.EX2 R39, R39 ;  /* 0x0000002700277308 */ /* 0x000e220000000800 */
[C---:B---3--:R-:W-:Y:S01]  /*4450*/  FADD.FTZ R44, R146.reuse, R21 ;  /* 0x00000015922c7221 */ /* 0x048fe20000010000 */
[----:B------:R-:W-:-:S06]  /*4460*/  F2FP.BF16.F32.PACK_AB R146, R146, R45 ;  /* 0x0000002d9292723e */ /* 0x000fcc00000010ff */
[----:B------:R-:W1:Y:S08]  /*4470*/  MUFU.EX2 R34, R53 ;  /* 0x0000003500227308 */ /* 0x000e700000000800 */
[----:B------:R3:W4:Y:S01]  /*4480*/  MUFU.EX2 R140, R37 ;  /* 0x00000025008c7308 */ /* 0x0007220000000800 */
[----:B0-----:R-:W-:-:S07]  /*4490*/  FADD.FTZ R21, R39, R44 ;  /* 0x0000002c27157221 */ /* 0x001fce0000010000 */
[----:B------:R-:W0:Y:S01]  /*44a0*/  MUFU.EX2 R41, R41 ;  /* 0x0000002900297308 */ /* 0x000e220000000800 */
[----:B---3--:R-:W3:Y:S01]  /*44b0*/  @P5 LDC R37, c[0x0][0x44c] ;  /* 0x00011300ff255b82 */ /* 0x008ee20000000800 */
[----:B-1----:R-:W-:-:S06]  /*44c0*/  F2FP.BF16.F32.PACK_AB R145, R34, R79 ;  /* 0x0000004f2291723e */ /* 0x002fcc00000010ff */
[----:B------:R1:W-:Y:S01]  /*44d0*/  MUFU.EX2 R40, R9 ;  /* 0x0000000900287308 */ /* 0x0003e20000000800 */
[C---:B----4-:R-:W-:Y:S01]  /*44e0*/  FADD.FTZ R44, R140.reuse, R21 ;  /* 0x000000158c2c7221 */ /* 0x050fe20000010000 */
[----:B------:R-:W-:-:S06]  /*44f0*/  F2FP.BF16.F32.PACK_AB R140, R140, R39 ;  /* 0x000000278c8c723e */ /* 0x000fcc00000010ff */
[----:B------:R-:W4:Y:S01]  /*4500*/  MUFU.EX2 R35, R35 ;  /* 0x0000002300237308 */ /* 0x000f220000000800 */
[----:B-1----:R-:W-:Y:S01]  /*4510*/  FADD.FTZ R9, R75, R42 ;  /* 0x0000002a4b097221 */ /* 0x002fe20000010000 */
[----:B0-----:R-:W-:-:S03]  /*4520*/  F2FP.BF16.F32.PACK_AB R147, R38, R41 ;  /* 0x000000292693723e */ /* 0x001fc600000010ff */
[----:B------:R-:W-:-:S03]  /*4530*/  FADD.FTZ R42, R30, R9 ;  /* 0x000000091e2a7221 */ /* 0x000fc60000010000 */
[----:B------:R-:W0:Y:S01]  /*4540*/  MUFU.EX2 R11, R11 ;  /* 0x0000000b000b7308 */ /* 0x000e220000000800 */
[----:B------:R-:W-:Y:S01]  /*4550*/  FADD.FTZ R9, R79, R42 ;  /* 0x0000002a4f097221 */ /* 0x000fe20000010000 */
[----:B---3--:R-:W-:-:S04]  /*4560*/  @P5 IMAD.HI.U32 R37, R18, R37, RZ ;  /* 0x0000002512255227 */ /* 0x008fc800078e00ff */
[----:B------:R-:W-:Y:S01]  /*4570*/  FADD.FTZ R42, R34, R9 ;  /* 0x00000009222a7221 */ /* 0x000fe20000010000 */
[----:B--2---:R-:W-:Y:S01]  /*4580*/  @P5 SHF.R.U32.HI R46, RZ, R48, R37 ;  /* 0x00000030ff2e5219 */ /* 0x004fe20000011625 */
[----:B------:R-:W1:Y:S02]  /*4590*/  MUFU.EX2 R31, R31 ;  /* 0x0000001f001f7308 */ /* 0x000e640000000800 */
[----:B------:R-:W-:Y:S01]  /*45a0*/  FADD.FTZ R9, R41, R42 ;  /* 0x0000002a29097221 */ /* 0x000fe20000010000 */
[----:B----4-:R-:W-:Y:S01]  /*45b0*/  FADD.FTZ R21, R35, R44 ;  /* 0x0000002c23157221 */ /* 0x010fe20000010000 */
[----:B------:R-:W-:Y:S01]  /*45c0*/  LOP3.LUT P5, RZ, R90, 0x80000, RZ, 0xc0, !PT ;  /* 0x000800005aff7812 */ /* 0x000fe200078ac0ff */
[----:B------:R-:W-:Y:S02]  /*45d0*/  IMAD.IADD R73, R73, 0x1, R46 ;  /* 0x0000000149497824 */ /* 0x000fe400078e022e */
        /* <DEDUP_REMOVED lines=15> */
[----:B-1----:R-:W-:-:S04]  /*46d0*/  FADD.FTZ R21, R27, R32 ;  /* 0x000000201b157221 */ /* 0x002fc80000010000 */
[C---:B------:R-:W-:Y:S01]  /*46e0*/  FADD.FTZ R8, R138.reuse, R21 ;  /* 0x000000158a087221 */ /* 0x040fe20000010000 */
[----:B------:R-:W-:Y:S02]  /*46f0*/  F2FP.BF16.F32.PACK_AB R138, R138, R27 ;  /* 0x0000001b8a8a723e */ /* 0x000fe400000010ff */
[----:B------:R-:W1:Y:S01]  /*4700*/  MUFU.EX2 R28, R85 ;  /* 0x00000055001c7308 */ /* 0x000e620000000800 */
[C---:B--2---:R-:W-:Y:S01]  /*4710*/  FADD.FTZ R32, R2.reuse, R9 ;  /* 0x0000000902207221 */ /* 0x044fe20000010000 */
[----:B------:R-:W-:-:S06]  /*4720*/  F2FP.BF16.F32.PACK_AB R143, R2, R3 ;  /* 0x00000003028f723e */ /* 0x000fcc00000010ff */
[----:B------:R-:W2:Y:S01]  /*4730*/  MUFU.EX2 R87, R87 ;  /* 0x0000005700577308 */ /* 0x000ea20000000800 */
[----:B0-----:R-:W-:-:S07]  /*4740*/  FADD.FTZ R9, R83, R32 ;  /* 0x0000002053097221 */ /* 0x001fce0000010000 */
[----:B------:R-:W0:Y:S01]  /*4750*/  MUFU.EX2 R10, R89 ;  /* 0x00000059000a7308 */ /* 0x000e220000000800 */
[C---:B-1----:R-:W-:Y:S01]  /*4760*/  FADD.FTZ R0, R28.reuse, R9 ;  /* 0x000000091c007221 */ /* 0x042fe20000010000 */
[----:B------:R-:W-:-:S03]  /*4770*/  F2FP.BF16.F32.PACK_AB R137, R28, R83 ;  /* 0x000000531c89723e */ /* 0x000fc600000010ff */
[----:B--2---:R-:W-:Y:S01]  /*4780*/  FADD.FTZ R9, R87, R0 ;  /* 0x0000000057097221 */ /* 0x004fe20000010000 */
[----:B------:R-:W-:-:S03]  /*4790*/  VIADD R0, R73, UR5 ;  /* 0x0000000549007c36 */ /* 0x000fc60008000000 */
[C---:B0-----:R-:W-:Y:S01]  /*47a0*/  FADD.FTZ R3, R10.reuse, R9 ;  /* 0x000000090a037221 */ /* 0x041fe20000010000 */
        /* <DEDUP_REMOVED lines=13> */
.L_x_1263:
[----:B------:R-:W0:Y:S02]  /*4880*/  LDC R10, c[0x0][0x9e4] ;  /* 0x00027900ff0a7b82 */ /* 0x000e240000000800 */
[----:B0-----:R-:W-:-:S13]  /*4890*/  ISETP.NE.AND P1, PT, R10, 0x1, PT ;  /* 0x000000010a00780c */ /* 0x001fda0003f25270 */
[----:B------:R-:W0:Y:S02]  /*48a0*/  @P1 LDC.64 R20, c[0x0][0x9e8] ;  /* 0x00027a00ff141b82 */ /* 0x000e240000000a00 */
[----:B0-----:R-:W-:-:S05]  /*48b0*/  @P1 IMAD.HI.U32 R2, R9, R20, RZ ;  /* 0x0000001409021227 */ /* 0x001fca00078e00ff */
[----:B------:R-:W-:-:S07]  /*48c0*/  @P1 SHF.R.U32.HI R9, RZ, R21, R2 ;  /* 0x00000015ff091219 */ /* 0x000fce0000011602 */
.L_x_1264:
[----:B------:R-:W-:-:S05]  /*48d0*/  IMAD R9, R9, R10, R10 ;  /* 0x0000000a09097224 */ /* 0x000fca00078e020a */
[----:B------:R-:W-:-:S07]  /*48e0*/  VIMNMX R0, R0, R9, PT ;  /* 0x0000000900007248 */ /* 0x000fce0003fe0100 */
.L_x_1262:
        /* <DEDUP_REMOVED lines=50> */
.L_x_1284:
[----:B------:R-:W-:-:S04]  /*4c10*/  UISETP.NE.AND UP0, UPT, UR4, 0x1, UPT ;  /* 0x000000010400788c */ /* 0x000fc8000bf05270 */
[----:B------:R-:W-:-:S04]  /*4c20*/  USEL UR39, URZ, 0x1, UP0 ;  /* 0x000000013f277887 */ /* 0x000fc80008000000 */
[----:B------:R-:W-:Y:S01]  /*4c30*/  ULOP3.LUT UR39, UR41, UR39, URZ, 0x3c, !UPT ;  /* 0x0000002729277292 */ /* 0x000fe2000f8e3c3f */
[----:B------:R-:W-:Y:S11]  /*4c40*/  @!P0 BRA `(.L_x_1266) ;  /* 0x0000000000048947 */ /* 0x000ff60003800000 */
[----:B------:R-:W-:Y:S01]  /*4c50*/  BPT.TRAP 0x1 ;  /* 0x000000040000795c */ /* 0x000fe20000300000 */
.L_x_1266:
        /* <DEDUP_REMOVED lines=9> */
.L_x_1267:
[----:B-1----:R-:W-:Y:S05]  /*4cf0*/  @P1 BRA `(.L_x_1268) ;  /* 0x0000000000081947 */ /* 0x002fea0003800000 */
[----:B------:R-:W1:Y:S02]  /*4d00*/  SYNCS.PHASECHK.TRANS64.TRYWAIT P1, [UR7+0x2a830], R13 ;  /* 0x02a8300dff0075a7 */ /* 0x000e640008020147 */
[----:B-1----:R-:W-:Y:S05]  /*4d10*/  @!P1 BRA `(.L_x_1269) ;  /* 0x0000011400689947 */ /* 0x002fea0003800000 */
.L_x_1268:
        /* <DEDUP_REMOVED lines=137> */
.L_x_1270:
[----:B------:R-:W-:Y:S01]  /*55b0*/  ULEA UR6, UR4, UR40, 0x3 ;  /* 0x0000002804067291 */ /* 0x000fe2000f8e183f */
[----:B------:R-:W-:-:S05]  /*55c0*/  IMAD.U32 R0, RZ, RZ, UR41 ;  /* 0x00000029ff007e24 */ /* 0x000fca000f8e00ff */
[----:B------:R-:W-:-:S04]  /*55d0*/  SHF.L.U32 R0, R0, 0x1f, RZ ;  /* 0x0000001f00007819 */ /* 0x000fc800000006ff */
[----:B------:R2:W3:Y:S01]  /*55e0*/  SYNCS.PHASECHK.TRANS64.TRYWAIT P1, [UR6+0x2a850], R0 ;  /* 0x02a85000ff0075a7 */ /* 0x0004e20008020146 */
[----:B------:R-:W-:Y:S05]  /*55f0*/  @!P0 BRA `(.L_x_1271) ;  /* 0x0000000000048947 */ /* 0x000fea0003800000 */
[----:B------:R-:W-:Y:S01]  /*5600*/  BPT.TRAP 0x1 ;  /* 0x000000040000795c */ /* 0x000fe20000300000 */
.L_x_1271:
[----:B---3--:R-:W-:Y:S05]  /*5610*/  @P1 BRA `(.L_x_1272) ;  /* 0x0000000000081947 */ /* 0x008fea0003800000 */
[----:B------:R-:W3:Y:S02]  /*5620*/  SYNCS.PHASECHK.TRANS64.TRYWAIT P1, [UR6+0x2a850], R0 ;  /* 0x02a85000ff0075a7 */ /* 0x000ee40008020146 */
[----:B---3--:R-:W-:Y:S05]  /*5630*/  @!P1 BRA `(.L_x_1273) ;  /* 0x0000010c00389947 */ /* 0x008fea0003800000 */
.L_x_1272:
        /* <DEDUP_REMOVED lines=37> */
.L_x_1274:
[----:B------:R-:W3:Y:S01]  /*5890*/  LDL R157, [R1] ;  /* 0x00000000019d7983 */ /* 0x000ee20000100800 */
[----:B------:R-:W-:Y:S01]  /*58a0*/  ISETP.NE.AND P2, PT, R168, 0x1, PT ;  /* 0x00000001a800780c */ /* 0x000fe20003f45270 */
[----:B------:R-:W-:Y:S01]  /*58b0*/  FMUL.FTZ R153, R105, UR5 ;  /* 0x0000000569997c20 */ /* 0x000fe20008410000 */
[----:B------:R-:W-:Y:S01]  /*58c0*/  FMUL.FTZ R15, R92, UR5 ;  /* 0x000000055c0f7c20 */ /* 0x000fe20008410000 */
[----:B------:R-:W-:Y:S01]  /*58d0*/  FMUL.FTZ R92, R106, UR5 ;  /* 0x000000056a5c7c20 */ /* 0x000fe20008410000 */
[----:B------:R-:W-:Y:S01]  /*58e0*/  FMUL.FTZ R20, R94, UR5 ;  /* 0x000000055e147c20 */ /* 0x000fe20008410000 */
[----:B------:R-:W-:Y:S01]  /*58f0*/  FMUL.FTZ R94, R110, UR5 ;  /* 0x000000056e5e7c20 */ /* 0x000fe20008410000 */
[----:B------:R-:W-:Y:S01]  /*5900*/  FMUL.FTZ R110, R112, UR5 ;  /* 0x00000005706e7c20 */ /* 0x000fe20008410000 */
[----:B------:R-:W-:Y:S01]  /*5910*/  FMUL.FTZ R112, R116, UR5 ;  /* 0x0000000574707c20 */ /* 0x000fe20008410000 */
[----:B------:R-:W-:Y:S02]  /*5920*/  IMAD.IADD R116, R22, 0x1, R18 ;  /* 0x0000000116747824 */ /* 0x000fe400078e0212 */
[----:B------:R-:W-:Y:S01]  /*5930*/  FMUL.FTZ R21, R95, UR5 ;  /* 0x000000055f157c20 */ /* 0x000fe20008410000 */
[----:B------:R-:W-:Y:S01]  /*5940*/  FMUL.FTZ R95, R111, UR5 ;  /* 0x000000056f5f7c20 */ /* 0x000fe20008410000 */
[----:B------:R-:W-:Y:S01]  /*5950*/  FMUL.FTZ R111, R113, UR5 ;  /* 0x00000005716f7c20 */ /* 0x000fe20008410000 */
[----:B------:R-:W-:Y:S01]  /*5960*/  FMUL.FTZ R113, R117, UR5 ;  /* 0x0000000575717c20 */ /* 0x000fe20008410000 */
[----:B------:R-:W4:Y:S01]  /*5970*/  @P2 LDC R105, c[0x0][0x44c] ;  /* 0x00011300ff692b82 */ /* 0x000f220000000800 */
[----:B------:R-:W-:Y:S01]  /*5980*/  FMUL.FTZ R136, R93, UR5 ;  /* 0x000000055d887c20 */ /* 0x000fe20008410000 */
[----:B01----:R-:W-:Y:S01]  /*5990*/  FMUL.FTZ R13, R88, UR5 ;  /* 0x00000005580d7c20 */ /* 0x003fe20008410000 */
[----:B------:R-:W-:Y:S01]  /*59a0*/  FMUL.FTZ R14, R89, UR5 ;  /* 0x00000005590e7c20 */ /* 0x000fe20008410000 */
[----:B--2---:R-:W-:Y:S01]  /*59b0*/  FMUL.FTZ R0, R90, UR5 ;  /* 0x000000055a007c20 */ /* 0x004fe20008410000 */
[----:B------:R-:W-:Y:S01]  /*59c0*/  FMUL.FTZ R2, R91, UR5 ;  /* 0x000000055b027c20 */ /* 0x000fe20008410000 */
        /* <DEDUP_REMOVED lines=18> */
[----:B----4-:R-:W-:-:S04]  /*5af0*/  @P2 IMAD.HI.U32 R105, R116, R105, RZ ;  /* 0x0000006974692227 */ /* 0x010fc800078e00ff */
        /* <DEDUP_REMOVED lines=9> */
[----:B------:R-:W-:Y:S02]  /*5b90*/  IMAD R134, R12, -0x60, RZ ;  /* 0xffffffa00c867824 */ /* 0x000fe400078e02ff */
[----:B------:R-:W-:Y:S01]  /*5ba0*/  FMUL.FTZ R181, R130, UR5 ;  /* 0x0000000582b57c20 */ /* 0x000fe20008410000 */
[----:B------:R-:W-:Y:S01]  /*5bb0*/  FMUL.FTZ R103, R131, UR5 ;  /* 0x0000000583677c20 */ /* 0x000fe20008410000 */
[----:B------:R-:W0:Y:S01]  /*5bc0*/  SHFL.IDX PT, R117, R116, RZ, 0x1c1f ;  /* 0x001c1fff74757589 */ /* 0x000e2200000e0000 */
[----:B------:R-:W-:Y:S01]  /*5bd0*/  FMUL.FTZ R132, R132, UR5 ;  /* 0x0000000584847c20 */ /* 0x000fe20008410000 */
[----:B------:R-:W-:-:S02]  /*5be0*/  VIADD R108, R134, 0x1 ;  /* 0x00000001866c7836 */ /* 0x000fc40000000000 */
[----:B------:R-:W-:Y:S01]  /*5bf0*/  FMUL.FTZ R106, R135, UR5 ;  /* 0x00000005876a7c20 */ /* 0x000fe20008410000 */
[----:B------:R-:W-:Y:S01]  /*5c00*/  FMUL.FTZ R125, R125, UR5 ;  /* 0x000000057d7d7c20 */ /* 0x000fe20008410000 */
[----:B------:R-:W-:Y:S01]  /*5c10*/  FMUL.FTZ R129, R129, UR5 ;  /* 0x0000000581817c20 */ /* 0x000fe20008410000 */
[----:B------:R-:W-:Y:S01]  /*5c20*/  FMUL.FTZ R133, R133, UR5 ;  /* 0x0000000585857c20 */ /* 0x000fe20008410000 */
[----:B------:R-:W-:Y:S01]  /*5c30*/  UIADD3 UR7, UR7, 0x2a840, URZ ;  /* 0x0002a84007077890 */ /* 0x000fe2000fffe03f */
[----:B------:R-:W-:Y:S01]  /*5c40*/  IMAD R108, R19, -0x2, R108 ;  /* 0xfffffffe136c7824 */ /* 0x000fe200078e026c */
[----:B------:R-:W1:Y:S01]  /*5c50*/  MUFU.TANH R13, R13 ;  /* 0x0000000d000d7308 */ /* 0x000e620000002400 */
[----:B------:R-:W-:Y:S02]  /*5c60*/  ULOP3.LUT UR4, URZ, UR50, URZ, 0x33, !UPT ;  /* 0x000000323f047292 */ /* 0x000fe4000f8e333f */
[----:B------:R-:W-:Y:S01]  /*5c70*/  UPRMT UR7, UR60, 0x654, UR7 ;  /* 0x000006543c077896 */ /* 0x000fe20008000007 */
[----:B------:R-:W-:Y:S01]  /*5c80*/  IADD3 R109, -R17, R108, R16 ;  /* 0x0000006c116d7210 */ /* 0x000fe20007ffe110 */
[----:B------:R-:W-:-:S03]  /*5c90*/  VIADD R144, R108, 0xffffffff ;  /* 0xffffffff6c907836 */ /* 0x000fc60000000000 */
[----:B------:R-:W2:Y:S01]  /*5ca0*/  MUFU.TANH R14, R14 ;  /* 0x0000000e000e7308 */ /* 0x000ea20000002400 */
[C---:B------:R-:W-:Y:S02]  /*5cb0*/  VIADD R141, R109.reuse, UR51 ;  /* 0x000000336d8d7c36 */ /* 0x040fe40008000000 */
[----:B------:R-:W-:Y:S01]  /*5cc0*/  VIADD R142, R109, UR4 ;  /* 0x000000046d8e7c36 */ /* 0x000fe20008000000 */
[----:B------:R-:W-:Y:S01]  /*5cd0*/  SYNCS.ARRIVE.TRANS64.RED.A1T0 RZ, [UR7], RZ ;  /* 0x000000ffffff79a7 */ /* 0x000fe20008100407 */
[----:B0-----:R-:W-:-:S03]  /*5ce0*/  IMAD.IADD R118, R141, 0x1, R117 ;  /* 0x000000018d767824 */ /* 0x001fc600078e0275 */
[----:B------:R-:W0:Y:S01]  /*5cf0*/  MUFU.TANH R0, R0 ;  /* 0x0000000000007308 */ /* 0x000e220000002400 */
[----:B------:R-:W-:-:S07]  /*5d00*/  IMAD.IADD R120, R142, 0x1, R117 ;  /* 0x000000018e787824 */ /* 0x000fce00078e0275 */
        /* <DEDUP_REMOVED lines=27> */
[----:B---3--:R-:W-:-:S07]  /*5ec0*/  LOP3.LUT P1, RZ, R157, 0x80000, RZ, 0xc0, !PT ;  /* 0x000800009dff7812 */ /* 0x008fce000782c0ff */
[----:B------:R-:W3:Y:S08]  /*5ed0*/  MUFU.TANH R98, R98 ;  /* 0x0000006200627308 */ /* 0x000ef00000002400 */
        /* <DEDUP_REMOVED lines=18> */
[----:B------:R-:W-:Y:S01]  /*6000*/  IADD3 R117, -R17, R16, R117 ;  /* 0x0000001011757210 */ /* 0x000fe20007ffe175 */
[----:B------:R-:W-:Y:S03]  /*6010*/  BSSY B0, `(.L_x_1276) ;  /* 0x0000010000007945 */ /* 0x000fe60003800000 */
[----:B------:R-:W-:-:S13]  /*6020*/  ISETP.GT.AND P1, PT, R117, -0x1, PT ;  /* 0xffffffff7500780c */ /* 0x000fda0003f24270 */
[----:B------:R-:W-:Y:S05]  /*6030*/  @P1 BRA `(.L_x_1277) ;  /* 0x0000000000201947 */ /* 0x000fea0003800000 */
[----:B------:R-:W-:Y:S02]  /*6040*/  MOV R119, UR43 ;  /* 0x0000002b00777c02 */ /* 0x000fe40008000f00 */
[----:B------:R-:W-:Y:S02]  /*6050*/  LOP3.LUT R117, RZ, R117, RZ, 0x33, !PT ;  /* 0x00000075ff757212 */ /* 0x000fe400078e33ff */
[----:B------:R-:W-:-:S13]  /*6060*/  ISETP.NE.AND P1, PT, R119, 0x1, PT ;  /* 0x000000017700780c */ /* 0x000fda0003f25270 */
[----:B------:R-:W1:Y:S02]  /*6070*/  @P1 LDC.64 R108, c[0x0][0x9e8] ;  /* 0x00027a00ff6c1b82 */ /* 0x000e640000000a00 */
[----:B-1----:R-:W-:-:S05]  /*6080*/  @P1 IMAD.HI.U32 R108, R117, R108, RZ ;  /* 0x0000006c756c1227 */ /* 0x002fca00078e00ff */
[----:B------:R-:W-:-:S04]  /*6090*/  @P1 SHF.R.U32.HI R117, RZ, R109, R108 ;  /* 0x0000006dff751219 */ /* 0x000fc8000001166c */
[----:B------:R-:W-:Y:S01]  /*60a0*/  LOP3.LUT R117, RZ, R117, RZ, 0x33, !PT ;  /* 0x00000075ff757212 */ /* 0x000fe200078e33ff */
[----:B------:R-:W-:Y:S06]  /*60b0*/  BRA `(.L_x_1278) ;  /* 0x0000000000147947 */ /* 0x000fec0003800000 */
.L_x_1277:
[----:B------:R-:W-:-:S05]  /*60c0*/  IMAD.U32 R119, RZ, RZ, UR43 ;  /* 0x0000002bff777e24 */ /* 0x000fca000f8e00ff */
[----:B------:R-:W-:-:S13]  /*60d0*/  ISETP.NE.AND P1, PT, R119, 0x1, PT ;  /* 0x000000017700780c */ /* 0x000fda0003f25270 */
[----:B------:R-:W1:Y:S02]  /*60e0*/  @P1 LDC.64 R108, c[0x0][0x9e8] ;  /* 0x00027a00ff6c1b82 */ /* 0x000e640000000a00 */
[----:B-1----:R-:W-:-:S05]  /*60f0*/  @P1 IMAD.HI.U32 R108, R117, R108, RZ ;  /* 0x0000006c756c1227 */ /* 0x002fca00078e00ff */
[----:B------:R-:W-:-:S07]  /*6100*/  @P1 SHF.R.U32.HI R117, RZ, R109, R108 ;  /* 0x0000006dff751219 */ /* 0x000fce000001166c */
.L_x_1278:
[----:B------:R-:W-:Y:S05]  /*6110*/  BSYNC B0 ;  /* 0x0000000000007941 */ /* 0x000fea0003800000 */
.L_x_1276:
[----:B------:R-:W-:-:S05]  /*6120*/  IMAD R117, R117, R119, R144 ;  /* 0x0000007775757224 */ /* 0x000fca00078e0290 */
[----:B------:R-:W-:Y:S02]  /*6130*/  VIADDMNMX R118, R117, R119, R118, PT ;  /* 0x0000007775767246 */ /* 0x000fe40003800176 */
[----:B------:R-:W-:-:S07]  /*6140*/  VIMNMX R120, R120, R117, !PT ;  /* 0x0000007578787248 */ /* 0x000fce0007fe0100 */
.L_x_1275:
[C---:B------:R-:W-:Y:S02]  /*6150*/  ISETP.GE.AND P2, PT, R134.reuse, 0x9, PT ;  /* 0x000000098600780c */ /* 0x040fe40003f46270 */
[----:B------:R-:W-:Y:S02]  /*6160*/  ISETP.GE.AND P1, PT, R134, 0x2, PT ;  /* 0x000000028600780c */ /* 0x000fe40003f26270 */
[C---:B------:R-:W-:Y:S02]  /*6170*/  ISETP.GT.AND P3, PT, R120.reuse, 0x8, !P2 ;  /* 0x000000087800780c */ /* 0x040fe40005764270 */
[----:B------:R-:W-:Y:S02]  /*6180*/  ISETP.GT.AND P4, PT, R120, 0x1, !P1 ;  /* 0x000000017800780c */ /* 0x000fe40004f84270 */
[----:B------:R-:W-:Y:S02]  /*6190*/  ISETP.LT.OR P3, PT, R118, 0x9, P3 ;  /* 0x000000097600780c */ /* 0x000fe40001f61670 */
[----:B------:R-:W-:-:S02]  /*61a0*/  ISETP.GE.AND P5, PT, R134, 0xa, PT ;  /* 0x0000000a8600780c */ /* 0x000fc40003fa6270 */
[----:B0-----:R-:W-:Y:S02]  /*61b0*/  FSEL R187, R15, -INF , !P3 ;  /* 0xff8000000fbb7808 */ /* 0x001fe40005800000 */
        /* <DEDUP_REMOVED lines=113> */
[----:B------:R-:W-:Y:S01]  /*68d0*/  IADD3 R13, -R17, R16, R13 ;  /* 0x00000010110d7210 */ /* 0x000fe20007ffe10d */
        /* <DEDUP_REMOVED lines=11> */
.L_x_1281:
[----:B------:R-:W-:-:S05]  /*6990*/  IMAD.U32 R110, RZ, RZ, UR43 ;  /* 0x0000002bff6e7e24 */ /* 0x000fca000f8e00ff */
[----:B------:R-:W-:-:S13]  /*69a0*/  ISETP.NE.AND P6, PT, R110, 0x1, PT ;  /* 0x000000016e00780c */ /* 0x000fda0003fc5270 */
[----:B------:R-:W0:Y:S02]  /*69b0*/  @P6 LDC.64 R14, c[0x0][0x9e8] ;  /* 0x00027a00ff0e6b82 */ /* 0x000e240000000a00 */
[----:B0-----:R-:W-:-:S05]  /*69c0*/  @P6 IMAD.HI.U32 R14, R13, R14, RZ ;  /* 0x0000000e0d0e6227 */ /* 0x001fca00078e00ff */
[----:B------:R-:W-:-:S07]  /*69d0*/  @P6 SHF.R.U32.HI R13, RZ, R15, R14 ;  /* 0x0000000fff0d6219 */ /* 0x000fce000001160e */
.L_x_1282:
[----:B------:R-:W-:Y:S05]  /*69e0*/  BSYNC B0 ;  /* 0x0000000000007941 */ /* 0x000fea0003800000 */
.L_x_1280:
[----:B------:R-:W-:-:S05]  /*69f0*/  IMAD R13, R13, R110, R144 ;  /* 0x0000006e0d0d7224 */ /* 0x000fca00078e0290 */
[----:B------:R-:W-:Y:S02]  /*6a00*/  VIADDMNMX R100, R13, R110, R100, PT ;  /* 0x0000006e0d647246 */ /* 0x000fe40003800164 */
[----:B------:R-:W-:-:S07]  /*6a10*/  VIMNMX R108, R108, R13, !PT ;  /* 0x0000000d6c6c7248 */ /* 0x000fce0007fe0100 */
.L_x_1279:
        /* <DEDUP_REMOVED lines=207> */
[-C--:B------:R-:W-:Y:S01]  /*7710*/  FMUL.FTZ R93, R93, R14.reuse ;  /* 0x0000000e5d5d7220 */ /* 0x080fe20000410000 */
[-CC-:B------:R-:W-:Y:S01]  /*7720*/  FFMA.FTZ R89, R89, R14.reuse, -R94.reuse ;  /* 0x0000000e59597223 */ /* 0x180fe2000001085e */
[-CC-:B------:R-:W-:Y:S01]  /*7730*/  FFMA.FTZ R155, R145, R14.reuse, -R94.reuse ;  /* 0x0000000e919b7223 */ /* 0x180fe2000001085e */
[--C-:B------:R-:W-:Y:S01]  /*7740*/  FFMA.FTZ R145, R21, R14, -R94.reuse ;  /* 0x0000000e15917223 */ /* 0x100fe2000001085e */
[----:B-1----:R-:W-:Y:S01]  /*7750*/  FFMA.FTZ R21, R0, R8, R191 ;  /* 0x0000000800157223 */ /* 0x002fe200000100bf */
[----:B------:R-:W0:Y:S01]  /*7760*/  MUFU.EX2 R2, R93 ;  /* 0x0000005d00027308 */ /* 0x000e220000000800 */
[-CC-:B------:R-:W-:Y:S01]  /*7770*/  FFMA.FTZ R90, R147, R14.reuse, -R94.reuse ;  /* 0x0000000e935a7223 */ /* 0x180fe2000001085e */
[-CC-:B------:R-:W-:Y:S01]  /*7780*/  FFMA.FTZ R149, R149, R14.reuse, -R94.reuse ;  /* 0x0000000e95957223 */ /* 0x180fe2000001085e */
[----:B--2---:R-:W-:Y:S01]  /*7790*/  FADD.FTZ R21, R156, R21 ;  /* 0x000000159c157221 */ /* 0x004fe20000010000 */
[-CC-:B------:R-:W-:Y:S01]  /*77a0*/  FFMA.FTZ R96, R95, R14.reuse, -R94.reuse ;  /* 0x0000000e5f607223 */ /* 0x180fe2000001085e */
[-CC-:B------:R-:W-:Y:S01]  /*77b0*/  FFMA.FTZ R97, R97, R14.reuse, -R94.reuse ;  /* 0x0000000e61617223 */ /* 0x180fe2000001085e */
[-CC-:B------:R-:W-:Y:S01]  /*77c0*/  FFMA.FTZ R151, R151, R14.reuse, -R94.reuse ;  /* 0x0000000e97977223 */ /* 0x180fe2000001085e */
[----:B---3--:R-:W-:Y:S01]  /*77d0*/  FADD.FTZ R8, R158, R21 ;  /* 0x000000159e087221 */ /* 0x008fe20000010000 */
        /* <DEDUP_REMOVED lines=38> */
[----:B------:R-:W-:-:S06]  /*7a40*/  FADD.FTZ R21, R105, R8 ;  /* 0x0000000869157221 */ /* 0x000fcc0000010000 */
[----:B------:R-:W0:Y:S01]  /*7a50*/  MUFU.EX2 R145, R145 ;  /* 0x0000009100917308 */ /* 0x000e220000000800 */
[----:B-1----:R-:W-:Y:S01]  /*7a60*/  FADD.FTZ R3, R11, R98 ;  /* 0x000000620b037221 */ /* 0x002fe20000010000 */
[----:B------:R-:W-:-:S06]  /*7a70*/  FADD.FTZ R98, R144, R21 ;  /* 0x0000001590627221 */ /* 0x000fcc0000010000 */
        /* <DEDUP_REMOVED lines=46> */
.L_x_1283:
        /* <DEDUP_REMOVED lines=34> */
.L_x_1265:
[----:B------:R-:W2:Y:S01]  /*7f80*/  LDL R9, [R1] ;  /* 0x0000000001097983 */ /* 0x000ea20000100800 */
[----:B------:R-:W-:Y:S02]  /*7f90*/  ISETP.NE.AND P2, PT, R168, 0x1, PT ;  /* 0x00000001a800780c */ /* 0x000fe40003f45270 */
[----:B------:R-:W-:-:S11]  /*7fa0*/  IADD3 R20, R16, 0x1, -R17 ;  /* 0x0000000110147810 */ /* 0x000fd60007ffe811 */
[----:B------:R-:W0:Y:S08]  /*7fb0*/  @P2 LDC R10, c[0x0][0x44c] ;  /* 0x00011300ff0a2b82 */ /* 0x000e300000000800 */
[----:B------:R-:W1:Y:S01]  /*7fc0*/  @P2 LDC R11, c[0x0][0x450] ;  /* 0x00011400ff0b2b82 */ /* 0x000e620000000800 */
[----:B--2---:R-:W-:Y:S01]  /*7fd0*/  LOP3.LUT P1, RZ, R9, 0x80000, RZ, 0xc0, !PT ;  /* 0x0008000009ff7812 */ /* 0x004fe2000782c0ff */
[----:B------:R-:W-:-:S04]  /*7fe0*/  VIADD R9, R18, 0x7f ;  /* 0x0000007f12097836 */ /* 0x000fc80000000000 */
[----:B0-----:R-:W-:-:S05]  /*7ff0*/  @P2 IMAD.HI.U32 R10, R9, R10, RZ ;  /* 0x0000000a090a2227 */ /* 0x001fca00078e00ff */
        /* <DEDUP_REMOVED lines=14> */
.L_x_1286:
[----:B------:R-:W0:Y:S02]  /*80e0*/  LDC R88, c[0x0][0x9e4] ;  /* 0x00027900ff587b82 */ /* 0x000e240000000800 */
[----:B0-----:R-:W-:-:S13]  /*80f0*/  ISETP.NE.AND P1, PT, R88, 0x1, PT ;  /* 0x000000015800780c */ /* 0x001fda0003f25270 */
[----:B------:R-:W0:Y:S02]  /*8100*/  @P1 LDC.64 R20, c[0x0][0x9e8] ;  /* 0x00027a00ff141b82 */ /* 0x000e240000000a00 */
[----:B0-----:R-:W-:-:S05]  /*8110*/  @P1 IMAD.HI.U32 R20, R9, R20, RZ ;  /* 0x0000001409141227 */ /* 0x001fca00078e00ff */
[----:B------:R-:W-:-:S07]  /*8120*/  @P1 SHF.R.U32.HI R9, RZ, R21, R20 ;  /* 0x00000015ff091219 */ /* 0x000fce0000011614 */
.L_x_1287:
[----:B------:R-:W-:-:S05]  /*8130*/  IMAD R9, R9, R88, RZ ;  /* 0x0000005809097224 */ /* 0x000fca00078e02ff */
[----:B------:R-:W-:-:S07]  /*8140*/  VIMNMX R10, R10, R9, !PT ;  /* 0x000000090a0a7248 */ /* 0x000fce0007fe0100 */
.L_x_1285:
        /* <DEDUP_REMOVED lines=13> */
.L_x_1299:
[----:B------:R-:W-:-:S04]  /*8220*/  UISETP.NE.AND UP0, UPT, UR4, 0x1, UPT ;  /* 0x000000010400788c */ /* 0x000fc8000bf05270 */
[----:B------:R-:W-:-:S04]  /*8230*/  USEL UR39, URZ, 0x1, UP0 ;  /* 0x000000013f277887 */ /* 0x000fc80008000000 */
[----:B------:R-:W-:Y:S01]  /*8240*/  ULOP3.LUT UR39, UR41, UR39, URZ, 0x3c, !UPT ;  /* 0x0000002729277292 */ /* 0x000fe2000f8e3c3f */
[----:B------:R-:W-:Y:S11]  /*8250*/  @!P0 BRA `(.L_x_1289) ;  /* 0x0000000000048947 */ /* 0x000ff60003800000 */
[----:B------:R-:W-:Y:S01]  /*8260*/  BPT.TRAP 0x1 ;  /* 0x000000040000795c */ /* 0x000fe20000300000 */
.L_x_1289:
        /* <DEDUP_REMOVED lines=9> */
.L_x_1290:
[----:B-1----:R-:W-:Y:S05]  /*8300*/  @P1 BRA `(.L_x_1291) ;  /* 0x0000000000081947 */ /* 0x002fea0003800000 */
[----:B------:R-:W1:Y:S02]  /*8310*/  SYNCS.PHASECHK.TRANS64.TRYWAIT P1, [UR7+0x2a830], R11 ;  /* 0x02a8300bff0075a7 */ /* 0x000e640008020147 */
[----:B-1----:R-:W-:Y:S05]  /*8320*/  @!P1 BRA `(.L_x_1292) ;  /* 0x000000e000149947 */ /* 0x002fea0003800000 */
.L_x_1291:
        /* <DEDUP_REMOVED lines=137> */
.L_x_1293:
[----:B------:R-:W-:Y:S01]  /*8bc0*/  ULEA UR6, UR4, UR40, 0x3 ;  /* 0x0000002804067291 */ /* 0x000fe2000f8e183f */
[----:B------:R-:W-:-:S05]  /*8bd0*/  IMAD.U32 R0, RZ, RZ, UR41 ;  /* 0x00000029ff007e24 */ /* 0x000fca000f8e00ff */
[----:B------:R-:W-:-:S04]  /*8be0*/  SHF.L.U32 R0, R0, 0x1f, RZ ;  /* 0x0000001f00007819 */ /* 0x000fc800000006ff */
[----:B------:R2:W3:Y:S01]  /*8bf0*/  SYNCS.PHASECHK.TRANS64.TRYWAIT P1, [UR6+0x2a850], R0 ;  /* 0x02a85000ff0075a7 */ /* 0x0004e20008020146 */
[----:B------:R-:W-:Y:S05]  /*8c00*/  @!P0 BRA `(.L_x_1294) ;  /* 0x0000000000048947 */ /* 0x000fea0003800000 */
[----:B------:R-:W-:Y:S01]  /*8c10*/  BPT.TRAP 0x1 ;  /* 0x000000040000795c */ /* 0x000fe20000300000 */
.L_x_1294:
[----:B---3--:R-:W-:Y:S05]  /*8c20*/  @P1 BRA `(.L_x_1295) ;  /* 0x0000000000081947 */ /* 0x008fea0003800000 */
[----:B------:R-:W3:Y:S02]  /*8c30*/  SYNCS.PHASECHK.TRANS64.TRYWAIT P1, [UR6+0x2a850], R0 ;  /* 0x02a85000ff0075a7 */ /* 0x000ee40008020146 */
[----:B---3--:R-:W-:Y:S05]  /*8c40*/  @!P1 BRA `(.L_x_1296) ;  /* 0x000000d400e49947 */ /* 0x008fea0003800000 */
.L_x_1295:
        /* <DEDUP_REMOVED lines=38> */
.L_x_1297:
        /* <DEDUP_REMOVED lines=310> */
.L_x_1298:
        /* <DEDUP_REMOVED lines=35> */
.L_x_1288:
        /* <DEDUP_REMOVED lines=9> */
[----:B------:R-:W-:-:S05]  /*a4d0*/  ULDC UR50, c[0x0][0x9e0] ;  /* 0x0002780000327ab9 */ /* 0x000fca0000000800 */
.L_x_1319:
[----:B------:R-:W-:-:S04]  /*a4e0*/  UIADD3 UR38, UR4, 0x1, URZ ;  /* 0x0000000104267890 */ /* 0x000fc8000fffe03f */
[----:B------:R-:W-:-:S04]  /*a4f0*/  UISETP.NE.AND UP0, UPT, UR38, 0x2, UPT ;  /* 0x000000022600788c */ /* 0x000fc8000bf05270 */
[----:B------:R-:W-:Y:S02]  /*a500*/  USEL UR39, URZ, 0x1, UP0 ;  /* 0x000000013f277887 */ /* 0x000fe40008000000 */
[----:B------:R-:W-:Y:S02]  /*a510*/  USEL UR38, UR38, URZ, UP0 ;  /* 0x0000003f26267287 */ /* 0x000fe40008000000 */
[----:B------:R-:W-:Y:S01]  /*a520*/  ULOP3.LUT UR39, UR7, UR39, URZ, 0x3c, !UPT ;  /* 0x0000002707277292 */ /* 0x000fe2000f8e3c3f */
[----:B------:R-:W-:Y:S11]  /*a530*/  @!P0 BRA `(.L_x_1301) ;  /* 0x0000000000048947 */ /* 0x000ff60003800000 */
[----:B------:R-:W-:Y:S01]  /*a540*/  BPT.TRAP 0x1 ;  /* 0x000000040000795c */ /* 0x000fe20000300000 */
.L_x_1301:
[----:B------:R-:W-:Y:S01]  /*a550*/  ULEA UR6, UR38, UR40, 0x3 ;  /* 0x0000002826067291 */ /* 0x000fe2000f8e183f */
[----:B------:R-:W-:-:S05]  /*a560*/  IMAD.U32 R11, RZ, RZ, UR39 ;  /* 0x00000027ff0b7e24 */ /* 0x000fca000f8e00ff */
[----:B------:R-:W-:-:S04]  /*a570*/  SHF.L.U32 R11, R11, 0x1f, RZ ;  /* 0x0000001f0b0b7819 */ /* 0x000fc800000006ff */
[----:B------:R0:W1:Y:S01]  /*a580*/  SYNCS.PHASECHK.TRANS64.TRYWAIT P1, [UR6+0x2a830], R11 ;  /* 0x02a8300bff0075a7 */ /* 0x0000620008020146 */
[----:B------:R-:W-:Y:S05]  /*a590*/  @!P0 BRA `(.L_x_1302) ;  /* 0x0000000000048947 */ /* 0x000fea0003800000 */
[----:B------:R-:W-:Y:S01]  /*a5a0*/  BPT.TRAP 0x1 ;  /* 0x000000040000795c */ /* 0x000fe20000300000 */
.L_x_1302:
[----:B-1----:R-:W-:Y:S05]  /*a5b0*/  @P1 BRA `(.L_x_1303) ;  /* 0x0000000000081947 */ /* 0x002fea0003800000 */
[----:B------:R-:W1:Y:S02]  /*a5c0*/  SYNCS.PHASECHK.TRANS64.TRYWAIT P1, [UR6+0x2a830], R11 ;  /* 0x02a8300bff0075a7 */ /* 0x000e640008020146 */
[----:B-1----:R-:W-:Y:S05]  /*a5d0*/  @!P1 BRA `(.L_x_1304) ;  /* 0x000000bc00989947 */ /* 0x002fea0003800000 */
.L_x_1303:
        /* <DEDUP_REMOVED lines=137> */
.L_x_1305:
[----:B------:R-:W-:Y:S01]  /*ae70*/  ULEA UR10, UR4, UR40, 0x3 ;  /* 0x00000028040a7291 */ /* 0x000fe2000f8e183f */
[----:B------:R-:W-:-:S05]  /*ae80*/  IMAD.U32 R0, RZ, RZ, UR7 ;  /* 0x00000007ff007e24 */ /* 0x000fca000f8e00ff */
[----:B------:R-:W-:-:S04]  /*ae90*/  SHF.L.U32 R0, R0, 0x1f, RZ ;  /* 0x0000001f00007819 */ /* 0x000fc800000006ff */
[----:B------:R2:W3:Y:S01]  /*aea0*/  SYNCS.PHASECHK.TRANS64.TRYWAIT P1, [UR10+0x2a850], R0 ;  /* 0x02a85000ff0075a7 */ /* 0x0004e2000802014a */
[----:B------:R-:W-:Y:S05]  /*aeb0*/  @!P0 BRA `(.L_x_1306) ;  /* 0x0000000000048947 */ /* 0x000fea0003800000 */
[----:B------:R-:W-:Y:S01]  /*aec0*/  BPT.TRAP 0x1 ;  /* 0x000000040000795c */ /* 0x000fe20000300000 */
.L_x_1306:
[----:B---3--:R-:W-:Y:S05]  /*aed0*/  @P1 BRA `(.L_x_1307) ;  /* 0x0000000000081947 */ /* 0x008fea0003800000 */
[----:B------:R-:W3:Y:S02]  /*aee0*/  SYNCS.PHASECHK.TRANS64.TRYWAIT P1, [UR10+0x2a850], R0 ;  /* 0x02a85000ff0075a7 */ /* 0x000ee4000802014a */
[----:B---3--:R-:W-:Y:S05]  /*aef0*/  @!P1 BRA `(.L_x_1308) ;  /* 0x000000b400689947 */ /* 0x008fea0003800000 */
.L_x_1307:
        /* <DEDUP_REMOVED lines=37> */
.L_x_1309:
[----:B------:R-:W3:Y:S01]  /*b150*/  LDL R154, [R1] ;  /* 0x00000000019a7983 */ /* 0x000ee20000100800 */
        /* <DEDUP_REMOVED lines=13> */
[----:B------:R-:W4:Y:S01]  /*b230*/  @P2 LDC R101, c[0x0][0x44c] ;  /* 0x00011300ff652b82 */ /* 0x000f220000000800 */
        /* <DEDUP_REMOVED lines=45> */
[----:B------:R-:W1:Y:S01]  /*b510*/  MUFU.TANH R11, R11 ;  /* 0x0000000b000b7308 */ /* 0x000e620000002400 */
[----:B------:R-:W-:Y:S01]  /*b520*/  IMAD R104, R19, -0x2, R104 ;  /* 0xfffffffe13687824 */ /* 0x000fe200078e0268 */
[----:B------:R-:W-:Y:S01]  /*b530*/  SYNCS.ARRIVE.TRANS64.RED.A1T0 RZ, [UR4], RZ ;  /* 0x000000ffffff79a7 */ /* 0x000fe20008100404 */
[----:B------:R-:W-:Y:S01]  /*b540*/  ULOP3.LUT UR4, URZ, UR43, URZ, 0x33, !UPT ;  /* 0x0000002b3f047292 */ /* 0x000fe2000f8e333f */
[----:B------:R-:W-:Y:S01]  /*b550*/  FMUL.FTZ R120, R120, UR5 ;  /* 0x0000000578787c20 */ /* 0x000fe20008410000 */
[----:B------:R-:W-:Y:S01]  /*b560*/  VIADD R126, R104, 0xffffffff ;  /* 0xffffffff687e7836 */ /* 0x000fe20000000000 */
[----:B------:R-:W-:Y:S02]  /*b570*/  IADD3 R105, -R17, R104, R16 ;  /* 0x0000006811697210 */ /* 0x000fe40007ffe110 */
[----:B------:R-:W2:Y:S03]  /*b580*/  MUFU.TANH R136, R136 ;  /* 0x0000008800887308 */ /* 0x000ea60000002400 */
[----:B------:R-:W-:-:S04]  /*b590*/  VIADD R122, R105, UR4 ;  /* 0x00000004697a7c36 */ /* 0x000fc80008000000 */
[----:B0-----:R-:W-:Y:S01]  /*b5a0*/  IMAD.IADD R114, R122, 0x1, R111 ;  /* 0x000000017a727824 */ /* 0x001fe200078e026f */
[----:B------:R-:W0:Y:S08]  /*b5b0*/  MUFU.TANH R0, R0 ;  /* 0x0000000000007308 */ /* 0x000e300000002400 */
        /* <DEDUP_REMOVED lines=49> */
[----:B------:R-:W-:Y:S01]  /*b8d0*/  IADD3 R111, -R17, R16, R111 ;  /* 0x00000010116f7210 */ /* 0x000fe20007ffe16f */
        /* <DEDUP_REMOVED lines=11> */
.L_x_1312:
[----:B------:R-:W-:-:S05]  /*b990*/  IMAD.U32 R115, RZ, RZ, UR41 ;  /* 0x00000029ff737e24 */ /* 0x000fca000f8e00ff */
[----:B------:R-:W-:-:S13]  /*b9a0*/  ISETP.NE.AND P1, PT, R115, 0x1, PT ;  /* 0x000000017300780c */ /* 0x000fda0003f25270 */
[----:B------:R-:W1:Y:S02]  /*b9b0*/  @P1 LDC.64 R104, c[0x0][0x9e8] ;  /* 0x00027a00ff681b82 */ /* 0x000e640000000a00 */
[----:B-1----:R-:W-:-:S05]  /*b9c0*/  @P1 IMAD.HI.U32 R104, R111, R104, RZ ;  /* 0x000000686f681227 */ /* 0x002fca00078e00ff */
[----:B------:R-:W-:-:S07]  /*b9d0*/  @P1 SHF.R.U32.HI R111, RZ, R105, R104 ;  /* 0x00000069ff6f1219 */ /* 0x000fce0000011668 */
.L_x_1313:
[----:B------:R-:W-:Y:S05]  /*b9e0*/  BSYNC B0 ;  /* 0x0000000000007941 */ /* 0x000fea0003800000 */
.L_x_1311:
[----:B------:R-:W-:-:S05]  /*b9f0*/  IMAD R111, R111, R115, R126 ;  /* 0x000000736f6f7224 */ /* 0x000fca00078e027e */
[----:B------:R-:W-:Y:S02]  /*ba00*/  VIADDMNMX R112, R111, R115, R112, PT ;  /* 0x000000736f707246 */ /* 0x000fe40003800170 */
[----:B------:R-:W-:-:S07]  /*ba10*/  VIMNMX R114, R114, R111, !PT ;  /* 0x0000006f72727248 */ /* 0x000fce0007fe0100 */
.L_x_1310:
        /* <DEDUP_REMOVED lines=132> */
.L_x_1316:
[----:B------:R-:W-:-:S05]  /*c260*/  IMAD.U32 R110, RZ, RZ, UR41 ;  /* 0x00000029ff6e7e24 */ /* 0x000fca000f8e00ff */
[----:B------:R-:W-:-:S13]  /*c270*/  ISETP.NE.AND P6, PT, R110, 0x1, PT ;  /* 0x000000016e00780c */ /* 0x000fda0003fc5270 */
[----:B------:R-:W0:Y:S02]  /*c280*/  @P6 LDC.64 R96, c[0x0][0x9e8] ;  /* 0x00027a00ff606b82 */ /* 0x000e240000000a00 */
[----:B0-----:R-:W-:-:S05]  /*c290*/  @P6 IMAD.HI.U32 R96, R125, R96, RZ ;  /* 0x000000607d606227 */ /* 0x001fca00078e00ff */
[----:B------:R-:W-:-:S07]  /*c2a0*/  @P6 SHF.R.U32.HI R125, RZ, R97, R96 ;  /* 0x00000061ff7d6219 */ /* 0x000fce0000011660 */
.L_x_1317:
[----:B------:R-:W-:Y:S05]  /*c2b0*/  BSYNC B0 ;  /* 0x0000000000007941 */ /* 0x000fea0003800000 */
.L_x_1315:
[----:B------:R-:W-:-:S05]  /*c2c0*/  IMAD R125, R125, R110, R126 ;  /* 0x0000006e7d7d7224 */ /* 0x000fca00078e027e */
[----:B------:R-:W-:Y:S02]  /*c2d0*/  VIADDMNMX R104, R125, R110, R104, PT ;  /* 0x0000006e7d687246 */ /* 0x000fe40003800168 */
[----:B------:R-:W-:-:S07]  /*c2e0*/  VIMNMX R106, R106, R125, !PT ;  /* 0x0000007d6a6a7248 */ /* 0x000fce0007fe0100 */
.L_x_1314:
        /* <DEDUP_REMOVED lines=72> */
[----:B------:R-:W-:-:S02]  /*c770*/  ISETP.NE.AND P1, PT, R144, RZ, PT ;  /* 0x000000ff9000720c */ /* 0x000fc40003f25270 */
[----:B------:R-:W-:Y:S02]  /*c780*/  FMNMX.FTZ R2, R11, R2, !PT ;  /* 0x000000020b027209 */ /* 0x000fe40007810000 */
[C---:B------:R-:W-:Y:S02]  /*c790*/  ISETP.GT.AND P1, PT, R106.reuse, 0x31, !P1 ;  /* 0x000000316a00780c */ /* 0x040fe40004f24270 */
[----:B------:R-:W-:Y:S01]  /*c7a0*/  ISETP.GT.AND P3, PT, R106, 0x50, !P3 ;  /* 0x000000506a00780c */ /* 0x000fe20005f64270 */
[----:B------:R-:W1:Y:S01]  /*c7b0*/  SHFL.BFLY PT, R13, R2, 0x2, 0x1f ;  /* 0x0c401f00020d7f89 */ /* 0x000e6200000e0000 */
[C---:B------:R-:W-:Y:S02]  /*c7c0*/  ISETP.LT.OR P1, PT, R104.reuse, 0x32, P1 ;  /* 0x000000326800780c */ /* 0x040fe40000f21670 */
[----:B------:R-:W-:Y:S02]  /*c7d0*/  ISETP.LT.OR P3, PT, R104, 0x51, P3 ;  /* 0x000000516800780c */ /* 0x000fe40001f61670 */
[----:B------:R-:W-:-:S02]  /*c7e0*/  FSEL R95, R95, -INF , !P1 ;  /* 0xff8000005f5f7808 */ /* 0x000fc40004800000 */
[----:B------:R-:W-:Y:S02]  /*c7f0*/  ISETP.NE.AND P1, PT, R146, RZ, PT ;  /* 0x000000ff9200720c */ /* 0x000fe40003f25270 */
[C---:B------:R-:W-:Y:S02]  /*c800*/  ISETP.GT.AND P4, PT, R106.reuse, 0x51, !P4 ;  /* 0x000000516a00780c */ /* 0x040fe40006784270 */
[----:B------:R-:W-:Y:S02]  /*c810*/  ISETP.GT.AND P1, PT, R106, 0x38, !P1 ;  /* 0x000000386a00780c */ /* 0x000fe40004f24270 */
[----:B------:R-:W-:Y:S02]  /*c820*/  FSEL R159, R159, -INF , !P3 ;  /* 0xff8000009f9f7808 */ /* 0x000fe40005800000 */
[----:B------:R-:W-:Y:S02]  /*c830*/  ISETP.LT.OR P1, PT, R104, 0x39, P1 ;  /* 0x000000396800780c */ /* 0x000fe40000f21670 */
[----:B------:R-:W-:-:S02]  /*c840*/  ISETP.GT.AND P5, PT, R106, 0x58, !P5 ;  /* 0x000000586a00780c */ /* 0x000fc40006fa4270 */
[----:B------:R-:W-:Y:S02]  /*c850*/  FSEL R141, R98, -INF , !P1 ;  /* 0xff800000628d7808 */ /* 0x000fe40004800000 */
[----:B------:R-:W-:Y:S02]  /*c860*/  ISETP.NE.AND P1, PT, R148, RZ, PT ;  /* 0x000000ff9400720c */ /* 0x000fe40003f25270 */
[----:B------:R-:W-:Y:S02]  /*c870*/  ISETP.LT.OR P4, PT, R104, 0x52, P4 ;  /* 0x000000526800780c */ /* 0x000fe40002781670 */
[----:B------:R-:W-:Y:S02]  /*c880*/  ISETP.GT.AND P1, PT, R106, 0x39, !P1 ;  /* 0x000000396a00780c */ /* 0x000fe40004f24270 */
[----:B-1----:R-:W-:Y:S02]  /*c890*/  FMNMX.FTZ R15, R2, R13, !PT ;  /* 0x0000000d020f7209 */ /* 0x002fe40007810000 */
[----:B------:R-:W-:-:S02]  /*c8a0*/  ISETP.LT.OR P1, PT, R104, 0x3a, P1 ;  /* 0x0000003a6800780c */ /* 0x000fc40000f21670 */
[----:B------:R-:W-:Y:S01]  /*c8b0*/  ISETP.LT.OR P5, PT, R104, 0x59, P5 ;  /* 0x000000596800780c */ /* 0x000fe20002fa1670 */
[----:B------:R-:W1:Y:S01]  /*c8c0*/  SHFL.BFLY PT, R20, R15, 0x1, 0x1f ;  /* 0x0c201f000f147f89 */ /* 0x000e6200000e0000 */
[----:B------:R-:W-:Y:S02]  /*c8d0*/  FSEL R99, R99, -INF , !P1 ;  /* 0xff80000063637808 */ /* 0x000fe40004800000 */
[----:B------:R-:W-:-:S04]  /*c8e0*/  ISETP.NE.AND P1, PT, R150, RZ, PT ;  /* 0x000000ff9600720c */ /* 0x000fc80003f25270 */
[----:B------:R-:W-:-:S04]  /*c8f0*/  ISETP.GT.AND P1, PT, R106, 0x40, !P1 ;  /* 0x000000406a00780c */ /* 0x000fc80004f24270 */
[----:B------:R-:W-:-:S04]  /*c900*/  ISETP.LT.OR P1, PT, R104, 0x41, P1 ;  /* 0x000000416800780c */ /* 0x000fc80000f21670 */
[----:B------:R-:W-:Y:S02]  /*c910*/  FSEL R147, R147, -INF , !P1 ;  /* 0xff80000093937808 */ /* 0x000fe40004800000 */
[----:B------:R-:W-:-:S04]  /*c920*/  ISETP.NE.AND P1, PT, R152, RZ, PT ;  /* 0x000000ff9800720c */ /* 0x000fc80003f25270 */
[----:B------:R-:W-:Y:S02]  /*c930*/  ISETP.GT.AND P1, PT, R106, 0x41, !P1 ;  /* 0x000000416a00780c */ /* 0x000fe40004f24270 */
[----:B-1----:R-:W-:Y:S02]  /*c940*/  FMNMX.FTZ R13, R15, R20, !PT ;  /* 0x000000140f0d7209 */ /* 0x002fe40007810000 */
        /* <DEDUP_REMOVED lines=132> */
[----:B------:R-:W0:Y:S08]  /*d190*/  MUFU.EX2 R90, R90 ;  /* 0x0000005a005a7308 */ /* 0x000e300000000800 */
[----:B------:R-:W3:Y:S08]  /*d1a0*/  MUFU.EX2 R97, R97 ;  /* 0x0000006100617308 */ /* 0x000ef00000000800 */
[----:B------:R-:W4:Y:S08]  /*d1b0*/  MUFU.EX2 R92, R92 ;  /* 0x0000005c005c7308 */ /* 0x000f300000000800 */
[----:B------:R2:W-:Y:S08]  /*d1c0*/  MUFU.EX2 R10, R98 ;  /* 0x00000062000a7308 */ /* 0x0005f00000000800 */
[----:B------:R-:W5:Y:S01]  /*d1d0*/  MUFU.EX2 R105, R105 ;  /* 0x0000006900697308 */ /* 0x000f620000000800 */
[----:B--2---:R-:W-:Y:S01]  /*d1e0*/  FADD.FTZ R98, R88, R3 ;  /* 0x0000000358627221 */ /* 0x004fe20000010000 */
[----:B------:R-:W-:-:S03]  /*d1f0*/  FADD.FTZ R3, R181, R8 ;  /* 0x00000008b5037221 */ /* 0x000fc60000010000 */
[----:B-1----:R-:W-:Y:S01]  /*d200*/  FADD.FTZ R89, R93, R98 ;  /* 0x000000625d597221 */ /* 0x002fe20000010000 */
[----:B------:R-:W-:Y:S02]  /*d210*/  FADD.FTZ R8, R152, R3 ;  /* 0x0000000398087221 */ /* 0x000fe40000010000 */
[----:B------:R-:W1:Y:S01]  /*d220*/  MUFU.EX2 R94, R94 ;  /* 0x0000005e005e7308 */ /* 0x000e620000000800 */
[----:B0-----:R-:W-:Y:S01]  /*d230*/  FADD.FTZ R98, R90, R89 ;  /* 0x000000595a627221 */ /* 0x001fe20000010000 */
[----:B------:R-:W-:-:S03]  /*d240*/  FADD.FTZ R3, R177, R8 ;  /* 0x00000008b1037221 */ /* 0x000fc60000010000 */
[----:B---3--:R-:W-:Y:S01]  /*d250*/  FADD.FTZ R89, R97, R98 ;  /* 0x0000006261597221 */ /* 0x008fe20000010000 */
[----:B------:R-:W-:Y:S02]  /*d260*/  FADD.FTZ R8, R154, R3 ;  /* 0x000000039a087221 */ /* 0x000fe40000010000 */
[----:B------:R-:W0:Y:S01]  /*d270*/  MUFU.EX2 R109, R109 ;  /* 0x0000006d006d7308 */ /* 0x000e220000000800 */
[----:B----4-:R-:W-:Y:S01]  /*d280*/  FADD.FTZ R98, R92, R89 ;  /* 0x000000595c627221 */ /* 0x010fe20000010000 */
[----:B------:R-:W-:-:S03]  /*d290*/  FADD.FTZ R3, R151, R8 ;  /* 0x0000000897037221 */ /* 0x000fc60000010000 */
[----:B-----5:R-:W-:Y:S01]  /*d2a0*/  FADD.FTZ R89, R105, R98 ;  /* 0x0000006269597221 */ /* 0x020fe20000010000 */
[----:B------:R-:W-:Y:S02]  /*d2b0*/  FADD.FTZ R8, R148, R3 ;  /* 0x0000000394087221 */ /* 0x000fe40000010000 */
[----:B------:R-:W2:Y:S01]  /*d2c0*/  MUFU.EX2 R91, R91 ;  /* 0x0000005b005b7308 */ /* 0x000ea20000000800 */
[----:B-1----:R-:W-:Y:S01]  /*d2d0*/  FADD.FTZ R98, R94, R89 ;  /* 0x000000595e627221 */ /* 0x002fe20000010000 */
[----:B------:R-:W-:-:S04]  /*d2e0*/  FADD.FTZ R3, R145, R8 ;  /* 0x0000000891037221 */ /* 0x000fc80000010000 */
[----:B------:R-:W-:Y:S02]  /*d2f0*/  FADD.FTZ R8, R150, R3 ;  /* 0x0000000396087221 */ /* 0x000fe40000010000 */
[----:B------:R-:W1:Y:S01]  /*d300*/  MUFU.EX2 R21, R21 ;  /* 0x0000001500157308 */ /* 0x000e620000000800 */
[----:B0-----:R-:W-:Y:S01]  /*d310*/  FADD.FTZ R89, R109, R98 ;  /* 0x000000626d597221 */ /* 0x001fe20000010000 */
[----:B------:R-:W-:-:S03]  /*d320*/  FADD.FTZ R3, R101, R8 ;  /* 0x0000000865037221 */ /* 0x000fc60000010000 */
[----:B------:R-:W-:Y:S01]  /*d330*/  FADD.FTZ R98, R10, R89 ;  /* 0x000000590a627221 */ /* 0x000fe20000010000 */
[----:B------:R-:W-:Y:S02]  /*d340*/  FADD.FTZ R8, R144, R3 ;  /* 0x0000000390087221 */ /* 0x000fe40000010000 */
[----:B------:R-:W0:Y:S01]  /*d350*/  MUFU.EX2 R95, R95 ;  /* 0x0000005f005f7308 */ /* 0x000e220000000800 */
[----:B--2---:R-:W-:Y:S01]  /*d360*/  FADD.FTZ R98, R91, R98 ;  /* 0x000000625b627221 */ /* 0x004fe20000010000 */
[----:B------:R-:W-:-:S04]  /*d370*/  FADD.FTZ R3, R115, R8 ;  /* 0x0000000873037221 */ /* 0x000fc80000010000 */
[----:B------:R-:W-:Y:S02]  /*d380*/  FADD.FTZ R8, R146, R3 ;  /* 0x0000000392087221 */ /* 0x000fe40000010000 */
        /* <DEDUP_REMOVED lines=37> */
[----:B-1----:R-:W-:Y:S01]  /*d5e0*/  FADD.FTZ R98, R139, R98 ;  /* 0x000000628b627221 */ /* 0x002fe20000010000 */
[----:B0-----:R-:W-:-:S03]  /*d5f0*/  FADD.FTZ R8, R9, R8 ;  /* 0x0000000809087221 */ /* 0x001fc60000010000 */
[----:B--2---:R-:W-:Y:S01]  /*d600*/  FADD.FTZ R3, R96, R98 ;  /* 0x0000006260037221 */ /* 0x004fe20000010000 */
[----:B------:R-:W-:Y:S06]  /*d610*/  @!P0 BRA `(.L_x_1318) ;  /* 0x0000000000048947 */ /* 0x000fec0003800000 */
[----:B------:R-:W-:Y:S01]  /*d620*/  BPT.TRAP 0x1 ;  /* 0x000000040000795c */ /* 0x000fe20000300000 */
.L_x_1318:
        /* <DEDUP_REMOVED lines=10> */
[----:B------:R-:W-:-:S02]  /*d6d0*/  F2FP.BF16.F32.PACK_AB R147, R99, R141 ;  /* 0x0000008d6393723e */ /* 0x000fc400000010ff */
[----:B------:R-:W-:Y:S01]  /*d6e0*/  SYNCS.ARRIVE.TRANS64.RED.A1T0 RZ, [UR10], RZ ;  /* 0x000000ffffff79a7 */ /* 0x000fe2000810040a */
[----:B------:R-:W-:Y:S01]  /*d6f0*/  F2FP.BF16.F32.PACK_AB R138, R9, R138 ;  /* 0x0000008a098a723e */ /* 0x000fe200000010ff */
[----:B------:R-:W-:Y:S01]  /*d700*/  IMAD.MOV.U32 R9, RZ, RZ, R13 ;  /* 0x000000ffff097224 */ /* 0x000fe200078e000d */
        /* <DEDUP_REMOVED lines=20> */
.L_x_1300:
        /* <DEDUP_REMOVED lines=67> */
.L_x_1320:
[----:B------:R-:W-:Y:S01]  /*dc80*/  ULEA UR5, UR38, UR40, 0x3 ;  /* 0x0000002826057291 */ /* 0x000fe2000f8e183f */
[----:B------:R-:W-:-:S05]  /*dc90*/  IMAD.U32 R0, RZ, RZ, UR39 ;  /* 0x00000027ff007e24 */ /* 0x000fca000f8e00ff */
[----:B------:R-:W-:-:S04]  /*dca0*/  SHF.L.U32 R0, R0, 0x1f, RZ ;  /* 0x0000001f00007819 */ /* 0x000fc800000006ff */
[----:B------:R0:W1:Y:S01]  /*dcb0*/  SYNCS.PHASECHK.TRANS64.TRYWAIT P1, [UR5+0x2a850], R0 ;  /* 0x02a85000ff0075a7 */ /* 0x0000620008020145 */
[----:B------:R-:W-:Y:S05]  /*dcc0*/  @!P0 BRA `(.L_x_1321) ;  /* 0x0000000000048947 */ /* 0x000fea0003800000 */
[----:B------:R-:W-:Y:S01]  /*dcd0*/  BPT.TRAP 0x1 ;  /* 0x000000040000795c */ /* 0x000fe20000300000 */
.L_x_1321:
[----:B-1----:R-:W-:Y:S05]  /*dce0*/  @P1 BRA `(.L_x_1322) ;  /* 0x0000000000081947 */ /* 0x002fea0003800000 */
[----:B------:R-:W1:Y:S02]  /*dcf0*/  SYNCS.PHASECHK.TRANS64.TRYWAIT P1, [UR5+0x2a850], R0 ;  /* 0x02a85000ff0075a7 */ /* 0x000e640008020145 */
[----:B-1----:R-:W-:Y:S05]  /*dd00*/  @!P1 BRA `(.L_x_1323) ;  /* 0x0000008400fc9947 */ /* 0x002fea0003800000 */
.L_x_1322:
[----:B------:R-:W-:Y:S01]  /*dd10*/  UIADD3 UR40, UR40, 0x400, URZ ;  /* 0x0000040028287890 */ /* 0x000fe2000fffe03f */
[----:B------:R-:W-:Y:S01]  /*dd20*/  WARPGROUP.ARRIVE ;  /* 0x00000000000079c5 */ /* 0x000fe20000000000 */
[----:B------:R-:W-:Y:S01]  /*dd30*/  UMOV UR7, 0x40000040 ;  /* 0x4000004000077882 */ /* 0x000fe20000000000 */
[----:B-1----:R-:W1:Y:S01]  /*dd40*/  SHFL.BFLY PT, R5, R8, 0x2, 0x1f ;  /* 0x0c401f0008057f89 */ /* 0x002e6200000e0000 */
[----:B------:R-:W-:Y:S01]  /*dd50*/  USHF.R.U32.HI UR40, URZ, 0x4, UR40 ;  /* 0x000000043f287899 */ /* 0x000fe20008011628 */
[----:B------:R-:W-:Y:S02]  /*dd60*/  IMAD.MOV.U32 R9, RZ, RZ, RZ ;  /* 0x000000ffff097224 */ /* 0x000fe400078e00ff */
[----:B0-----:R-:W0:Y:S01]  /*dd70*/  SHFL.BFLY PT, R0, R3, 0x2, 0x1f ;  /* 0x0c401f0003007f89 */ /* 0x001e2200000e0000 */
[----:B------:R-:W-:-:S04]  /*dd80*/  ULOP3.LUT UR40, UR40, 0x3fff, URZ, 0xc0, !UPT ;  /* 0x00003fff28287892 */ /* 0x000fc8000f8ec03f */
[----:B------:R-:W-:-:S04]  /*dd90*/  ULOP3.LUT UR4, UR40, 0x3000000, URZ, 0xfc, !UPT ;  /* 0x0300000028047892 */ /* 0x000fc8000f8efc3f */
[----:B------:R-:W-:-:S07]  /*dda0*/  UIMAD UR4, UR38, 0x600, UR4 ;  /* 0x00000600260478a4 */ /* 0x000fce000f8e0204 */
[----:B------:R-:W-:Y:S02]  /*ddb0*/  UMOV UR6, UR4 ;  /* 0x0000000400067c82 */ /* 0x000fe40008000000 */
[----:B------:R-:W-:Y:S01]  /*ddc0*/  HGMMA.64x128x16.F32.BF16 R24, R156, gdesc[UR4].tnspB, R24, gsb0 ;  /* 0x41e000049c187df0 */ /* 0x000fe20008001818 */
[----:B------:R-:W-:Y:S01]  /*ddd0*/  UIADD3 UR6, UR4, 0x80, URZ ;  /* 0x0000008004067890 */ /* 0x000fe2000fffe03f */
[----:B-1----:R-:W-:Y:S01]  /*dde0*/  FADD.FTZ R5, R5, R8 ;  /* 0x0000000805057221 */ /* 0x002fe20000010000 */
[----:B------:R-:W-:Y:S01]  /*ddf0*/  UMOV UR7, 0x40000040 ;  /* 0x4000004000077882 */ /* 0x000fe20000000000 */
[----:B0-----:R-:W-:Y:S01]  /*de00*/  FADD.FTZ R2, R0, R3 ;  /* 0x0000000300027221 */ /* 0x001fe20000010000 */
[----:B------:R-:W-:Y:S02]  /*de10*/  IMAD.MOV.U32 R3, RZ, RZ, RZ ;  /* 0x000000ffff037224 */ /* 0x000fe400078e00ff */
[----:B------:R-:W0:Y:S04]  /*de20*/  SHFL.BFLY PT, R0, R5, 0x1, 0x1f ;  /* 0x0c201f0005007f89 */ /* 0x000e2800000e0000 */
[----:B------:R-:W1:Y:S01]  /*de30*/  SHFL.BFLY PT, R7, R2, 0x1, 0x1f ;  /* 0x0c201f0002077f89 */ /* 0x000e6200000e0000 */
[----:B0-----:R-:W-:Y:S01]  /*de40*/  FADD.FTZ R10, R5, R0 ;  /* 0x00000000050a7221 */ /* 0x001fe20000010000 */
[----:B------:R-:W-:-:S02]  /*de50*/  IMAD.MOV.U32 R0, RZ, RZ, -0x800000 ;  /* 0xff800000ff007424 */ /* 0x000fc400078e00ff */
[----:B-1----:R-:W-:Y:S02]  /*de60*/  FADD.FTZ R11, R2, R7 ;  /* 0x00000007020b7221 */ /* 0x002fe40000010000 */
[----:B------:R-:W-:Y:S01]  /*de70*/  FSETP.NE.FTZ.AND P1, PT, R10, RZ, PT ;  /* 0x000000ff0a00720b */ /* 0x000fe20003f35000 */
[----:B------:R-:W-:Y:S02]  /*de80*/  IMAD.MOV.U32 R2, RZ, RZ, -0x800000 ;  /* 0xff800000ff027424 */ /* 0x000fe400078e00ff */
        /* <DEDUP_REMOVED lines=38> */
.L_x_1324:
        /* <DEDUP_REMOVED lines=9> */
[----:B------:R-:W-:Y:S01]  /*e180*/  FMUL.FTZ R7, R31, R9 ;  /* 0x000000091f077220 */ /* 0x000fe20000410000 */
[-C--:B------:R-:W-:Y:S01]  /*e190*/  FMUL.FTZ R95, R24, R3.reuse ;  /* 0x00000003185f7220 */ /* 0x080fe20000410000 */
[-C--:B------:R-:W-:Y:S01]  /*e1a0*/  FMUL.FTZ R12, R25, R3.reuse ;  /* 0x00000003190c7220 */ /* 0x080fe20000410000 */
        /* <DEDUP_REMOVED lines=62> */
.L_x_1246:
        /* <DEDUP_REMOVED lines=9> */
[----:B------:R-:W-:Y:S02]  /*e620*/  F2FP.BF16.F32.PACK_AB R7, R7, R8 ;  /* 0x000000080707723e */ /* 0x000fe400000010ff */
[----:B------:R-:W-:Y:S01]  /*e630*/  F2FP.BF16.F32.PACK_AB R6, R6, R91 ;  /* 0x0000005b0606723e */ /* 0x000fe200000010ff */
[----:B------:R-:W-:Y:S01]  /*e640*/  BAR.SYNC.DEFER_BLOCKING 0x1, 0x100 ;  /* 0x0044000000007b1d */ /* 0x000fe20000010000 */
        /* <DEDUP_REMOVED lines=15> */
[----:B------:R-:W-:Y:S02]  /*e740*/  IADD3 R97, P4, R4, 0x60, RZ ;  /* 0x0000006004617810 */ /* 0x000fe40007f9e0ff */
[----:B------:R-:W-:Y:S01]  /*e750*/  SHF.R.U64 R9, R9, 0x3, RZ ;  /* 0x0000000309097819 */ /* 0x000fe200000012ff */
[--C-:B------:R-:W-:Y:S01]  /*e760*/  IMAD.X R27, RZ, RZ, R5.reuse, P6 ;  /* 0x000000ffff1b7224 */ /* 0x100fe200030e0605 */
[----:B------:R-:W-:Y:S01]  /*e770*/  LOP3.LUT R14, R23, 0x380, RZ, 0xc0, !PT ;  /* 0x00000380170e7812 */ /* 0x000fe200078ec0ff */
[----:B------:R-:W-:Y:S01]  /*e780*/  IMAD.X R15, RZ, RZ, R5, P4 ;  /* 0x000000ffff0f7224 */ /* 0x000fe200020e0605 */
[----:B-1----:R-:W-:-:S02]  /*e790*/  LOP3.LUT R44, R97, 0x380, RZ, 0xc0, !PT ;  /* 0x00000380612c7812 */ /* 0x002fc400078ec0ff */
[C---:B------:R-:W-:Y:S02]  /*e7a0*/  IADD3 R73, P5, R4.reuse, 0x40, RZ ;  /* 0x0000004004497810 */ /* 0x040fe40007fbe0ff */
[C---:B------:R-:W-:Y:S02]  /*e7b0*/  IADD3 R99, P3, R4.reuse, 0x4000, RZ ;  /* 0x0000400004637810 */ /* 0x040fe40007f7e0ff */
[C---:B------:R-:W-:Y:S02]  /*e7c0*/  IADD3 R101, P2, R4.reuse, 0x4020, RZ ;  /* 0x0000402004657810 */ /* 0x040fe40007f5e0ff */
[C---:B------:R-:W-:Y:S01]  /*e7d0*/  IADD3 R90, P1, R4.reuse, 0x4040, RZ ;  /* 0x00004040045a7810 */ /* 0x040fe20007f3e0ff */
[--C-:B------:R-:W-:Y:S01]  /*e7e0*/  IMAD.X R21, RZ, RZ, R5.reuse, P3 ;  /* 0x000000ffff157224 */ /* 0x100fe200018e0605 */
[----:B------:R-:W-:Y:S01]  /*e7f0*/  IADD3 R103, P0, R4, 0x4060, RZ ;  /* 0x0000406004677810 */ /* 0x000fe20007f1e0ff */
[--C-:B------:R-:W-:Y:S01]  /*e800*/  IMAD.X R13, RZ, RZ, R5.reuse, P2 ;  /* 0x000000ffff0d7224 */ /* 0x100fe200010e0605 */
        /* <DEDUP_REMOVED lines=10> */
[----:B------:R-:W-:Y:S01]  /*e8b0*/  LOP3.LUT R10, R101, 0x380, RZ, 0xc0, !PT ;  /* 0x00000380650a7812 */ /* 0x000fe200078ec0ff */
[----:B------:R-:W1:Y:S01]  /*e8c0*/  LDC.64 R96, c[0x0][0xc00] ;  /* 0x00030000ff607b82 */ /* 0x000e620000000a00 */
[----:B------:R-:W-:-:S02]  /*e8d0*/  LOP3.LUT R23, R90, 0x380, RZ, 0xc0, !PT ;  /* 0x000003805a177812 */ /* 0x000fc400078ec0ff */
[----:B------:R-:W-:Y:S02]  /*e8e0*/  LOP3.LUT R44, R103, 0x380, RZ, 0xc0, !PT ;  /* 0x00000380672c7812 */ /* 0x000fe400078ec0ff */
[----:B------:R-:W-:Y:S02]  /*e8f0*/  LOP3.LUT R20, R73, 0x380, RZ, 0xc0, !PT ;  /* 0x0000038049147812 */ /* 0x000fe400078ec0ff */
[----:B------:R-:W-:Y:S02]  /*e900*/  LOP3.LUT R72, R99, 0x380, RZ, 0xc0, !PT ;  /* 0x0000038063487812 */ /* 0x000fe400078ec0ff */
[----:B------:R-:W-:Y:S02]  /*e910*/  SHF.R.U64 R10, R10, 0x3, RZ ;  /* 0x000000030a0a7819 */ /* 0x000fe400000012ff */
[----:B------:R-:W-:Y:S02]  /*e920*/  SHF.R.U64 R23, R23, 0x3, RZ ;  /* 0x0000000317177819 */ /* 0x000fe400000012ff */
[----:B------:R-:W-:-:S02]  /*e930*/  SHF.R.U64 R44, R44, 0x3, RZ ;  /* 0x000000032c2c7819 */ /* 0x000fc400000012ff */
[----:B------:R-:W-:Y:S02]  /*e940*/  SHF.R.U64 R20, R20, 0x3, RZ ;  /* 0x0000000314147819 */ /* 0x000fe400000012ff */
[----:B------:R-:W-:Y:S02]  /*e950*/  F2FP.BF16.F32.PACK_AB R4, R12, R95 ;  /* 0x0000005f0c04723e */ /* 0x000fe400000010ff */
[----:B------:R-:W-:Y:S02]  /*e960*/  SHF.R.U64 R72, R72, 0x3, RZ ;  /* 0x0000000348487819 */ /* 0x000fe400000012ff */
[----:B------:R-:W-:Y:S01]  /*e970*/  LOP3.LUT R12, R10, R101, RZ, 0x3c, !PT ;  /* 0x000000650a0c7212 */ /* 0x000fe200078e3cff */
[----:B------:R2:W-:Y:S01]  /*e980*/  STSM.16.M88.4 [R94], R4 ;  /* 0x000000045e007844 */ /* 0x0005e20000000200 */
[----:B------:R-:W-:Y:S02]  /*e990*/  LOP3.LUT R10, R23, R90, RZ, 0x3c, !PT ;  /* 0x0000005a170a7212 */ /* 0x000fe400078e3cff */
[----:B------:R-:W-:-:S02]  /*e9a0*/  LOP3.LUT R8, R44, R103, RZ, 0x3c, !PT ;  /* 0x000000672c087212 */ /* 0x000fc400078e3cff */
[----:B------:R-:W-:Y:S02]  /*e9b0*/  LOP3.LUT R24, R20, R73, RZ, 0x3c, !PT ;  /* 0x0000004914187212 */ /* 0x000fe400078e3cff */
[----:B------:R-:W-:Y:S02]  /*e9c0*/  LOP3.LUT R20, R72, R99, RZ, 0x3c, !PT ;  /* 0x0000006348147212 */ /* 0x000fe400078e3cff */
[----:B------:R-:W-:Y:S02]  /*e9d0*/  MOV R72, R10 ;  /* 0x0000000a00487202 */ /* 0x000fe40000000f00 */
[----:B------:R-:W-:Y:S02]  /*e9e0*/  MOV R44, R8 ;  /* 0x00000008002c7202 */ /* 0x000fe40000000f00 */
[----:B------:R-:W-:Y:S02]  /*e9f0*/  MOV R92, R26 ;  /* 0x0000001a005c7202 */ /* 0x000fe40000000f00 */
[----:B------:R-:W-:-:S02]  /*ea00*/  F2FP.BF16.F32.PACK_AB R8, R88, R89 ;  /* 0x000000595808723e */ /* 0x000fc400000010ff */
[----:B------:R-:W-:Y:S02]  /*ea10*/  F2FP.BF16.F32.PACK_AB R9, R35, R34 ;  /* 0x000000222309723e */ /* 0x000fe400000010ff */
[----:B------:R-:W-:Y:S02]  /*ea20*/  F2FP.BF16.F32.PACK_AB R10, R37, R36 ;  /* 0x00000024250a723e */ /* 0x000fe400000010ff */
[----:B------:R-:W-:Y:S02]  /*ea30*/  F2FP.BF16.F32.PACK_AB R11, R39, R38 ;  /* 0x00000026270b723e */ /* 0x000fe400000010ff */
[----:B------:R-:W-:Y:S02]  /*ea40*/  MOV R91, R24 ;  /* 0x00000018005b7202 */ /* 0x000fe40000000f00 */
[----:B--2---:R-:W-:Y:S01]  /*ea50*/  F2FP.BF16.F32.PACK_AB R4, R41, R40 ;  /* 0x000000282904723e */ /* 0x004fe200000010ff */
[----:B------:R-:W-:Y:S01]  /*ea60*/  STSM.16.M88.4 [R92], R8 ;  /* 0x000000085c007844 */ /* 0x000fe20000000200 */
[----:B------:R-:W-:-:S02]  /*ea70*/  F2FP.BF16.F32.PACK_AB R5, R43, R42 ;  /* 0x0000002a2b05723e */ /* 0x000fc400000010ff */
[----:B------:R-:W-:Y:S02]  /*ea80*/  F2FP.BF16.F32.PACK_AB R6, R32, R33 ;  /* 0x000000212006723e */ /* 0x000fe400000010ff */
[----:B------:R-:W-:Y:S02]  /*ea90*/  F2FP.BF16.F32.PACK_AB R7, R30, R31 ;  /* 0x0000001f1e07723e */ /* 0x000fe400000010ff */
[----:B------:R-:W-:Y:S02]  /*eaa0*/  MOV R90, R14 ;  /* 0x0000000e005a7202 */ /* 0x000fe40000000f00 */
[----:B------:R-:W-:Y:S01]  /*eab0*/  MOV R73, R12 ;  /* 0x0000000c00497202 */ /* 0x000fe20000000f00 */
[----:B------:R2:W-:Y:S01]  /*eac0*/  STSM.16.M88.4 [R91], R4 ;  /* 0x000000045b007844 */ /* 0x0005e20000000200 */
[----:B------:R-:W-:Y:S02]  /*ead0*/  F2FP.BF16.F32.PACK_AB R12, R49, R48 ;  /* 0x00000030310c723e */ /* 0x000fe400000010ff */
[----:B------:R-:W-:-:S02]  /*eae0*/  F2FP.BF16.F32.PACK_AB R13, R51, R50 ;  /* 0x00000032330d723e */ /* 0x000fc400000010ff */
[----:B------:R-:W-:Y:S02]  /*eaf0*/  F2FP.BF16.F32.PACK_AB R14, R53, R52 ;  /* 0x00000034350e723e */ /* 0x000fe400000010ff */
[----:B------:R-:W-:Y:S01]  /*eb00*/  F2FP.BF16.F32.PACK_AB R15, R55, R54 ;  /* 0x00000036370f723e */ /* 0x000fe200000010ff */
[----:B------:R-:W-:Y:S01]  /*eb10*/  ULDC UR4, c[0x0][0xa88] ;  /* 0x0002a20000047ab9 */ /* 0x000fe20000000800 */
[----:B------:R-:W-:Y:S01]  /*eb20*/  MOV R23, R20 ;  /* 0x0000001400177202 */ /* 0x000fe20000000f00 */
[----:B------:R-:W3:Y:S01]  /*eb30*/  LDC R52, c[0x0][0xbe8] ;  /* 0x0002fa00ff347b82 */ /* 0x000ee20000000800 */
[----:B------:R-:W-:Y:S01]  /*eb40*/  F2FP.BF16.F32.PACK_AB R24, R57, R56 ;  /* 0x000000383918723e */ /* 0x000fe200000010ff */
[----:B------:R-:W-:Y:S01]  /*eb50*/  STSM.16.M88.4 [R90], R12 ;  /* 0x0000000c5a007844 */ /* 0x000fe20000000200 */
[----:B------:R-:W-:Y:S02]  /*eb60*/  F2FP.BF16.F32.PACK_AB R25, R59, R58 ;  /* 0x0000003a3b19723e */ /* 0x000fe400000010ff */
[----:B------:R-:W-:-:S02]  /*eb70*/  F2FP.BF16.F32.PACK_AB R26, R61, R60 ;  /* 0x0000003c3d1a723e */ /* 0x000fc400000010ff */
[----:B------:R-:W-:Y:S01]  /*eb80*/  F2FP.BF16.F32.PACK_AB R27, R63, R62 ;  /* 0x0000003e3f1b723e */ /* 0x000fe200000010ff */
[----:B--2---:R-:W2:Y:S01]  /*eb90*/  LDC.64 R4, c[0x0][0xc08] ;  /* 0x00030200ff047b82 */ /* 0x004ea20000000a00 */
[----:B------:R-:W-:Y:S02]  /*eba0*/  F2FP.BF16.F32.PACK_AB R30, R77, R76 ;  /* 0x0000004c4d1e723e */ /* 0x000fe400000010ff */
[----:B------:R-:W-:Y:S01]  /*ebb0*/  F2FP.BF16.F32.PACK_AB R31, R79, R78 ;  /* 0x0000004e4f1f723e */ /* 0x000fe200000010ff */
[----:B------:R4:W-:Y:S01]  /*ebc0*/  STSM.16.M88.4 [R23], R24 ;  /* 0x0000001817007844 */ /* 0x0009e20000000200 */
[----:B-1----:R-:W-:-:S03]  /*ebd0*/  ISETP.NE.U32.AND P0, PT, R96, RZ, PT ;  /* 0x000000ff6000720c */ /* 0x002fc60003f05070 */
[----:B------:R-:W1:Y:S01]  /*ebe0*/  LDC.64 R20, c[0x0][0xc00] ;  /* 0x00030000ff147b82 */ /* 0x000e620000000a00 */
[----:B------:R0:W-:Y:S01]  /*ebf0*/  STSM.16.M88.4 [R73], R64 ;  /* 0x0000004049007844 */ /* 0x0001e20000000200 */
[----:B------:R-:W-:-:S03]  /*ec00*/  ISETP.NE.AND.EX P0, PT, R97, RZ, PT, P0 ;  /* 0x000000ff6100720c */ /* 0x000fc60003f05300 */
[----:B------:R0:W-:Y:S04]  /*ec10*/  STSM.16.M88.4 [R72], R28 ;  /* 0x0000001c48007844 */ /* 0x0001e80000000200 */
[----:B------:R0:W-:Y:S01]  /*ec20*/  STSM.16.M88.4 [R44], R80 ;  /* 0x000000502c007844 */ /* 0x0001e20000000200 */
[----:B------:R-:W-:Y:S02]  /*ec30*/  IMAD.U32 R7, RZ, RZ, UR4 ;  /* 0x00000004ff077e24 */ /* 0x000fe4000f8e00ff */
[----:B----4-:R-:W-:Y:S01]  /*ec40*/  IMAD.MOV.U32 R23, RZ, RZ, RZ ;  /* 0x000000ffff177224 */ /* 0x010fe200078e00ff */
[----:B------:R-:W-:Y:S01]  /*ec50*/  BAR.SYNC.DEFER_BLOCKING 0x1, 0x100 ;  /* 0x0044000000007b1d */ /* 0x000fe20000010000 */
[----:B--2---:R-:W-:-:S04]  /*ec60*/  ISETP.NE.U32.AND P2, PT, R4, RZ, PT ;  /* 0x000000ff0400720c */ /* 0x004fc80003f45070 */
[----:B------:R-:W-:Y:S01]  /*ec70*/  ISETP.NE.AND.EX P2, PT, R5, RZ, PT, P2 ;  /* 0x000000ff0500720c */ /* 0x000fe20003f45320 */
[----:B-1----:R-:W-:-:S12]  /*ec80*/  IMAD.WIDE R20, R164, 0x4, R20 ;  /* 0x00000004a4147825 */ /* 0x002fd800078e0214 */
[----:B------:R-:W1:Y:S01]  /*ec90*/  @P2 LDC.64 R4, c[0x0][0xc08] ;  /* 0x00030200ff042b82 */ /* 0x000e620000000a00 */
[----:B------:R0:W5:Y:S01]  /*eca0*/  @P0 LDG.E R23, desc[UR36][R20.64] ;  /* 0x0000002414170981 */ /* 0x000162000c1e1900 */
[----:B---3--:R-:W-:-:S13]  /*ecb0*/  ISETP.NE.AND P1, PT, R52, 0x1, PT ;  /* 0x000000013400780c */ /* 0x008fda0003f25270 */
[----:B------:R-:W2:Y:S01]  /*ecc0*/  @P1 LDC R6, c[0x0][0xbec] ;  /* 0x0002fb00ff061b82 */ /* 0x000ea20000000800 */
[----:B-1----:R-:W-:-:S07]  /*ecd0*/  @P2 IMAD.WIDE R4, R164, 0x4, R4 ;  /* 0x00000004a4042825 */ /* 0x002fce00078e0204 */
[----:B------:R-:W1:Y:S01]  /*ece0*/  @P1 LDC R11, c[0x0][0xbf0] ;  /* 0x0002fc00ff0b1b82 */ /* 0x000e620000000800 */
[----:B------:R0:W5:Y:S01]  /*ecf0*/  @P2 LDG.E R7, desc[UR36][R4.64] ;  /* 0x0000002404072981 */ /* 0x000162000c1e1900 */
[----:B------:R-:W-:Y:S05]  /*ed00*/  @P2 BRA `(.L_x_1327) ;  /* 0x0000000000102947 */ /* 0x000fea0003800000 */
[----:B------:R-:W-:Y:S05]  /*ed10*/  @!P0 BRA `(.L_x_1327) ;  /* 0x00000000000c8947 */ /* 0x000fea0003800000 */
[----:B0-----:R-:W3:Y:S04]  /*ed20*/  LDG.E R4, desc[UR36][R20.64] ;  /* 0x0000002414047981 */ /* 0x001ee8000c1e1900 */
[----:B-----5:R-:W3:Y:S02]  /*ed30*/  LDG.E R7, desc[UR36][R20.64+0x4] ;  /* 0x0000042414077981 */ /* 0x020ee4000c1e1900 */
[----:B---3--:R-:W-:-:S07]  /*ed40*/  IMAD.IADD R7, R7, 0x1, -R4 ;  /* 0x0000000107077824 */ /* 0x008fce00078e0a04 */
.L_x_1327:
[----:B0-----:R-:W-:Y:S01]  /*ed50*/  SHF.R.S32.HI R44, RZ, 0x1f, R163 ;  /* 0x0000001fff2c7819 */ /* 0x001fe200000114a3 */
[----:B------:R-:W-:Y:S01]  /*ed60*/  IMAD.IADD R15, R22, 0x1, R18 ;  /* 0x00000001160f7824 */ /* 0x000fe200078e0212 */
[----:B------:R-:W-:Y:S01]  /*ed70*/  ULDC.64 UR4, c[0x0][0xb90] ;  /* 0x0002e40000047ab9 */ /* 0x000fe20000000a00 */
[--C-:B-----5:R-:W-:Y:S01]  /*ed80*/  SHF.R.S32.HI R21, RZ, 0x1f, R23.reuse ;  /* 0x0000001fff157819 */ /* 0x120fe20000011417 */
[----:B------:R-:W-:Y:S01]  /*ed90*/  IMAD.MOV.U32 R20, RZ, RZ, R23 ;  /* 0x000000ffff147224 */ /* 0x000fe200078e0017 */
[----:B------:R-:W-:Y:S01]  /*eda0*/  SHF.R.S32.HI R8, RZ, 0x1f, R164 ;  /* 0x0000001fff087819 */ /* 0x000fe200000114a4 */
[----:B------:R-:W-:Y:S01]  /*edb0*/  IMAD R4, R44, UR4, RZ ;  /* 0x000000042c047c24 */ /* 0x000fe2000f8e02ff */
[----:B------:R-:W-:Y:S01]  /*edc0*/  SEL R53, R164, RZ, !P0 ;  /* 0x000000ffa4357207 */ /* 0x000fe20004000000 */
[----:B--2---:R-:W-:-:S04]  /*edd0*/  @P1 IMAD.HI.U32 R6, R15, R6, RZ ;  /* 0x000000060f061227 */ /* 0x004fc800078e00ff */
[----:B------:R-:W-:Y:S01]  /*ede0*/  IMAD.MOV.U32 R9, RZ, RZ, R15 ;  /* 0x000000ffff097224 */ /* 0x000fe200078e000f */
[----:B-1----:R-:W-:Y:S01]  /*edf0*/  @P1 SHF.R.U32.HI R9, RZ, R11, R6 ;  /* 0x0000000bff091219 */ /* 0x002fe20000011606 */
[C---:B------:R-:W-:Y:S02]  /*ee00*/  IMAD R13, R163.reuse, UR5, R4 ;  /* 0x00000005a30d7c24 */ /* 0x040fe4000f8e0204 */
[----:B------:R-:W-:Y:S01]  /*ee10*/  IMAD.WIDE.U32 R4, R163, UR4, R20 ;  /* 0x00000004a3047c25 */ /* 0x000fe2000f8e0014 */
[----:B------:R-:W-:Y:S01]  /*ee20*/  SEL R20, R8, RZ, !P0 ;  /* 0x000000ff08147207 */ /* 0x000fe20004000000 */
[----:B------:R-:W-:Y:S02]  /*ee30*/  ULDC.64 UR4, c[0x0][0xb98] ;  /* 0x0002e60000047ab9 */ /* 0x000fe40000000a00 */
[----:B------:R-:W-:Y:S02]  /*ee40*/  IMAD R11, R165, 0x40, R160 ;  /* 0x00000040a50b7824 */ /* 0x000fe400078e02a0 */
[----:B------:R-:W-:-:S02]  /*ee50*/  IMAD.IADD R5, R5, 0x1, R13 ;  /* 0x0000000105057824 */ /* 0x000fc400078e020d */
        /* <DEDUP_REMOVED lines=13> */
[----:B------:R-:W-:Y:S01]  /*ef30*/  IMAD.IADD R24, R170, 0x1, R18 ;  /* 0x00000001aa187824 */ /* 0x000fe200078e0212 */
[----:B------:R-:W-:Y:S01]  /*ef40*/  IADD3.X R5, R13, R5, R8, P2, !PT ;  /* 0x000000050d057210 */ /* 0x000fe200017fe408 */
[----:B------:R-:W-:Y:S01]  /*ef50*/  IMAD R55, R7, R52, RZ ;  /* 0x0000003407377224 */ /* 0x000fe200078e02ff */
[----:B------:R-:W-:Y:S01]  /*ef60*/  IADD3 R9, P3, R16, 0x2000, RZ ;  /* 0x0000200010097810 */ /* 0x000fe20007f7e0ff */
[----:B------:R-:W-:Y:S01]  /*ef70*/  IMAD R10, R6, UR4, RZ ;  /* 0x00000004060a7c24 */ /* 0x000fe2000f8e02ff */
[----:B------:R-:W-:Y:S01]  /*ef80*/  IADD3 R15, P0, R16, 0x1000, RZ ;  /* 0x00001000100f7810 */ /* 0x000fe20007f1e0ff */
[----:B------:R-:W-:Y:S01]  /*ef90*/  IMAD.WIDE.U32 R4, R11, UR4, R4 ;  /* 0x000000040b047c25 */ /* 0x000fe2000f8e0004 */
[----:B------:R-:W-:-:S02]  /*efa0*/  LOP3.LUT R8, R9, 0x380, RZ, 0xc0, !PT ;  /* 0x0000038009087812 */ /* 0x000fc400078ec0ff */
[----:B------:R-:W-:Y:S01]  /*efb0*/  LOP3.LUT R36, R37, 0x380, RZ, 0xc0, !PT ;  /* 0x0000038025247812 */ /* 0x000fe200078ec0ff */
[----:B------:R-:W-:Y:S01]  /*efc0*/  IMAD R13, R11, UR5, R10 ;  /* 0x000000050b0d7c24 */ /* 0x000fe2000f8e020a */
[----:B------:R-:W-:Y:S01]  /*efd0*/  ULDC.64 UR4, c[0x0][0xb50] ;  /* 0x0002d40000047ab9 */ /* 0x000fe20000000a00 */
[----:B------:R-:W-:Y:S01]  /*efe0*/  SHF.R.U64 R6, R8, 0x3, RZ ;  /* 0x0000000308067819 */ /* 0x000fe200000012ff */
[----:B------:R-:W-:Y:S01]  /*eff0*/  IMAD.X R7, RZ, RZ, R17, P3 ;  /* 0x000000ffff077224 */ /* 0x000fe200018e0611 */
[----:B------:R-:W-:Y:S01]  /*f000*/  LEA R10, P4, R4, UR4, 0x2 ;  /* 0x00000004040a7c11 */ /* 0x000fe2000f8810ff */
[----:B------:R-:W-:Y:S01]  /*f010*/  IMAD.IADD R5, R5, 0x1, R13 ;  /* 0x0000000105057824 */ /* 0x000fe200078e020d */
[----:B------:R-:W-:Y:S01]  /*f020*/  LOP3.LUT R6, R6, R9, RZ, 0x3c, !PT ;  /* 0x0000000906067212 */ /* 0x000fe200078e3cff */
[----:B------:R-:W-:Y:S01]  /*f030*/  IMAD.X R13, RZ, RZ, R17, P0 ;  /* 0x000000ffff0d7224 */ /* 0x000fe200000e0611 */
[----:B------:R-:W-:Y:S01]  /*f040*/  IADD3 R9, P2, R16, 0x3000, RZ ;  /* 0x0000300010097810 */ /* 0x000fe20007f5e0ff */
[----:B------:R-:W-:Y:S01]  /*f050*/  SHFL.IDX PT, R48, R10, RZ, 0x1c1f ;  /* 0x001c1fff0a307589 */ /* 0x000fe200000e0000 */
[----:B------:R-:W-:Y:S01]  /*f060*/  LEA.HI.X R14, R4, UR5, R5, 0x2, P4 ;  /* 0x00000005040e7c11 */ /* 0x000fe2000a0f1405 */
[----:B------:R-:W-:Y:S01]  /*f070*/  VIADD R4, R24, 0x8 ;  /* 0x0000000818047836 */ /* 0x000fe20000000000 */
[----:B------:R-:W-:Y:S01]  /*f080*/  LOP3.LUT R8, R9, 0x380, RZ, 0xc0, !PT ;  /* 0x0000038009087812 */ /* 0x000fe200078ec0ff */
[----:B------:R-:W-:Y:S01]  /*f090*/  SHFL.IDX PT, R50, R10, 0x1, 0x1c1f ;  /* 0x003c1f000a327f89 */ /* 0x000fe200000e0000 */
[----:B------:R-:W-:Y:S01]  /*f0a0*/  LOP3.LUT P0, RZ, R167, 0x3, RZ, 0xc0, !PT ;  /* 0x00000003a7ff7812 */ /* 0x000fe2000780c0ff */
[----:B------:R-:W-:Y:S01]  /*f0b0*/  ULDC.64 UR4, c[0x0][0xaa0] ;  /* 0x0002a80000047ab9 */ /* 0x000fe20000000a00 */
[----:B------:R-:W-:Y:S01]  /*f0c0*/  SHF.R.U64 R8, R8, 0x3, RZ ;  /* 0x0000000308087819 */ /* 0x000fe200000012ff */
[----:B------:R-:W0:Y:S01]  /*f0d0*/  SHFL.IDX PT, R49, R14, RZ, 0x1c1f ;  /* 0x001c1fff0e317589 */ /* 0x000e2200000e0000 */
[----:B------:R-:W-:-:S02]  /*f0e0*/  IADD3 R33, P4, R16, 0x6000, RZ ;  /* 0x0000600010217810 */ /* 0x000fc40007f9e0ff */
[----:B------:R-:W-:Y:S01]  /*f0f0*/  LOP3.LUT R8, R8, R9, RZ, 0x3c, !PT ;  /* 0x0000000908087212 */ /* 0x000fe200078e3cff */
[----:B------:R-:W1:Y:S01]  /*f100*/  SHFL.IDX PT, R51, R14, 0x1, 0x1c1f ;  /* 0x003c1f000e337f89 */ /* 0x000e6200000e0000 */
[----:B------:R-:W-:Y:S01]  /*f110*/  IMAD.X R9, RZ, RZ, R17, P2 ;  /* 0x000000ffff097224 */ /* 0x000fe200010e0611 */
[-C--:B------:R-:W-:Y:S02]  /*f120*/  ISETP.GE.OR P2, PT, R24, R55.reuse, P0 ;  /* 0x000000371800720c */ /* 0x080fe40000746670 */
[----:B------:R-:W-:Y:S02]  /*f130*/  ISETP.GE.OR P0, PT, R4, R55, P0 ;  /* 0x000000370400720c */ /* 0x000fe40000706670 */
[----:B------:R-:W-:Y:S02]  /*f140*/  LOP3.LUT R11, R16, 0x380, RZ, 0xc0, !PT ;  /* 0x00000380100b7812 */ /* 0x000fe400078ec0ff */
[----:B------:R-:W-:Y:S02]  /*f150*/  LOP3.LUT R32, R33, 0x380, RZ, 0xc0, !PT ;  /* 0x0000038021207812 */ /* 0x000fe400078ec0ff */
[----:B------:R-:W-:-:S02]  /*f160*/  SHF.R.U64 R11, R11, 0x3, RZ ;  /* 0x000000030b0b7819 */ /* 0x000fc400000012ff */
[----:B------:R-:W-:Y:S02]  /*f170*/  IADD3 R5, P3, R16, 0x7000, RZ ;  /* 0x0000700010057810 */ /* 0x000fe40007f7e0ff */
[----:B------:R-:W-:Y:S02]  /*f180*/  SHF.R.U64 R40, R40, 0x3, RZ ;  /* 0x0000000328287819 */ /* 0x000fe400000012ff */
[----:B------:R-:W-:Y:S01]  /*f190*/  SHF.R.U64 R36, R36, 0x3, RZ ;  /* 0x0000000324247819 */ /* 0x000fe200000012ff */
[--C-:B------:R-:W-:Y:S01]  /*f1a0*/  IMAD.X R29, RZ, RZ, R17.reuse, P3 ;  /* 0x000000ffff1d7224 */ /* 0x100fe200018e0611 */
[----:B------:R-:W-:Y:S02]  /*f1b0*/  SHF.R.U64 R32, R32, 0x3, RZ ;  /* 0x0000000320207819 */ /* 0x000fe400000012ff */
[----:B------:R-:W-:Y:S01]  /*f1c0*/  LOP3.LUT R16, R11, R16, RZ, 0x3c, !PT ;  /* 0x000000100b107212 */ /* 0x000fe200078e3cff */
[----:B0-----:R0:W-:Y:S01]  /*f1d0*/  @!P2 ST.E desc[UR36][R48.64], R2 ;  /* 0x000000023000a985 */ /* 0x0011e2000c101924 */
[----:B------:R-:W-:Y:S01]  /*f1e0*/  LOP3.LUT R40, R40, R41, RZ, 0x3c, !PT ;  /* 0x0000002928287212 */ /* 0x000fe200078e3cff */
[--C-:B------:R-:W-:Y:S01]  /*f1f0*/  IMAD.X R41, RZ, RZ, R17.reuse, P6 ;  /* 0x000000ffff297224 */ /* 0x100fe200030e0611 */
[----:B------:R-:W-:Y:S01]  /*f200*/  LOP3.LUT R36, R36, R37, RZ, 0x3c, !PT ;  /* 0x0000002524247212 */ /* 0x000fe200078e3cff */
[----:B-1----:R1:W-:Y:S01]  /*f210*/  @!P0 ST.E desc[UR36][R50.64], R0 ;  /* 0x0000000032008985 */ /* 0x0023e2000c101924 */
[----:B------:R-:W-:Y:S01]  /*f220*/  LOP3.LUT R32, R32, R33, RZ, 0x3c, !PT ;  /* 0x0000002120207212 */ /* 0x000fe200078e3cff */
[--C-:B------:R-:W-:Y:S01]  /*f230*/  IMAD.X R37, RZ, RZ, R17.reuse, P5 ;  /* 0x000000ffff257224 */ /* 0x100fe200028e0611 */
[----:B------:R-:W-:Y:S01]  /*f240*/  LOP3.LUT R12, R15, 0x380, RZ, 0xc0, !PT ;  /* 0x000003800f0c7812 */ /* 0x000fe200078ec0ff */
[----:B------:R-:W-:Y:S01]  /*f250*/  IMAD.X R33, RZ, RZ, R17, P4 ;  /* 0x000000ffff217224 */ /* 0x000fe200020e0611 */
[----:B------:R2:W5:Y:S01]  /*f260*/  LD.E.128 R24, desc[UR36][R16.64] ;  /* 0x0000002410187980 */ /* 0x000562000c101d00 */
[----:B------:R-:W-:Y:S01]  /*f270*/  LOP3.LUT R4, R5, 0x380, RZ, 0xc0, !PT ;  /* 0x0000038005047812 */ /* 0x000fe200078ec0ff */
[----:B0-----:R-:W0:Y:S01]  /*f280*/  @P1 LDC R49, c[0x0][0xbec] ;  /* 0x0002fb00ff311b82 */ /* 0x001e220000000800 */
[----:B------:R-:W-:Y:S01]  /*f290*/  SHF.R.U64 R12, R12, 0x3, RZ ;  /* 0x000000030c0c7819 */ /* 0x000fe200000012ff */
[----:B------:R-:W5:Y:S01]  /*f2a0*/  LD.E.128 R8, desc[UR36][R8.64] ;  /* 0x0000002408087980 */ /* 0x000f62000c101d00 */
[----:B------:R-:W-:Y:S01]  /*f2b0*/  SHF.R.U64 R4, R4, 0x3, RZ ;  /* 0x0000000304047819 */ /* 0x000fe200000012ff */
[----:B-1----:R-:W-:Y:S01]  /*f2c0*/  IMAD R0, R21, UR4, RZ ;  /* 0x0000000415007c24 */ /* 0x002fe2000f8e02ff */
[----:B------:R-:W-:Y:S01]  /*f2d0*/  LOP3.LUT R12, R12, R15, RZ, 0x3c, !PT ;  /* 0x0000000f0c0c7212 */ /* 0x000fe200078e3cff */
[----:B------:R-:W5:Y:S01]  /*f2e0*/  LD.E.128 R40, desc[UR36][R40.64] ;  /* 0x0000002428287980 */ /* 0x000f62000c101d00 */
[----:B--2---:R-:W-:Y:S01]  /*f2f0*/  IMAD.WIDE.U32 R16, R23, UR4, RZ ;  /* 0x0000000417107c25 */ /* 0x004fe2000f8e00ff */
[----:B------:R-:W-:-:S02]  /*f300*/  LOP3.LUT R28, R4, R5, RZ, 0x3c, !PT ;  /* 0x00000005041c7212 */ /* 0x000fc400078e3cff */
[----:B------:R-:W5:Y:S01]  /*f310*/  LD.E.128 R4, desc[UR36][R6.64] ;  /* 0x0000002406047980 */ /* 0x000f62000c101d00 */
[----:B------:R-:W-:Y:S01]  /*f320*/  IMAD R21, R23, UR5, R0 ;  /* 0x0000000517157c24 */ /* 0x000fe2000f8e0200 */
[----:B------:R-:W-:Y:S01]  /*f330*/  ULDC.64 UR4, c[0x0][0xae8] ;  /* 0x0002ba0000047ab9 */ /* 0x000fe20000000a00 */
[----:B------:R-:W1:Y:S01]  /*f340*/  @P1 LDC R23, c[0x0][0xbf0] ;  /* 0x0002fc00ff171b82 */ /* 0x000e620000000800 */
[----:B------:R-:W5:Y:S01]  /*f350*/  LD.E.128 R12, desc[UR36][R12.64] ;  /* 0x000000240c0c7980 */ /* 0x000f62000c101d00 */
[----:B------:R-:W-:Y:S02]  /*f360*/  IMAD.IADD R17, R17, 0x1, R21 ;  /* 0x0000000111117824 */ /* 0x000fe400078e0215 */
[----:B------:R-:W-:Y:S01]  /*f370*/  IMAD R21, R162, 0x20, R165 ;  /* 0x00000020a2157824 */ /* 0x000fe200078e02a5 */
[----:B------:R-:W5:Y:S01]  /*f380*/  LD.E.128 R36, desc[UR36][R36.64] ;  /* 0x0000002424247980 */ /* 0x000f62000c101d00 */
[----:B------:R-:W-:Y:S02]  /*f390*/  IMAD R0, R44, UR4, RZ ;  /* 0x000000042c007c24 */ /* 0x000fe4000f8e02ff */
[----:B------:R-:W-:Y:S01]  /*f3a0*/  IMAD.IADD R44, R18, 0x1, R21 ;  /* 0x00000001122c7824 */ /* 0x000fe200078e0215 */
[----:B------:R-:W5:Y:S01]  /*f3b0*/  LD.E.128 R32, desc[UR36][R32.64] ;  /* 0x0000002420207980 */ /* 0x000f62000c101d00 */
[----:B------:R-:W-:-:S02]  /*f3c0*/  IMAD R21, R163, UR5, R0 ;  /* 0x00000005a3157c24 */ /* 0x000fc4000f8e0200 */
[----:B------:R-:W-:Y:S01]  /*f3d0*/  IMAD.WIDE.U32 R16, R163, UR4, R16 ;  /* 0x00000004a3107c25 */ /* 0x000fe2000f8e0010 */
[----:B------:R-:W-:Y:S01]  /*f3e0*/  ULDC.64 UR4, c[0x0][0xaf0] ;  /* 0x0002bc0000047ab9 */ /* 0x000fe20000000a00 */
[----:B------:R-:W5:Y:S02]  /*f3f0*/  LD.E.128 R28, desc[UR36][R28.64] ;  /* 0x000000241c1c7980 */ /* 0x000f64000c101d00 */
[----:B0-----:R-:W-:Y:S01]  /*f400*/  @P1 IMAD.HI.U32 R0, R44, R49, RZ ;  /* 0x000000312c001227 */ /* 0x001fe200078e00ff */
[----:B------:R-:W-:Y:S01]  /*f410*/  @!PT LDS RZ, [RZ] ;  /* 0x00000000fffff984 */ /* 0x000fe20000000800 */
[----:B------:R-:W-:Y:S01]  /*f420*/  @!PT LDS RZ, [RZ] ;  /* 0x00000000fffff984 */ /* 0x000fe20000000800 */
[----:B------:R-:W-:Y:S01]  /*f430*/  @!PT LDS RZ, [RZ] ;  /* 0x00000000fffff984 */ /* 0x000fe20000000800 */
[----:B------:R-:W-:Y:S01]  /*f440*/  @!PT LDS RZ, [RZ] ;  /* 0x00000000fffff984 */ /* 0x000fe20000000800 */
[----:B------:R0:W-:Y:S06]  /*f450*/  MEMBAR.ALL.CTA ;  /* 0x0000000000007992 */ /* 0x0001ec0000008000 */
[----:B0-----:R-:W0:Y:S01]  /*f460*/  FENCE.VIEW.ASYNC.S ;  /* 0x00000000000073c6 */ /* 0x001e220000000000 */
[----:B------:R-:W-:-:S02]  /*f470*/  IMAD.IADD R17, R17, 0x1, R21 ;  /* 0x0000000111117824 */ /* 0x000fc400078e0215 */
[----:B------:R-:W-:Y:S02]  /*f480*/  IMAD.MOV.U32 R21, RZ, RZ, R44 ;  /* 0x000000ffff157224 */ /* 0x000fe400078e002c */
[----:B------:R-:W-:Y:S01]  /*f490*/  IMAD R2, R20, UR4, RZ ;  /* 0x0000000414027c24 */ /* 0x000fe2000f8e02ff */
[----:B-1----:R-:W-:Y:S01]  /*f4a0*/  @P1 SHF.R.U32.HI R21, RZ, R23, R0 ;  /* 0x00000017ff151219 */ /* 0x002fe20000011600 */
[----:B------:R-:W-:-:S03]  /*f4b0*/  IMAD.WIDE.U32 R16, R53, UR4, R16 ;  /* 0x0000000435107c25 */ /* 0x000fc6000f8e0010 */
[--C-:B------:R-:W-:Y:S01]  /*f4c0*/  SHF.R.S32.HI R0, RZ, 0x1f, R21.reuse ;  /* 0x0000001fff007819 */ /* 0x100fe20000011415 */
        /* <DEDUP_REMOVED lines=10> */
[----:B------:R-:W-:Y:S02]  /*f570*/  IMAD.IADD R17, R17, 0x1, R49 ;  /* 0x0000000111117824 */ /* 0x000fe400078e0231 */
[----:B------:R-:W-:Y:S02]  /*f580*/  IMAD R2, R0, UR4, RZ ;  /* 0x0000000400027c24 */ /* 0x000fe4000f8e02ff */
[----:B------:R-:W-:Y:S02]  /*f590*/  IMAD.IADD R44, R165, 0x1, R18 ;  /* 0x00000001a52c7824 */ /* 0x000fe400078e0212 */
[----:B------:R-:W-:-:S02]  /*f5a0*/  IMAD R21, R23, UR5, R2 ;  /* 0x0000000517157c24 */ /* 0x000fc4000f8e0202 */
[----:B------:R-:W-:Y:S01]  /*f5b0*/  IMAD.WIDE.U32 R16, R23, UR4, R16 ;  /* 0x0000000417107c25 */ /* 0x000fe2000f8e0010 */
[CC--:B------:R-:W-:Y:S01]  /*f5c0*/  ISETP.GE.AND P2, PT, R44.reuse, R55.reuse, PT ;  /* 0x000000372c00720c */ /* 0x0c0fe20003f46270 */
[----:B------:R-:W-:Y:S02]  /*f5d0*/  ULDC.64 UR4, c[0x0][0xa80] ;  /* 0x0002a00000047ab9 */ /* 0x000fe40000000a00 */
[----:B------:R-:W-:Y:S01]  /*f5e0*/  VIADD R0, R44, 0x20 ;  /* 0x000000202c007836 */ /* 0x000fe20000000000 */
[----:B------:R-:W-:Y:S01]  /*f5f0*/  LEA R18, P3, R16, UR4, 0x1 ;  /* 0x0000000410127c11 */ /* 0x000fe2000f8608ff */
[----:B------:R-:W-:Y:S02]  /*f600*/  IMAD.IADD R17, R17, 0x1, R21 ;  /* 0x0000000111117824 */ /* 0x000fe400078e0215 */
[----:B------:R-:W-:Y:S01]  /*f610*/  VIADD R3, R3, 0x2a820 ;  /* 0x0002a82003037836 */ /* 0x000fe20000000000 */
[----:B------:R-:W-:Y:S01]  /*f620*/  ISETP.GE.AND P0, PT, R0, R55, PT ;  /* 0x000000370000720c */ /* 0x000fe20003f06270 */
[----:B------:R-:W-:Y:S01]  /*f630*/  VIADD R0, R44, 0x40 ;  /* 0x000000402c007836 */ /* 0x000fe20000000000 */
[----:B------:R-:W-:-:S02]  /*f640*/  LEA.HI.X R20, R16, UR5, R17, 0x1, P3 ;  /* 0x0000000510147c11 */ /* 0x000fc400098f0c11 */
[----:B------:R-:W-:Y:S01]  /*f650*/  PRMT R3, RZ, 0x654, R3 ;  /* 0x00000654ff037816 */ /* 0x000fe20000000003 */
[----:B0-----:R0:W1:Y:S01]  /*f660*/  SHFL.IDX PT, R16, R18, RZ, 0x181f ;  /* 0x00181fff12107589 */ /* 0x00106200000e0000 */
        /* <DEDUP_REMOVED lines=10> */
[-C--:B0-2---:R-:W-:Y:S02]  /*f710*/  @!P2 LEA.HI.X R3, R160, R0.reuse, R173, 0x1, P4 ;  /* 0x00000000a003a211 */ /* 0x085fe400020f0cad */
[----:B------:R-:W-:-:S03]  /*f720*/  @!P3 LEA.HI.X R17, R161, R0, R172, 0x1, P5 ;  /* 0x00000000a111b211 */ /* 0x000fc600028f0cac */
[----:B-----5:R3:W-:Y:S04]  /*f730*/  @!P2 ST.E.128 desc[UR36][R2.64], R24 ;  /* 0x000000180200a985 */ /* 0x0207e8000c101d24 */
[----:B------:R3:W-:Y:S02]  /*f740*/  @!P3 ST.E.128 desc[UR36][R16.64], R40 ;  /* 0x000000281000b985 */ /* 0x0007e4000c101d24 */
.L_x_1329:
[----:B------:R-:W-:Y:S05]  /*f750*/  BSYNC B1 ;  /* 0x0000000000017941 */ /* 0x000fea0003800000 */
.L_x_1328:
        /* <DEDUP_REMOVED lines=9> */
[-C--:B0---4-:R-:W-:Y:S02]  /*f7f0*/  @!P3 LEA.HI.X R3, R160, R0.reuse, R173, 0x1, P0 ;  /* 0x00000000a003b211 */ /* 0x091fe400000f0cad */
[----:B------:R-:W-:-:S03]  /*f800*/  @!P4 LEA.HI.X R17, R161, R0, R172, 0x1, P2 ;  /* 0x00000000a111c211 */ /* 0x000fc600010f0cac */
[----:B-----5:R3:W-:Y:S04]  /*f810*/  @!P3 ST.E.128 desc[UR36][R2.64], R12 ;  /* 0x0000000c0200b985 */ /* 0x0207e8000c101d24 */
[----:B------:R3:W-:Y:S02]  /*f820*/  @!P4 ST.E.128 desc[UR36][R16.64], R36 ;  /* 0x000000241000c985 */ /* 0x0007e4000c101d24 */
.L_x_1331:
[----:B------:R-:W-:Y:S05]  /*f830*/  BSYNC B1 ;  /* 0x0000000000017941 */ /* 0x000fea0003800000 */
.L_x_1330:
        /* <DEDUP_REMOVED lines=13> */
.L_x_1333:
[----:B------:R-:W-:Y:S05]  /*f910*/  BSYNC B1 ;  /* 0x0000000000017941 */ /* 0x000fea0003800000 */
.L_x_1332:
        /* <DEDUP_REMOVED lines=16> */
.L_x_1326:
[----:B------:R-:W2:Y:S08]  /*fa20*/  LDC.64 R4, c[0x0][0xc00] ;  /* 0x00030000ff047b82 */ /* 0x000eb00000000a00 */
[----:B0-----:R-:W0:Y:S01]  /*fa30*/  LDC.64 R2, c[0x0][0xc00] ;  /* 0x00030000ff027b82 */ /* 0x001e220000000a00 */
[----:B------:R-:W-:Y:S01]  /*fa40*/  ULDC UR4, c[0x0][0xa88] ;  /* 0x0002a20000047ab9 */ /* 0x000fe20000000800 */
[----:B------:R-:W-:-:S06]  /*fa50*/  IMAD.MOV.U32 R6, RZ, RZ, RZ ;  /* 0x000000ffff067224 */ /* 0x000fcc00078e00ff */
[----:B------:R-:W3:Y:S01]  /*fa60*/  LDC R17, c[0x0][0xbe8] ;  /* 0x0002fa00ff117b82 */ /* 0x000ee20000000800 */
[----:B--2---:R-:W-:-:S04]  /*fa70*/  ISETP.NE.U32.AND P0, PT, R4, RZ, PT ;  /* 0x000000ff0400720c */ /* 0x004fc80003f05070 */
[----:B------:R-:W-:-:S03]  /*fa80*/  ISETP.NE.AND.EX P0, PT, R5, RZ, PT, P0 ;  /* 0x000000ff0500720c */ /* 0x000fc60003f05300 */
[----:B------:R-:W2:Y:S01]  /*fa90*/  LDC.64 R4, c[0x0][0xc08] ;  /* 0x00030200ff047b82 */ /* 0x000ea20000000a00 */
[----:B0-----:R-:W-:-:S04]  /*faa0*/  IMAD.WIDE R2, R164, 0x4, R2 ;  /* 0x00000004a4027825 */ /* 0x001fc800078e0202 */
[----:B------:R-:W-:-:S05]  /*fab0*/  IMAD.U32 R0, RZ, RZ, UR4 ;  /* 0x00000004ff007e24 */ /* 0x000fca000f8e00ff */
[----:B------:R0:W5:Y:S01]  /*fac0*/  @P0 LDG.E R6, desc[UR36][R2.64] ;  /* 0x0000002402060981 */ /* 0x000162000c1e1900 */
[----:B--2---:R-:W-:-:S04]  /*fad0*/  ISETP.NE.U32.AND P1, PT, R4, RZ, PT ;  /* 0x000000ff0400720c */ /* 0x004fc80003f25070 */
[----:B------:R-:W-:-:S13]  /*fae0*/  ISETP.NE.AND.EX P1, PT, R5, RZ, PT, P1 ;  /* 0x000000ff0500720c */ /* 0x000fda0003f25310 */
[----:B------:R-:W2:Y:S02]  /*faf0*/  @P1 LDC.64 R4, c[0x0][0xc08] ;  /* 0x00030200ff041b82 */ /* 0x000ea40000000a00 */
[----:B--2---:R-:W-:-:S05]  /*fb00*/  @P1 IMAD.WIDE R4, R164, 0x4, R4 ;  /* 0x00000004a4041825 */ /* 0x004fca00078e0204 */
[----:B------:R0:W5:Y:S01]  /*fb10*/  @P1 LDG.E R0, desc[UR36][R4.64] ;  /* 0x0000002404001981 */ /* 0x000162000c1e1900 */
[----:B---3--:R-:W-:Y:S02]  /*fb20*/  ISETP.NE.AND P2, PT, R17, 0x1, PT ;  /* 0x000000011100780c */ /* 0x008fe40003f45270 */
[----:B------:R-:W-:Y:S02]  /*fb30*/  ISETP.GE.AND P3, PT, R174, 0x80, PT ;  /* 0x00000080ae00780c */ /* 0x000fe40003f66270 */
[----:B------:R-:W-:-:S09]  /*fb40*/  SHF.R.S32.HI R7, RZ, 0x1f, R164 ;  /* 0x0000001fff077819 */ /* 0x000fd200000114a4 */
[----:B------:R-:W2:Y:S08]  /*fb50*/  @P2 LDC R16, c[0x0][0xbec] ;  /* 0x0002fb00ff102b82 */ /* 0x000eb00000000800 */
[----:B------:R-:W3:Y:S01]  /*fb60*/  @P2 LDC R21, c[0x0][0xbf0] ;  /* 0x0002fc00ff152b82 */ /* 0x000ee20000000800 */
[----:B0-----:R-:W-:Y:S05]  /*fb70*/  @P1 BRA `(.L_x_1335) ;  /* 0x0000000000101947 */ /* 0x001fea0003800000 */
[----:B------:R-:W-:Y:S05]  /*fb80*/  @!P0 BRA `(.L_x_1335) ;  /* 0x00000000000c8947 */ /* 0x000fea0003800000 */
[----:B------:R-:W4:Y:S04]  /*fb90*/  LDG.E R5, desc[UR36][R2.64] ;  /* 0x0000002402057981 */ /* 0x000f28000c1e1900 */
[----:B-----5:R-:W4:Y:S02]  /*fba0*/  LDG.E R0, desc[UR36][R2.64+0x4] ;  /* 0x0000042402007981 */ /* 0x020f24000c1e1900 */
[----:B----4-:R-:W-:-:S07]  /*fbb0*/  IMAD.IADD R0, R0, 0x1, -R5 ;  /* 0x0000000100007824 */ /* 0x010fce00078e0a05 */
.L_x_1335:
[----:B------:R-:W-:Y:S01]  /*fbc0*/  BSSY B1, `(.L_x_1336) ;  /* 0x000002d000017945 */ /* 0x000fe20003800000 */
[----:B------:R-:W-:Y:S02]  /*fbd0*/  SHF.R.S32.HI R10, RZ, 0x1f, R163 ;  /* 0x0000001fff0a7819 */ /* 0x000fe400000114a3 */
[----:B------:R-:W-:Y:S02]  /*fbe0*/  SEL R13, R164, RZ, !P0 ;  /* 0x000000ffa40d7207 */ /* 0x000fe40004000000 */
[----:B------:R-:W-:Y:S02]  /*fbf0*/  SEL R12, R7, RZ, !P0 ;  /* 0x000000ff070c7207 */ /* 0x000fe40004000000 */
[----:B-----5:R-:W-:Y:S01]  /*fc00*/  SHF.R.S32.HI R11, RZ, 0x1f, R6 ;  /* 0x0000001fff0b7819 */ /* 0x020fe20000011406 */
[----:B------:R-:W-:Y:S06]  /*fc10*/  @P3 BRA `(.L_x_1337) ;  /* 0x00000000009c3947 */ /* 0x000fec0003800000 */
[----:B------:R-:W0:Y:S01]  /*fc20*/  S2R R3, SR_TID.X ;  /* 0x0000000000037919 */ /* 0x000e220000002100 */
[----:B------:R-:W4:Y:S02]  /*fc30*/  LDC R14, c[0x0][0xbe8] ;  /* 0x0002fa00ff0e7b82 */ /* 0x000f240000000800 */
[----:B----4-:R-:W-:Y:S01]  /*fc40*/  IMAD R2, R0, R14, RZ ;  /* 0x0000000e00027224 */ /* 0x010fe200078e02ff */
[----:B0-----:R-:W-:-:S04]  /*fc50*/  IADD3 R9, R18, -0x80, R3 ;  /* 0xffffff8012097810 */ /* 0x001fc80007ffe003 */
        /* <DEDUP_REMOVED lines=9> */
[----:B------:R-:W0:Y:S01]  /*fcf0*/  @P0 LDC R4, c[0x0][0xbec] ;  /* 0x0002fb00ff040b82 */ /* 0x000e220000000800 */
[----:B------:R-:W-:Y:S01]  /*fd00*/  IMAD R7, R163, UR5, R8 ;  /* 0x00000005a3077c24 */ /* 0x000fe2000f8e0208 */
[----:B------:R-:W-:-:S03]  /*fd10*/  ULDC.64 UR4, c[0x0][0xb98] ;  /* 0x0002e60000047ab9 */ /* 0x000fc60000000a00 */
[----:B------:R-:W-:-:S03]  /*fd20*/  IMAD.IADD R3, R3, 0x1, R7 ;  /* 0x0000000103037824 */ /* 0x000fc600078e0207 */
[----:B------:R-:W4:Y:S01]  /*fd30*/  @P0 LDC R15, c[0x0][0xbf0] ;  /* 0x0002fc00ff0f0b82 */ /* 0x000f220000000800 */
[----:B------:R-:W-:-:S04]  /*fd40*/  IMAD.WIDE.U32 R2, R13, UR4, R2 ;  /* 0x000000040d027c25 */ /* 0x000fc8000f8e0002 */
[----:B0-----:R-:W-:-:S05]  /*fd50*/  @P0 IMAD.HI.U32 R4, R9, R4, RZ ;  /* 0x0000000409040227 */ /* 0x001fca00078e00ff */
[----:B----4-:R-:W-:Y:S01]  /*fd60*/  @P0 SHF.R.U32.HI R5, RZ, R15, R4 ;  /* 0x0000000fff050219 */ /* 0x010fe20000011604 */
[----:B------:R-:W-:-:S03]  /*fd70*/  IMAD R4, R12, UR4, RZ ;  /* 0x000000040c047c24 */ /* 0x000fc6000f8e02ff */
[----:B------:R-:W-:Y:S01]  /*fd80*/  IADD3 R2, P0, R5, R2, RZ ;  /* 0x0000000205027210 */ /* 0x000fe20007f1e0ff */
[----:B------:R-:W-:Y:S02]  /*fd90*/  IMAD.MOV R7, RZ, RZ, -R5 ;  /* 0x000000ffff077224 */ /* 0x000fe400078e0a05 */
[----:B------:R-:W-:Y:S01]  /*fda0*/  IMAD R8, R13, UR5, R4 ;  /* 0x000000050d087c24 */ /* 0x000fe2000f8e0204 */
[----:B------:R-:W-:Y:S01]  /*fdb0*/  ULDC.64 UR4, c[0x0][0xb88] ;  /* 0x0002e20000047ab9 */ /* 0x000fe20000000a00 */
[----:B------:R-:W-:Y:S01]  /*fdc0*/  IMAD R7, R14, R7, R9 ;  /* 0x000000070e077224 */ /* 0x000fe200078e0209 */
[----:B------:R-:W-:-:S04]  /*fdd0*/  SHF.R.S32.HI R9, RZ, 0x1f, R5 ;  /* 0x0000001fff097819 */ /* 0x000fc80000011405 */
        /* <DEDUP_REMOVED lines=11> */
.L_x_1337:
[----:B------:R-:W-:Y:S05]  /*fe90*/  BSYNC B1 ;  /* 0x0000000000017941 */ /* 0x000fea0003800000 */
.L_x_1336:
[----:B------:R-:W-:Y:S01]  /*fea0*/  ULDC.64 UR4, c[0x0][0xaa0] ;  /* 0x0002a80000047ab9 */ /* 0x000fe20000000a00 */
[----:B------:R-:W-:Y:S01]  /*feb0*/  LEA R7, R162, R165, 0x5 ;  /* 0x000000a5a2077211 */ /* 0x000fe200078e28ff */
[----:B0-----:R-:W-:Y:S01]  /*fec0*/  IMAD R3, R11, UR4, RZ ;  /* 0x000000040b037c24 */ /* 0x001fe2000f8e02ff */
[----:B------:R-:W-:Y:S03]  /*fed0*/  BSSY B1, `(.L_x_1338) ;  /* 0x0000036000017945 */ /* 0x000fe60003800000 */
[C---:B------:R-:W-:Y:S02]  /*fee0*/  IMAD R5, R6.reuse, UR5, R3 ;  /* 0x0000000506057c24 */ /* 0x040fe4000f8e0203 */
[----:B------:R-:W-:Y:S01]  /*fef0*/  IMAD.WIDE.U32 R2, R6, UR4, RZ ;  /* 0x0000000406027c25 */ /* 0x000fe2000f8e00ff */
[----:B------:R-:W-:-:S03]  /*ff00*/  ULDC.64 UR4, c[0x0][0xae8] ;  /* 0x0002ba0000047ab9 */ /* 0x000fc60000000a00 */
[----:B------:R-:W-:Y:S02]  /*ff10*/  IMAD.IADD R9, R18, 0x1, R7 ;  /* 0x0000000112097824 */ /* 0x000fe400078e0207 */
[----:B------:R-:W-:Y:S02]  /*ff20*/  IMAD.IADD R3, R3, 0x1, R5 ;  /* 0x0000000103037824 */ /* 0x000fe400078e0205 */
[----:B------:R-:W-:Y:S02]  /*ff30*/  IMAD R6, R10, UR4, RZ ;  /* 0x000000040a067c24 */ /* 0x000fe4000f8e02ff */
[----:B--2---:R-:W-:-:S04]  /*ff40*/  @P2 IMAD.HI.U32 R4, R9, R16, RZ ;  /* 0x0000001009042227 */ /* 0x004fc800078e00ff */
[C---:B------:R-:W-:Y:S02]  /*ff50*/  IMAD R7, R163.reuse, UR5, R6 ;  /* 0x00000005a3077c24 */ /* 0x040fe4000f8e0206 */
[----:B------:R-:W-:Y:S01]  /*ff60*/  IMAD.WIDE.U32 R2, R163, UR4, R2 ;  /* 0x00000004a3027c25 */ /* 0x000fe2000f8e0002 */
[----:B------:R-:W-:-:S03]  /*ff70*/  ULDC.64 UR4, c[0x0][0xaf0] ;  /* 0x0002bc0000047ab9 */ /* 0x000fc60000000a00 */
[----:B------:R-:W-:Y:S01]  /*ff80*/  IMAD.MOV.U32 R5, RZ, RZ, R9 ;  /* 0x000000ffff057224 */ /* 0x000fe200078e0009 */
[----:B---3--:R-:W-:Y:S01]  /*ff90*/  @P2 SHF.R.U32.HI R5, RZ, R21, R4 ;  /* 0x00000015ff052219 */ /* 0x008fe20000011604 */
[----:B------:R-:W-:Y:S02]  /*ffa0*/  IMAD R6, R12, UR4, RZ ;  /* 0x000000040c067c24 */ /* 0x000fe4000f8e02ff */
[----:B------:R-:W-:Y:S01]  /*ffb0*/  IMAD.IADD R3, R3, 0x1, R7 ;  /* 0x0000000103037824 */ /* 0x000fe200078e0207 */
[----:B------:R-:W-:Y:S01]  /*ffc0*/  SHF.R.S32.HI R4, RZ, 0x1f, R5 ;  /* 0x0000001fff047819 */ /* 0x000fe20000011405 */
[C---:B------:R-:W-:Y:S02]  /*ffd0*/  IMAD R7, R13.reuse, UR5, R6 ;  /* 0x000000050d077c24 */ /* 0x040fe4000f8e0206 */
[----:B------:R-:W-:Y:S01]  /*ffe0*/  IMAD.WIDE.U32 R2, R13, UR4, R2 ;  /* 0x000000040d027c25 */ /* 0x000fe2000f8e0002 */
[----:B------:R-:W-:-:S03]  /*fff0*/  ULDC.64 UR4, c[0x0][0xae0] ;  /* 0x0002b80000047ab9 */ /* 0x000fc60000000a00 */
[----:B------:R-:W-:Y:S02]  /*10000*/  IMAD.MOV R6, RZ, RZ, -R5 ;  /* 0x000000ffff067224 */ /* 0x000fe400078e0a05 */
        /* <DEDUP_REMOVED lines=9> */
[----:B------:R-:W-:Y:S02]  /*100a0*/  IMAD.IADD R18, R165, 0x1, R18 ;  /* 0x00000001a5127824 */ /* 0x000fe400078e0212 */
        /* <DEDUP_REMOVED lines=24> */
.L_x_1339:
[----:B------:R-:W-:Y:S05]  /*10230*/  BSYNC B1 ;  /* 0x0000000000017941 */ /* 0x000fea0003800000 */
.L_x_1338:
[----:B---3--:R3:W0:Y:S01]  /*10240*/  SHFL.IDX PT, R0, R5, 0x1, 0x181f ;  /* 0x00381f0005007f89 */ /* 0x00862200000e0000 */
[----:B------:R-:W-:Y:S03]  /*10250*/  BSSY B1, `(.L_x_1340) ;  /* 0x000000c000017945 */ /* 0x000fe60003800000 */
[----:B--2-4-:R3:W2:Y:S01]  /*10260*/  SHFL.IDX PT, R2, R4, 0x1, 0x181f ;  /* 0x00381f0004027f89 */ /* 0x0146a200000e0000 */
        /* <DEDUP_REMOVED lines=10> */
.L_x_1341:
[----:B------:R-:W-:Y:S05]  /*10310*/  BSYNC B1 ;  /* 0x0000000000017941 */ /* 0x000fea0003800000 */
.L_x_1340:
[----:B0-----:R0:W0:Y:S01]  /*10320*/  SHFL.IDX PT, R0, R5, 0x2, 0x181f ;  /* 0x00581f0005007f89 */ /* 0x00102200000e0000 */
[----:B------:R-:W-:Y:S03]  /*10330*/  BSSY B1, `(.L_x_1342) ;  /* 0x000000c000017945 */ /* 0x000fe60003800000 */
[----:B--2-4-:R2:W4:Y:S01]  /*10340*/  SHFL.IDX PT, R2, R4, 0x2, 0x181f ;  /* 0x00581f0004027f89 */ /* 0x01452200000e0000 */
        /* <DEDUP_REMOVED lines=10> */
.L_x_1343:
[----:B------:R-:W-:Y:S05]  /*103f0*/  BSYNC B1 ;  /* 0x0000000000017941 */ /* 0x000fea0003800000 */
.L_x_1342:
[----:B0-----:R-:W-:Y:S01]  /*10400*/  VIADD R0, R18, 0x60 ;  /* 0x0000006012007836 */ /* 0x001fe20000000000 */
[----:B---3--:R-:W0:Y:S04]  /*10410*/  SHFL.IDX PT, R5, R5, 0x3, 0x181f ;  /* 0x00781f0005057f89 */ /* 0x008e2800000e0000 */
[----:B------:R-:W-:Y:S01]  /*10420*/  ISETP.GE.AND P0, PT, R0, R17, PT ;  /* 0x000000110000720c */ /* 0x000fe20003f06270 */
[----:B----4-:R3:W4:-:S12]  /*10430*/  SHFL.IDX PT, R2, R4, 0x3, 0x181f ;  /* 0x00781f0004027f89 */ /* 0x01071800000e0000 */
[----:B---3--:R-:W-:Y:S05]  /*10440*/  @P0 BRA `(.L_x_1334) ;  /* 0x0000000000240947 */ /* 0x008fea0003800000 */
        /* <DEDUP_REMOVED lines=9> */
.L_x_1334:
[----:B------:R-:W-:Y:S05]  /*104e0*/  BSYNC B0 ;  /* 0x0000000000007941 */ /* 0x000fea0003800000 */
.L_x_1325:
[----:B------:R-:W-:Y:S02]  /*104f0*/  ULDC UR4, c[0x0][0xc3c] ;  /* 0x00030f0000047ab9 */ /* 0x000fe40000000800 */
[----:B-1----:R-:W-:-:S13]  /*10500*/  ISETP.GE.AND P0, PT, R47, UR4, PT ;  /* 0x000000042f007c0c */ /* 0x002fda000bf06270 */
[----:B------:R-:W-:Y:S05]  /*10510*/  @!P0 BRA `(.L_x_1344) ;  /* 0xffffff0800008947 */ /* 0x000fea000383ffff */
[----:B------:R-:W-:Y:S05]  /*10520*/  EXIT ;  /* 0x000000000000794d */ /* 0x000fea0003800000 */
.L_x_1235:
[----:B------:R-:W-:-:S08]  /*10530*/  NOP ;  /* 0x0000000000007918 */ /* 0x000fd00000000000 */
[----:B0-----:R-:W0:-:S00]  /*10540*/  USETMAXREG.DEALLOC.CTAPOOL 0x28 ;  /* 0x00000028000079c8 */ /* 0x001e0000080e0500 */
[----:B0-----:R-:W2:Y:S01]  /*10550*/  LDL.LU R2, [R1] ;  /* 0x0000000001027983 */ /* 0x001ea20000300800 */
[----:B------:R-:W-:-:S06]  /*10560*/  LOP3.LUT R0, R0, 0x3, RZ, 0xc0, !PT ;  /* 0x0000000300007812 */ /* 0x000fcc00078ec0ff */
[----:B------:R-:W0:Y:S02]  /*10570*/  SHFL.IDX PT, R0, R0, RZ, 0x1f ;  /* 0x00001fff00007589 */ /* 0x000e2400000e0000 */
[----:B0-----:R-:W-:Y:S01]  /*10580*/  ISETP.NE.AND P0, PT, R0, RZ, PT ;  /* 0x000000ff0000720c */ /* 0x001fe20003f05270 */
[----:B------:R-:W-:Y:S01]  /*10590*/  IMAD.MOV.U32 R0, RZ, RZ, RZ ;  /* 0x000000ffff007224 */ /* 0x000fe200078e00ff */
[----:B--2---:R-:W-:-:S11]  /*105a0*/  LOP3.LUT R2, R2, 0xfffffeff, RZ, 0xc0, !PT ;  /* 0xfffffeff02027812 */ /* 0x004fd600078ec0ff */
[----:B------:R-:W-:-:S05]  /*105b0*/  @P0 LOP3.LUT R2, R2, 0x100, RZ, 0xfc, !PT ;  /* 0x0000010002020812 */ /* 0x000fca00078efcff */
[----:B------:R0:W-:Y:S01]  /*105c0*/  STL [R1], R2 ;  /* 0x0000000201007387 */ /* 0x0001e20000100800 */
[----:B------:R-:W-:Y:S05]  /*105d0*/  @!P0 BRA `(.L_x_1345) ;  /* 0x00000000001c8947 */ /* 0x000fea0003800000 */
[----:B------:R-:W1:Y:S08]  /*105e0*/  S2UR UR5, SR_CgaCtaId ;  /* 0x00000000000579c3 */ /* 0x000e700000008800 */
[----:B------:R-:W-:Y:S06]  /*105f0*/  BAR.SYNC.DEFER_BLOCKING 0x5, 0x180 ;  /* 0x0146000000007b1d */ /* 0x000fec0000010000 */
[----:B------:R-:W-:-:S02]  /*10600*/  UMOV UR4, 0x400 ;  /* 0x0000040000047882 */ /* 0x000fc40000000000 */
[----:B-1----:R-:W-:-:S09]  /*10610*/  ULEA UR4, UR5, UR4, 0x18 ;  /* 0x0000000405047291 */ /* 0x002fd2000f8ec03f */
[----:B------:R-:W1:Y:S01]  /*10620*/  LDS.128 R16, [UR4+0x2a8d0] ;  /* 0x02a8d004ff107984 */ /* 0x000e620008000c00 */
[----:B------:R-:W-:Y:S06]  /*10630*/  BAR.ARV 0x4, 0x180 ;  /* 0x0106000000007b1d */ /* 0x000fec0000002000 */
[----:B------:R-:W-:Y:S05]  /*10640*/  BRA `(.L_x_1346) ;  /* 0x00000008008c7947 */ /* 0x000fea0003800000 */
.L_x_1345:
[----:B0-----:R-:W0:Y:S01]  /*10650*/  S2R R2, SR_TID.X ;  /* 0x0000000000027919 */ /* 0x001e220000002100 */
        /* <DEDUP_REMOVED lines=36> */
[----:B------:R-:W-:Y:S01]  /*108a0*/  IMAD.MOV.U32 R4, RZ, RZ, R3 ;  /* 0x000000ffff047224 */ /* 0x000fe200078e0003 */
[----:B------:R-:W-:Y:S01]  /*108b0*/  UMOV UR4, URZ ;  /* 0x0000003f00047c82 */ /* 0x000fe20008000000 */
[----:B------:R-:W-:-:S05]  /*108c0*/  ULDC UR5, c[0x0][0xc38] ;  /* 0x00030e0000057ab9 */ /* 0x000fca0000000800 */
.L_x_1351:
        /* <DEDUP_REMOVED lines=12> */
.L_x_1350:
[----:B------:R-:W-:Y:S05]  /*10990*/  BSYNC B0 ;  /* 0x0000000000007941 */ /* 0x000fea0003800000 */
.L_x_1349:
        /* <DEDUP_REMOVED lines=17> */
[----:B------:R-:W-:-:S05]  /*10ab0*/  IMAD.IADD R4, R3, 0x1, R4 ;  /* 0x0000000103047824 */ /* 0x000fca00078e0204 */
[----:B------:R-:W-:-:S13]  /*10ac0*/  ISETP.GT.AND P6, PT, R4, UR6, PT ;  /* 0x0000000604007c0c */ /* 0x000fda000bfc4270 */
[----:B------:R-:W-:Y:S05]  /*10ad0*/  @!P6 BRA `(.L_x_1351) ;  /* 0xfffffffc007ce947 */ /* 0x000fea000383ffff */
.L_x_1347:
[----:B------:R-:W-:-:S04]  /*10ae0*/  IMAD.IADD R11, R4, 0x1, -R3 ;  /* 0x00000001040b7824 */ /* 0x000fc800078e0a03 */
[----:B------:R-:W-:-:S05]  /*10af0*/  IMAD R2, R6, UR5, R11 ;  /* 0x0000000506027c24 */ /* 0x000fca000f8e020b */
[----:B------:R-:W-:Y:S02]  /*10b00*/  ISETP.GT.AND P0, PT, R2, UR6, PT ;  /* 0x0000000602007c0c */ /* 0x000fe4000bf04270 */
[----:B------:R-:W0:Y:S11]  /*10b10*/  LDC.64 R2, c[0x0][0xc90] ;  /* 0x00032400ff027b82 */ /* 0x000e360000000a00 */
[----:B------:R-:W-:-:S04]  /*10b20*/  VOTE.ANY R8, PT, !P0 ;  /* 0x0000000000087806 */ /* 0x000fc800040e0100 */
[----:B------:R-:W1:Y:S02]  /*10b30*/  POPC R13, R8 ;  /* 0x00000008000d7309 */ /* 0x000e640000000000 */
[----:B-1----:R-:W-:-:S04]  /*10b40*/  VIADD R19, R13, UR4 ;  /* 0x000000040d137c36 */ /* 0x002fc80008000000 */
[----:B0-----:R-:W-:-:S05]  /*10b50*/  IMAD.WIDE R2, R19, 0x4, R2 ;  /* 0x0000000413027825 */ /* 0x001fca00078e0202 */
[----:B------:R-:W2:Y:S01]  /*10b60*/  LDG.E R7, desc[UR36][R2.64] ;  /* 0x0000002402077981 */ /* 0x000ea2000c1e1900 */
[----:B------:R-:W-:-:S03]  /*10b70*/  ISETP.NE.AND P0, PT, R8, RZ, PT ;  /* 0x000000ff0800720c */ /* 0x000fc60003f05270 */
[----:B------:R-:W2:Y:S02]  /*10b80*/  SHFL.IDX PT, R0, R0, R13, 0x1f ;  /* 0x00001f0d00007589 */ /* 0x000ea400000e0000 */
[----:B--2---:R-:W-:-:S05]  /*10b90*/  IMAD R4, R0, R7, RZ ;  /* 0x0000000700047224 */ /* 0x004fca00078e02ff */
[----:B------:R-:W-:-:S04]  /*10ba0*/  IABS R12, R4 ;  /* 0x00000004000c7213 */ /* 0x000fc80000000000 */
[----:B------:R-:W0:Y:S08]  /*10bb0*/  I2F.RP R9, R12 ;  /* 0x0000000c00097306 */ /* 0x000e300000209400 */
[----:B0-----:R-:W0:Y:S02]  /*10bc0*/  MUFU.RCP R9, R9 ;  /* 0x0000000900097308 */ /* 0x001e240000001000 */
[----:B0-----:R-:W-:-:S06]  /*10bd0*/  VIADD R10, R9, 0xffffffe ;  /* 0x0ffffffe090a7836 */ /* 0x001fcc0000000000 */
[----:B------:R0:W1:Y:S01]  /*10be0*/  F2I.FTZ.U32.TRUNC.NTZ R3, R10 ;  /* 0x0000000a00037305 */ /* 0x000062000021f000 */
[----:B------:R-:W-:Y:S05]  /*10bf0*/  @!P0 BRA `(.L_x_1352) ;  /* 0x0000000000088947 */ /* 0x000fea0003800000 */
[----:B------:R-:W-:-:S05]  /*10c00*/  VIADD R9, R13, 0xffffffff ;  /* 0xffffffff0d097836 */ /* 0x000fca0000000000 */
[----:B------:R2:W3:Y:S02]  /*10c10*/  SHFL.IDX PT, R16, R6, R9, 0x1f ;  /* 0x00001f0906107589 */ /* 0x0004e400000e0000 */
.L_x_1352:
[----:B-1----:R-:W-:Y:S02]  /*10c20*/  IMAD.MOV R2, RZ, RZ, -R3 ;  /* 0x000000ffff027224 */ /* 0x002fe400078e0a03 */
[----:B---3--:R-:W-:Y:S02]  /*10c30*/  IMAD R16, R16, UR5, R11 ;  /* 0x0000000510107c24 */ /* 0x008fe4000f8e020b */
[----:B------:R-:W-:Y:S01]  /*10c40*/  IMAD.MOV.U32 R11, RZ, RZ, R2 ;  /* 0x000000ffff0b7224 */ /* 0x000fe200078e0002 */
[----:B------:R-:W-:Y:S02]  /*10c50*/  IABS R2, R4 ;  /* 0x0000000400027213 */ /* 0x000fe40000000000 */
[----:B--2---:R-:W-:Y:S01]  /*10c60*/  IADD3 R9, -R16, UR6, RZ ;  /* 0x0000000610097c10 */ /* 0x004fe2000fffe1ff */
[----:B------:R-:W-:Y:S02]  /*10c70*/  IMAD R11, R11, R12, RZ ;  /* 0x0000000c0b0b7224 */ /* 0x000fe400078e02ff */
[----:B------:R-:W-:Y:S01]  /*10c80*/  IMAD.MOV R8, RZ, RZ, -R2 ;  /* 0x000000ffff087224 */ /* 0x000fe200078e0a02 */
[----:B------:R-:W-:Y:S01]  /*10c90*/  IABS R6, R9 ;  /* 0x0000000900067213 */ /* 0x000fe20000000000 */
[----:B------:R-:W-:-:S04]  /*10ca0*/  IMAD.MOV.U32 R2, RZ, RZ, RZ ;  /* 0x000000ffff027224 */ /* 0x000fc800078e00ff */
[----:B------:R-:W-:-:S04]  /*10cb0*/  IMAD.HI.U32 R2, R3, R11, R2 ;  /* 0x0000000b03027227 */ /* 0x000fc800078e0002 */
[----:B------:R-:W-:Y:S02]  /*10cc0*/  IMAD.MOV.U32 R3, RZ, RZ, R6 ;  /* 0x000000ffff037224 */ /* 0x000fe400078e0006 */
        /* <DEDUP_REMOVED lines=12> */
[----:B------:R-:W-:-:S05]  /*10d90*/  @!P1 LOP3.LUT R2, RZ, R4, RZ, 0x33, !PT ;  /* 0x00000004ff029212 */ /* 0x000fca00078e33ff */
[----:B------:R-:W-:Y:S02]  /*10da0*/  IMAD R11, R7, R2, RZ ;  /* 0x00000002070b7224 */ /* 0x000fe400078e02ff */
[----:B------:R-:W-:Y:S02]  /*10db0*/  IMAD.MOV R2, RZ, RZ, -R2 ;  /* 0x000000ffff027224 */ /* 0x000fe400078e0a02 */
[----:B------:R-:W-:Y:S02]  /*10dc0*/  IMAD.MOV R6, RZ, RZ, -R11 ;  /* 0x000000ffff067224 */ /* 0x000fe400078e0a0b */
[----:B------:R-:W-:Y:S02]  /*10dd0*/  IMAD R4, R4, R2, R9 ;  /* 0x0000000204047224 */ /* 0x000fe400078e0209 */
[----:B------:R-:W-:Y:S01]  /*10de0*/  IMAD.MOV.U32 R2, RZ, RZ, RZ ;  /* 0x000000ffff027224 */ /* 0x000fe200078e00ff */
[----:B------:R-:W-:Y:S02]  /*10df0*/  VIADDMNMX R13, R6, UR5, R7, PT ;  /* 0x00000005060d7c46 */ /* 0x000fe4000b800107 */
[----:B------:R-:W-:-:S02]  /*10e00*/  IABS R9, R4 ;  /* 0x0000000400097213 */ /* 0x000fc40000000000 */
[-C--:B------:R-:W-:Y:S01]  /*10e10*/  IABS R8, R13.reuse ;  /* 0x0000000d00087213 */ /* 0x080fe20000000000 */
[----:B------:R-:W-:Y:S01]  /*10e20*/  IMAD.MOV R18, RZ, RZ, -R13 ;  /* 0x000000ffff127224 */ /* 0x000fe200078e0a0d */
[----:B0-----:R-:W-:Y:S02]  /*10e30*/  IABS R10, R13 ;  /* 0x0000000d000a7213 */ /* 0x001fe40000000000 */
[----:B------:R-:W0:Y:S08]  /*10e40*/  I2F.RP R6, R8 ;  /* 0x0000000800067306 */ /* 0x000e300000209400 */
[----:B0-----:R-:W0:Y:S02]  /*10e50*/  MUFU.RCP R6, R6 ;  /* 0x0000000600067308 */ /* 0x001e240000001000 */
[----:B0-----:R-:W-:-:S06]  /*10e60*/  VIADD R3, R6, 0xffffffe ;  /* 0x0ffffffe06037836 */ /* 0x001fcc0000000000 */
[----:B------:R-:W0:Y:S02]  /*10e70*/  F2I.FTZ.U32.TRUNC.NTZ R3, R3 ;  /* 0x0000000300037305 */ /* 0x000e24000021f000 */
[----:B0-----:R-:W-:-:S04]  /*10e80*/  IMAD.MOV R7, RZ, RZ, -R3 ;  /* 0x000000ffff077224 */ /* 0x001fc800078e0a03 */
[----:B------:R-:W-:-:S04]  /*10e90*/  IMAD R7, R7, R8, RZ ;  /* 0x0000000807077224 */ /* 0x000fc800078e02ff */
[----:B------:R-:W-:Y:S01]  /*10ea0*/  IMAD.HI.U32 R2, R3, R7, R2 ;  /* 0x0000000703027227 */ /* 0x000fe200078e0002 */
[----:B------:R-:W-:-:S05]  /*10eb0*/  IADD3 R3, RZ, -R10, RZ ;  /* 0x8000000aff037210 */ /* 0x000fca0007ffe0ff */
        /* <DEDUP_REMOVED lines=8> */
[----:B------:R-:W-:Y:S01]  /*10f40*/  ISETP.GE.AND P2, PT, R3, RZ, PT ;  /* 0x000000ff0300720c */ /* 0x000fe20003f46270 */
[----:B------:R-:W-:-:S06]  /*10f50*/  IMAD.IADD R3, R4, 0x1, R11 ;  /* 0x0000000104037824 */ /* 0x000fcc00078e020b */
[----:B------:R-:W-:-:S06]  /*10f60*/  @P0 VIADD R2, R2, 0x1 ;  /* 0x0000000102020836 */ /* 0x000fcc0000000000 */
[----:B------:R-:W-:Y:S01]  /*10f70*/  @!P2 IMAD.MOV R2, RZ, RZ, -R2 ;  /* 0x000000ffff02a224 */ /* 0x000fe200078e0a02 */
[----:B------:R-:W-:-:S04]  /*10f80*/  @!P1 LOP3.LUT R2, RZ, R13, RZ, 0x33, !PT ;  /* 0x0000000dff029212 */ /* 0x000fc800078e33ff */
[----:B------:R-:W-:Y:S01]  /*10f90*/  LOP3.LUT R17, RZ, R2, RZ, 0x33, !PT ;  /* 0x00000002ff117212 */ /* 0x000fe200078e33ff */
[----:B------:R-:W-:-:S04]  /*10fa0*/  IMAD R18, R2, R18, R3 ;  /* 0x0000001202127224 */ /* 0x000fc800078e0203 */
[----:B------:R-:W-:Y:S01]  /*10fb0*/  IMAD.IADD R17, R0, 0x1, R17 ;  /* 0x0000000100117824 */ /* 0x000fe200078e0211 */
[----:B------:R-:W-:Y:S06]  /*10fc0*/  BRA `(.L_x_1353) ;  /* 0x0000000000147947 */ /* 0x000fec0003800000 */
.L_x_1348:
[----:B------:R-:W-:Y:S01]  /*10fd0*/  ULDC UR4, c[0x0][0xc3c] ;  /* 0x00030f0000047ab9 */ /* 0x000fe20000000800 */
[----:B------:R-:W-:Y:S02]  /*10fe0*/  IMAD.MOV.U32 R17, RZ, RZ, RZ ;  /* 0x000000ffff117224 */ /* 0x000fe400078e00ff */
[----:B------:R-:W-:Y:S02]  /*10ff0*/  IMAD.U32 R16, RZ, RZ, UR6 ;  /* 0x00000006ff107e24 */ /* 0x000fe4000f8e00ff */
[----:B------:R-:W-:Y:S02]  /*11000*/  IMAD.MOV.U32 R18, RZ, RZ, RZ ;  /* 0x000000ffff127224 */ /* 0x000fe400078e00ff */
[----:B------:R-:W-:-:S07]  /*11010*/  IMAD.U32 R19, RZ, RZ, UR4 ;  /* 0x00000004ff137e24 */ /* 0x000fce000f8e00ff */
.L_x_1353:
[----:B------:R-:W-:-:S13]  /*11020*/  ISETP.NE.AND P0, PT, R5, RZ, PT ;  /* 0x000000ff0500720c */ /* 0x000fda0003f05270 */
[----:B------:R-:W0:Y:S01]  /*11030*/  @!P0 S2R R3, SR_CgaCtaId ;  /* 0x0000000000038919 */ /* 0x000e220000008800 */
[----:B------:R-:W-:-:S04]  /*11040*/  @!P0 MOV R0, 0x400 ;  /* 0x0000040000008802 */ /* 0x000fc80000000f00 */
[----:B0-----:R-:W-:-:S05]  /*11050*/  @!P0 LEA R0, R3, R0, 0x18 ;  /* 0x0000000003008211 */ /* 0x001fca00078ec0ff */
[----:B------:R2:W-:Y:S01]  /*11060*/  @!P0 STS.128 [R0+0x2a8d0], R16 ;  /* 0x02a8d01000008388 */ /* 0x0005e20000000c00 */
[----:B------:R-:W-:Y:S06]  /*11070*/  BAR.ARV 0x5, 0x180 ;  /* 0x0146000000007b1d */ /* 0x000fec0000002000 */
.L_x_1346:
[----:B------:R3:W-:Y:S01]  /*11080*/  STL [R1+0x14], RZ ;  /* 0x000014ff01007387 */ /* 0x0007e20000100800 */
[----:B------:R-:W-:Y:S01]  /*11090*/  ULDC UR4, c[0x0][0xc3c] ;  /* 0x00030f0000047ab9 */ /* 0x000fe20000000800 */
[----:B------:R-:W-:Y:S01]  /*110a0*/  IMAD.MOV.U32 R27, RZ, RZ, 0x1 ;  /* 0x00000001ff1b7424 */ /* 0x000fe200078e00ff */
[----:B-1----:R-:W-:Y:S01]  /*110b0*/  ISETP.GE.AND P0, PT, R19, UR4, PT ;  /* 0x0000000413007c0c */ /* 0x002fe2000bf06270 */
[----:B------:R-:W-:-:S12]  /*110c0*/  IMAD.MOV.U32 R25, RZ, RZ, RZ ;  /* 0x000000ffff197224 */ /* 0x000fd800078e00ff */
[----:B---3--:R-:W-:Y:S05]  /*110d0*/  @P0 BRA `(.L_x_1354) ;  /* 0x0000004c005c0947 */ /* 0x008fea0003800000 */
[----:B--2---:R-:W2:Y:S01]  /*110e0*/  LDL R0, [R1+0x18] ;  /* 0x0000180001007983 */ /* 0x004ea20000100800 */
[----:B------:R-:W1:Y:S01]  /*110f0*/  S2UR UR5, SR_CgaCtaId ;  /* 0x00000000000579c3 */ /* 0x000e620000008800 */
[----:B------:R-:W-:Y:S01]  /*11100*/  BSSY B8, `(.L_x_1354) ;  /* 0x00004d4000087945 */ /* 0x000fe20003800000 */
[----:B------:R-:W-:Y:S01]  /*11110*/  IMAD.MOV.U32 R27, RZ, RZ, 0x1 ;  /* 0x00000001ff1b7424 */ /* 0x000fe200078e00ff */
[----:B------:R-:W3:Y:S01]  /*11120*/  S2R R5, SR_TID.X ;  /* 0x0000000000057919 */ /* 0x000ee20000002100 */
[----:B------:R-:W-:Y:S01]  /*11130*/  IMAD.MOV.U32 R25, RZ, RZ, RZ ;  /* 0x000000ffff197224 */ /* 0x000fe200078e00ff */
[----:B------:R-:W-:Y:S01]  /*11140*/  ULDC UR39, c[0x0][0xc] ;  /* 0x0000030000277ab9 */ /* 0x000fe20000000800 */
[----:B------:R4:W-:Y:S01]  /*11150*/  STL [R1+0x14], RZ ;  /* 0x000014ff01007387 */ /* 0x0009e20000100800 */
[C---:B---3--:R-:W-:Y:S02]  /*11160*/  LOP3.LUT R4, R5.reuse, 0x7f, RZ, 0xc0, !PT ;  /* 0x0000007f05047812 */ /* 0x048fe400078ec0ff */
[----:B--2---:R-:W-:Y:S01]  /*11170*/  R2UR UR4, R0 ;  /* 0x00000000000472ca */ /* 0x004fe200000e0000 */
[----:B------:R-:W-:-:S05]  /*11180*/  IMAD.SHL.U32 R0, R5, 0x8, RZ ;  /* 0x0000000805007824 */ /* 0x000fca00078e00ff */
[----:B0-----:R-:W-:-:S04]  /*11190*/  LOP3.LUT R2, R0, 0x1f8, RZ, 0xc0, !PT ;  /* 0x000001f800027812 */ /* 0x001fc800078ec0ff */
[----:B------:R-:W-:Y:S01]  /*111a0*/  LOP3.LUT R3, R2, 0x38, R5, 0x78, !PT ;  /* 0x0000003802037812 */ /* 0x000fe200078e7805 */
[----:B------:R-:W-:Y:S01]  /*111b0*/  IMAD.SHL.U32 R2, R5, 0x10, RZ ;  /* 0x0000001005027824 */ /* 0x000fe200078e00ff */
[----:B------:R-:W-:Y:S01]  /*111c0*/  SHF.R.U32.HI R5, RZ, 0x3, R4 ;  /* 0x00000003ff057819 */ /* 0x000fe20000011604 */
[----:B------:R-:W-:Y:S01]  /*111d0*/  ULOP3.LUT UR38, UR4, 0x2, URZ, 0xfc, !UPT ;  /* 0x0000000204267892 */ /* 0x000fe2000f8efc3f */
[----:B------:R-:W-:Y:S02]  /*111e0*/  LOP3.LUT R32, R3, 0x200, R0, 0xf8, !PT ;  /* 0x0000020003207812 */ /* 0x000fe400078ef800 */
[----:B------:R-:W-:Y:S01]  /*111f0*/  UMOV UR4, 0x400 ;  /* 0x0000040000047882 */ /* 0x000fe20000000000 */
[----:B------:R-:W-:Y:S01]  /*11200*/  LOP3.LUT R4, R0, 0x38, RZ, 0xc0, !PT ;  /* 0x0000003800047812 */ /* 0x000fe200078ec0ff */
[----:B-1----:R-:W-:Y:S01]  /*11210*/  ULEA UR4, UR5, UR4, 0x18 ;  /* 0x0000000405047291 */ /* 0x002fe2000f8ec03f */
[----:B------:R-:W-:Y:S02]  /*11220*/  LOP3.LUT R3, R5, 0x70, R2, 0xf8, !PT ;  /* 0x0000007005037812 */ /* 0x000fe400078ef802 */
[----:B------:R-:W-:-:S02]  /*11230*/  LOP3.LUT R2, R4, 0x40, RZ, 0xfc, !PT ;  /* 0x0000004004027812 */ /* 0x000fc400078efcff */
[----:B------:R-:W-:Y:S01]  /*11240*/  LOP3.LUT R0, R4, 0x80, RZ, 0xfc, !PT ;  /* 0x0000008004007812 */ /* 0x000fe200078efcff */
[----:B------:R-:W-:-:S04]  /*11250*/  IMAD.U32 R22, RZ, RZ, UR4 ;  /* 0x00000004ff167e24 */ /* 0x000fc8000f8e00ff */
[----:B----4-:R-:W-:-:S07]  /*11260*/  IMAD R33, R32, 0x2, R22 ;  /* 0x0000000220217824 */ /* 0x010fce00078e0216 */
.L_x_1425:
[----:B------:R-:W-:Y:S05]  /*11270*/  YIELD ;  /* 0x0000000000007946 */ /* 0x000fea0003800000 */
[----:B------:R-:W-:Y:S01]  /*11280*/  ULDC.64 UR4, c[0x0][0xa28] ;  /* 0x00028a0000047ab9 */ /* 0x000fe20000000a00 */
[----:B-12---:R-:W2:Y:S01]  /*11290*/  LDL.LU R6, [R1] ;  /* 0x0000000001067983 */ /* 0x006ea20000300800 */
[----:B------:R-:W-:Y:S01]  /*112a0*/  ISETP.NE.U32.AND P0, PT, RZ, UR4, PT ;  /* 0x00000004ff007c0c */ /* 0x000fe2000bf05070 */
[----:B------:R-:W-:-:S03]  /*112b0*/  IMAD.MOV.U32 R36, RZ, RZ, RZ ;  /* 0x000000ffff247224 */ /* 0x000fc600078e00ff */
[----:B------:R-:W-:Y:S01]  /*112c0*/  ISETP.NE.AND.EX P0, PT, RZ, UR5, PT, P0 ;  /* 0x00000005ff007c0c */ /* 0x000fe2000bf05300 */
[----:B------:R-:W-:-:S12]  /*112d0*/  ULDC.64 UR4, c[0x0][0xa18] ;  /* 0x0002860000047ab9 */ /* 0x000fd80000000a00 */
[----:B0-----:R-:W0:Y:S02]  /*112e0*/  @P0 LDC.64 R2, c[0x0][0xa28] ;  /* 0x00028a00ff020b82 */ /* 0x001e240000000a00 */
[----:B0-----:R-:W-:-:S05]  /*112f0*/  @P0 IMAD.WIDE R2, R19, 0x4, R2 ;  /* 0x0000000413020825 */ /* 0x001fca00078e0202 */
[----:B------:R0:W5:Y:S01]  /*11300*/  @P0 LDG.E R36, desc[UR36][R2.64] ;  /* 0x0000002402240981 */ /* 0x000162000c1e1900 */
[----:B------:R-:W-:Y:S01]  /*11310*/  ISETP.NE.U32.AND P0, PT, RZ, UR4, PT ;  /* 0x00000004ff007c0c */ /* 0x000fe2000bf05070 */
[----:B------:R-:W-:-:S03]  /*11320*/  IMAD.MOV.U32 R34, RZ, RZ, RZ ;  /* 0x000000ffff227224 */ /* 0x000fc600078e00ff */
[----:B------:R-:W-:Y:S01]  /*11330*/  ISETP.NE.AND.EX P1, PT, RZ, UR5, PT, P0 ;  /* 0x00000005ff007c0c */ /* 0x000fe2000bf25300 */
[----:B------:R-:W-:Y:S02]  /*11340*/  ULDC.64 UR4, c[0x0][0xa00] ;  /* 0x0002800000047ab9 */ /* 0x000fe40000000a00 */
[----:B------:R-:W-:Y:S01]  /*11350*/  ISETP.NE.U32.AND P0, PT, RZ, UR4, PT ;  /* 0x00000004ff007c0c */ /* 0x000fe2000bf05070 */
[----:B0-----:R-:W0:Y:S03]  /*11360*/  LDC.64 R2, c[0x0][0xa00] ;  /* 0x00028000ff027b82 */ /* 0x001e260000000a00 */
[----:B------:R-:W-:Y:S01]  /*11370*/  ISETP.NE.AND.EX P2, PT, RZ, UR5, PT, P0 ;  /* 0x00000005ff007c0c */ /* 0x000fe2000bf45300 */
[----:B------:R-:W-:-:S05]  /*11380*/  ULDC.64 UR4, c[0x0][0x418] ;  /* 0x0001060000047ab9 */ /* 0x000fca0000000a00 */
[----:B------:R-:W1:Y:S01]  /*11390*/  @P1 LDC.64 R4, c[0x0][0xa18] ;  /* 0x00028600ff041b82 */ /* 0x000e620000000a00 */
[----:B0-----:R-:W-:-:S06]  /*113a0*/  IMAD.WIDE R2, R19, 0x4, R2 ;  /* 0x0000000413027825 */ /* 0x001fcc00078e0202 */
[----:B------:R0:W5:Y:S01]  /*113b0*/  @P2 LDG.E R34, desc[UR36][R2.64] ;  /* 0x0000002402222981 */ /* 0x000162000c1e1900 */
[----:B-1----:R-:W-:-:S05]  /*113c0*/  @P1 IMAD.WIDE R4, R19, 0x4, R4 ;  /* 0x0000000413041825 */ /* 0x002fca00078e0204 */
[----:B------:R0:W5:Y:S01]  /*113d0*/  @P1 LDG.E R29, desc[UR36][R4.64] ;  /* 0x00000024041d1981 */ /* 0x000162000c1e1900 */
[----:B------:R-:W-:-:S03]  /*113e0*/  UISETP.NE.U32.AND UP0, UPT, UR4, URZ, UPT ;  /* 0x0000003f0400728c */ /* 0x000fc6000bf05070 */
[----:B------:R-:W-:Y:S01]  /*113f0*/  ULDC UR4, c[0x0][0x424] ;  /* 0x0001090000047ab9 */ /* 0x000fe20000000800 */
[----:B------:R-:W-:-:S03]  /*11400*/  UISETP.NE.AND.EX UP0, UPT, UR5, URZ, UPT, UP0 ;  /* 0x0000003f0500728c */ /* 0x000fc6000bf05300 */
[----:B------:R-:W-:Y:S01]  /*11410*/  ULDC UR5, c[0x0][0x2f0] ;  /* 0x0000bc0000057ab9 */ /* 0x000fe20000000800 */
[----:B------:R-:W-:-:S04]  /*11420*/  USEL UR4, UR4, 0x1, UP0 ;  /* 0x0000000104047887 */ /* 0x000fc80008000000 */
[----:B------:R-:W-:-:S06]  /*11430*/  UIMAD UR4, UR4, UR5, URZ ;  /* 0x00000005040472a4 */ /* 0x000fcc000f8e023f */
[----:B------:R-:W-:Y:S01]  /*11440*/  IMAD.U32 R35, RZ, RZ, UR4 ;  /* 0x00000004ff237e24 */ /* 0x000fe2000f8e00ff */
[----:B--2---:R-:W-:-:S04]  /*11450*/  LOP3.LUT R6, R6, 0xffffff7f, RZ, 0xc0, !PT ;  /* 0xffffff7f06067812 */ /* 0x004fc800078ec0ff */
[----:B------:R-:W-:-:S05]  /*11460*/  @P2 LOP3.LUT R6, R6, 0x80, RZ, 0xfc, !PT ;  /* 0x0000008006062812 */ /* 0x000fca00078efcff */
[----:B------:R0:W-:Y:S01]  /*11470*/  STL [R1], R6 ;  /* 0x0000000601007387 */ /* 0x0001e20000100800 */
[----:B---3--:R-:W-:Y:S05]  /*11480*/  @P1 BRA `(.L_x_1355) ;  /* 0x0000000000181947 */ /* 0x008fea0003800000 */
[----:B------:R-:W-:Y:S02]  /*11490*/  ULDC UR4, c[0x0][0x288] ;  /* 0x0000a20000047ab9 */ /* 0x000fe40000000800 */
[----:B-----5:R-:W-:Y:S01]  /*114a0*/  IMAD.U32 R29, RZ, RZ, UR4 ;  /* 0x00000004ff1d7e24 */ /* 0x020fe2000f8e00ff */
[----:B------:R-:W-:Y:S06]  /*114b0*/  @!P2 BRA `(.L_x_1355) ;  /* 0x00000000000ca947 */ /* 0x000fec0003800000 */
[----:B------:R-:W2:Y:S04]  /*114c0*/  LDG.E R0, desc[UR36][R2.64] ;  /* 0x0000002402007981 */ /* 0x000ea8000c1e1900 */
[----:B------:R-:W2:Y:S02]  /*114d0*/  LDG.E R29, desc[UR36][R2.64+0x4] ;  /* 0x00000424021d7981 */ /* 0x000ea4000c1e1900 */
[----:B--2---:R-:W-:-:S07]  /*114e0*/  IMAD.IADD R29, R29, 0x1, -R0 ;  /* 0x000000011d1d7824 */ /* 0x004fce00078e0a00 */
.L_x_1355:
[----:B------:R-:W-:Y:S02]  /*114f0*/  ULDC.64 UR4, c[0x0][0xa20] ;  /* 0x0002880000047ab9 */ /* 0x000fe40000000a00 */
[----:B------:R-:W-:-:S04]  /*11500*/  ISETP.NE.U32.AND P0, PT, RZ, UR4, PT ;  /* 0x00000004ff007c0c */ /* 0x000fc8000bf05070 */
[----:B------:R-:W-:-:S13]  /*11510*/  ISETP.NE.AND.EX P0, PT, RZ, UR5, PT, P0 ;  /* 0x00000005ff007c0c */ /* 0x000fda000bf05300 */
[----:B------:R-:W-:Y:S05]  /*11520*/  @!P0 BRA `(.L_x_1356) ;  /* 0x0000000000108947 */ /* 0x000fea0003800000 */
[----:B0-----:R-:W0:Y:S02]  /*11530*/  LDC.64 R2, c[0x0][0xa20] ;  /* 0x00028800ff027b82 */ /* 0x001e240000000a00 */
[----:B0-----:R-:W-:-:S05]  /*11540*/  IMAD.WIDE R2, R19, 0x4, R2 ;  /* 0x0000000413027825 */ /* 0x001fca00078e0202 */
[----:B------:R1:W5:Y:S01]  /*11550*/  LDG.E R35, desc[UR36][R2.64] ;  /* 0x0000002402237981 */ /* 0x000362000c1e1900 */
[----:B------:R-:W-:Y:S05]  /*11560*/  BRA `(.L_x_1357) ;  /* 0x0000000000247947 */ /* 0x000fea0003800000 */
.L_x_1356:
        /* <DEDUP_REMOVED lines=8> */
[----:B--2---:R-:W-:-:S07]  /*115f0*/  IMAD.IADD R35, R0, 0x1, -R35 ;  /* 0x0000000100237824 */ /* 0x004fce00078e0a23 */
.L_x_1357:
[----:B------:R-:W2:Y:S01]  /*11600*/  LDC R0, c[0x0][0x448] ;  /* 0x00011200ff007b82 */ /* 0x000ea20000000800 */
[----:B------:R-:W-:Y:S02]  /*11610*/  IMAD.MOV.U32 R24, RZ, RZ, R6 ;  /* 0x000000ffff187224 */ /* 0x000fe400078e0006 */
[----:B------:R-:W-:Y:S02]  /*11620*/  IMAD.SHL.U32 R26, R17, 0x80, RZ ;  /* 0x00000080111a7824 */ /* 0x000fe400078e00ff */
[----:B-----5:R-:W-:Y:S01]  /*11630*/  IMAD.IADD R35, R35, 0x1, -R36 ;  /* 0x0000000123237824 */ /* 0x020fe200078e0a24 */
[----:B------:R-:W-:Y:S02]  /*11640*/  LOP3.LUT R24, R24, 0xffffffbf, RZ, 0xc0, !PT ;  /* 0xffffffbf18187812 */ /* 0x000fe400078ec0ff */
[----:B01----:R-:W0:Y:S01]  /*11650*/  LDC.64 R2, c[0x0][0x9e0] ;  /* 0x00027800ff027b82 */ /* 0x003e220000000a00 */
[----:B--2---:R-:W-:Y:S01]  /*11660*/  ISETP.NE.AND P2, PT, R0, 0x1, PT ;  /* 0x000000010000780c */ /* 0x004fe20003f45270 */
[----:B------:R-:W-:Y:S01]  /*11670*/  VIADD R0, R26, 0x7f ;  /* 0x0000007f1a007836 */ /* 0x000fe20000000000 */
[----:B0-----:R-:W-:-:S11]  /*11680*/  ISETP.GE.AND P1, PT, R3, 0x1, PT ;  /* 0x000000010300780c */ /* 0x001fd60003f26270 */
[----:B------:R-:W0:Y:S01]  /*11690*/  @P2 LDC R5, c[0x0][0x44c] ;  /* 0x00011300ff052b82 */ /* 0x000e220000000800 */
[----:B------:R-:W-:-:S05]  /*116a0*/  @P2 LOP3.LUT R24, R24, 0x40, RZ, 0xfc, !PT ;  /* 0x0000004018182812 */ /* 0x000fca00078efcff */
[----:B------:R1:W-:Y:S02]  /*116b0*/  STL [R1], R24 ;  /* 0x0000001801007387 */ /* 0x0003e40000100800 */
[----:B------:R-:W2:Y:S01]  /*116c0*/  @P2 LDC R7, c[0x0][0x450] ;  /* 0x00011400ff072b82 */ /* 0x000ea20000000800 */
[----:B0-----:R-:W-:Y:S01]  /*116d0*/  @P2 IMAD.HI.U32 R4, R0, R5, RZ ;  /* 0x0000000500042227 */ /* 0x001fe200078e00ff */
[----:B------:R-:W-:-:S04]  /*116e0*/  IADD3 R5, R35, 0x1, -R29 ;  /* 0x0000000123057810 */ /* 0x000fc80007ffe81d */
[----:B--2---:R-:W-:-:S05]  /*116f0*/  @P2 SHF.R.U32.HI R0, RZ, R7, R4 ;  /* 0x00000007ff002219 */ /* 0x004fca0000011604 */
[----:B------:R-:W-:-:S04]  /*11700*/  IMAD.IADD R7, R5, 0x1, R0 ;  /* 0x0000000105077824 */ /* 0x000fc800078e0200 */
[----:B------:R-:W-:Y:S01]  /*11710*/  IMAD.IADD R2, R7, 0x1, R2 ;  /* 0x0000000107027824 */ /* 0x000fe200078e0202 */
[----:B-1----:R-:W-:Y:S06]  /*11720*/  @!P1 BRA `(.L_x_1358) ;  /* 0x0000000000489947 */ /* 0x002fec0003800000 */
[C---:B------:R-:W-:Y:S01]  /*11730*/  ISETP.GT.AND P0, PT, R7.reuse, RZ, PT ;  /* 0x000000ff0700720c */ /* 0x040fe20003f04270 */
[----:B------:R-:W-:Y:S01]  /*11740*/  BSSY B0, `(.L_x_1359) ;  /* 0x000000e000007945 */ /* 0x000fe20003800000 */
[----:B------:R-:W-:-:S11]  /*11750*/  VIADD R0, R7, 0xffffffff ;  /* 0xffffffff07007836 */ /* 0x000fd60000000000 */
        /* <DEDUP_REMOVED lines=8> */
.L_x_1360:
[----:B------:R-:W-:-:S13]  /*117e0*/  ISETP.NE.AND P0, PT, R3, 0x1, PT ;  /* 0x000000010300780c */ /* 0x000fda0003f05270 */
[----:B------:R-:W0:Y:S02]  /*117f0*/  @P0 LDC.64 R4, c[0x0][0x9e8] ;  /* 0x00027a00ff040b82 */ /* 0x000e240000000a00 */
[----:B0-----:R-:W-:-:S05]  /*11800*/  @P0 IMAD.HI.U32 R4, R0, R4, RZ ;  /* 0x0000000400040227 */ /* 0x001fca00078e00ff */
[----:B------:R-:W-:-:S07]  /*11810*/  @P0 SHF.R.U32.HI R0, RZ, R5, R4 ;  /* 0x00000005ff000219 */ /* 0x000fce0000011604 */
.L_x_1361:
[----:B------:R-:W-:Y:S05]  /*11820*/  BSYNC B0 ;  /* 0x0000000000007941 */ /* 0x000fea0003800000 */
.L_x_1359:
[----:B------:R-:W-:-:S05]  /*11830*/  IMAD R5, R0, R3, R3 ;  /* 0x0000000300057224 */ /* 0x000fca00078e0203 */
[----:B------:R-:W-:-:S07]  /*11840*/  VIMNMX R2, R2, R5, PT ;  /* 0x0000000502027248 */ /* 0x000fce0003fe0100 */
.L_x_1358:
[----:B------:R-:W0:Y:S01]  /*11850*/  @P2 LDC R5, c[0x0][0x44c] ;  /* 0x00011300ff052b82 */ /* 0x000e220000000800 */
[----:B------:R-:W-:Y:S01]  /*11860*/  VIADD R2, R2, 0x5f ;  /* 0x0000005f02027836 */ /* 0x000fe20000000000 */
[----:B------:R-:W-:Y:S01]  /*11870*/  ULDC UR4, c[0x0][0x9dc] ;  /* 0x0002770000047ab9 */ /* 0x000fe20000000800 */
[----:B------:R-:W-:-:S05]  /*11880*/  IMAD.MOV.U32 R0, RZ, RZ, R26 ;  /* 0x000000ffff007224 */ /* 0x000fca00078e001a */
[----:B------:R-:W1:Y:S01]  /*11890*/  @P2 LDC R7, c[0x0][0x450] ;  /* 0x00011400ff072b82 */ /* 0x000e620000000800 */
[----:B0-----:R-:W-:-:S05]  /*118a0*/  @P2 IMAD.HI.U32 R4, R26, R5, RZ ;  /* 0x000000051a042227 */ /* 0x001fca00078e00ff */
[----:B-1----:R-:W-:Y:S01]  /*118b0*/  @P2 SHF.R.U32.HI R0, RZ, R7, R4 ;  /* 0x00000007ff002219 */ /* 0x002fe20000011604 */
[----:B------:R-:W-:-:S04]  /*118c0*/  IMAD.HI R4, R2, 0x2aaaaaab, RZ ;  /* 0x2aaaaaab02047827 */ /* 0x000fc800078e02ff */
[----:B------:R-:W-:Y:S01]  /*118d0*/  VIADD R2, R35, 0x5f ;  /* 0x0000005f23027836 */ /* 0x000fe20000000000 */
[----:B------:R-:W-:-:S03]  /*118e0*/  SHF.R.U32.HI R5, RZ, 0x1f, R4 ;  /* 0x0000001fff057819 */ /* 0x000fc60000011604 */
[----:B------:R-:W-:Y:S01]  /*118f0*/  IMAD.HI R2, R2, 0x2aaaaaab, RZ ;  /* 0x2aaaaaab02027827 */ /* 0x000fe200078e02ff */
[----:B------:R-:W-:-:S04]  /*11900*/  LEA.HI.SX32 R4, R4, R5, 0x1c ;  /* 0x0000000504047211 */ /* 0x000fc800078fe2ff */
[----:B------:R-:W-:-:S04]  /*11910*/  SHF.R.U32.HI R5, RZ, 0x1f, R2 ;  /* 0x0000001fff057819 */ /* 0x000fc80000011602 */
[----:B------:R-:W-:Y:S02]  /*11920*/  LEA.HI.SX32 R5, R2, R5, 0x1c ;  /* 0x0000000502057211 */ /* 0x000fe400078fe2ff */
[----:B------:R-:W-:Y:S02]  /*11930*/  IADD3 R2, R0, R35, -R29 ;  /* 0x0000002300027210 */ /* 0x000fe40007ffe81d */
[----:B------:R-:W-:-:S03]  /*11940*/  VIMNMX R23, R5, R4, PT ;  /* 0x0000000405177248 */ /* 0x000fc60003fe0100 */
[----:B------:R-:W-:Y:S02]  /*11950*/  VIADD R0, R2, -UR4 ;  /* 0x8000000402007c36 */ /* 0x000fe40008000000 */
[----:B------:R0:W-:Y:S01]  /*11960*/  STL [R1+0x10], R23 ;  /* 0x0000101701007387 */ /* 0x0001e20000100800 */
[----:B------:R-:W-:Y:S05]  /*11970*/  @!P1 BRA `(.L_x_1362) ;  /* 0x0000000000449947 */ /* 0x000fea0003800000 */
[----:B------:R-:W-:Y:S01]  /*11980*/  ISETP.GT.AND P0, PT, R2, -0x1, PT ;  /* 0xffffffff0200780c */ /* 0x000fe20003f04270 */
[----:B------:R-:W-:-:S12]  /*11990*/  BSSY B0, `(.L_x_1363) ;  /* 0x000000d000007945 */ /* 0x000fd80003800000 */
[----:B------:R-:W-:Y:S05]  /*119a0*/  @P0 BRA `(.L_x_1364) ;  /* 0x00000000001c0947 */ /* 0x000fea0003800000 */
[----:B------:R-:W-:Y:S02]  /*119b0*/  ISETP.NE.AND P0, PT, R3, 0x1, PT ;  /* 0x000000010300780c */ /* 0x000fe40003f05270 */
[----:B------:R-:W-:-:S11]  /*119c0*/  LOP3.LUT R7, RZ, R2, RZ, 0x33, !PT ;  /* 0x00000002ff077212 */ /* 0x000fd600078e33ff */
[----:B------:R-:W1:Y:S02]  /*119d0*/  @P0 LDC.64 R4, c[0x0][0x9e8] ;  /* 0x00027a00ff040b82 */ /* 0x000e640000000a00 */
[----:B-1----:R-:W-:-:S05]  /*119e0*/  @P0 IMAD.HI.U32 R4, R7, R4, RZ ;  /* 0x0000000407040227 */ /* 0x002fca00078e00ff */
[----:B------:R-:W-:-:S04]  /*119f0*/  @P0 SHF.R.U32.HI R7, RZ, R5, R4 ;  /* 0x00000005ff070219 */ /* 0x000fc80000011604 */
[----:B------:R-:W-:Y:S01]  /*11a00*/  LOP3.LUT R2, RZ, R7, RZ, 0x33, !PT ;  /* 0x00000007ff027212 */ /* 0x000fe200078e33ff */
[----:B------:R-:W-:Y:S06]  /*11a10*/  BRA `(.L_x_1365) ;  /* 0x0000000000107947 */ /* 0x000fec0003800000 */
.L_x_1364:
[----:B------:R-:W-:-:S13]  /*11a20*/  ISETP.NE.AND P0, PT, R3, 0x1, PT ;  /* 0x000000010300780c */ /* 0x000fda0003f05270 */
[----:B------:R-:W1:Y:S02]  /*11a30*/  @P0 LDC.64 R4, c[0x0][0x9e8] ;  /* 0x00027a00ff040b82 */ /* 0x000e640000000a00 */
[----:B-1----:R-:W-:-:S05]  /*11a40*/  @P0 IMAD.HI.U32 R4, R2, R4, RZ ;  /* 0x0000000402040227 */ /* 0x002fca00078e00ff */
[----:B------:R-:W-:-:S07]  /*11a50*/  @P0 SHF.R.U32.HI R2, RZ, R5, R4 ;  /* 0x00000005ff020219 */ /* 0x000fce0000011604 */
.L_x_1365:
[----:B------:R-:W-:Y:S05]  /*11a60*/  BSYNC B0 ;  /* 0x0000000000007941 */ /* 0x000fea0003800000 */
.L_x_1363:
[----:B------:R-:W-:-:S05]  /*11a70*/  IMAD R3, R2, R3, RZ ;  /* 0x0000000302037224 */ /* 0x000fca00078e02ff */
[----:B------:R-:W-:-:S07]  /*11a80*/  VIMNMX R0, R0, R3, !PT ;  /* 0x0000000300007248 */ /* 0x000fce0007fe0100 */
.L_x_1362:
[----:B------:R-:W-:Y:S01]  /*11a90*/  IMAD.HI R0, R0, 0x2aaaaaab, RZ ;  /* 0x2aaaaaab00007827 */ /* 0x000fe200078e02ff */
[----:B------:R-:W-:Y:S04]  /*11aa0*/  BSSY B7, `(.L_x_1366) ;  /* 0x0000377000077945 */ /* 0x000fe80003800000 */
[----:B------:R-:W-:-:S04]  /*11ab0*/  SHF.R.U32.HI R3, RZ, 0x1f, R0 ;  /* 0x0000001fff037819 */ /* 0x000fc80000011600 */
[----:B------:R-:W-:-:S04]  /*11ac0*/  LEA.HI.SX32 R3, R0, R3, 0x1c ;  /* 0x0000000300037211 */ /* 0x000fc800078fe2ff */
[----:B------:R-:W-:-:S04]  /*11ad0*/  VIMNMX R37, RZ, R3, !PT ;  /* 0x00000003ff257248 */ /* 0x000fc80007fe0100 */
[----:B------:R-:W-:-:S13]  /*11ae0*/  ISETP.GT.AND P0, PT, R23, R37, PT ;  /* 0x000000251700720c */ /* 0x000fda0003f04270 */
        /* <DEDUP_REMOVED lines=8> */
[----:B------:R-:W1:Y:S08]  /*11b70*/  FLO.U32 R0, UR4 ;  /* 0x0000000400007d00 */ /* 0x000e7000080e0000 */
[----:B------:R-:W2:Y:S01]  /*11b80*/  POPC R5, UR4 ;  /* 0x0000000400057d09 */ /* 0x000ea20008000000 */
[----:B-1----:R-:W-:-:S13]  /*11b90*/  ISETP.EQ.U32.AND P0, PT, R0, R7, PT ;  /* 0x000000070000720c */ /* 0x002fda0003f02070 */
[----:B--2---:R-:W2:Y:S01]  /*11ba0*/  @P0 ATOMG.E.ADD.STRONG.GPU PT, R3, desc[UR36][R2.64], R5 ;  /* 0x00000005020309a8 */ /* 0x004ea200081ee1e4 */
[----:B------:R-:W1:Y:S02]  /*11bb0*/  S2R R4, SR_LTMASK ;  /* 0x0000000000047919 */ /* 0x000e640000003900 */
[----:B-1----:R-:W-:-:S04]  /*11bc0*/  LOP3.LUT R4, R4, UR4, RZ, 0xc0, !PT ;  /* 0x0000000404047c12 */ /* 0x002fc8000f8ec0ff */
[----:B------:R-:W1:Y:S01]  /*11bd0*/  POPC R7, R4 ;  /* 0x0000000400077309 */ /* 0x000e620000000000 */
[----:B--2---:R-:W1:Y:S02]  /*11be0*/  SHFL.IDX PT, R0, R3, R0, 0x1f ;  /* 0x00001f0003007589 */ /* 0x004e6400000e0000 */
[----:B-1----:R-:W-:Y:S01]  /*11bf0*/  IADD3 R16, R0, UR39, R7 ;  /* 0x0000002700107c10 */ /* 0x002fe2000fffe007 */
[----:B------:R-:W-:Y:S06]  /*11c00*/  BRA `(.L_x_1368) ;  /* 0x0000003400807947 */ /* 0x000fec0003800000 */
.L_x_1367:
        /* <DEDUP_REMOVED lines=8> */
[----:B------:R-:W-:Y:S02]  /*11c90*/  IMAD.U32 R4, RZ, RZ, UR6 ;  /* 0x00000006ff047e24 */ /* 0x000fe4000f8e00ff */
[----:B------:R-:W1:Y:S01]  /*11ca0*/  LDC.64 R2, c[0x4][R2] ;  /* 0x0100000002027b82 */ /* 0x000e620000000a00 */
        /* <DEDUP_REMOVED lines=9> */
[----:B01----:R-:W-:Y:S05]  /*11d40*/  CALL.ABS.NOINC R2 ;  /* 0x0000000002007343 */ /* 0x003fea0003c00000 */
.L_x_1370:
[----:B------:R-:W-:Y:S05]  /*11d50*/  BSYNC B6 ;  /* 0x0000000000067941 */ /* 0x000fea0003800000 */
.L_x_1369:
        /* <DEDUP_REMOVED lines=9> */
[----:B------:R-:W-:Y:S01]  /*11df0*/  MOV R4, UR6 ;  /* 0x0000000600047c02 */ /* 0x000fe20008000f00 */
[----:B------:R-:W-:Y:S02]  /*11e00*/  IMAD.U32 R5, RZ, RZ, UR7 ;  /* 0x00000007ff057e24 */ /* 0x000fe4000f8e00ff */
[----:B------:R-:W-:Y:S02]  /*11e10*/  IMAD.U32 R6, RZ, RZ, UR8 ;  /* 0x00000008ff067e24 */ /* 0x000fe4000f8e00ff */
[----:B------:R-:W-:-:S02]  /*11e20*/  IMAD.U32 R7, RZ, RZ, UR9 ;  /* 0x00000009ff077e24 */ /* 0x000fc4000f8e00ff */
[----:B------:R-:W-:Y:S02]  /*11e30*/  IMAD.U32 R10, RZ, RZ, UR4 ;  /* 0x00000004ff0a7e24 */ /* 0x000fe4000f8e00ff */
[----:B------:R-:W-:Y:S02]  /*11e40*/  IMAD.U32 R11, RZ, RZ, UR5 ;  /* 0x00000005ff0b7e24 */ /* 0x000fe4000f8e00ff */
[----:B------:R-:W-:Y:S02]  /*11e50*/  IMAD.MOV.U32 R8, RZ, RZ, 0x70 ;  /* 0x00000070ff087424 */ /* 0x000fe400078e00ff */
[----:B------:R-:W-:Y:S02]  /*11e60*/  IMAD.MOV.U32 R12, RZ, RZ, 0x1 ;  /* 0x00000001ff0c7424 */ /* 0x000fe400078e00ff */
[----:B-1----:R-:W-:-:S07]  /*11e70*/  IMAD.MOV.U32 R13, RZ, RZ, RZ ;  /* 0x000000ffff0d7224 */ /* 0x002fce00078e00ff */
[----:B------:R-:W-:-:S07]  /*11e80*/  LEPC R20, `(.L_x_1373) ;  /* 0x000000001014794e */ /* 0x000fce0000000000 */
[----:B0-2---:R-:W-:Y:S05]  /*11e90*/  CALL.ABS.NOINC R2 ;  /* 0x0000000002007343 */ /* 0x005fea0003c00000 */
.L_x_1373:
[----:B------:R0:W1:Y:S01]  /*11ea0*/  LDC.64 R2, c[0x4][R17] ;  /* 0x0100000011027b82 */ /* 0x0000620000000a00 */
[----:B------:R-:W-:Y:S01]  /*11eb0*/  ULDC.64 UR6, c[0x4][0x90] ;  /* 0x0100240000067ab9 */ /* 0x000fe20000000a00 */
[----:B------:R-:W-:Y:S01]  /*11ec0*/  ULDC.64 UR8, c[0x4][0x98] ;  /* 0x0100260000087ab9 */ /* 0x000fe20000000a00 */
[----:B------:R-:W-:Y:S01]  /*11ed0*/  ULDC.64 UR4, c[0x4][0x18] ;  /* 0x0100060000047ab9 */ /* 0x000fe20000000a00 */
[----:B------:R-:W-:Y:S02]  /*11ee0*/  IMAD.U32 R4, RZ, RZ, UR6 ;  /* 0x00000006ff047e24 */ /* 0x000fe4000f8e00ff */
[----:B------:R-:W-:Y:S02]  /*11ef0*/  IMAD.U32 R5, RZ, RZ, UR7 ;  /* 0x00000007ff057e24 */ /* 0x000fe4000f8e00ff */
[----:B------:R-:W-:Y:S02]  /*11f00*/  IMAD.U32 R6, RZ, RZ, UR8 ;  /* 0x00000008ff067e24 */ /* 0x000fe4000f8e00ff */
[----:B------:R-:W-:-:S02]  /*11f10*/  IMAD.U32 R7, RZ, RZ, UR9 ;  /* 0x00000009ff077e24 */ /* 0x000fc4000f8e00ff */
[----:B------:R-:W-:Y:S02]  /*11f20*/  IMAD.U32 R10, RZ, RZ, UR4 ;  /* 0x00000004ff0a7e24 */ /* 0x000fe4000f8e00ff */
[----:B------:R-:W-:Y:S02]  /*11f30*/  IMAD.U32 R11, RZ, RZ, UR5 ;  /* 0x00000005ff0b7e24 */ /* 0x000fe4000f8e00ff */
[----:B------:R-:W-:Y:S02]  /*11f40*/  IMAD.MOV.U32 R8, RZ, RZ, 0x70 ;  /* 0x00000070ff087424 */ /* 0x000fe400078e00ff */
[----:B------:R-:W-:Y:S02]  /*11f50*/  IMAD.MOV.U32 R12, RZ, RZ, 0x1 ;  /* 0x00000001ff0c7424 */ /* 0x000fe400078e00ff */
[----:B0-----:R-:W-:-:S07]  /*11f60*/  IMAD.MOV.U32 R13, RZ, RZ, RZ ;  /* 0x000000ffff0d7224 */ /* 0x001fce00078e00ff */
[----:B------:R-:W-:-:S07]  /*11f70*/  LEPC R20, `(.L_x_1372) ;  /* 0x000000001014794e */ /* 0x000fce0000000000 */
[----:B-1----:R-:W-:Y:S05]  /*11f80*/  CALL.ABS.NOINC R2 ;  /* 0x0000000002007343 */ /* 0x002fea0003c00000 */
.L_x_1372:
[----:B------:R-:W-:Y:S05]  /*11f90*/  BSYNC B6 ;  /* 0x0000000000067941 */ /* 0x000fea0003800000 */
.L_x_1371:
[----:B------:R-:W1:Y:S01]  /*11fa0*/  S2R R2, SR_TID.X ;  /* 0x0000000000027919 */ /* 0x000e620000002100 */
[----:B------:R-:W-:Y:S01]  /*11fb0*/  ULDC.64 UR4, c[0x0][0x9f8] ;  /* 0x00027e0000047ab9 */ /* 0x000fe20000000a00 */
[----:B------:R-:W-:Y:S01]  /*11fc0*/  IMAD.MOV.U32 R31, RZ, RZ, R19 ;  /* 0x000000ffff1f7224 */ /* 0x000fe200078e0013 */
[----:B------:R-:W-:Y:S01]  /*11fd0*/  ISETP.NE.U32.AND P0, PT, RZ, UR4, PT ;  /* 0x00000004ff007c0c */ /* 0x000fe2000bf05070 */
[----:B------:R-:W2:Y:S01]  /*11fe0*/  S2R R21, SR_TID.X ;  /* 0x0000000000157919 */ /* 0x000ea20000002100 */
[----:B------:R-:W3:Y:S01]  /*11ff0*/  LDC R8, c[0x0][0x430] ;  /* 0x00010c00ff087b82 */ /* 0x000ee20000000800 */
[----:B------:R-:W-:Y:S01]  /*12000*/  IMAD.MOV.U32 R20, RZ, RZ, R24 ;  /* 0x000000ffff147224 */ /* 0x000fe200078e0018 */
[----:B------:R-:W-:Y:S01]  /*12010*/  ISETP.NE.AND.EX P0, PT, RZ, UR5, PT, P0 ;  /* 0x00000005ff007c0c */ /* 0x000fe2000bf05300 */
[----:B------:R-:W-:Y:S01]  /*12020*/  ULDC UR4, c[0x0][0x320] ;  /* 0x0000c80000047ab9 */ /* 0x000fe20000000800 */
[----:B-1----:R-:W-:-:S11]  /*12030*/  LOP3.LUT R17, R2, 0x7f, RZ, 0xc0, !PT ;  /* 0x0000007f02117812 */ /* 0x002fd600078ec0ff */
[----:B------:R-:W1:Y:S01]  /*12040*/  @P0 LDC.64 R2, c[0x0][0x9f8] ;  /* 0x00027e00ff020b82 */ /* 0x000e620000000a00 */
[----:B---3--:R-:W-:Y:S02]  /*12050*/  ISETP.NE.AND P1, PT, R8, 0x1, PT ;  /* 0x000000010800780c */ /* 0x008fe40003f25270 */
[----:B------:R-:W-:Y:S01]  /*12060*/  SHF.R.U32.HI R24, RZ, 0x3, R17 ;  /* 0x00000003ff187819 */ /* 0x000fe20000011611 */
[----:B-1----:R-:W-:-:S10]  /*12070*/  @P0 IMAD.WIDE R2, R19, 0x4, R2 ;  /* 0x0000000413020825 */ /* 0x002fd400078e0202 */
[----:B------:R-:W1:Y:S01]  /*12080*/  @P1 LDC R7, c[0x0][0x434] ;  /* 0x00010d00ff071b82 */ /* 0x000e620000000800 */
[----:B------:R3:W4:Y:S01]  /*12090*/  @P0 LDG.E R31, desc[UR36][R2.64] ;  /* 0x00000024021f0981 */ /* 0x000722000c1e1900 */
[----:B--2---:R-:W-:Y:S01]  /*120a0*/  IMAD.SHL.U32 R17, R21, 0x10, RZ ;  /* 0x0000001015117824 */ /* 0x004fe200078e00ff */
[----:B------:R-:W-:-:S05]  /*120b0*/  LOP3.LUT R20, R20, 0xffffffdf, RZ, 0xc0, !PT ;  /* 0xffffffdf14147812 */ /* 0x000fca00078ec0ff */
[----:B------:R-:W2:Y:S01]  /*120c0*/  @P1 LDC R5, c[0x0][0x438] ;  /* 0x00010e00ff051b82 */ /* 0x000ea20000000800 */
[----:B------:R-:W-:Y:S01]  /*120d0*/  LOP3.LUT R17, R24, 0x70, R17, 0xf8, !PT ;  /* 0x0000007018117812 */ /* 0x000fe200078ef811 */
[----:B------:R-:W-:Y:S01]  /*120e0*/  VIADD R24, R23, 0xffffffff ;  /* 0xffffffff17187836 */ /* 0x000fe20000000000 */
[----:B------:R-:W-:Y:S01]  /*120f0*/  @P1 LOP3.LUT R20, R20, 0x20, RZ, 0xfc, !PT ;  /* 0x0000002014141812 */ /* 0x000fe200078efcff */
[----:B0-----:R-:W0:Y:S02]  /*12100*/  S2R R23, SR_TID.X ;  /* 0x0000000000177919 */ /* 0x001e240000002100 */
[----:B------:R-:W-:-:S05]  /*12110*/  IMAD R0, R24, 0x60, R17 ;  /* 0x0000006018007824 */ /* 0x000fca00078e0211 */
[C---:B------:R-:W-:Y:S01]  /*12120*/  ISETP.GE.AND P0, PT, R0.reuse, R35, PT ;  /* 0x000000230000720c */ /* 0x040fe20003f06270 */
[----:B------:R-:W-:-:S03]  /*12130*/  IMAD.IADD R0, R0, 0x1, R36 ;  /* 0x0000000100007824 */ /* 0x000fc600078e0224 */
[----:B------:R-:W-:Y:S01]  /*12140*/  ISETP.GT.U32.OR P0, PT, R17, 0x5f, P0 ;  /* 0x0000005f1100780c */ /* 0x000fe20000704470 */
[----:B-1----:R-:W-:-:S04]  /*12150*/  @P1 IMAD.HI.U32 R6, R0, R7, RZ ;  /* 0x0000000700061227 */ /* 0x002fc800078e00ff */
[----:B------:R-:W-:Y:S01]  /*12160*/  IMAD.MOV.U32 R4, RZ, RZ, R0 ;  /* 0x000000ffff047224 */ /* 0x000fe200078e0000 */
[----:B--2---:R-:W-:-:S07]  /*12170*/  @P1 SHF.R.U32.HI R4, RZ, R5, R6 ;  /* 0x00000005ff041219 */ /* 0x004fce0000011606 */
[----:B---3--:R-:W1:Y:S01]  /*12180*/  @!P0 LDC.64 R2, c[0x0][0x428] ;  /* 0x00010a00ff028b82 */ /* 0x008e620000000a00 */
[----:B------:R-:W-:-:S04]  /*12190*/  IMAD.MOV R5, RZ, RZ, -R4 ;  /* 0x000000ffff057224 */ /* 0x000fc800078e0a04 */
[----:B------:R-:W-:Y:S01]  /*121a0*/  IMAD R0, R8, R5, R0 ;  /* 0x0000000508007224 */ /* 0x000fe200078e0200 */
[----:B------:R-:W-:Y:S01]  /*121b0*/  @!P0 SHF.R.S32.HI R5, RZ, 0x1f, R4 ;  /* 0x0000001fff058819 */ /* 0x000fe20000011404 */
[----:B0-----:R-:W-:-:S05]  /*121c0*/  IMAD.SHL.U32 R23, R23, 0x8, RZ ;  /* 0x0000000817177824 */ /* 0x001fca00078e00ff */
[----:B------:R-:W-:-:S04]  /*121d0*/  LOP3.LUT R23, R23, 0x38, RZ, 0xc0, !PT ;  /* 0x0000003817177812 */ /* 0x000fc800078ec0ff */
[C---:B------:R-:W-:Y:S02]  /*121e0*/  LOP3.LUT R9, R23.reuse, 0x40, RZ, 0xfc, !PT ;  /* 0x0000004017097812 */ /* 0x040fe400078efcff */
[----:B------:R-:W-:Y:S02]  /*121f0*/  ISETP.GE.AND P1, PT, R23, UR4, PT ;  /* 0x0000000417007c0c */ /* 0x000fe4000bf26270 */
[----:B------:R-:W-:Y:S01]  /*12200*/  ISETP.GE.AND P2, PT, R9, UR4, PT ;  /* 0x0000000409007c0c */ /* 0x000fe2000bf46270 */
[----:B------:R-:W-:Y:S01]  /*12210*/  ULDC UR4, c[0x0][0x2f4] ;  /* 0x0000bd0000047ab9 */ /* 0x000fe20000000800 */
[----:B------:R-:W-:Y:S02]  /*12220*/  SEL R28, RZ, 0x1, P1 ;  /* 0x00000001ff1c7807 */ /* 0x000fe40000800000 */
[----:B------:R-:W-:Y:S02]  /*12230*/  LOP3.LUT R20, R20, 0xfffffffb, RZ, 0xc0, !PT ;  /* 0xfffffffb14147812 */ /* 0x000fe400078ec0ff */
[----:B------:R-:W-:Y:S01]  /*12240*/  LOP3.LUT R8, R23, 0x80, RZ, 0xfc, !PT ;  /* 0x0000008017087812 */ /* 0x000fe200078efcff */
[----:B------:R-:W-:Y:S01]  /*12250*/  UMOV UR5, 0xffffffff ;  /* 0xffffffff00057882 */ /* 0x000fe20000000000 */
[----:B----4-:R-:W-:Y:S01]  /*12260*/  SHF.R.S32.HI R6, RZ, 0x1f, R31 ;  /* 0x0000001fff067819 */ /* 0x010fe2000001141f */
[----:B-1----:R-:W-:-:S04]  /*12270*/  @!P0 IMAD.WIDE.U32 R4, R31, R2, R4 ;  /* 0x000000021f048225 */ /* 0x002fc800078e0004 */
[----:B------:R0:W-:Y:S02]  /*12280*/  STL [R1+0x4], R6 ;  /* 0x0000040601007387 */ /* 0x0001e40000100800 */
[----:B0-----:R-:W-:Y:S01]  /*12290*/  @!P0 IMAD R6, R6, R2, RZ ;  /* 0x0000000206068224 */ /* 0x001fe200078e02ff */
[----:B------:R-:W-:-:S03]  /*122a0*/  SEL R2, RZ, 0xffffffff, P2 ;  /* 0xffffffffff027807 */ /* 0x000fc60001000000 */
[----:B------:R-:W-:Y:S02]  /*122b0*/  @!P0 IMAD R6, R31, R3, R6 ;  /* 0x000000031f068224 */ /* 0x000fe400078e0206 */
[----:B------:R-:W-:Y:S01]  /*122c0*/  IMAD.SHL.U32 R3, R2, 0x2, RZ ;  /* 0x0000000202037824 */ /* 0x000fe200078e00ff */
[----:B------:R-:W-:Y:S01]  /*122d0*/  ISETP.GE.AND P2, PT, R23, UR4, PT ;  /* 0x0000000417007c0c */ /* 0x000fe2000bf46270 */
[----:B------:R-:W-:-:S03]  /*122e0*/  @!P0 IMAD.IADD R6, R5, 0x1, R6 ;  /* 0x0000000105068824 */ /* 0x000fc600078e0206 */
[----:B------:R-:W-:Y:S02]  /*122f0*/  LOP3.LUT R28, R3, 0x2, R28, 0xe2, !PT ;  /* 0x00000002031c7812 */ /* 0x000fe400078ee21c */
[----:B------:R-:W0:Y:S07]  /*12300*/  @!P0 LDC.64 R2, c[0x0][0x418] ;  /* 0x00010600ff028b82 */ /* 0x000e2e0000000a00 */
[----:B------:R-:W-:Y:S02]  /*12310*/  @P2 LOP3.LUT R20, R20, 0x4, RZ, 0xfc, !PT ;  /* 0x0000000414142812 */ /* 0x000fe400078efcff */
[----:B0-----:R-:W-:-:S04]  /*12320*/  @!P0 LEA R2, P1, R4, R2, 0x2 ;  /* 0x0000000204028211 */ /* 0x001fc800078210ff */
[----:B------:R-:W-:Y:S01]  /*12330*/  @!P0 LEA.HI.X R3, R4, R3, R6, 0x2, P1 ;  /* 0x0000000304038211 */ /* 0x000fe200008f1406 */
[----:B------:R-:W-:Y:S01]  /*12340*/  IMAD.MOV.U32 R4, RZ, RZ, RZ ;  /* 0x000000ffff047224 */ /* 0x000fe200078e00ff */
[----:B------:R-:W-:Y:S02]  /*12350*/  ISETP.GE.AND P1, PT, R9, UR4, PT ;  /* 0x0000000409007c0c */ /* 0x000fe4000bf26270 */
[----:B------:R-:W-:-:S03]  /*12360*/  LOP3.LUT R20, R20, 0xfffffffd, RZ, 0xc0, !PT ;  /* 0xfffffffd14147812 */ /* 0x000fc600078ec0ff */
[----:B------:R0:W5:Y:S01]  /*12370*/  @!P0 LDG.E R4, desc[UR36][R2.64] ;  /* 0x0000002402048981 */ /* 0x000162000c1e1900 */
[----:B------:R-:W-:-:S07]  /*12380*/  ISETP.GE.AND P0, PT, R8, UR4, PT ;  /* 0x0000000408007c0c */ /* 0x000fce000bf06270 */
[----:B------:R-:W-:Y:S01]  /*12390*/  @P1 LOP3.LUT R20, R20, 0x2, RZ, 0xfc, !PT ;  /* 0x0000000214141812 */ /* 0x000fe200078efcff */
[----:B0-----:R-:W-:-:S03]  /*123a0*/  IMAD.U32 R2, RZ, RZ, UR38 ;  /* 0x00000026ff027e24 */ /* 0x001fc6000f8e00ff */
[----:B------:R-:W-:-:S04]  /*123b0*/  LOP3.LUT R20, R20, 0xfffffffe, RZ, 0xc0, !PT ;  /* 0xfffffffe14147812 */ /* 0x000fc800078ec0ff */
[----:B------:R-:W-:-:S05]  /*123c0*/  @P0 LOP3.LUT R20, R20, 0x1, RZ, 0xfc, !PT ;  /* 0x0000000114140812 */ /* 0x000fca00078efcff */
[----:B------:R0:W-:Y:S01]  /*123d0*/  STL [R1], R20 ;  /* 0x0000001401007387 */ /* 0x0001e20000100800 */
[----:B------:R-:W-:Y:S05]  /*123e0*/  BRA.DIV UR5, `(.L_x_1374) ;  /* 0x00000042055c7947 */ /* 0x000fea000b800000 */
.L_x_1442:
[----:B------:R-:W-:Y:S01]  /*123f0*/  ISETP.NE.AND P0, PT, R2, 0x3, PT ;  /* 0x000000030200780c */ /* 0x000fe20003f05270 */
[----:B------:R-:W-:Y:S01]  /*12400*/  IMAD.MOV.U32 R3, RZ, RZ, R20 ;  /* 0x000000ffff037224 */ /* 0x000fe200078e0014 */
[----:B------:R-:W-:Y:S02]  /*12410*/  ISETP.GT.U32.AND P1, PT, R17, 0x5f, PT ;  /* 0x0000005f1100780c */ /* 0x000fe40003f24070 */
[----:B------:R-:W-:Y:S02]  /*12420*/  SHF.R.S32.HI R30, RZ, 0x1f, R18 ;  /* 0x0000001fff1e7819 */ /* 0x000fe40000011412 */
[----:B------:R-:W-:-:S07]  /*12430*/  LOP3.LUT R3, R3, 0xffffffef, RZ, 0xc0, !PT ;  /* 0xffffffef03037812 */ /* 0x000fce00078ec0ff */
[----:B------:R-:W-:-:S04]  /*12440*/  @P0 LOP3.LUT R3, R3, 0x10, RZ, 0xfc, !PT ;  /* 0x0000001003030812 */ /* 0x000fc800078efcff */
[----:B------:R-:W-:-:S04]  /*12450*/  LOP3.LUT R3, R3, 0xfffffff7, RZ, 0xc0, !PT ;  /* 0xfffffff703037812 */ /* 0x000fc800078ec0ff */
[----:B------:R-:W-:-:S05]  /*12460*/  @P1 LOP3.LUT R3, R3, 0x8, RZ, 0xfc, !PT ;  /* 0x0000000803031812 */ /* 0x000fca00078efcff */
[----:B------:R1:W-:Y:S01]  /*12470*/  STL [R1], R3 ;  /* 0x0000000301007387 */ /* 0x0003e20000100800 */
[----:B------:R-:W-:Y:S05]  /*12480*/  @!P0 BRA `(.L_x_1375) ;  /* 0x0000000000048947 */ /* 0x000fea0003800000 */
[----:B------:R-:W-:Y:S01]  /*12490*/  BPT.TRAP 0x1 ;  /* 0x000000040000795c */ /* 0x000fe20000300000 */
.L_x_1375:
[----:B------:R-:W-:Y:S01]  /*124a0*/  SHF.R.S32.HI R5, RZ, 0x1f, R0 ;  /* 0x0000001fff057819 */ /* 0x000fe20000011400 */
[----:B------:R-:W-:Y:S01]  /*124b0*/  ULDC.64 UR4, c[0x0][0x328] ;  /* 0x0000ca0000047ab9 */ /* 0x000fe20000000a00 */
[----:B------:R-:W-:Y:S03]  /*124c0*/  BSSY B0, `(.L_x_1376) ;  /* 0x0000017000007945 */ /* 0x000fe60003800000 */
[----:B-1----:R-:W-:-:S04]  /*124d0*/  IMAD R3, R5, UR4, RZ ;  /* 0x0000000405037c24 */ /* 0x002fc8000f8e02ff */
[C---:B------:R-:W-:Y:S02]  /*124e0*/  IMAD R6, R0.reuse, UR5, R3 ;  /* 0x0000000500067c24 */ /* 0x040fe4000f8e0203 */
[----:B------:R-:W-:Y:S01]  /*124f0*/  IMAD.WIDE.U32 R2, R0, UR4, RZ ;  /* 0x0000000400027c25 */ /* 0x000fe2000f8e00ff */
        /* <DEDUP_REMOVED lines=17> */
[----:B------:R-:W1:Y:S02]  /*12610*/  SYNCS.PHASECHK.TRANS64.TRYWAIT P0, [R7+URZ+0x2a840], R2 ;  /* 0x02a84002070075a7 */ /* 0x000e64000800017f */
[----:B-1----:R-:W-:Y:S05]  /*12620*/  @!P0 BRA `(.L_x_1377) ;  /* 0x0000003c00fc8947 */ /* 0x002fea0003800000 */
.L_x_1443:
[----:B------:R-:W-:Y:S05]  /*12630*/  BSYNC B0 ;  /* 0x0000000000007941 */ /* 0x000fea0003800000 */
.L_x_1376:
[----:B------:R-:W2:Y:S01]  /*12640*/  LDL R3, [R1] ;  /* 0x0000000001037983 */ /* 0x000ea20000100800 */
[----:B------:R-:W-:Y:S02]  /*12650*/  ULDC.64 UR4, c[0x0][0x300] ;  /* 0x0000c00000047ab9 */ /* 0x000fe40000000a00 */
[----:B------:R-:W-:Y:S01]  /*12660*/  IMAD R5, R5, UR4, RZ ;  /* 0x0000000405057c24 */ /* 0x000fe2000f8e02ff */
[----:B------:R-:W3:Y:S03]  /*12670*/  S2R R8, SR_TID.X ;  /* 0x0000000000087919 */ /* 0x000ee60000002100 */
[----:B------:R-:W-:Y:S01]  /*12680*/  IMAD R5, R0, UR5, R5 ;  /* 0x0000000500057c24 */ /* 0x000fe2000f8e0205 */
[----:B---3--:R-:W-:-:S04]  /*12690*/  LOP3.LUT R8, R8, 0x7f, RZ, 0xc0, !PT ;  /* 0x0000007f08087812 */ /* 0x008fc800078ec0ff */
[----:B------:R-:W-:Y:S02]  /*126a0*/  SHF.R.U32.HI R9, RZ, 0x3, R8 ;  /* 0x00000003ff097819 */ /* 0x000fe40000011608 */
[----:B------:R-:W3:Y:S01]  /*126b0*/  S2R R8, SR_TID.X ;  /* 0x0000000000087919 */ /* 0x000ee20000002100 */
[C---:B--2---:R-:W-:Y:S02]  /*126c0*/  LOP3.LUT P4, RZ, R3.reuse, 0x4, RZ, 0xc0, !PT ;  /* 0x0000000403ff7812 */ /* 0x044fe4000788c0ff */
[C---:B------:R-:W-:Y:S02]  /*126d0*/  LOP3.LUT P3, RZ, R3.reuse, 0x2, RZ, 0xc0, !PT ;  /* 0x0000000203ff7812 */ /* 0x040fe4000786c0ff */
[----:B------:R-:W-:Y:S01]  /*126e0*/  LOP3.LUT P2, RZ, R3, 0x1, RZ, 0xc0, !PT ;  /* 0x0000000103ff7812 */ /* 0x000fe2000784c0ff */
[----:B-1----:R-:W-:Y:S01]  /*126f0*/  IMAD.WIDE.U32 R2, R0, UR4, RZ ;  /* 0x0000000400027c25 */ /* 0x002fe2000f8e00ff */
[----:B------:R-:W-:-:S03]  /*12700*/  ULDC.64 UR4, c[0x0][0x310] ;  /* 0x0000c40000047ab9 */ /* 0x000fc60000000a00 */
[----:B------:R-:W-:Y:S02]  /*12710*/  IMAD.IADD R3, R3, 0x1, R5 ;  /* 0x0000000103037824 */ /* 0x000fe400078e0205 */
[----:B------:R-:W-:Y:S02]  /*12720*/  IMAD R6, R6, UR4, RZ ;  /* 0x0000000406067c24 */ /* 0x000fe4000f8e02ff */
[----:B------:R-:W-:-:S04]  /*12730*/  IMAD.WIDE.U32 R2, R4, UR4, R2 ;  /* 0x0000000404027c25 */ /* 0x000fc8000f8e0002 */
[----:B------:R-:W-:Y:S01]  /*12740*/  IMAD R6, R4, UR5, R6 ;  /* 0x0000000504067c24 */ /* 0x000fe2000f8e0206 */
[----:B------:R-:W-:Y:S01]  /*12750*/  ULDC.64 UR4, c[0x0][0x308] ;  /* 0x0000c20000047ab9 */ /* 0x000fe20000000a00 */
[----:B------:R-:W-:Y:S02]  /*12760*/  IMAD R5, R25, 0x4800, R32 ;  /* 0x0000480019057824 */ /* 0x000fe400078e0220 */
[----:B------:R-:W-:Y:S02]  /*12770*/  IMAD.IADD R3, R3, 0x1, R6 ;  /* 0x0000000103037824 */ /* 0x000fe400078e0206 */
[----:B------:R-:W-:Y:S02]  /*12780*/  IMAD R0, R30, UR4, RZ ;  /* 0x000000041e007c24 */ /* 0x000fe4000f8e02ff */
[----:B------:R-:W-:-:S04]  /*12790*/  IMAD.WIDE.U32 R2, R18, UR4, R2 ;  /* 0x0000000412027c25 */ /* 0x000fc8000f8e0002 */
[----:B------:R-:W-:Y:S01]  /*127a0*/  IMAD R0, R18, UR5, R0 ;  /* 0x0000000512007c24 */ /* 0x000fe2000f8e0200 */
[----:B------:R-:W-:Y:S01]  /*127b0*/  ULDC.64 UR4, c[0x0][0x2e8] ;  /* 0x0000ba0000047ab9 */ /* 0x000fe20000000a00 */
[----:B------:R-:W-:Y:S01]  /*127c0*/  IMAD R6, R24, -0x60, R35 ;  /* 0xffffffa018067824 */ /* 0x000fe200078e0223 */
[----:B------:R-:W-:Y:S01]  /*127d0*/  LEA R4, P0, R2, UR4, 0x1 ;  /* 0x0000000402047c11 */ /* 0x000fe2000f8008ff */
[----:B------:R-:W-:Y:S01]  /*127e0*/  IMAD.IADD R0, R3, 0x1, R0 ;  /* 0x0000000103007824 */ /* 0x000fe200078e0200 */
[----:B------:R-:W-:Y:S01]  /*127f0*/  UMOV UR4, 0xffffffff ;  /* 0xffffffff00047882 */ /* 0x000fe20000000000 */
[----:B------:R-:W-:Y:S02]  /*12800*/  IMAD.IADD R6, R6, 0x1, -R9 ;  /* 0x0000000106067824 */ /* 0x000fe400078e0a09 */
[----:B---3--:R-:W-:Y:S01]  /*12810*/  IMAD.SHL.U32 R9, R8, 0x8, RZ ;  /* 0x0000000808097824 */ /* 0x008fe200078e00ff */
[----:B------:R-:W-:Y:S02]  /*12820*/  LEA.HI.X R0, R2, UR5, R0, 0x1, P0 ;  /* 0x0000000502007c11 */ /* 0x000fe400080f0c00 */
[----:B------:R-:W-:-:S02]  /*12830*/  ISETP.GE.AND P0, PT, R6, 0x1, PT ;  /* 0x000000010600780c */ /* 0x000fc40003f06270 */
[----:B------:R-:W-:Y:S01]  /*12840*/  LOP3.LUT R9, R9, 0x38, RZ, 0xc0, !PT ;  /* 0x0000003809097812 */ /* 0x000fe200078ec0ff */
[----:B------:R-:W-:Y:S10]  /*12850*/  BRA.DIV UR4, `(.L_x_1378) ;  /* 0x0000003e04847947 */ /* 0x000ff4000b800000 */
[----:B------:R-:W1:Y:S01]  /*12860*/  SHFL.IDX PT, R3, R4, RZ, 0x181f ;  /* 0x00181fff04037589 */ /* 0x000e6200000e0000 */
[----:B------:R-:W-:-:S03]  /*12870*/  @P0 IMAD R8, R5, 0x2, R22 ;  /* 0x0000000205080824 */ /* 0x000fc600078e0216 */
[----:B------:R-:W2:Y:S01]  /*12880*/  SHFL.IDX PT, R2, R0, RZ, 0x181f ;  /* 0x00181fff00027589 */ /* 0x000ea200000e0000 */
[----:B-1----:R-:W-:-:S05]  /*12890*/  @P0 LEA R3, P1, R9, R3, 0x1 ;  /* 0x0000000309030211 */ /* 0x002fca00078208ff */
[----:B--2---:R-:W-:Y:S01]  /*128a0*/  @P0 IMAD.X R2, RZ, RZ, R2, P1 ;  /* 0x000000ffff020224 */ /* 0x004fe200008e0602 */
        /* <DEDUP_REMOVED lines=8> */
[----:B-1----:R-:W1:Y:S01]  /*12930*/  SHFL.IDX PT, R3, R4, 0x1, 0x181f ;  /* 0x00381f0004037f89 */ /* 0x002e6200000e0000 */
[----:B------:R-:W-:-:S03]  /*12940*/  @P1 IMAD R8, R5, 0x2, R22 ;  /* 0x0000000205081824 */ /* 0x000fc600078e0216 */
[----:B------:R-:W2:Y:S01]  /*12950*/  SHFL.IDX PT, R2, R0, 0x1, 0x181f ;  /* 0x00381f0000027f89 */ /* 0x000ea200000e0000 */
[----:B-1----:R-:W-:-:S05]  /*12960*/  @P1 LEA R3, P0, R9, R3, 0x1 ;  /* 0x0000000309031211 */ /* 0x002fca00078008ff */
[----:B--2---:R-:W-:-:S05]  /*12970*/  @P1 IMAD.X R2, RZ, RZ, R2, P0 ;  /* 0x000000ffff021224 */ /* 0x004fca00000e0602 */
[----:B------:R-:W-:-:S04]  /*12980*/  @P1 LOP3.LUT R3, R3, R2, RZ, 0x3c, !PT ;  /* 0x0000000203031212 */ /* 0x000fc800078e3cff */
[----:B------:R-:W-:-:S04]  /*12990*/  @P1 LOP3.LUT R2, R3, R2, RZ, 0x3c, !PT ;  /* 0x0000000203021212 */ /* 0x000fc800078e3cff */
[----:B------:R-:W-:-:S05]  /*129a0*/  @P1 LOP3.LUT R3, R3, R2, RZ, 0x3c, !PT ;  /* 0x0000000203031212 */ /* 0x000fca00078e3cff */
[----:B------:R-:W-:Y:S04]  /*129b0*/  @P1 LDGSTS.E.BYPASS.LTC128B.128 [R8+0x18c00], desc[UR36][R2.64], !P4 ;  /* 0x18c0000002081fae */ /* 0x000fe8000e101d64 */
[----:B------:R-:W-:Y:S04]  /*129c0*/  @P1 LDGSTS.E.BYPASS.LTC128B.128 [R8+0x1bc00], desc[UR36][R2.64+0x80], !P3 ;  /* 0x1bc0008002081fae */ /* 0x000fe8000d901d64 */
[----:B------:R1:W-:Y:S01]  /*129d0*/  @P1 LDGSTS.E.BYPASS.LTC128B.128 [R8+0x1ec00], desc[UR36][R2.64+0x100], !P2 ;  /* 0x1ec0010002081fae */ /* 0x0003e2000d101d64 */
[----:B------:R-:W-:-:S03]  /*129e0*/  ISETP.GE.AND P1, PT, R6, 0x21, PT ;  /* 0x000000210600780c */ /* 0x000fc60003f26270 */
[----:B-1----:R-:W1:Y:S10]  /*129f0*/  SHFL.IDX PT, R3, R4, 0x2, 0x181f ;  /* 0x00581f0004037f89 */ /* 0x002e7400000e0000 */
[----:B------:R-:W-:Y:S01]  /*12a00*/  @P1 IMAD R8, R5, 0x2, R22 ;  /* 0x0000000205081824 */ /* 0x000fe200078e0216 */
        /* <DEDUP_REMOVED lines=23> */
[----:B------:R-:W-:Y:S01]  /*12b80*/  @P1 LEA R8, R5, R22, 0x1 ;  /* 0x0000001605081211 */ /* 0x000fe200078e08ff */
[----:B------:R-:W2:Y:S04]  /*12b90*/  SHFL.IDX PT, R2, R0, 0x4, 0x181f ;  /* 0x00981f0000027f89 */ /* 0x000ea800000e0000 */
[----:B------:R-:W3:Y:S01]  /*12ba0*/  SHFL.IDX PT, R0, R0, 0x5, 0x181f ;  /* 0x00b81f0000007f89 */ /* 0x000ee200000e0000 */
[----:B-1----:R-:W-:-:S05]  /*12bb0*/  @P1 LEA R3, P0, R9, R3, 0x1 ;  /* 0x0000000309031211 */ /* 0x002fca00078008ff */
[----:B--2---:R-:W-:-:S05]  /*12bc0*/  @P1 IMAD.X R2, RZ, RZ, R2, P0 ;  /* 0x000000ffff021224 */ /* 0x004fca00000e0602 */
[----:B------:R-:W-:-:S04]  /*12bd0*/  @P1 LOP3.LUT R3, R3, R2, RZ, 0x3c, !PT ;  /* 0x0000000203031212 */ /* 0x000fc800078e3cff */
[----:B------:R-:W-:-:S04]  /*12be0*/  @P1 LOP3.LUT R2, R3, R2, RZ, 0x3c, !PT ;  /* 0x0000000203021212 */ /* 0x000fc800078e3cff */
[----:B------:R-:W-:-:S05]  /*12bf0*/  @P1 LOP3.LUT R3, R3, R2, RZ, 0x3c, !PT ;  /* 0x0000000203031212 */ /* 0x000fca00078e3cff */
[----:B------:R-:W-:Y:S04]  /*12c00*/  @P1 LDGSTS.E.BYPASS.LTC128B.128 [R8+0x1a400], desc[UR36][R2.64], !P4 ;  /* 0x1a40000002081fae */ /* 0x000fe8000e101d64 */
[----:B------:R-:W-:Y:S04]  /*12c10*/  @P1 LDGSTS.E.BYPASS.LTC128B.128 [R8+0x1d400], desc[UR36][R2.64+0x80], !P3 ;  /* 0x1d40008002081fae */ /* 0x000fe8000d901d64 */
[----:B------:R1:W-:Y:S04]  /*12c20*/  @P1 LDGSTS.E.BYPASS.LTC128B.128 [R8+0x20400], desc[UR36][R2.64+0x100], !P2 ;  /* 0x2040010002081fae */ /* 0x0003e8000d101d64 */
[----:B-1-3--:R1:W2:Y:S02]  /*12c30*/  SHFL.IDX PT, R2, R4, 0x5, 0x181f ;  /* 0x00b81f0004027f89 */ /* 0x00a2a400000e0000 */
.L_x_1457:
[----:B------:R-:W-:-:S13]  /*12c40*/  ISETP.GE.AND P0, PT, R6, 0x51, PT ;  /* 0x000000510600780c */ /* 0x000fda0003f06270 */
[----:B--2---:R-:W-:Y:S01]  /*12c50*/  @P0 LEA R2, P1, R9, R2, 0x1 ;  /* 0x0000000209020211 */ /* 0x004fe200078208ff */
        /* <DEDUP_REMOVED lines=10> */
.L_x_1379:
[----:B------:R-:W-:Y:S02]  /*12d00*/  PLOP3.LUT P1, PT, P1, P0, PT, 0xa2, 0x0 ;  /* 0x000000000000781c */ /* 0x000fe40000f21472 */
[----:B------:R-:W-:-:S08]  /*12d10*/  @P0 R2UR P1, UR4, R7 ;  /* 0x00000000070402ca */ /* 0x000fd00000020000 */
[----:B------:R-:W-:-:S05]  /*12d20*/  @P0 PLOP3.LUT P0, PT, P1, PT, PT, 0x80, 0x0 ;  /* 0x000000000000081c */ /* 0x000fca0000f0f070 */
[----:B------:R-:W-:Y:S01]  /*12d30*/  @!P1 SYNCS.ARRIVE.TRANS64.RED.A0T1 RZ, [UR4+0x2a830], RZ ;  /* 0x02a830ffffff99a7 */ /* 0x000fe20008200404 */
[----:B------:R-:W-:Y:S07]  /*12d40*/  @!P1 ARRIVES.LDGSTSBAR.64.TRANSCNT [UR4+0x2a830] ;  /* 0x02a83000ff0099b0 */ /* 0x000fee0008000a84 */
[----:B------:R-:W-:Y:S05]  /*12d50*/  @P0 BRA.U.ANY `(.L_x_1379) ;  /* 0xfffffffd00e80947 */ /* 0x000fea000393ffff */
[----:B------:R-:W-:Y:S01]  /*12d60*/  NOP ;  /* 0x0000000000007918 */ /* 0x000fe20000000000 */
[----:B------:R-:W3:Y:S02]  /*12d70*/  LDL R0, [R1] ;  /* 0x0000000001007983 */ /* 0x000ee40000100800 */
[----:B---3--:R-:W-:-:S13]  /*12d80*/  LOP3.LUT P2, RZ, R0, 0x10, RZ, 0xc0, !PT ;  /* 0x0000001000ff7812 */ /* 0x008fda000784c0ff */
[----:B------:R-:W-:Y:S05]  /*12d90*/  @!P2 BRA `(.L_x_1380) ;  /* 0x000000000004a947 */ /* 0x000fea0003800000 */
[----:B------:R-:W-:Y:S01]  /*12da0*/  BPT.TRAP 0x1 ;  /* 0x000000040000795c */ /* 0x000fe20000300000 */
.L_x_1380:
[----:B------:R3:W-:Y:S02]  /*12db0*/  SYNCS.ARRIVE.TRANS64.A1T0 RZ, [R7+URZ+0x2a830], RZ ;  /* 0x02a830ff07ff79a7 */ /* 0x0007e4000810003f */
[----:B------:R-:W-:Y:S05]  /*12dc0*/  WARPSYNC.ALL ;  /* 0x0000000000007948 */ /* 0x000fea0003800000 */
[----:B------:R-:W-:Y:S01]  /*12dd0*/  ULDC.64 UR4, c[0x0][0x298] ;  /* 0x0000a60000047ab9 */ /* 0x000fe20000000a00 */
[----:B--2---:R-:W-:Y:S01]  /*12de0*/  VIADD R2, R22, 0xc400 ;  /* 0x0000c40016027836 */ /* 0x004fe20000000000 */
[----:B------:R-:W-:Y:S01]  /*12df0*/  SHF.R.S32.HI R0, RZ, 0x1f, R34 ;  /* 0x0000001fff007819 */ /* 0x000fe20000011422 */
[----:B-1----:R-:W-:Y:S01]  /*12e00*/  IMAD.WIDE.U32 R4, R34, UR4, RZ ;  /* 0x0000000422047c25 */ /* 0x002fe2000f8e00ff */
[----:B------:R-:W-:Y:S01]  /*12e10*/  BSSY B6, `(.L_x_1381) ;  /* 0x0000018000067945 */ /* 0x000fe20003800000 */
[----:B------:R-:W-:Y:S01]  /*12e20*/  BAR.SYNC.DEFER_BLOCKING 0x8, 0x180 ;  /* 0x0206000000007b1d */ /* 0x000fe20000010000 */
[----:B------:R-:W-:Y:S01]  /*12e30*/  LOP3.LUT P0, RZ, R2, 0x3ff, RZ, 0xc0, !PT ;  /* 0x000003ff02ff7812 */ /* 0x000fe2000780c0ff */
[----:B------:R-:W-:-:S04]  /*12e40*/  IMAD R3, R0, UR4, RZ ;  /* 0x0000000400037c24 */ /* 0x000fc8000f8e02ff */
[----:B------:R-:W-:Y:S01]  /*12e50*/  IMAD R0, R34, UR5, R3 ;  /* 0x0000000522007c24 */ /* 0x000fe2000f8e0203 */
[----:B------:R1:W-:Y:S03]  /*12e60*/  STL.64 [R1+0x8], R4 ;  /* 0x0000080401007387 */ /* 0x0003e60000100a00 */
[----:B------:R-:W-:-:S04]  /*12e70*/  IMAD.IADD R34, R5, 0x1, R0 ;  /* 0x0000000105227824 */ /* 0x000fc800078e0200 */
[----:B------:R-:W-:Y:S05]  /*12e80*/  @!P0 BRA `(.L_x_1382) ;  /* 0x0000000000408947 */ /* 0x000fea0003800000 */
[----:B------:R-:W-:Y:S01]  /*12e90*/  MOV R2, 0x0 ;  /* 0x0000000000027802 */ /* 0x000fe20000000f00 */
[----:B------:R-:W-:Y:S01]  /*12ea0*/  ULDC.64 UR6, c[0x4][0x90] ;  /* 0x0100240000067ab9 */ /* 0x000fe20000000a00 */
[----:B------:R-:W-:Y:S01]  /*12eb0*/  ULDC.64 UR8, c[0x4][0x98] ;  /* 0x0100260000087ab9 */ /* 0x000fe20000000a00 */
[----:B------:R-:W-:Y:S01]  /*12ec0*/  ULDC.64 UR4, c[0x4][0x20] ;  /* 0x0100080000047ab9 */ /* 0x000fe20000000a00 */
[----:B-1----:R-:W-:Y:S02]  /*12ed0*/  IMAD.U32 R4, RZ, RZ, UR6 ;  /* 0x00000006ff047e24 */ /* 0x002fe4000f8e00ff */
[----:B------:R-:W1:Y:S01]  /*12ee0*/  LDC.64 R2, c[0x4][R2] ;  /* 0x0100000002027b82 */ /* 0x000e620000000a00 */
[----:B------:R-:W-:Y:S02]  /*12ef0*/  IMAD.U32 R5, RZ, RZ, UR7 ;  /* 0x00000007ff057e24 */ /* 0x000fe4000f8e00ff */
[----:B------:R-:W-:Y:S02]  /*12f00*/  IMAD.U32 R6, RZ, RZ, UR8 ;  /* 0x00000008ff067e24 */ /* 0x000fe4000f8e00ff */
[----:B---3--:R-:W-:-:S02]  /*12f10*/  IMAD.U32 R7, RZ, RZ, UR9 ;  /* 0x00000009ff077e24 */ /* 0x008fc4000f8e00ff */
[----:B------:R-:W-:Y:S02]  /*12f20*/  IMAD.U32 R10, RZ, RZ, UR4 ;  /* 0x00000004ff0a7e24 */ /* 0x000fe4000f8e00ff */
[----:B------:R-:W-:Y:S02]  /*12f30*/  IMAD.U32 R11, RZ, RZ, UR5 ;  /* 0x00000005ff0b7e24 */ /* 0x000fe4000f8e00ff */
[----:B------:R-:W-:Y:S02]  /*12f40*/  IMAD.MOV.U32 R8, RZ, RZ, 0x70 ;  /* 0x00000070ff087424 */ /* 0x000fe400078e00ff */
[----:B------:R-:W-:Y:S02]  /*12f50*/  IMAD.MOV.U32 R12, RZ, RZ, 0x1 ;  /* 0x00000001ff0c7424 */ /* 0x000fe400078e00ff */
[----:B------:R-:W-:-:S07]  /*12f60*/  IMAD.MOV.U32 R13, RZ, RZ, RZ ;  /* 0x000000ffff0d7224 */ /* 0x000fce00078e00ff */
[----:B0-----:R-:W-:-:S07]  /*12f70*/  LEPC R20, `(.L_x_1382) ;  /* 0x000000001014794e */ /* 0x001fce0000000000 */
[----:B-1----:R-:W-:Y:S05]  /*12f80*/  CALL.ABS.NOINC R2 ;  /* 0x0000000002007343 */ /* 0x002fea0003c00000 */
.L_x_1382:
[----:B------:R-:W-:Y:S05]  /*12f90*/  BSYNC B6 ;  /* 0x0000000000067941 */ /* 0x000fea0003800000 */
.L_x_1381:
[----:B0-----:R-:W2:Y:S01]  /*12fa0*/  LDL.LU.64 R20, [R1+0x8] ;  /* 0x0000080001147983 */ /* 0x001ea20000300a00 */
[----:B------:R-:W-:-:S03]  /*12fb0*/  ULDC.64 UR4, c[0x0][0x2d8] ;  /* 0x0000b60000047ab9 */ /* 0x000fc60000000a00 */
[----:B------:R-:W4:Y:S01]  /*12fc0*/  LDL R2, [R1] ;  /* 0x0000000001027983 */ /* 0x000f220000100800 */
[----:B------:R-:W-:Y:S02]  /*12fd0*/  IMAD R0, R30, UR4, RZ ;  /* 0x000000041e007c24 */ /* 0x000fe4000f8e02ff */
[----:B------:R-:W-:Y:S01]  /*12fe0*/  IMAD.MOV.U32 R3, RZ, RZ, R34 ;  /* 0x000000ffff037224 */ /* 0x000fe200078e0022 */
[----:B------:R-:W3:Y:S01]  /*12ff0*/  S2R R9, SR_TID.X ;  /* 0x0000000000097919 */ /* 0x000ee20000002100 */
[----:B-1----:R-:W-:Y:S01]  /*13000*/  IMAD R5, R18, UR5, R0 ;  /* 0x0000000512057c24 */ /* 0x002fe2000f8e0200 */
[----:B------:R-:W-:Y:S01]  /*13010*/  SHF.R.S32.HI R0, RZ, 0x1f, R19 ;  /* 0x0000001fff007819 */ /* 0x000fe20000011413 */
[----:B---3--:R-:W-:-:S05]  /*13020*/  IMAD.SHL.U32 R7, R9, 0x8, RZ ;  /* 0x0000000809077824 */ /* 0x008fca00078e00ff */
[----:B------:R-:W-:Y:S01]  /*13030*/  LOP3.LUT R7, R7, 0x38, RZ, 0xc0, !PT ;  /* 0x0000003807077812 */ /* 0x000fe200078ec0ff */
[----:B--2---:R-:W0:Y:S01]  /*13040*/  S2R R21, SR_TID.X ;  /* 0x0000000000157919 */ /* 0x004e220000002100 */
[----:B----4-:R-:W-:Y:S01]  /*13050*/  LOP3.LUT P6, RZ, R2, 0x80, RZ, 0xc0, !PT ;  /* 0x0000008002ff7812 */ /* 0x010fe200078cc0ff */
[----:B------:R-:W-:Y:S02]  /*13060*/  IMAD.MOV.U32 R2, RZ, RZ, R20 ;  /* 0x000000ffff027224 */ /* 0x000fe400078e0014 */
[----:B------:R-:W1:Y:S01]  /*13070*/  LDC R20, c[0x0][0x448] ;  /* 0x00011200ff147b82 */ /* 0x000e620000000800 */
[----:B------:R-:W-:Y:S01]  /*13080*/  SEL R0, R0, RZ, !P6 ;  /* 0x000000ff00007207 */ /* 0x000fe20007000000 */
[----:B------:R-:W-:Y:S01]  /*13090*/  IMAD.WIDE.U32 R2, R18, UR4, R2 ;  /* 0x0000000412027c25 */ /* 0x000fe2000f8e0002 */
[----:B------:R-:W-:Y:S01]  /*130a0*/  SEL R4, R19, RZ, !P6 ;  /* 0x000000ff13047207 */ /* 0x000fe20007000000 */
[----:B------:R-:W-:Y:S02]  /*130b0*/  ULDC.64 UR4, c[0x0][0x2e0] ;  /* 0x0000b80000047ab9 */ /* 0x000fe40000000a00 */
[----:B------:R-:W-:-:S02]  /*130c0*/  IMAD.IADD R3, R3, 0x1, R5 ;  /* 0x0000000103037824 */ /* 0x000fc400078e0205 */
[----:B------:R-:W-:Y:S02]  /*130d0*/  IMAD R0, R0, UR4, RZ ;  /* 0x0000000400007c24 */ /* 0x000fe4000f8e02ff */
[----:B------:R-:W-:-:S04]  /*130e0*/  IMAD.WIDE.U32 R2, R4, UR4, R2 ;  /* 0x0000000404027c25 */ /* 0x000fc8000f8e0002 */
[----:B------:R-:W-:Y:S01]  /*130f0*/  IMAD R0, R4, UR5, R0 ;  /* 0x0000000504007c24 */ /* 0x000fe2000f8e0200 */
[----:B------:R-:W-:-:S03]  /*13100*/  ULDC.64 UR4, c[0x0][0x2d0] ;  /* 0x0000b40000047ab9 */ /* 0x000fc60000000a00 */
[----:B------:R-:W-:Y:S01]  /*13110*/  IMAD.IADD R3, R3, 0x1, R0 ;  /* 0x0000000103037824 */ /* 0x000fe200078e0200 */
[----:B-1----:R-:W-:Y:S02]  /*13120*/  ISETP.NE.AND P6, PT, R20, 0x1, PT ;  /* 0x000000011400780c */ /* 0x002fe40003fc5270 */
[----:B------:R-:W1:Y:S01]  /*13130*/  S2R R20, SR_TID.X ;  /* 0x0000000000147919 */ /* 0x000e620000002100 */
[----:B0-----:R-:W-:-:S04]  /*13140*/  LOP3.LUT R21, R21, 0x7f, RZ, 0xc0, !PT ;  /* 0x0000007f15157812 */ /* 0x001fc800078ec0ff */
[----:B------:R-:W-:-:S06]  /*13150*/  SHF.R.U32.HI R21, RZ, 0x3, R21 ;  /* 0x00000003ff157819 */ /* 0x000fcc0000011615 */
[----:B------:R-:W0:Y:S08]  /*13160*/  @P6 LDC R6, c[0x0][0x44c] ;  /* 0x00011300ff066b82 */ /* 0x000e300000000800 */
[----:B------:R-:W2:Y:S01]  /*13170*/  @P6 LDC R5, c[0x0][0x450] ;  /* 0x00011400ff056b82 */ /* 0x000ea20000000800 */
[----:B-1----:R-:W-:-:S05]  /*13180*/  IMAD.SHL.U32 R20, R20, 0x10, RZ ;  /* 0x0000001014147824 */ /* 0x002fca00078e00ff */
[----:B------:R-:W-:Y:S01]  /*13190*/  LOP3.LUT R20, R21, 0x70, R20, 0xf8, !PT ;  /* 0x0000007015147812 */ /* 0x000fe200078ef814 */
[----:B------:R-:W-:-:S04]  /*131a0*/  IMAD.SHL.U32 R21, R9, 0x8, RZ ;  /* 0x0000000809157824 */ /* 0x000fc800078e00ff */
[----:B------:R-:W-:Y:S01]  /*131b0*/  IMAD.IADD R0, R20, 0x1, R26 ;  /* 0x0000000114007824 */ /* 0x000fe200078e021a */
[----:B------:R-:W-:Y:S02]  /*131c0*/  LOP3.LUT R21, R21, 0x38, RZ, 0xc0, !PT ;  /* 0x0000003815157812 */ /* 0x000fe400078ec0ff */
[----:B------:R-:W-:Y:S01]  /*131d0*/  LOP3.LUT R20, R9, 0x7f, RZ, 0xc0, !PT ;  /* 0x0000007f09147812 */ /* 0x000fe200078ec0ff */
[----:B0-----:R-:W-:Y:S01]  /*131e0*/  @P6 IMAD.HI.U32 R6, R0, R6, RZ ;  /* 0x0000000600066227 */ /* 0x001fe200078e00ff */
[C---:B------:R-:W-:Y:S02]  /*131f0*/  LOP3.LUT R8, R21.reuse, 0x40, RZ, 0xfc, !PT ;  /* 0x0000004015087812 */ /* 0x040fe400078efcff */
[----:B------:R-:W-:Y:S01]  /*13200*/  LOP3.LUT R9, R21, 0x80, RZ, 0xfc, !PT ;  /* 0x0000008015097812 */ /* 0x000fe200078efcff */
[----:B------:R-:W-:Y:S01]  /*13210*/  IMAD.MOV.U32 R4, RZ, RZ, R0 ;  /* 0x000000ffff047224 */ /* 0x000fe200078e0000 */
[----:B--2---:R-:W-:Y:S02]  /*13220*/  @P6 SHF.R.U32.HI R4, RZ, R5, R6 ;  /* 0x00000005ff046219 */ /* 0x004fe40000011606 */
[----:B------:R-:W0:Y:S03]  /*13230*/  LDC R6, c[0x0][0x448] ;  /* 0x00011200ff067b82 */ /* 0x000e260000000800 */
[----:B------:R-:W-:-:S02]  /*13240*/  IMAD.MOV R5, RZ, RZ, -R4 ;  /* 0x000000ffff057224 */ /* 0x000fc400078e0a04 */
[----:B------:R-:W-:-:S04]  /*13250*/  IMAD.WIDE.U32 R2, R4, UR4, R2 ;  /* 0x0000000404027c25 */ /* 0x000fc8000f8e0002 */
[----:B0-----:R-:W-:Y:S01]  /*13260*/  IMAD R0, R6, R5, R0 ;  /* 0x0000000506007224 */ /* 0x001fe200078e0200 */
[----:B------:R-:W-:-:S05]  /*13270*/  SHF.R.S32.HI R5, RZ, 0x1f, R4 ;  /* 0x0000001fff057819 */ /* 0x000fca0000011404 */
[----:B------:R-:W-:-:S04]  /*13280*/  IMAD R5, R5, UR4, RZ ;  /* 0x0000000405057c24 */ /* 0x000fc8000f8e02ff */
[----:B------:R-:W-:Y:S01]  /*13290*/  IMAD R5, R4, UR5, R5 ;  /* 0x0000000504057c24 */ /* 0x000fe2000f8e0205 */
[----:B------:R-:W-:Y:S01]  /*132a0*/  SHF.R.S32.HI R4, RZ, 0x1f, R0 ;  /* 0x0000001fff047819 */ /* 0x000fe20000011400 */
[----:B------:R-:W-:Y:S02]  /*132b0*/  ULDC.64 UR4, c[0x0][0x2c8] ;  /* 0x0000b20000047ab9 */ /* 0x000fe40000000a00 */
[----:B------:R-:W-:Y:S02]  /*132c0*/  IMAD.IADD R3, R3, 0x1, R5 ;  /* 0x0000000103037824 */ /* 0x000fe400078e0205 */
[----:B------:R-:W-:Y:S02]  /*132d0*/  IMAD R4, R4, UR4, RZ ;  /* 0x0000000404047c24 */ /* 0x000fe4000f8e02ff */
[----:B------:R-:W-:-:S04]  /*132e0*/  IMAD.WIDE.U32 R2, R0, UR4, R2 ;  /* 0x0000000400027c25 */ /* 0x000fc8000f8e0002 */
[----:B------:R-:W-:Y:S01]  /*132f0*/  IMAD R5, R0, UR5, R4 ;  /* 0x0000000500057c24 */ /* 0x000fe2000f8e0204 */
[----:B------:R-:W-:Y:S02]  /*13300*/  ULDC.64 UR4, c[0x0][0x280] ;  /* 0x0000a00000047ab9 */ /* 0x000fe40000000a00 */
[C---:B------:R-:W-:Y:S01]  /*13310*/  LEA R0, P0, R2.reuse, UR4, 0x1 ;  /* 0x0000000402007c11 */ /* 0x040fe2000f8008ff */
[----:B------:R-:W-:Y:S01]  /*13320*/  IMAD.IADD R4, R3, 0x1, R5 ;  /* 0x0000000103047824 */ /* 0x000fe200078e0205 */
[----:B------:R-:W-:Y:S02]  /*13330*/  ULDC UR4, c[0x0][0x2b8] ;  /* 0x0000ae0000047ab9 */ /* 0x000fe40000000800 */
[----:B------:R-:W-:Y:S02]  /*13340*/  ISETP.GE.AND P3, PT, R7, UR4, PT ;  /* 0x0000000407007c0c */ /* 0x000fe4000bf66270 */
[----:B------:R-:W-:Y:S01]  /*13350*/  LEA.HI.X R4, R2, UR5, R4, 0x1, P0 ;  /* 0x0000000502047c11 */ /* 0x000fe200080f0c04 */
[----:B------:R-:W-:Y:S01]  /*13360*/  UMOV UR5, 0xffffffff ;  /* 0xffffffff00057882 */ /* 0x000fe20000000000 */
[----:B------:R-:W-:-:S02]  /*13370*/  ISETP.GE.AND P2, PT, R8, UR4, PT ;  /* 0x0000000408007c0c */ /* 0x000fc4000bf46270 */
[----:B------:R-:W-:Y:S02]  /*13380*/  ISETP.GE.AND P0, PT, R9, UR4, PT ;  /* 0x0000000409007c0c */ /* 0x000fe4000bf06270 */
[----:B------:R-:W-:Y:S01]  /*13390*/  SHF.R.U32.HI R8, RZ, 0x3, R20 ;  /* 0x00000003ff087819 */ /* 0x000fe20000011614 */
[----:B------:R-:W-:Y:S10]  /*133a0*/  BRA.DIV UR5, `(.L_x_1383) ;  /* 0x0000003a05d87947 */ /* 0x000ff4000b800000 */
[----:B------:R-:W0:Y:S01]  /*133b0*/  SHFL.IDX PT, R3, R0, RZ, 0x181f ;  /* 0x00181fff00037589 */ /* 0x000e2200000e0000 */
[----:B------:R-:W-:Y:S02]  /*133c0*/  IMAD R29, R29, R6, RZ ;  /* 0x000000061d1d7224 */ /* 0x000fe400078e02ff */
[----:B------:R-:W-:Y:S01]  /*133d0*/  IMAD.IADD R26, R8, 0x1, R26 ;  /* 0x00000001081a7824 */ /* 0x000fe200078e021a */
[----:B------:R-:W1:Y:S04]  /*133e0*/  SHFL.IDX PT, R2, R4, RZ, 0x181f ;  /* 0x00181fff04027589 */ /* 0x000e6800000e0000 */
[----:B------:R-:W-:Y:S01]  /*133f0*/  ISETP.GE.AND P1, PT, R26, R29, PT ;  /* 0x0000001d1a00720c */ /* 0x000fe20003f26270 */
[----:B------:R-:W-:-:S12]  /*13400*/  SHFL.IDX PT, R14, R0, 0x7, 0x181f ;  /* 0x00f81f00000e7f89 */ /* 0x000fd800000e0000 */
[----:B0-----:R-:W-:-:S05]  /*13410*/  @!P1 LEA R5, P4, R7, R3, 0x1 ;  /* 0x0000000307059211 */ /* 0x001fca00078808ff */
[----:B-1----:R-:W-:Y:S02]  /*13420*/  @!P1 IMAD.X R3, RZ, RZ, R2, P4 ;  /* 0x000000ffff039224 */ /* 0x002fe400020e0602 */
        /* <DEDUP_REMOVED lines=71> */
.L_x_1474:
[----:B------:R-:W-:Y:S01]  /*138a0*/  VIADD R26, R26, 0x70 ;  /* 0x000000701a1a7836 */ /* 0x000fe20000000000 */
[----:B------:R-:W-:Y:S04]  /*138b0*/  BSSY B0, `(.L_x_1384) ;  /* 0x000000b000007945 */ /* 0x000fe80003800000 */
[----:B------:R-:W-:-:S13]  /*138c0*/  ISETP.GE.AND P1, PT, R26, R29, PT ;  /* 0x0000001d1a00720c */ /* 0x000fda0003f26270 */
[----:B------:R-:W-:Y:S05]  /*138d0*/  @P1 BRA `(.L_x_1385) ;  /* 0x0000000000201947 */ /* 0x000fea0003800000 */
[----:B0-----:R-:W-:-:S05]  /*138e0*/  LEA R2, P1, R7, R14, 0x1 ;  /* 0x0000000e07027211 */ /* 0x001fca00078208ff */
[----:B------:R-:W-:-:S05]  /*138f0*/  IMAD.X R3, RZ, RZ, R4, P1 ;  /* 0x000000ffff037224 */ /* 0x000fca00008e0604 */
[----:B------:R-:W-:Y:S01]  /*13900*/  @!PT LDS RZ, [RZ] ;  /* 0x00000000fffff984 */ /* 0x000fe20000000800 */
[----:B------:R-:W-:Y:S01]  /*13910*/  @!PT LDS RZ, [RZ] ;  /* 0x00000000fffff984 */ /* 0x000fe20000000800 */
[----:B------:R-:W-:Y:S01]  /*13920*/  @!PT LDS RZ, [RZ] ;  /* 0x00000000fffff984 */ /* 0x000fe20000000800 */
[----:B------:R1:W-:Y:S04]  /*13930*/  LDGSTS.E.BYPASS.LTC128B.128 [R33+0xfc00], desc[UR36][R2.64], !P3 ;  /* 0x0fc0000002217fae */ /* 0x0003e8000d901d64 */
[----:B------:R1:W-:Y:S04]  /*13940*/  LDGSTS.E.BYPASS.LTC128B.128 [R33+0x13c00], desc[UR36][R2.64+0x80], !P2 ;  /* 0x13c0008002217fae */ /* 0x0003e8000d101d64 */
[----:B------:R1:W-:Y:S02]  /*13950*/  LDGSTS.E.BYPASS.LTC128B.128 [R33+0x17c00], desc[UR36][R2.64+0x100], !P0 ;  /* 0x17c0010002217fae */ /* 0x0003e4000c101d64 */
.L_x_1385:
[----:B------:R-:W-:Y:S05]  /*13960*/  BSYNC B0 ;  /* 0x0000000000007941 */ /* 0x000fea0003800000 */
.L_x_1384:
[----:B------:R-:W-:Y:S01]  /*13970*/  NOP ;  /* 0x0000000000007918 */ /* 0x000fe20000000000 */
[----:B------:R-:W-:-:S13]  /*13980*/  PLOP3.LUT P0, PT, PT, PT, PT, 0x80, 0x0 ;  /* 0x000000000000781c */ /* 0x000fda0003f0f070 */
.L_x_1386:
[----:B------:R-:W-:Y:S02]  /*13990*/  PLOP3.LUT P1, PT, P1, P0, PT, 0xa2, 0x0 ;  /* 0x000000000000781c */ /* 0x000fe40000f21472 */
[----:B------:R-:W-:-:S08]  /*139a0*/  @P0 R2UR P1, UR4, R22 ;  /* 0x00000000160402ca */ /* 0x000fd00000020000 */
[----:B------:R-:W-:-:S05]  /*139b0*/  @P0 PLOP3.LUT P0, PT, P1, PT, PT, 0x80, 0x0 ;  /* 0x000000000000081c */ /* 0x000fca0000f0f070 */
[----:B------:R-:W-:Y:S01]  /*139c0*/  @!P1 SYNCS.ARRIVE.TRANS64.RED.A0T1 RZ, [UR4+0x2a800], RZ ;  /* 0x02a800ffffff99a7 */ /* 0x000fe20008200404 */
[----:B------:R-:W-:Y:S07]  /*139d0*/  @!P1 ARRIVES.LDGSTSBAR.64.TRANSCNT [UR4+0x2a800] ;  /* 0x02a80000ff0099b0 */ /* 0x000fee0008000a84 */
[----:B------:R-:W-:Y:S05]  /*139e0*/  @P0 BRA.U.ANY `(.L_x_1386) ;  /* 0xfffffffd00e80947 */ /* 0x000fea000393ffff */
[----:B01----:R-:W2:Y:S04]  /*139f0*/  LDL.LU R3, [R1+0x14] ;  /* 0x0000140001037983 */ /* 0x003ea80000300800 */
[----:B------:R-:W3:Y:S01]  /*13a00*/  LDL.LU R2, [R1+0x10] ;  /* 0x0000100001027983 */ /* 0x000ee20000300800 */
[----:B--2---:R-:W-:-:S05]  /*13a10*/  VIADD R3, R3, 0x1 ;  /* 0x0000000103037836 */ /* 0x004fca0000000000 */
[----:B------:R-:W-:Y:S01]  /*13a20*/  LEA.HI R0, R3, R3, RZ, 0x1 ;  /* 0x0000000303007211 */ /* 0x000fe200078f08ff */
[----:B------:R0:W-:Y:S03]  /*13a30*/  STL [R1+0x14], R3 ;  /* 0x0000140301007387 */ /* 0x0001e60000100800 */
[----:B------:R-:W-:-:S05]  /*13a40*/  LOP3.LUT R0, R0, 0xfffffffe, RZ, 0xc0, !PT ;  /* 0xfffffffe00007812 */ /* 0x000fca00078ec0ff */
[----:B0-----:R-:W-:Y:S02]  /*13a50*/  IMAD.IADD R3, R3, 0x1, -R0 ;  /* 0x0000000103037824 */ /* 0x001fe400078e0a00 */
[----:B---3--:R-:W-:-:S03]  /*13a60*/  VIADD R0, R2, 0xfffffffe ;  /* 0xfffffffe02007836 */ /* 0x008fc60000000000 */
[----:B------:R-:W-:Y:S01]  /*13a70*/  SHF.L.U32 R3, R3, 0x1f, RZ ;  /* 0x0000001f03037819 */ /* 0x000fe200000006ff */
[----:B------:R-:W-:Y:S01]  /*13a80*/  NOP ;  /* 0x0000000000007918 */ /* 0x000fe20000000000 */
[----:B------:R0:W-:Y:S01]  /*13a90*/  SYNCS.ARRIVE.TRANS64.A1T0 RZ, [R22+URZ+0x2a800], RZ ;  /* 0x02a800ff16ff79a7 */ /* 0x0001e2000810003f */
[----:B------:R-:W-:Y:S01]  /*13aa0*/  BSSY B0, `(.L_x_1387) ;  /* 0x0000003000007945 */ /* 0x000fe20003800000 */
[----:B------:R-:W1:Y:S03]  /*13ab0*/  SYNCS.PHASECHK.TRANS64.TRYWAIT P0, [R22+URZ+0x2a820], R3 ;  /* 0x02a82003160075a7 */ /* 0x000e66000800017f */
[----:B01----:R-:W-:Y:S05]  /*13ac0*/  @!P0 BRA `(.L_x_1388) ;  /* 0x0000003c00c88947 */ /* 0x003fea0003800000 */
.L_x_1475:
[----:B------:R-:W-:Y:S05]  /*13ad0*/  BSYNC B0 ;  /* 0x0000000000007941 */ /* 0x000fea0003800000 */
.L_x_1387:
[----:B------:R-:W-:Y:S01]  /*13ae0*/  ISETP.GE.AND P0, PT, R0, R37, PT ;  /* 0x000000250000720c */ /* 0x000fe20003f06270 */
[----:B------:R-:W-:-:S12]  /*13af0*/  BSSY B0, `(.L_x_1389) ;  /* 0x00000ff000007945 */ /* 0x000fd80003800000 */
[----:B------:R-:W-:Y:S05]  /*13b00*/  @!P0 BRA `(.L_x_1390) ;  /* 0x0000000c00f48947 */ /* 0x000fea0003800000 */
[----:B------:R-:W-:Y:S02]  /*13b10*/  IMAD.MOV.U32 R10, RZ, RZ, R25 ;  /* 0x000000ffff0a7224 */ /* 0x000fe400078e0019 */
[----:B------:R-:W-:Y:S02]  /*13b20*/  IMAD.MOV.U32 R20, RZ, RZ, R27 ;  /* 0x000000ffff147224 */ /* 0x000fe400078e001b */
[----:B------:R-:W-:-:S07]  /*13b30*/  IMAD.MOV.U32 R29, RZ, RZ, R24 ;  /* 0x000000ffff1d7224 */ /* 0x000fce00078e0018 */
.L_x_1403:
[----:B------:R-:W1:Y:S01]  /*13b40*/  S2R R2, SR_TID.X ;  /* 0x0000000000027919 */ /* 0x000e620000002100 */
[----:B0-----:R-:W0:Y:S01]  /*13b50*/  LDC R3, c[0x0][0x430] ;  /* 0x00010c00ff037b82 */ /* 0x001e220000000800 */
[----:B------:R-:W2:Y:S01]  /*13b60*/  LDL R7, [R1+0x4] ;  /* 0x0000040001077983 */ /* 0x000ea20000100800 */
[----:B------:R-:W3:Y:S01]  /*13b70*/  S2R R5, SR_TID.X ;  /* 0x0000000000057919 */ /* 0x000ee20000002100 */
[----:B-1----:R-:W-:-:S04]  /*13b80*/  LOP3.LUT R2, R2, 0x7f, RZ, 0xc0, !PT ;  /* 0x0000007f02027812 */ /* 0x002fc800078ec0ff */
[----:B------:R-:W-:Y:S02]  /*13b90*/  SHF.R.U32.HI R4, RZ, 0x3, R2 ;  /* 0x00000003ff047819 */ /* 0x000fe40000011602 */
[----:B------:R-:W4:Y:S01]  /*13ba0*/  LDL R2, [R1] ;  /* 0x0000000001027983 */ /* 0x000f220000100800 */
[----:B0-----:R-:W-:Y:S01]  /*13bb0*/  ISETP.NE.AND P0, PT, R3, 0x1, PT ;  /* 0x000000010300780c */ /* 0x001fe20003f05270 */
[----:B---3--:R-:W-:-:S05]  /*13bc0*/  IMAD.SHL.U32 R6, R5, 0x10, RZ ;  /* 0x0000001005067824 */ /* 0x008fca00078e00ff */
[----:B------:R-:W-:-:S04]  /*13bd0*/  LOP3.LUT R6, R4, 0x70, R6, 0xf8, !PT ;  /* 0x0000007004067812 */ /* 0x000fc800078ef806 */
[----:B------:R-:W-:-:S03]  /*13be0*/  ISETP.GT.U32.AND P2, PT, R6, 0x5f, PT ;  /* 0x0000005f0600780c */ /* 0x000fc60003f44070 */
[----:B------:R-:W0:Y:S01]  /*13bf0*/  @P0 LDC R3, c[0x0][0x434] ;  /* 0x00010d00ff030b82 */ /* 0x000e220000000800 */
[----:B------:R-:W-:-:S09]  /*13c00*/  IMAD R8, R0, 0x60, R36 ;  /* 0x0000006000087824 */ /* 0x000fd200078e0224 */
[----:B------:R-:W1:Y:S01]  /*13c10*/  @!P2 LDC.64 R4, c[0x0][0x428] ;  /* 0x00010a00ff04ab82 */ /* 0x000e620000000a00 */
[----:B------:R-:W-:-:S04]  /*13c20*/  IMAD.IADD R8, R6, 0x1, R8 ;  /* 0x0000000106087824 */ /* 0x000fc800078e0208 */
[----:B------:R-:W-:Y:S02]  /*13c30*/  IMAD.MOV.U32 R6, RZ, RZ, R8 ;  /* 0x000000ffff067224 */ /* 0x000fe400078e0008 */
[----:B0-----:R-:W-:Y:S01]  /*13c40*/  @P0 IMAD.HI.U32 R3, R8, R3, RZ ;  /* 0x0000000308030227 */ /* 0x001fe200078e00ff */
[----:B----4-:R-:W-:Y:S02]  /*13c50*/  LOP3.LUT P1, RZ, R2, 0x10, RZ, 0xc0, !PT ;  /* 0x0000001002ff7812 */ /* 0x010fe4000782c0ff */
[----:B------:R-:W0:Y:S02]  /*13c60*/  @P0 LDC R2, c[0x0][0x438] ;  /* 0x00010e00ff020b82 */ /* 0x000e240000000800 */
[----:B0-----:R-:W-:-:S04]  /*13c70*/  @P0 SHF.R.U32.HI R6, RZ, R2, R3 ;  /* 0x00000002ff060219 */ /* 0x001fc80000011603 */
[--C-:B------:R-:W-:Y:S01]  /*13c80*/  @!P2 SHF.R.S32.HI R3, RZ, 0x1f, R6.reuse ;  /* 0x0000001fff03a819 */ /* 0x100fe20000011406 */
[----:B------:R-:W-:-:S04]  /*13c90*/  @!P2 IMAD.MOV.U32 R2, RZ, RZ, R6 ;  /* 0x000000ffff02a224 */ /* 0x000fc800078e0006 */
[----:B-1----:R-:W-:-:S04]  /*13ca0*/  @!P2 IMAD.WIDE.U32 R2, R31, R4, R2 ;  /* 0x000000041f02a225 */ /* 0x002fc800078e0002 */
[----:B--2---:R-:W-:-:S04]  /*13cb0*/  @!P2 IMAD R4, R7, R4, RZ ;  /* 0x000000040704a224 */ /* 0x004fc800078e02ff */
[----:B------:R-:W-:Y:S02]  /*13cc0*/  @!P2 IMAD R7, R31, R5, R4 ;  /* 0x000000051f07a224 */ /* 0x000fe400078e0204 */
[----:B------:R-:W0:Y:S02]  /*13cd0*/  @!P2 LDC.64 R4, c[0x0][0x418] ;  /* 0x00010600ff04ab82 */ /* 0x000e240000000a00 */
[----:B------:R-:W-:Y:S02]  /*13ce0*/  @!P2 IMAD.IADD R3, R7, 0x1, R3 ;  /* 0x000000010703a824 */ /* 0x000fe400078e0203 */
[----:B------:R-:W-:Y:S01]  /*13cf0*/  IMAD.MOV.U32 R7, RZ, RZ, RZ ;  /* 0x000000ffff077224 */ /* 0x000fe200078e00ff */
[----:B0-----:R-:W-:-:S04]  /*13d00*/  @!P2 LEA R4, P0, R2, R4, 0x2 ;  /* 0x000000040204a211 */ /* 0x001fc800078010ff */
[----:B------:R-:W-:-:S05]  /*13d10*/  @!P2 LEA.HI.X R5, R2, R5, R3, 0x2, P0 ;  /* 0x000000050205a211 */ /* 0x000fca00000f1403 */
[----:B------:R0:W5:Y:S01]  /*13d20*/  @!P2 LDG.E R7, desc[UR36][R4.64] ;  /* 0x000000240407a981 */ /* 0x000162000c1e1900 */
[----:B------:R-:W-:Y:S01]  /*13d30*/  VIADD R25, R10, 0x1 ;  /* 0x000000010a197836 */ /* 0x000fe20000000000 */
[----:B------:R-:W-:Y:S05]  /*13d40*/  YIELD ;  /* 0x0000000000007946 */ /* 0x000fea0003800000 */
[----:B------:R-:W-:Y:S01]  /*13d50*/  ISETP.NE.AND P0, PT, R25, 0x2, PT ;  /* 0x000000021900780c */ /* 0x000fe20003f05270 */
[----:B------:R-:W-:Y:S01]  /*13d60*/  IMAD.MOV R3, RZ, RZ, -R6 ;  /* 0x000000ffff037224 */ /* 0x000fe200078e0a06 */
[----:B------:R-:W-:Y:S02]  /*13d70*/  ULDC UR4, c[0x0][0x430] ;  /* 0x00010c0000047ab9 */ /* 0x000fe40000000800 */
[----:B------:R-:W-:Y:S01]  /*13d80*/  SEL R27, RZ, 0x1, P0 ;  /* 0x00000001ff1b7807 */ /* 0x000fe20000000000 */
[----:B------:R-:W-:Y:S01]  /*13d90*/  IMAD R8, R3, UR4, R8 ;  /* 0x0000000403087c24 */ /* 0x000fe2000f8e0208 */
[----:B------:R-:W-:Y:S01]  /*13da0*/  SEL R25, R25, RZ, P0 ;  /* 0x000000ff19197207 */ /* 0x000fe20000000000 */
[----:B------:R-:W-:Y:S01]  /*13db0*/  IMAD.MOV.U32 R24, RZ, RZ, R0 ;  /* 0x000000ffff187224 */ /* 0x000fe200078e0000 */
[----:B------:R-:W-:Y:S01]  /*13dc0*/  LOP3.LUT R27, R20, R27, RZ, 0x3c, !PT ;  /* 0x0000001b141b7212 */ /* 0x000fe200078e3cff */
[----:B0-----:R-:W-:Y:S06]  /*13dd0*/  @!P1 BRA `(.L_x_1391) ;  /* 0x0000000000049947 */ /* 0x001fec0003800000 */
[----:B------:R-:W-:Y:S01]  /*13de0*/  BPT.TRAP 0x1 ;  /* 0x000000040000795c */ /* 0x000fe20000300000 */
.L_x_1391:
[----:B------:R-:W-:Y:S01]  /*13df0*/  IMAD R6, R25, 0x8, R22 ;  /* 0x0000000819067824 */ /* 0x000fe200078e0216 */
[----:B------:R-:W-:Y:S01]  /*13e00*/  SHF.L.U32 R3, R27, 0x1f, RZ ;  /* 0x0000001f1b037819 */ /* 0x000fe200000006ff */
[----:B------:R-:W-:Y:S03]  /*13e10*/  BSSY B1, `(.L_x_1392) ;  /* 0x0000003000017945 */ /* 0x000fe60003800000 */
[----:B------:R-:W0:Y:S02]  /*13e20*/  SYNCS.PHASECHK.TRANS64.TRYWAIT P0, [R6+URZ+0x2a840], R3 ;  /* 0x02a84003060075a7 */ /* 0x000e24000800017f */
[----:B0-----:R-:W-:Y:S05]  /*13e30*/  @!P0 BRA `(.L_x_1393) ;  /* 0x0000003c00008947 */ /* 0x001fea0003800000 */
.L_x_1476:
[----:B------:R-:W-:Y:S05]  /*13e40*/  BSYNC B1 ;  /* 0x0000000000017941 */ /* 0x000fea0003800000 */
.L_x_1392:
[----:B------:R-:W2:Y:S01]  /*13e50*/  LDL R0, [R1] ;  /* 0x0000000001007983 */ /* 0x000ea20000100800 */
[----:B------:R-:W-:Y:S01]  /*13e60*/  SHF.R.S32.HI R21, RZ, 0x1f, R8 ;  /* 0x0000001fff157819 */ /* 0x000fe20000011408 */
[----:B------:R-:W-:Y:S01]  /*13e70*/  ULDC.64 UR4, c[0x0][0x300] ;  /* 0x0000c00000047ab9 */ /* 0x000fe20000000a00 */
[----:B-----5:R-:W-:Y:S01]  /*13e80*/  SHF.R.S32.HI R26, RZ, 0x1f, R7 ;  /* 0x0000001fff1a7819 */ /* 0x020fe20000011407 */
[----:B0-----:R-:W-:-:S04]  /*13e90*/  IMAD.WIDE.U32 R2, R8, UR4, RZ ;  /* 0x0000000408027c25 */ /* 0x001fc8000f8e00ff */
[----:B------:R-:W-:Y:S01]  /*13ea0*/  IMAD R4, R25, 0x4800, R32 ;  /* 0x0000480019047824 */ /* 0x000fe200078e0220 */
[C---:B--2---:R-:W-:Y:S02]  /*13eb0*/  LOP3.LUT P3, RZ, R0.reuse, 0x4, RZ, 0xc0, !PT ;  /* 0x0000000400ff7812 */ /* 0x044fe4000786c0ff */
[C---:B------:R-:W-:Y:S02]  /*13ec0*/  LOP3.LUT P2, RZ, R0.reuse, 0x2, RZ, 0xc0, !PT ;  /* 0x0000000200ff7812 */ /* 0x040fe4000784c0ff */
[----:B------:R-:W-:Y:S01]  /*13ed0*/  LOP3.LUT P1, RZ, R0, 0x1, RZ, 0xc0, !PT ;  /* 0x0000000100ff7812 */ /* 0x000fe2000782c0ff */
[----:B------:R-:W-:-:S04]  /*13ee0*/  IMAD R0, R21, UR4, RZ ;  /* 0x0000000415007c24 */ /* 0x000fc8000f8e02ff */
        /* <DEDUP_REMOVED lines=59> */
.L_x_1490:
        /* <DEDUP_REMOVED lines=10> */
.L_x_1395:
[----:B------:R-:W-:Y:S02]  /*14340*/  PLOP3.LUT P1, PT, P1, P0, PT, 0xa2, 0x0 ;  /* 0x000000000000781c */ /* 0x000fe40000f21472 */
[----:B------:R-:W-:-:S08]  /*14350*/  @P0 R2UR P1, UR4, R6 ;  /* 0x00000000060402ca */ /* 0x000fd00000020000 */
[----:B------:R-:W-:-:S05]  /*14360*/  @P0 PLOP3.LUT P0, PT, P1, PT, PT, 0x80, 0x0 ;  /* 0x000000000000081c */ /* 0x000fca0000f0f070 */
[----:B------:R-:W-:Y:S01]  /*14370*/  @!P1 SYNCS.ARRIVE.TRANS64.RED.A0T1 RZ, [UR4+0x2a830], RZ ;  /* 0x02a830ffffff99a7 */ /* 0x000fe20008200404 */
[----:B------:R-:W-:Y:S07]  /*14380*/  @!P1 ARRIVES.LDGSTSBAR.64.TRANSCNT [UR4+0x2a830] ;  /* 0x02a83000ff0099b0 */ /* 0x000fee0008000a84 */
[----:B------:R-:W-:Y:S05]  /*14390*/  @P0 BRA.U.ANY `(.L_x_1395) ;  /* 0xfffffffd00e80947 */ /* 0x000fea000393ffff */
[----:B------:R-:W-:Y:S01]  /*143a0*/  NOP ;  /* 0x0000000000007918 */ /* 0x000fe20000000000 */
[----:B-1----:R-:W2:Y:S02]  /*143b0*/  LDL R2, [R1] ;  /* 0x0000000001027983 */ /* 0x002ea40000100800 */
[----:B--2---:R-:W-:-:S13]  /*143c0*/  LOP3.LUT P2, RZ, R2, 0x10, RZ, 0xc0, !PT ;  /* 0x0000001002ff7812 */ /* 0x004fda000784c0ff */
[----:B------:R-:W-:Y:S05]  /*143d0*/  @!P2 BRA `(.L_x_1396) ;  /* 0x000000000004a947 */ /* 0x000fea0003800000 */
[----:B------:R-:W-:Y:S01]  /*143e0*/  BPT.TRAP 0x1 ;  /* 0x000000040000795c */ /* 0x000fe20000300000 */
.L_x_1396:
[----:B------:R1:W-:Y:S01]  /*143f0*/  SYNCS.ARRIVE.TRANS64.A1T0 RZ, [R6+URZ+0x2a830], RZ ;  /* 0x02a830ff06ff79a7 */ /* 0x0003e2000810003f */
[----:B------:R-:W-:Y:S05]  /*14400*/  @!P2 BRA `(.L_x_1397) ;  /* 0x000000000004a947 */ /* 0x000fea0003800000 */
[----:B------:R-:W-:Y:S01]  /*14410*/  BPT.TRAP 0x1 ;  /* 0x000000040000795c */ /* 0x000fe20000300000 */
.L_x_1397:
[----:B------:R-:W-:Y:S01]  /*14420*/  SHF.L.U32 R2, R20, 0x1f, RZ ;  /* 0x0000001f14027819 */ /* 0x000fe200000006ff */
[----:B0-----:R-:W-:Y:S01]  /*14430*/  IMAD R5, R10, 0x8, R22 ;  /* 0x000000080a057824 */ /* 0x001fe200078e0216 */
[----:B------:R-:W-:Y:S03]  /*14440*/  BSSY B1, `(.L_x_1398) ;  /* 0x0000003000017945 */ /* 0x000fe60003800000 */
[----:B------:R-:W0:Y:S02]  /*14450*/  SYNCS.PHASECHK.TRANS64.TRYWAIT P0, [R5+URZ+0x2a860], R2 ;  /* 0x02a86002050075a7 */ /* 0x000e24000800017f */
[----:B0-----:R-:W-:Y:S05]  /*14460*/  @!P0 BRA `(.L_x_1399) ;  /* 0x0000003c00648947 */ /* 0x001fea0003800000 */
.L_x_1491:
[----:B------:R-:W-:Y:S05]  /*14470*/  BSYNC B1 ;  /* 0x0000000000017941 */ /* 0x000fea0003800000 */
.L_x_1398:
[----:B------:R-:W2:Y:S01]  /*14480*/  S2R R3, SR_TID.X ;  /* 0x0000000000037919 */ /* 0x000ea20000002100 */
[----:B------:R-:W-:Y:S01]  /*14490*/  UMOV UR4, 0xffffffff ;  /* 0xffffffff00047882 */ /* 0x000fe20000000000 */
[----:B-1----:R-:W-:Y:S01]  /*144a0*/  IMAD R6, R29, -0x60, R35 ;  /* 0xffffffa01d067824 */ /* 0x002fe200078e0223 */
[----:B------:R-:W-:Y:S01]  /*144b0*/  LOP3.LUT P0, RZ, R28, 0x2, RZ, 0xc0, !PT ;  /* 0x000000021cff7812 */ /* 0x000fe2000780c0ff */
[----:B------:R-:W-:Y:S01]  /*144c0*/  IMAD R4, R10, 0x3000, R32 ;  /* 0x000030000a047824 */ /* 0x000fe200078e0220 */
[----:B--2---:R-:W-:-:S04]  /*144d0*/  LOP3.LUT R3, R3, 0x7f, RZ, 0xc0, !PT ;  /* 0x0000007f03037812 */ /* 0x004fc800078ec0ff */
[----:B------:R-:W-:-:S05]  /*144e0*/  SHF.R.U32.HI R3, RZ, 0x3, R3 ;  /* 0x00000003ff037819 */ /* 0x000fca0000011603 */
[----:B------:R-:W-:Y:S01]  /*144f0*/  IMAD.IADD R6, R6, 0x1, -R3 ;  /* 0x0000000106067824 */ /* 0x000fe200078e0a03 */
[----:B------:R-:W-:Y:S06]  /*14500*/  BRA.DIV UR4, `(.L_x_1400) ;  /* 0x0000003e04507947 */ /* 0x000fec000b800000 */
[----:B0-----:R-:W0:Y:S01]  /*14510*/  SHFL.IDX PT, R2, R17, RZ, 0x181f ;  /* 0x00181fff11027589 */ /* 0x001e2200000e0000 */
[----:B------:R-:W-:-:S03]  /*14520*/  IMAD R4, R4, 0x2, R22 ;  /* 0x0000000204047824 */ /* 0x000fc600078e0216 */
        /* <DEDUP_REMOVED lines=43> */
.L_x_1505:
        /* <DEDUP_REMOVED lines=21> */
.L_x_1401:
[----:B------:R-:W-:Y:S02]  /*14930*/  PLOP3.LUT P1, PT, P1, P0, PT, 0xa2, 0x0 ;  /* 0x000000000000781c */ /* 0x000fe40000f21472 */
[----:B------:R-:W-:-:S08]  /*14940*/  @P0 R2UR P1, UR4, R5 ;  /* 0x00000000050402ca */ /* 0x000fd00000020000 */
[----:B------:R-:W-:-:S05]  /*14950*/  @P0 PLOP3.LUT P0, PT, P1, PT, PT, 0x80, 0x0 ;  /* 0x000000000000081c */ /* 0x000fca0000f0f070 */
[----:B------:R-:W-:Y:S01]  /*14960*/  @!P1 SYNCS.ARRIVE.TRANS64.RED.A0T1 RZ, [UR4+0x2a850], RZ ;  /* 0x02a850ffffff99a7 */ /* 0x000fe20008200404 */
[----:B------:R-:W-:Y:S07]  /*14970*/  @!P1 ARRIVES.LDGSTSBAR.64.TRANSCNT [UR4+0x2a850] ;  /* 0x02a85000ff0099b0 */ /* 0x000fee0008000a84 */
[----:B------:R-:W-:Y:S05]  /*14980*/  @P0 BRA.U.ANY `(.L_x_1401) ;  /* 0xfffffffd00e80947 */ /* 0x000fea000393ffff */
[----:B------:R-:W-:Y:S01]  /*14990*/  NOP ;  /* 0x0000000000007918 */ /* 0x000fe20000000000 */
[----:B------:R-:W2:Y:S02]  /*149a0*/  LDL R0, [R1] ;  /* 0x0000000001007983 */ /* 0x000ea40000100800 */
[----:B--2---:R-:W-:-:S13]  /*149b0*/  LOP3.LUT P2, RZ, R0, 0x10, RZ, 0xc0, !PT ;  /* 0x0000001000ff7812 */ /* 0x004fda000784c0ff */
[----:B------:R-:W-:Y:S05]  /*149c0*/  @!P2 BRA `(.L_x_1402) ;  /* 0x000000000004a947 */ /* 0x000fea0003800000 */
[----:B------:R-:W-:Y:S01]  /*149d0*/  BPT.TRAP 0x1 ;  /* 0x000000040000795c */ /* 0x000fe20000300000 */
.L_x_1402:
        /* <DEDUP_REMOVED lines=14> */
[----:B------:R-:W-:-:S13]  /*14ac0*/  ISETP.GT.AND P0, PT, R24, R37, PT ;  /* 0x000000251800720c */ /* 0x000fda0003f04270 */
[----:B-1----:R-:W-:Y:S05]  /*14ad0*/  @P0 BRA `(.L_x_1403) ;  /* 0xfffffff000180947 */ /* 0x002fea000383ffff */
.L_x_1390:
[----:B------:R-:W-:Y:S05]  /*14ae0*/  BSYNC B0 ;  /* 0x0000000000007941 */ /* 0x000fea0003800000 */
.L_x_1389:
        /* <DEDUP_REMOVED lines=17> */
.L_x_1405:
[----:B------:R-:W-:Y:S05]  /*14c00*/  BSYNC B0 ;  /* 0x0000000000007941 */ /* 0x000fea0003800000 */
.L_x_1404:
[----:B------:R-:W2:Y:S02]  /*14c10*/  LDL R0, [R1] ;  /* 0x0000000001007983 */ /* 0x000ea40000100800 */
[----:B--2---:R-:W-:-:S13]  /*14c20*/  LOP3.LUT P0, RZ, R0, 0x10, RZ, 0xc0, !PT ;  /* 0x0000001000ff7812 */ /* 0x004fda000780c0ff */
[----:B------:R-:W-:Y:S05]  /*14c30*/  @!P0 BRA `(.L_x_1406) ;  /* 0x0000000000048947 */ /* 0x000fea0003800000 */
[----:B------:R-:W-:Y:S01]  /*14c40*/  BPT.TRAP 0x1 ;  /* 0x000000040000795c */ /* 0x000fe20000300000 */
.L_x_1406:
[----:B------:R-:W-:Y:S01]  /*14c50*/  IMAD R0, R25, 0x8, R22 ;  /* 0x0000000819007824 */ /* 0x000fe200078e0216 */
[----:B0-----:R-:W-:Y:S01]  /*14c60*/  SHF.L.U32 R3, R27, 0x1f, RZ ;  /* 0x0000001f1b037819 */ /* 0x001fe200000006ff */
[----:B------:R-:W-:Y:S01]  /*14c70*/  BSSY B0, `(.L_x_1407) ;  /* 0x0000004000007945 */ /* 0x000fe20003800000 */
[----:B------:R-:W-:Y:S02]  /*14c80*/  IMAD R6, R24, -0x60, R35 ;  /* 0xffffffa018067824 */ /* 0x000fe400078e0223 */
[----:B------:R-:W0:Y:S02]  /*14c90*/  SYNCS.PHASECHK.TRANS64.TRYWAIT P0, [R0+URZ+0x2a860], R3 ;  /* 0x02a86003000075a7 */ /* 0x000e24000800017f */
[----:B0-----:R-:W-:Y:S05]  /*14ca0*/  @!P0 BRA `(.L_x_1408) ;  /* 0x0000003c00588947 */ /* 0x001fea0003800000 */
.L_x_1506:
[----:B------:R-:W-:Y:S05]  /*14cb0*/  BSYNC B0 ;  /* 0x0000000000007941 */ /* 0x000fea0003800000 */
.L_x_1407:
        /* <DEDUP_REMOVED lines=8> */
[----:B------:R-:W-:Y:S01]  /*14d40*/  LOP3.LUT P0, RZ, R28, 0x2, RZ, 0xc0, !PT ;  /* 0x000000021cff7812 */ /* 0x000fe2000780c0ff */
[----:B------:R-:W-:Y:S01]  /*14d50*/  IMAD R4, R7, 0x2, R22 ;  /* 0x0000000207047824 */ /* 0x000fe200078e0216 */
[----:B------:R-:W2:Y:S02]  /*14d60*/  SHFL.IDX PT, R14, R17, RZ, 0x181f ;  /* 0x00181fff110e7589 */ /* 0x000ea400000e0000 */
[----:B------:R-:W-:Y:S02]  /*14d70*/  ISETP.LT.OR P3, PT, R6, 0x1, !P0 ;  /* 0x000000010600780c */ /* 0x000fe40004761670 */
        /* <DEDUP_REMOVED lines=45> */
.L_x_1520:
        /* <DEDUP_REMOVED lines=11> */
.L_x_1410:
[----:B------:R-:W-:Y:S02]  /*15100*/  PLOP3.LUT P1, PT, P1, P0, PT, 0xa2, 0x0 ;  /* 0x000000000000781c */ /* 0x000fe40000f21472 */
[----:B------:R-:W-:-:S08]  /*15110*/  @P0 R2UR P1, UR4, R0 ;  /* 0x00000000000402ca */ /* 0x000fd00000020000 */
[----:B------:R-:W-:-:S05]  /*15120*/  @P0 PLOP3.LUT P0, PT, P1, PT, PT, 0x80, 0x0 ;  /* 0x000000000000081c */ /* 0x000fca0000f0f070 */
[----:B------:R-:W-:Y:S01]  /*15130*/  @!P1 SYNCS.ARRIVE.TRANS64.RED.A0T1 RZ, [UR4+0x2a850], RZ ;  /* 0x02a850ffffff99a7 */ /* 0x000fe20008200404 */
[----:B------:R-:W-:Y:S07]  /*15140*/  @!P1 ARRIVES.LDGSTSBAR.64.TRANSCNT [UR4+0x2a850] ;  /* 0x02a85000ff0099b0 */ /* 0x000fee0008000a84 */
[----:B------:R-:W-:Y:S05]  /*15150*/  @P0 BRA.U.ANY `(.L_x_1410) ;  /* 0xfffffffd00e80947 */ /* 0x000fea000393ffff */
[----:B------:R-:W-:Y:S01]  /*15160*/  NOP ;  /* 0x0000000000007918 */ /* 0x000fe20000000000 */
[----:B0-----:R-:W2:Y:S02]  /*15170*/  LDL R2, [R1] ;  /* 0x0000000001027983 */ /* 0x001ea40000100800 */
[----:B--2---:R-:W-:-:S13]  /*15180*/  LOP3.LUT P2, RZ, R2, 0x10, RZ, 0xc0, !PT ;  /* 0x0000001002ff7812 */ /* 0x004fda000784c0ff */
[----:B------:R-:W-:Y:S05]  /*15190*/  @!P2 BRA `(.L_x_1411) ;  /* 0x000000000004a947 */ /* 0x000fea0003800000 */
[----:B------:R-:W-:Y:S01]  /*151a0*/  BPT.TRAP 0x1 ;  /* 0x000000040000795c */ /* 0x000fe20000300000 */
.L_x_1411:
[----:B------:R-:W-:Y:S01]  /*151b0*/  VIADD R25, R25, 0x1 ;  /* 0x0000000119197836 */ /* 0x000fe20000000000 */
[----:B------:R0:W-:Y:S04]  /*151c0*/  SYNCS.ARRIVE.TRANS64.A1T0 RZ, [R0+URZ+0x2a850], RZ ;  /* 0x02a850ff00ff79a7 */ /* 0x0001e8000810003f */
[----:B------:R-:W-:-:S04]  /*151d0*/  ISETP.NE.AND P0, PT, R25, 0x2, PT ;  /* 0x000000021900780c */ /* 0x000fc80003f05270 */
[----:B0-----:R-:W-:Y:S02]  /*151e0*/  SEL R0, RZ, 0x1, P0 ;  /* 0x00000001ff007807 */ /* 0x001fe40000000000 */
[----:B------:R-:W-:Y:S02]  /*151f0*/  SEL R25, R25, RZ, P0 ;  /* 0x000000ff19197207 */ /* 0x000fe40000000000 */
[----:B------:R-:W-:-:S07]  /*15200*/  LOP3.LUT R27, R27, R0, RZ, 0x3c, !PT ;  /* 0x000000001b1b7212 */ /* 0x000fce00078e3cff */
.L_x_1368:
[----:B------:R-:W-:Y:S05]  /*15210*/  BSYNC B7 ;  /* 0x0000000000077941 */ /* 0x000fea0003800000 */
.L_x_1366:
[----:B------:R-:W2:Y:S02]  /*15220*/  LDL R0, [R1] ;  /* 0x0000000001007983 */ /* 0x000ea40000100800 */
[----:B--2---:R-:W-:-:S13]  /*15230*/  LOP3.LUT P0, RZ, R0, 0x100, RZ, 0xc0, !PT ;  /* 0x0000010000ff7812 */ /* 0x004fda000780c0ff */
[----:B------:R-:W-:Y:S05]  /*15240*/  @!P0 BRA `(.L_x_1412) ;  /* 0x0000000000248947 */ /* 0x000fea0003800000 */
[----:B------:R-:W-:Y:S05]  /*15250*/  WARPSYNC.ALL ;  /* 0x0000000000007948 */ /* 0x000fea0003800000 */
[----:B------:R-:W1:Y:S08]  /*15260*/  S2UR UR5, SR_CgaCtaId ;  /* 0x00000000000579c3 */ /* 0x000e700000008800 */
[----:B------:R-:W-:Y:S06]  /*15270*/  BAR.SYNC.DEFER_BLOCKING 0x5, 0x180 ;  /* 0x0146000000007b1d */ /* 0x000fec0000010000 */
[----:B------:R-:W-:-:S02]  /*15280*/  UMOV UR4, 0x400 ;  /* 0x0000040000047882 */ /* 0x000fc40000000000 */
[----:B-1----:R-:W-:-:S06]  /*15290*/  ULEA UR4, UR5, UR4, 0x18 ;  /* 0x0000000405047291 */ /* 0x002fcc000f8ec03f */
[----:B------:R-:W-:-:S05]  /*152a0*/  IMAD.U32 R22, RZ, RZ, UR4 ;  /* 0x00000004ff167e24 */ /* 0x000fca000f8e00ff */
[----:B------:R3:W4:Y:S01]  /*152b0*/  LDS.128 R16, [R22+0x2a8d0] ;  /* 0x02a8d00016107984 */ /* 0x0007220000000c00 */
[----:B------:R-:W-:Y:S06]  /*152c0*/  BAR.ARV 0x4, 0x180 ;  /* 0x0106000000007b1d */ /* 0x000fec0000002000 */
[----:B------:R-:W-:Y:S05]  /*152d0*/  BRA `(.L_x_1413) ;  /* 0x0000000800cc7947 */ /* 0x000fea0003800000 */
.L_x_1412:
        /* <DEDUP_REMOVED lines=8> */
[----:B------:R-:W1:Y:S02]  /*15360*/  @!P1 LDC.64 R2, c[0x0][0xc80] ;  /* 0x00032000ff029b82 */ /* 0x000e640000000a00 */
[----:B-1----:R-:W-:-:S06]  /*15370*/  @!P1 IMAD.WIDE R2, R5, 0x4, R2 ;  /* 0x0000000405029825 */ /* 0x002fcc00078e0202 */
[----:B------:R-:W2:Y:S01]  /*15380*/  @!P1 LDG.E R2, desc[UR36][R2.64] ;  /* 0x0000002402029981 */ /* 0x000ea2000c1e1900 */
[----:B------:R-:W-:Y:S01]  /*15390*/  IMAD.MOV.U32 R5, RZ, RZ, RZ ;  /* 0x000000ffff057224 */ /* 0x000fe200078e00ff */
[C---:B------:R-:W-:Y:S02]  /*153a0*/  ISETP.GE.U32.AND P2, PT, R8.reuse, 0x2, PT ;  /* 0x000000020800780c */ /* 0x040fe40003f46070 */
[C---:B------:R-:W-:Y:S01]  /*153b0*/  ISETP.GE.U32.AND P3, PT, R8.reuse, 0x4, PT ;  /* 0x000000040800780c */ /* 0x040fe20003f66070 */
[----:B------:R-:W-:Y:S01]  /*153c0*/  SHFL.IDX PT, R0, R16, RZ, 0x1f ;  /* 0x00001fff10007589 */ /* 0x000fe200000e0000 */
[C---:B------:R-:W-:Y:S02]  /*153d0*/  ISETP.GE.U32.AND P4, PT, R8.reuse, 0x8, PT ;  /* 0x000000080800780c */ /* 0x040fe40003f86070 */
[C---:B------:R-:W-:Y:S01]  /*153e0*/  ISETP.GE.U32.AND P5, PT, R8.reuse, 0x10, PT ;  /* 0x000000100800780c */ /* 0x040fe20003fa6070 */
[----:B------:R-:W-:Y:S01]  /*153f0*/  SHFL.IDX PT, R4, R16, 0x1, 0x1f ;  /* 0x00201f0010047f89 */ /* 0x000fe200000e0000 */
[----:B--2---:R-:W-:Y:S01]  /*15400*/  @!P1 IMAD.MOV.U32 R5, RZ, RZ, R2 ;  /* 0x000000ffff059224 */ /* 0x004fe200078e0002 */
[----:B------:R-:W-:-:S04]  /*15410*/  ISETP.NE.AND P1, PT, R8, RZ, PT ;  /* 0x000000ff0800720c */ /* 0x000fc80003f25270 */
        /* <DEDUP_REMOVED lines=16> */
.L_x_1530:
[----:B------:R-:W-:Y:S02]  /*15520*/  ULDC UR4, c[0x0][0xc38] ;  /* 0x00030e0000047ab9 */ /* 0x000fe40000000800 */
[----:B------:R-:W-:-:S04]  /*15530*/  IMAD.U32 R7, RZ, RZ, UR4 ;  /* 0x00000004ff077e24 */ /* 0x000fc8000f8e00ff */
[----:B--2---:R-:W-:-:S04]  /*15540*/  IMAD R14, R14, R7, RZ ;  /* 0x000000070e0e7224 */ /* 0x004fc800078e02ff */
[----:B------:R-:W-:-:S05]  /*15550*/  IMAD.IADD R9, R4, 0x1, R14 ;  /* 0x0000000104097824 */ /* 0x000fca00078e020e */
[----:B------:R-:W-:-:S13]  /*15560*/  ISETP.GT.AND P6, PT, R9, R0, PT ;  /* 0x000000000900720c */ /* 0x000fda0003fc4270 */
[----:B------:R-:W-:Y:S05]  /*15570*/  @P6 BRA `(.L_x_1415) ;  /* 0x00000000009c6947 */ /* 0x000fea0003800000 */
.L_x_1420:
[----:B------:R-:W2:Y:S01]  /*15580*/  LDC R2, c[0x0][0xc3c] ;  /* 0x00030f00ff027b82 */ /* 0x000ea20000000800 */
[----:B------:R-:W-:-:S05]  /*15590*/  VIADD R19, R19, 0x1f ;  /* 0x0000001f13137836 */ /* 0x000fca0000000000 */
[----:B--2---:R-:W-:-:S13]  /*155a0*/  ISETP.GE.AND P6, PT, R19, R2, PT ;  /* 0x000000021300720c */ /* 0x004fda0003fc6270 */
[----:B------:R-:W-:Y:S05]  /*155b0*/  @P6 BRA `(.L_x_1416) ;  /* 0x0000000400d06947 */ /* 0x000fea0003800000 */
[----:B------:R-:W2:Y:S01]  /*155c0*/  S2R R3, SR_TID.X ;  /* 0x0000000000037919 */ /* 0x000ea20000002100 */
[----:B------:R-:W-:Y:S01]  /*155d0*/  BSSY B0, `(.L_x_1417) ;  /* 0x0000009000007945 */ /* 0x000fe20003800000 */
[----:B------:R-:W-:Y:S01]  /*155e0*/  IMAD.MOV.U32 R5, RZ, RZ, RZ ;  /* 0x000000ffff057224 */ /* 0x000fe200078e00ff */
[----:B--2---:R-:W-:-:S05]  /*155f0*/  LOP3.LUT R3, R3, 0x1f, RZ, 0xc0, !PT ;  /* 0x0000001f03037812 */ /* 0x004fca00078ec0ff */
[----:B------:R-:W-:-:S05]  /*15600*/  IMAD.IADD R7, R19, 0x1, R3 ;  /* 0x0000000113077824 */ /* 0x000fca00078e0203 */
[----:B------:R-:W-:-:S13]  /*15610*/  ISETP.GE.OR P6, PT, R7, R2, !P0 ;  /* 0x000000020700720c */ /* 0x000fda00047c6670 */
[----:B------:R-:W-:Y:S05]  /*15620*/  @P6 BRA `(.L_x_1418) ;  /* 0x00000000000c6947 */ /* 0x000fea0003800000 */
[----:B------:R-:W2:Y:S02]  /*15630*/  LDC.64 R2, c[0x0][0xc80] ;  /* 0x00032000ff027b82 */ /* 0x000ea40000000a00 */
[----:B--2---:R-:W-:-:S05]  /*15640*/  IMAD.WIDE R2, R7, 0x4, R2 ;  /* 0x0000000407027825 */ /* 0x004fca00078e0202 */
[----:B------:R2:W5:Y:S02]  /*15650*/  LDG.E R5, desc[UR36][R2.64] ;  /* 0x0000002402057981 */ /* 0x000564000c1e1900 */
.L_x_1418:
[----:B------:R-:W-:Y:S05]  /*15660*/  BSYNC B0 ;  /* 0x0000000000007941 */ /* 0x000fea0003800000 */
.L_x_1417:
[----:B------:R-:W-:-:S03]  /*15670*/  UMOV UR4, 0xffffffff ;  /* 0xffffffff00047882 */ /* 0x000fc60000000000 */
[----:B------:R-:W-:Y:S05]  /*15680*/  BRA.DIV UR4, `(.L_x_1419) ;  /* 0x0000004204047947 */ /* 0x000fea000b800000 */
[----:B-----5:R-:W3:Y:S02]  /*15690*/  SHFL.UP PT, R14, R5, 0x1, RZ ;  /* 0x04200000050e7989 */ /* 0x020ee400000e00ff */
[----:B---3--:R-:W-:-:S05]  /*156a0*/  SEL R14, R14, RZ, P1 ;  /* 0x000000ff0e0e7207 */ /* 0x008fca0000800000 */
[----:B------:R-:W-:-:S05]  /*156b0*/  IMAD.IADD R13, R5, 0x1, R14 ;  /* 0x00000001050d7824 */ /* 0x000fca00078e020e */
[----:B------:R-:W2:Y:S02]  /*156c0*/  SHFL.UP PT, R14, R13, 0x2, RZ ;  /* 0x044000000d0e7989 */ /* 0x000ea400000e00ff */
[----:B--2---:R-:W-:-:S05]  /*156d0*/  SEL R2, R14, RZ, P2 ;  /* 0x000000ff0e027207 */ /* 0x004fca0001000000 */
        /* <DEDUP_REMOVED lines=9> */
[----:B-1----:R-:W-:-:S05]  /*15770*/  IMAD.IADD R6, R4, 0x1, R7 ;  /* 0x0000000104067824 */ /* 0x002fca00078e0207 */
[----:B------:R1:W2:Y:S02]  /*15780*/  SHFL.IDX PT, R14, R6, 0x1f, 0x1f ;  /* 0x03e01f00060e7f89 */ /* 0x0002a400000e0000 */
.L_x_1538:
[----:B------:R-:W-:Y:S02]  /*15790*/  ULDC UR4, c[0x0][0xc38] ;  /* 0x00030e0000047ab9 */ /* 0x000fe40000000800 */
[----:B------:R-:W-:-:S04]  /*157a0*/  IMAD.U32 R7, RZ, RZ, UR4 ;  /* 0x00000004ff077e24 */ /* 0x000fc8000f8e00ff */
[----:B--2---:R-:W-:-:S04]  /*157b0*/  IMAD R14, R14, R7, RZ ;  /* 0x000000070e0e7224 */ /* 0x004fc800078e02ff */
[----:B------:R-:W-:-:S05]  /*157c0*/  IMAD.IADD R9, R14, 0x1, R9 ;  /* 0x000000010e097824 */ /* 0x000fca00078e0209 */
[----:B------:R-:W-:-:S13]  /*157d0*/  ISETP.GT.AND P6, PT, R9, R0, PT ;  /* 0x000000000900720c */ /* 0x000fda0003fc4270 */
[----:B------:R-:W-:Y:S05]  /*157e0*/  @!P6 BRA `(.L_x_1420) ;  /* 0xfffffffc0064e947 */ /* 0x000fea000383ffff */
.L_x_1415:
[----:B------:R-:W-:Y:S01]  /*157f0*/  IMAD.IADD R16, R9, 0x1, -R14 ;  /* 0x0000000109107824 */ /* 0x000fe200078e0a0e */
[----:B------:R-:W-:-:S03]  /*15800*/  UMOV UR4, 0xffffffff ;  /* 0xffffffff00047882 */ /* 0x000fc60000000000 */
[----:B------:R-:W-:-:S05]  /*15810*/  IMAD R3, R6, R7, R16 ;  /* 0x0000000706037224 */ /* 0x000fca00078e0210 */
[----:B------:R-:W-:Y:S01]  /*15820*/  ISETP.GT.AND P6, PT, R3, R0, PT ;  /* 0x000000000300720c */ /* 0x000fe20003fc4270 */
[----:B------:R-:W-:-:S12]  /*15830*/  BRA.DIV UR4, `(.L_x_1421) ;  /* 0x0000004204547947 */ /* 0x000fd8000b800000 */
[----:B------:R-:W-:-:S04]  /*15840*/  VOTE.ANY R2, PT, !P6 ;  /* 0x0000000000027806 */ /* 0x000fc800070e0100 */
[----:B------:R-:W2:Y:S02]  /*15850*/  POPC R4, R2 ;  /* 0x0000000200047309 */ /* 0x000ea40000000000 */
[----:B--2---:R2:W3:Y:S02]  /*15860*/  SHFL.IDX PT, R5, R5, R4, 0x1f ;  /* 0x00001f0405057589 */ /* 0x0044e400000e0000 */
.L_x_1542:
[----:B------:R-:W-:Y:S01]  /*15870*/  ISETP.NE.AND P0, PT, R2, RZ, PT ;  /* 0x000000ff0200720c */ /* 0x000fe20003f05270 */
[----:B------:R-:W-:-:S12]  /*15880*/  IMAD.MOV.U32 R14, RZ, RZ, RZ ;  /* 0x000000ffff0e7224 */ /* 0x000fd800078e00ff */
[----:B------:R-:W-:Y:S05]  /*15890*/  @!P0 BRA `(.L_x_1422) ;  /* 0x0000000000108947 */ /* 0x000fea0003800000 */
[----:B------:R-:W-:Y:S01]  /*158a0*/  UMOV UR4, 0xffffffff ;  /* 0xffffffff00047882 */ /* 0x000fe20000000000 */
[----:B------:R-:W-:Y:S02]  /*158b0*/  VIADD R12, R4, 0xffffffff ;  /* 0xffffffff040c7836 */ /* 0x000fe40000000000 */
[----:B------:R-:W-:Y:S05]  /*158c0*/  BRA.DIV UR4, `(.L_x_1423) ;  /* 0x0000004204787947 */ /* 0x000fea000b800000 */
[----:B------:R4:W0:Y:S02]  /*158d0*/  SHFL.IDX PT, R14, R6, R12, 0x1f ;  /* 0x00001f0c060e7589 */ /* 0x00082400000e0000 */
.L_x_1422:
[----:B------:R-:W5:Y:S01]  /*158e0*/  LDC.64 R2, c[0x0][0xc90] ;  /* 0x00032400ff027b82 */ /* 0x000f620000000a00 */
[----:B------:R-:W-:-:S04]  /*158f0*/  IMAD.IADD R19, R4, 0x1, R19 ;  /* 0x0000000104137824 */ /* 0x000fc800078e0213 */
[----:B-----5:R-:W-:-:S05]  /*15900*/  IMAD.WIDE R2, R19, 0x4, R2 ;  /* 0x0000000413027825 */ /* 0x020fca00078e0202 */
[----:B-1--4-:R1:W2:Y:S01]  /*15910*/  LDG.E R6, desc[UR36][R2.64] ;  /* 0x0000002402067981 */ /* 0x0122a2000c1e1900 */
[----:B0-----:R-:W-:Y:S02]  /*15920*/  IMAD R16, R14, R7, R16 ;  /* 0x000000070e107224 */ /* 0x001fe400078e0210 */
[----:B-1----:R-:W-:Y:S02]  /*15930*/  IMAD.MOV.U32 R2, RZ, RZ, RZ ;  /* 0x000000ffff027224 */ /* 0x002fe400078e00ff */
[----:B--23--:R-:W-:-:S05]  /*15940*/  IMAD R4, R5, R6, RZ ;  /* 0x0000000605047224 */ /* 0x00cfca00078e02ff */
[----:B------:R-:W-:-:S04]  /*15950*/  IABS R8, R4 ;  /* 0x0000000400087213 */ /* 0x000fc80000000000 */
[----:B------:R-:W0:Y:S08]  /*15960*/  I2F.RP R10, R8 ;  /* 0x00000008000a7306 */ /* 0x000e300000209400 */
[----:B0-----:R-:W0:Y:S02]  /*15970*/  MUFU.RCP R10, R10 ;  /* 0x0000000a000a7308 */ /* 0x001e240000001000 */
[----:B0-----:R-:W-:-:S06]  /*15980*/  VIADD R11, R10, 0xffffffe ;  /* 0x0ffffffe0a0b7836 */ /* 0x001fcc0000000000 */
[----:B------:R-:W0:Y:S02]  /*15990*/  F2I.FTZ.U32.TRUNC.NTZ R3, R11 ;  /* 0x0000000b00037305 */ /* 0x000e24000021f000 */
[----:B0-----:R-:W-:-:S04]  /*159a0*/  IMAD.MOV R9, RZ, RZ, -R3 ;  /* 0x000000ffff097224 */ /* 0x001fc800078e0a03 */
        /* <DEDUP_REMOVED lines=11> */
[----:B------:R-:W-:Y:S02]  /*15a60*/  @!P1 IMAD.IADD R3, R3, 0x1, -R8 ;  /* 0x0000000103039824 */ /* 0x000fe400078e0a08 */
[----:B------:R-:W-:Y:S01]  /*15a70*/  @!P1 VIADD R2, R2, 0x1 ;  /* 0x0000000102029836 */ /* 0x000fe20000000000 */
[----:B------:R-:W-:Y:S02]  /*15a80*/  ISETP.NE.AND P1, PT, R4, RZ, PT ;  /* 0x000000ff0400720c */ /* 0x000fe40003f25270 */
[----:B------:R-:W-:-:S13]  /*15a90*/  ISETP.GE.U32.AND P0, PT, R3, R8, PT ;  /* 0x000000080300720c */ /* 0x000fda0003f06070 */
[----:B------:R-:W-:-:S04]  /*15aa0*/  @P0 VIADD R2, R2, 0x1 ;  /* 0x0000000102020836 */ /* 0x000fc80000000000 */
[----:B------:R-:W-:Y:S01]  /*15ab0*/  @!P2 IMAD.MOV R2, RZ, RZ, -R2 ;  /* 0x000000ffff02a224 */ /* 0x000fe200078e0a02 */
[----:B------:R-:W-:-:S05]  /*15ac0*/  @!P1 LOP3.LUT R2, RZ, R4, RZ, 0x33, !PT ;  /* 0x00000004ff029212 */ /* 0x000fca00078e33ff */
[----:B------:R-:W-:Y:S02]  /*15ad0*/  IMAD R0, R6, R2, RZ ;  /* 0x0000000206007224 */ /* 0x000fe400078e02ff */
[----:B------:R-:W-:Y:S02]  /*15ae0*/  IMAD.MOV R2, RZ, RZ, -R2 ;  /* 0x000000ffff027224 */ /* 0x000fe400078e0a02 */
[----:B------:R-:W-:Y:S02]  /*15af0*/  IMAD.MOV R3, RZ, RZ, -R0 ;  /* 0x000000ffff037224 */ /* 0x000fe400078e0a00 */
[----:B------:R-:W-:-:S03]  /*15b00*/  IMAD R9, R4, R2, R9 ;  /* 0x0000000204097224 */ /* 0x000fc600078e0209 */
[----:B------:R-:W-:-:S04]  /*15b10*/  VIADDMNMX R6, R3, R7, R6, PT ;  /* 0x0000000703067246 */ /* 0x000fc80003800106 */
[-C--:B------:R-:W-:Y:S02]  /*15b20*/  IABS R7, R6.reuse ;  /* 0x0000000600077213 */ /* 0x080fe40000000000 */
[----:B------:R-:W-:Y:S02]  /*15b30*/  IABS R4, R6 ;  /* 0x0000000600047213 */ /* 0x000fe40000000000 */
[----:B------:R-:W0:Y:S03]  /*15b40*/  I2F.RP R8, R7 ;  /* 0x0000000700087306 */ /* 0x000e260000209400 */
[----:B------:R-:W-:-:S05]  /*15b50*/  IMAD.MOV R4, RZ, RZ, -R4 ;  /* 0x000000ffff047224 */ /* 0x000fca00078e0a04 */
[----:B0-----:R-:W0:Y:S02]  /*15b60*/  MUFU.RCP R8, R8 ;  /* 0x0000000800087308 */ /* 0x001e240000001000 */
[----:B0-----:R-:W-:-:S06]  /*15b70*/  IADD3 R3, R8, 0xffffffe, RZ ;  /* 0x0ffffffe08037810 */ /* 0x001fcc0007ffe0ff */
[----:B------:R-:W0:Y:S02]  /*15b80*/  F2I.FTZ.U32.TRUNC.NTZ R3, R3 ;  /* 0x0000000300037305 */ /* 0x000e24000021f000 */
[----:B0-----:R-:W-:-:S04]  /*15b90*/  IMAD.MOV R2, RZ, RZ, -R3 ;  /* 0x000000ffff027224 */ /* 0x001fc800078e0a03 */
[----:B------:R-:W-:Y:S02]  /*15ba0*/  IMAD R11, R2, R7, RZ ;  /* 0x00000007020b7224 */ /* 0x000fe400078e02ff */
[----:B------:R-:W-:-:S04]  /*15bb0*/  IMAD.MOV.U32 R2, RZ, RZ, RZ ;  /* 0x000000ffff027224 */ /* 0x000fc800078e00ff */
[----:B------:R-:W-:Y:S01]  /*15bc0*/  IMAD.HI.U32 R2, R3, R11, R2 ;  /* 0x0000000b03027227 */ /* 0x000fe200078e0002 */
[----:B------:R-:W-:Y:S02]  /*15bd0*/  IABS R11, R9 ;  /* 0x00000009000b7213 */ /* 0x000fe40000000000 */
[C---:B------:R-:W-:Y:S01]  /*15be0*/  LOP3.LUT R3, R9.reuse, R6, RZ, 0x3c, !PT ;  /* 0x0000000609037212 */ /* 0x040fe200078e3cff */
[----:B------:R-:W-:Y:S02]  /*15bf0*/  IMAD.IADD R9, R9, 0x1, R0 ;  /* 0x0000000109097824 */ /* 0x000fe400078e0200 */
[----:B------:R-:W-:Y:S01]  /*15c00*/  IMAD.HI.U32 R2, R2, R11, RZ ;  /* 0x0000000b02027227 */ /* 0x000fe200078e00ff */
[----:B------:R-:W-:-:S03]  /*15c10*/  ISETP.GE.AND P2, PT, R3, RZ, PT ;  /* 0x000000ff0300720c */ /* 0x000fc60003f46270 */
[----:B------:R-:W-:-:S05]  /*15c20*/  IMAD R4, R2, R4, R11 ;  /* 0x0000000402047224 */ /* 0x000fca00078e020b */
[----:B------:R-:W-:-:S13]  /*15c30*/  ISETP.GT.U32.AND P1, PT, R7, R4, PT ;  /* 0x000000040700720c */ /* 0x000fda0003f24070 */
[----:B------:R-:W-:Y:S02]  /*15c40*/  @!P1 IMAD.IADD R4, R4, 0x1, -R7 ;  /* 0x0000000104049824 */ /* 0x000fe400078e0a07 */
[----:B------:R-:W-:Y:S01]  /*15c50*/  @!P1 VIADD R2, R2, 0x1 ;  /* 0x0000000102029836 */ /* 0x000fe20000000000 */
[----:B------:R-:W-:Y:S02]  /*15c60*/  ISETP.NE.AND P1, PT, R6, RZ, PT ;  /* 0x000000ff0600720c */ /* 0x000fe40003f25270 */
[----:B------:R-:W-:-:S13]  /*15c70*/  ISETP.GE.U32.AND P0, PT, R4, R7, PT ;  /* 0x000000070400720c */ /* 0x000fda0003f06070 */
[----:B------:R-:W-:-:S04]  /*15c80*/  @P0 VIADD R2, R2, 0x1 ;  /* 0x0000000102020836 */ /* 0x000fc80000000000 */
[----:B------:R-:W-:Y:S01]  /*15c90*/  @!P2 IMAD.MOV R2, RZ, RZ, -R2 ;  /* 0x000000ffff02a224 */ /* 0x000fe200078e0a02 */
[----:B------:R-:W-:Y:S01]  /*15ca0*/  @!P1 LOP3.LUT R2, RZ, R6, RZ, 0x33, !PT ;  /* 0x00000006ff029212 */ /* 0x000fe200078e33ff */
[----:B------:R-:W-:-:S04]  /*15cb0*/  IMAD.MOV R6, RZ, RZ, -R6 ;  /* 0x000000ffff067224 */ /* 0x000fc800078e0a06 */
[----:B------:R-:W-:Y:S01]  /*15cc0*/  IMAD R18, R2, R6, R9 ;  /* 0x0000000602127224 */ /* 0x000fe200078e0209 */
[----:B------:R-:W-:-:S05]  /*15cd0*/  LOP3.LUT R2, RZ, R2, RZ, 0x33, !PT ;  /* 0x00000002ff027212 */ /* 0x000fca00078e33ff */
[----:B------:R-:W-:Y:S01]  /*15ce0*/  IMAD.IADD R17, R5, 0x1, R2 ;  /* 0x0000000105117824 */ /* 0x000fe200078e0202 */
[----:B------:R-:W-:Y:S06]  /*15cf0*/  BRA `(.L_x_1424) ;  /* 0x00000000001c7947 */ /* 0x000fec0003800000 */
.L_x_1416:
[----:B------:R-:W-:Y:S01]  /*15d00*/  UMOV UR4, URZ ;  /* 0x0000003f00047c82 */ /* 0x000fe20008000000 */
[----:B------:R-:W-:Y:S01]  /*15d10*/  UMOV UR5, URZ ;  /* 0x0000003f00057c82 */ /* 0x000fe20008000000 */
[----:B------:R-:W-:Y:S01]  /*15d20*/  ULDC UR6, c[0x0][0xc3c] ;  /* 0x00030f0000067ab9 */ /* 0x000fe20000000800 */
[----:B------:R-:W-:Y:S02]  /*15d30*/  IMAD.MOV.U32 R16, RZ, RZ, R0 ;  /* 0x000000ffff107224 */ /* 0x000fe400078e0000 */
[----:B------:R-:W-:Y:S02]  /*15d40*/  IMAD.U32 R17, RZ, RZ, UR4 ;  /* 0x00000004ff117e24 */ /* 0x000fe4000f8e00ff */
[----:B------:R-:W-:Y:S02]  /*15d50*/  IMAD.U32 R18, RZ, RZ, UR5 ;  /* 0x00000005ff127e24 */ /* 0x000fe4000f8e00ff */
[----:B------:R-:W-:-:S07]  /*15d60*/  IMAD.U32 R19, RZ, RZ, UR6 ;  /* 0x00000006ff137e24 */ /* 0x000fce000f8e00ff */
.L_x_1424:
[----:B------:R-:W2:Y:S01]  /*15d70*/  S2R R0, SR_TID.X ;  /* 0x0000000000007919 */ /* 0x000ea20000002100 */
        /* <DEDUP_REMOVED lines=9> */
.L_x_1413:
[----:B------:R-:W-:Y:S02]  /*15e10*/  ULDC UR4, c[0x0][0xc3c] ;  /* 0x00030f0000047ab9 */ /* 0x000fe40000000800 */
[----:B----4-:R-:W-:-:S13]  /*15e20*/  ISETP.GE.AND P0, PT, R19, UR4, PT ;  /* 0x0000000413007c0c */ /* 0x010fda000bf06270 */
[----:B------:R-:W-:Y:S05]  /*15e30*/  @!P0 BRA `(.L_x_1425) ;  /* 0xffffffb4000c8947 */ /* 0x000fea000383ffff */
[----:B------:R-:W-:Y:S05]  /*15e40*/  BSYNC B8 ;  /* 0x0000000000087941 */ /* 0x000fea0003800000 */
.L_x_1354:
[----:B--2---:R-:W2:Y:S01]  /*15e50*/  LDL.LU R0, [R1+0x14] ;  /* 0x0000140001007983 */ /* 0x004ea20000300800 */
[----:B------:R-:W-:Y:S01]  /*15e60*/  BSSY B0, `(.L_x_1426) ;  /* 0x000000b000007945 */ /* 0x000fe20003800000 */
[----:B------:R-:W4:Y:S01]  /*15e70*/  S2R R5, SR_CgaCtaId ;  /* 0x0000000000057919 */ /* 0x000f220000008800 */
[----:B--2---:R-:W-:-:S05]  /*15e80*/  VIADD R0, R0, 0x1 ;  /* 0x0000000100007836 */ /* 0x004fca0000000000 */
[----:B0-----:R-:W-:-:S04]  /*15e90*/  LEA.HI R2, R0, R0, RZ, 0x1 ;  /* 0x0000000000027211 */ /* 0x001fc800078f08ff */
[----:B------:R-:W-:Y:S02]  /*15ea0*/  LOP3.LUT R3, R2, 0xfffffffe, RZ, 0xc0, !PT ;  /* 0xfffffffe02037812 */ /* 0x000fe400078ec0ff */
[----:B------:R-:W-:-:S03]  /*15eb0*/  MOV R2, 0x400 ;  /* 0x0000040000027802 */ /* 0x000fc60000000f00 */
[----:B------:R-:W-:Y:S01]  /*15ec0*/  IMAD.IADD R0, R0, 0x1, -R3 ;  /* 0x0000000100007824 */ /* 0x000fe200078e0a03 */
[----:B----4-:R-:W-:-:S04]  /*15ed0*/  LEA R5, R5, R2, 0x18 ;  /* 0x0000000205057211 */ /* 0x010fc800078ec0ff */
[----:B------:R-:W-:-:S04]  /*15ee0*/  SHF.L.U32 R0, R0, 0x1f, RZ ;  /* 0x0000001f00007819 */ /* 0x000fc800000006ff */
[----:B------:R-:W0:Y:S02]  /*15ef0*/  SYNCS.PHASECHK.TRANS64.TRYWAIT P0, [R5+URZ+0x2a820], R0 ;  /* 0x02a82000050075a7 */ /* 0x000e24000800017f */
[----:B0-----:R-:W-:Y:S05]  /*15f00*/  @!P0 BRA `(.L_x_1427) ;  /* 0x0000003c000c8947 */ /* 0x001fea0003800000 */
.L_x_1545:
[----:B------:R-:W-:Y:S05]  /*15f10*/  BSYNC B0 ;  /* 0x0000000000007941 */ /* 0x000fea0003800000 */
.L_x_1426:
[----:B------:R-:W-:-:S03]  /*15f20*/  UMOV UR4, 0xffffffff ;  /* 0xffffffff00047882 */ /* 0x000fc60000000000 */
[----:B------:R-:W-:Y:S05]  /*15f30*/  BRA.DIV UR4, `(.L_x_1428) ;  /* 0x0000003e04147947 */ /* 0x000fea000b800000 */
[----:B0-----:R-:W0:Y:S02]  /*15f40*/  S2R R0, SR_TID.X ;  /* 0x0000000000007919 */ /* 0x001e240000002100 */
[----:B0-----:R-:W-:-:S04]  /*15f50*/  SHF.R.U32.HI R0, RZ, 0x5, R0 ;  /* 0x00000005ff007819 */ /* 0x001fc80000011600 */
[----:B------:R-:W-:-:S05]  /*15f60*/  LOP3.LUT R0, R0, 0x3, RZ, 0xc0, !PT ;  /* 0x0000000300007812 */ /* 0x000fca00078ec0ff */
[----:B------:R0:W2:Y:S02]  /*15f70*/  SHFL.IDX PT, R14, R0, RZ, 0x1f ;  /* 0x00001fff000e7589 */ /* 0x0000a400000e0000 */
.L_x_1548:
[----:B--2---:R-:W-:Y:S01]  /*15f80*/  ISETP.NE.AND P0, PT, R14, RZ, PT ;  /* 0x000000ff0e00720c */ /* 0x004fe20003f05270 */
[----:B------:R-:W-:-:S12]  /*15f90*/  BSSY B0, `(.L_x_1429) ;  /* 0x0000026000007945 */ /* 0x000fd80003800000 */
[----:B------:R-:W-:Y:S05]  /*15fa0*/  @P0 BRA `(.L_x_1430) ;  /* 0x0000000000900947 */ /* 0x000fea0003800000 */
[----:B------:R-:W-:-:S03]  /*15fb0*/  UMOV UR4, 0xffffffff ;  /* 0xffffffff00047882 */ /* 0x000fc60000000000 */
[----:B------:R-:W-:Y:S05]  /*15fc0*/  BRA.DIV UR4, `(.L_x_1431) ;  /* 0x0000003e04247947 */ /* 0x000fea000b800000 */
[----:B------:R-:W-:-:S13]  /*15fd0*/  ELECT P6, URZ, PT ;  /* 0x00000000003f782f */ /* 0x000fda00038c0000 */
.L_x_1551:
        /* <DEDUP_REMOVED lines=8> */
.L_x_1432:
[----:B------:R-:W-:Y:S01]  /*16060*/  IMAD R3, R25, 0x8, R5 ;  /* 0x0000000819037824 */ /* 0x000fe200078e0205 */
[----:B------:R-:W-:Y:S01]  /*16070*/  SHF.L.U32 R2, R27, 0x1f, RZ ;  /* 0x0000001f1b027819 */ /* 0x000fe200000006ff */
[----:B------:R-:W-:-:S03]  /*16080*/  VIADD R25, R25, 0x1 ;  /* 0x0000000119197836 */ /* 0x000fc60000000000 */
[----:B------:R-:W0:Y:S02]  /*16090*/  SYNCS.PHASECHK.TRANS64.TRYWAIT P1, [R3+URZ+0x2a840], R2 ;  /* 0x02a84002030075a7 */ /* 0x000e24000802017f */
[----:B------:R-:W-:-:S04]  /*160a0*/  ISETP.NE.AND P2, PT, R25, 0x2, PT ;  /* 0x000000021900780c */ /* 0x000fc80003f45270 */
[----:B------:R-:W-:Y:S01]  /*160b0*/  SEL R0, RZ, 0x1, P2 ;  /* 0x00000001ff007807 */ /* 0x000fe20001000000 */
[----:B0-----:R-:W-:Y:S08]  /*160c0*/  @!P1 BRA `(.L_x_1433) ;  /* 0x0000003c00049947 */ /* 0x001ff00003800000 */
.L_x_1552:
[----:B------:R-:W-:Y:S02]  /*160d0*/  SEL R25, R25, RZ, P2 ;  /* 0x000000ff19197207 */ /* 0x000fe40001000000 */
[----:B------:R-:W-:Y:S01]  /*160e0*/  LOP3.LUT R0, R27, R0, RZ, 0x3c, !PT ;  /* 0x000000001b007212 */ /* 0x000fe200078e3cff */
[----:B------:R-:W-:Y:S06]  /*160f0*/  @!P0 BRA `(.L_x_1434) ;  /* 0x0000000000048947 */ /* 0x000fec0003800000 */
[----:B------:R-:W-:Y:S01]  /*16100*/  BPT.TRAP 0x1 ;  /* 0x000000040000795c */ /* 0x000fe20000300000 */
.L_x_1434:
[----:B------:R-:W-:Y:S01]  /*16110*/  IMAD R25, R25, 0x8, R5 ;  /* 0x0000000819197824 */ /* 0x000fe200078e0205 */
[----:B------:R-:W-:-:S04]  /*16120*/  SHF.L.U32 R0, R0, 0x1f, RZ ;  /* 0x0000001f00007819 */ /* 0x000fc800000006ff */
[----:B------:R-:W2:Y:S02]  /*16130*/  SYNCS.PHASECHK.TRANS64.TRYWAIT P1, [R25+URZ+0x2a840], R0 ;  /* 0x02a84000190075a7 */ /* 0x000ea4000802017f */
[----:B--2---:R-:W-:Y:S05]  /*16140*/  @!P1 BRA `(.L_x_1435) ;  /* 0x0000003800f89947 */ /* 0x004fea0003800000 */
.L_x_1553:
[----:B------:R-:W-:Y:S05]  /*16150*/  @!P0 BRA `(.L_x_1436) ;  /* 0x0000000000048947 */ /* 0x000fea0003800000 */
[----:B------:R-:W-:Y:S01]  /*16160*/  BPT.TRAP 0x1 ;  /* 0x000000040000795c */ /* 0x000fe20000300000 */
.L_x_1436:
[----:B------:R-:W4:Y:S02]  /*16170*/  SYNCS.PHASECHK.TRANS64.TRYWAIT P1, [R3+URZ+0x2a860], R2 ;  /* 0x02a86002030075a7 */ /* 0x000f24000802017f */
[----:B----4-:R-:W-:Y:S05]  /*16180*/  @!P1 BRA `(.L_x_1437) ;  /* 0x0000003800fc9947 */ /* 0x010fea0003800000 */
.L_x_1554:
[----:B------:R-:W-:Y:S05]  /*16190*/  @!P0 BRA `(.L_x_1438) ;  /* 0x0000000000048947 */ /* 0x000fea0003800000 */
[----:B------:R-:W-:Y:S01]  /*161a0*/  BPT.TRAP 0x1 ;  /* 0x000000040000795c */ /* 0x000fe20000300000 */
.L_x_1438:
[----:B------:R0:W0:Y:S02]  /*161b0*/  SYNCS.PHASECHK.TRANS64.TRYWAIT P0, [R25+URZ+0x2a860], R0 ;  /* 0x02a86000190075a7 */ /* 0x000024000800017f */
[----:B0-----:R-:W-:Y:S05]  /*161c0*/  @!P0 NANOSLEEP.SYNCS 0x989680 ;  /* 0x009896800000895d */ /* 0x001fea0003900000 */
[----:B------:R-:W0:Y:S02]  /*161d0*/  @!P0 SYNCS.PHASECHK.TRANS64 P0, [R25+URZ+0x2a860], R0 ;  /* 0x02a86000190085a7 */ /* 0x000e24000800007f */
[----:B0-----:R-:W-:Y:S05]  /*161e0*/  @!P0 BRA `(.L_x_1438) ;  /* 0xfffffffc00f08947 */ /* 0x001fea000383ffff */
.L_x_1430:
[----:B------:R-:W-:Y:S05]  /*161f0*/  BSYNC B0 ;  /* 0x0000000000007941 */ /* 0x000fea0003800000 */
.L_x_1429:
[----:B------:R-:W-:Y:S05]  /*16200*/  EXIT ;  /* 0x000000000000794d */ /* 0x000fea0003800000 */
.L_x_1248:
[----:B0-----:R-:W-:-:S04]  /*16210*/  IMAD.U32 R3, RZ, RZ, UR40 ;  /* 0x00000028ff037e24 */ /* 0x001fc8000f8e00ff */
[----:B------:R0:W1:Y:S03]  /*16220*/  SYNCS.PHASECHK.TRANS64.TRYWAIT P1, [R3+URZ+0x2a800], R0 ;  /* 0x02a80000030075a7 */ /* 0x000066000802017f */
[----:B-1----:R-:W-:Y:S05]  /*16230*/  @!P1 NANOSLEEP.SYNCS 0x989680 ;  /* 0x009896800000995d */ /* 0x002fea0003900000 */
[----:B------:R-:W1:Y:S02]  /*16240*/  @!P1 SYNCS.PHASECHK.TRANS64 P1, [R3+URZ+0x2a800], R0 ;  /* 0x02a80000030095a7 */ /* 0x000e64000802007f */
[----:B-1----:R-:W-:Y:S05]  /*16250*/  @!P1 BRA `(.L_x_1248) ;  /* 0xfffffffc00ec9947 */ /* 0x002fea000383ffff */
[----:B------:R-:W-:Y:S05]  /*16260*/  BRA `(.L_x_1439) ;  /* 0xfffffeb400e07947 */ /* 0x000fea000383ffff */
.L_x_1252:
[----:B-1----:R1:W2:Y:S02]  /*16270*/  SYNCS.PHASECHK.TRANS64.TRYWAIT P1, [R15+URZ+0x2a830], R0 ;  /* 0x02a830000f0075a7 */ /* 0x0022a4000802017f */
[----:B--2---:R-:W-:Y:S05]  /*16280*/  @!P1 NANOSLEEP.SYNCS 0x989680 ;  /* 0x009896800000995d */ /* 0x004fea0003900000 */
[----:B------:R-:W2:Y:S02]  /*16290*/  @!P1 SYNCS.PHASECHK.TRANS64 P1, [R15+URZ+0x2a830], R0 ;  /* 0x02a830000f0095a7 */ /* 0x000ea4000802007f */
[----:B--2---:R-:W-:Y:S05]  /*162a0*/  @!P1 BRA `(.L_x_1252) ;  /* 0xfffffffc00f09947 */ /* 0x004fea000383ffff */
[----:B------:R-:W-:Y:S05]  /*162b0*/  BRA `(.L_x_1251) ;  /* 0xfffffeb400fc7947 */ /* 0x000fea000383ffff */
.L_x_1269:
[----:B-1----:R-:W-:-:S04]  /*162c0*/  IMAD.U32 R14, RZ, RZ, UR7 ;  /* 0x00000007ff0e7e24 */ /* 0x002fc8000f8e00ff */
[----:B------:R1:W2:Y:S03]  /*162d0*/  SYNCS.PHASECHK.TRANS64.TRYWAIT P1, [R14+URZ+0x2a830], R13 ;  /* 0x02a8300d0e0075a7 */ /* 0x0002a6000802017f */
[----:B--2---:R-:W-:Y:S05]  /*162e0*/  @!P1 NANOSLEEP.SYNCS 0x989680 ;  /* 0x009896800000995d */ /* 0x004fea0003900000 */
[----:B------:R-:W2:Y:S02]  /*162f0*/  @!P1 SYNCS.PHASECHK.TRANS64 P1, [R14+URZ+0x2a830], R13 ;  /* 0x02a8300d0e0095a7 */ /* 0x000ea4000802007f */
[----:B--2---:R-:W-:Y:S05]  /*16300*/  @!P1 BRA `(.L_x_1269) ;  /* 0xfffffffc00ec9947 */ /* 0x004fea000383ffff */
[----:B------:R-:W-:Y:S05]  /*16310*/  BRA `(.L_x_1268) ;  /* 0xfffffee800807947 */ /* 0x000fea000383ffff */
.L_x_1273:
[----:B01----:R-:W-:-:S04]  /*16320*/  IMAD.U32 R13, RZ, RZ, UR6 ;  /* 0x00000006ff0d7e24 */ /* 0x003fc8000f8e00ff */
[----:B------:R0:W1:Y:S03]  /*16330*/  SYNCS.PHASECHK.TRANS64.TRYWAIT P1, [R13+URZ+0x2a850], R0 ;  /* 0x02a850000d0075a7 */ /* 0x000066000802017f */
[----:B-1----:R-:W-:Y:S05]  /*16340*/  @!P1 NANOSLEEP.SYNCS 0x989680 ;  /* 0x009896800000995d */ /* 0x002fea0003900000 */
[----:B------:R-:W1:Y:S02]  /*16350*/  @!P1 SYNCS.PHASECHK.TRANS64 P1, [R13+URZ+0x2a850], R0 ;  /* 0x02a850000d0095a7 */ /* 0x000e64000802007f */
[----:B-1----:R-:W-:Y:S05]  /*16360*/  @!P1 BRA `(.L_x_1273) ;  /* 0xfffffffc00ec9947 */ /* 0x002fea000383ffff */
[----:B------:R-:W-:Y:S05]  /*16370*/  BRA `(.L_x_1272) ;  /* 0xfffffef000b07947 */ /* 0x000fea000383ffff */
.L_x_1292:
[----:B-1----:R-:W-:-:S04]  /*16380*/  IMAD.U32 R12, RZ, RZ, UR7 ;  /* 0x00000007ff0c7e24 */ /* 0x002fc8000f8e00ff */
[----:B------:R1:W2:Y:S03]  /*16390*/  SYNCS.PHASECHK.TRANS64.TRYWAIT P1, [R12+URZ+0x2a830], R11 ;  /* 0x02a8300b0c0075a7 */ /* 0x0002a6000802017f */
[----:B--2---:R-:W-:Y:S05]  /*163a0*/  @!P1 NANOSLEEP.SYNCS 0x989680 ;  /* 0x009896800000995d */ /* 0x004fea0003900000 */
[----:B------:R-:W2:Y:S02]  /*163b0*/  @!P1 SYNCS.PHASECHK.TRANS64 P1, [R12+URZ+0x2a830], R11 ;  /* 0x02a8300b0c0095a7 */ /* 0x000ea4000802007f */
[----:B--2---:R-:W-:Y:S05]  /*163c0*/  @!P1 BRA `(.L_x_1292) ;  /* 0xfffffffc00ec9947 */ /* 0x004fea000383ffff */
[----:B------:R-:W-:Y:S05]  /*163d0*/  BRA `(.L_x_1291) ;  /* 0xffffff1c00d47947 */ /* 0x000fea000383ffff */
.L_x_1296:
[----:B01----:R-:W-:-:S04]  /*163e0*/  IMAD.U32 R11, RZ, RZ, UR6 ;  /* 0x00000006ff0b7e24 */ /* 0x003fc8000f8e00ff */
[----:B------:R0:W1:Y:S03]  /*163f0*/  SYNCS.PHASECHK.TRANS64.TRYWAIT P1, [R11+URZ+0x2a850], R0 ;  /* 0x02a850000b0075a7 */ /* 0x000066000802017f */
[----:B-1----:R-:W-:Y:S05]  /*16400*/  @!P1 NANOSLEEP.SYNCS 0x989680 ;  /* 0x009896800000995d */ /* 0x002fea0003900000 */
[----:B------:R-:W1:Y:S02]  /*16410*/  @!P1 SYNCS.PHASECHK.TRANS64 P1, [R11+URZ+0x2a850], R0 ;  /* 0x02a850000b0095a7 */ /* 0x000e64000802007f */
[----:B-1----:R-:W-:Y:S05]  /*16420*/  @!P1 BRA `(.L_x_1296) ;  /* 0xfffffffc00ec9947 */ /* 0x002fea000383ffff */
[----:B------:R-:W-:Y:S05]  /*16430*/  BRA `(.L_x_1295) ;  /* 0xffffff2800047947 */ /* 0x000fea000383ffff */
.L_x_1304:
[----:B-1----:R-:W-:-:S04]  /*16440*/  IMAD.U32 R14, RZ, RZ, UR6 ;  /* 0x00000006ff0e7e24 */ /* 0x002fc8000f8e00ff */
[----:B------:R1:W2:Y:S03]  /*16450*/  SYNCS.PHASECHK.TRANS64.TRYWAIT P1, [R14+URZ+0x2a830], R11 ;  /* 0x02a8300b0e0075a7 */ /* 0x0002a6000802017f */
[----:B--2---:R-:W-:Y:S05]  /*16460*/  @!P1 NANOSLEEP.SYNCS 0x989680 ;  /* 0x009896800000995d */ /* 0x004fea0003900000 */
[----:B------:R-:W2:Y:S02]  /*16470*/  @!P1 SYNCS.PHASECHK.TRANS64 P1, [R14+URZ+0x2a830], R11 ;  /* 0x02a8300b0e0095a7 */ /* 0x000ea4000802007f */
[----:B--2---:R-:W-:Y:S05]  /*16480*/  @!P1 BRA `(.L_x_1304) ;  /* 0xfffffffc00ec9947 */ /* 0x004fea000383ffff */
[----:B------:R-:W-:Y:S05]  /*16490*/  BRA `(.L_x_1303) ;  /* 0xffffff4000507947 */ /* 0x000fea000383ffff */
.L_x_1308:
[----:B01----:R-:W-:-:S04]  /*164a0*/  IMAD.U32 R11, RZ, RZ, UR10 ;  /* 0x0000000aff0b7e24 */ /* 0x003fc8000f8e00ff */
[----:B------:R0:W1:Y:S03]  /*164b0*/  SYNCS.PHASECHK.TRANS64.TRYWAIT P1, [R11+URZ+0x2a850], R0 ;  /* 0x02a850000b0075a7 */ /* 0x000066000802017f */
[----:B-1----:R-:W-:Y:S05]  /*164c0*/  @!P1 NANOSLEEP.SYNCS 0x989680 ;  /* 0x009896800000995d */ /* 0x002fea0003900000 */
[----:B------:R-:W1:Y:S02]  /*164d0*/  @!P1 SYNCS.PHASECHK.TRANS64 P1, [R11+URZ+0x2a850], R0 ;  /* 0x02a850000b0095a7 */ /* 0x000e64000802007f */
[----:B-1----:R-:W-:Y:S05]  /*164e0*/  @!P1 BRA `(.L_x_1308) ;  /* 0xfffffffc00ec9947 */ /* 0x002fea000383ffff */
[----:B------:R-:W-:Y:S05]  /*164f0*/  BRA `(.L_x_1307) ;  /* 0xffffff4800807947 */ /* 0x000fea000383ffff */
.L_x_1323:
[----:B-1----:R-:W-:-:S04]  /*16500*/  IMAD.U32 R5, RZ, RZ, UR5 ;  /* 0x00000005ff057e24 */ /* 0x002fc8000f8e00ff */
[----:B------:R1:W2:Y:S03]  /*16510*/  SYNCS.PHASECHK.TRANS64.TRYWAIT P1, [R5+URZ+0x2a850], R0 ;  /* 0x02a85000050075a7 */ /* 0x0002a6000802017f */
[----:B--2---:R-:W-:Y:S05]  /*16520*/  @!P1 NANOSLEEP.SYNCS 0x989680 ;  /* 0x009896800000995d */ /* 0x004fea0003900000 */
[----:B------:R-:W2:Y:S02]  /*16530*/  @!P1 SYNCS.PHASECHK.TRANS64 P1, [R5+URZ+0x2a850], R0 ;  /* 0x02a85000050095a7 */ /* 0x000ea4000802007f */
[----:B--2---:R-:W-:Y:S05]  /*16540*/  @!P1 BRA `(.L_x_1323) ;  /* 0xfffffffc00ec9947 */ /* 0x004fea000383ffff */
[----:B------:R-:W-:Y:S05]  /*16550*/  BRA `(.L_x_1322) ;  /* 0xffffff7400ec7947 */ /* 0x000fea000383ffff */
.L_x_1374:
[----:B------:R-:W-:Y:S01]  /*16560*/  SHF.R.U32.HI R7, RZ, 0x5, R21 ;  /* 0x00000005ff077819 */ /* 0x000fe20000011615 */
[----:B------:R-:W-:Y:S01]  /*16570*/  BSSY B0, `(.L_x_1440) ;  /* 0x0000009000007945 */ /* 0x000fe20003800000 */
[----:B------:R-:W-:Y:S02]  /*16580*/  IMAD.MOV.U32 R12, RZ, RZ, RZ ;  /* 0x000000ffff0c7224 */ /* 0x000fe400078e00ff */
[----:B------:R-:W-:Y:S01]  /*16590*/  LOP3.LUT R7, R7, 0x3, RZ, 0xc0, !PT ;  /* 0x0000000307077812 */ /* 0x000fe200078ec0ff */
[----:B------:R-:W-:Y:S02]  /*165a0*/  IMAD.MOV.U32 R11, RZ, RZ, 0x1f ;  /* 0x0000001fff0b7424 */ /* 0x000fe400078e00ff */
[----:B------:R-:W-:Y:S02]  /*165b0*/  IMAD.MOV.U32 R15, RZ, RZ, -0x1 ;  /* 0xffffffffff0f7424 */ /* 0x000fe400078e00ff */
[----:B------:R-:W-:-:S07]  /*165c0*/  IMAD.MOV.U32 R13, RZ, RZ, R7 ;  /* 0x000000ffff0d7224 */ /* 0x000fce00078e0007 */
[----:B0----5:R-:W-:Y:S05]  /*165d0*/  WARPSYNC.COLLECTIVE R15, `(.L_x_1441) ;  /* 0x000000000f087348 */ /* 0x021fea0003c00000 */
[----:B------:R1:W2:Y:S02]  /*165e0*/  SHFL.IDX P6, R14, R13, R12, R11 ;  /* 0x0000000c0d0e7389 */ /* 0x0002a400000c000b */
[----:B012--5:R-:W-:Y:S01]  /*165f0*/  ENDCOLLECTIVE ;  /* 0x000000000000791b */ /* 0x027fe20003800000 */
.L_x_1441:
[----:B------:R-:W-:Y:S05]  /*16600*/  BSYNC B0 ;  /* 0x0000000000007941 */ /* 0x000fea0003800000 */
.L_x_1440:
[----:B------:R-:W-:Y:S05]  /*16610*/  BRA `(.L_x_1442) ;  /* 0xffffffbc00747947 */ /* 0x000fea000383ffff */
.L_x_1377:
[----:B-1----:R1:W2:Y:S02]  /*16620*/  SYNCS.PHASECHK.TRANS64.TRYWAIT P0, [R7+URZ+0x2a840], R2 ;  /* 0x02a84002070075a7 */ /* 0x0022a4000800017f */
[----:B--2---:R-:W-:Y:S05]  /*16630*/  @!P0 NANOSLEEP.SYNCS 0x989680 ;  /* 0x009896800000895d */ /* 0x004fea0003900000 */
[----:B------:R-:W2:Y:S02]  /*16640*/  @!P0 SYNCS.PHASECHK.TRANS64 P0, [R7+URZ+0x2a840], R2 ;  /* 0x02a84002070085a7 */ /* 0x000ea4000800007f */
[----:B--2---:R-:W-:Y:S05]  /*16650*/  @!P0 BRA `(.L_x_1377) ;  /* 0xfffffffc00f08947 */ /* 0x004fea000383ffff */
[----:B------:R-:W-:Y:S05]  /*16660*/  BRA `(.L_x_1443) ;  /* 0xffffffbc00f07947 */ /* 0x000fea000383ffff */
.L_x_1378:
        /* <DEDUP_REMOVED lines=8> */
.L_x_1445:
[----:B------:R-:W-:Y:S05]  /*166f0*/  BSYNC B0 ;  /* 0x0000000000007941 */ /* 0x000fea0003800000 */
.L_x_1444:
        /* <DEDUP_REMOVED lines=9> */
.L_x_1446:
[----:B------:R-:W-:Y:S02]  /*16790*/  IMAD.MOV.U32 R13, RZ, RZ, R0 ;  /* 0x000000ffff0d7224 */ /* 0x000fe400078e0000 */
[----:B------:R-:W-:Y:S02]  /*167a0*/  IMAD.MOV.U32 R12, RZ, RZ, 0x1 ;  /* 0x00000001ff0c7424 */ /* 0x000fe400078e00ff */
[----:B------:R-:W-:-:S07]  /*167b0*/  IMAD.MOV.U32 R3, RZ, RZ, R14 ;  /* 0x000000ffff037224 */ /* 0x000fce00078e000e */
[----:B------:R-:W-:Y:S05]  /*167c0*/  WARPSYNC.COLLECTIVE R15, `(.L_x_1447) ;  /* 0x000000000f087348 */ /* 0x000fea0003c00000 */
[----:B------:R0:W1:Y:S02]  /*167d0*/  SHFL.IDX P6, R14, R13, R12, R11 ;  /* 0x0000000c0d0e7389 */ /* 0x00006400000c000b */
[----:B01----:R-:W-:Y:S01]  /*167e0*/  ENDCOLLECTIVE ;  /* 0x000000000000791b */ /* 0x003fe20003800000 */
.L_x_1447:
[----:B------:R-:W-:-:S05]  /*167f0*/  @P0 LEA R3, P1, R9, R3, 0x1 ;  /* 0x0000000309030211 */ /* 0x000fca00078208ff */
[----:B------:R-:W-:Y:S01]  /*16800*/  @P0 IMAD.X R2, RZ, RZ, R2, P1 ;  /* 0x000000ffff020224 */ /* 0x000fe200008e0602 */
[----:B------:R-:W-:-:S04]  /*16810*/  ISETP.GE.AND P1, PT, R6, 0x11, PT ;  /* 0x000000110600780c */ /* 0x000fc80003f26270 */
        /* <DEDUP_REMOVED lines=14> */
.L_x_1448:
[----:B------:R-:W-:Y:S02]  /*16900*/  @P1 IMAD R8, R5, 0x2, R22 ;  /* 0x0000000205081824 */ /* 0x000fe400078e0216 */
[----:B------:R-:W-:Y:S02]  /*16910*/  IMAD.MOV.U32 R13, RZ, RZ, R0 ;  /* 0x000000ffff0d7224 */ /* 0x000fe400078e0000 */
[----:B------:R-:W-:Y:S02]  /*16920*/  IMAD.MOV.U32 R12, RZ, RZ, 0x2 ;  /* 0x00000002ff0c7424 */ /* 0x000fe400078e00ff */
[----:B------:R-:W-:-:S07]  /*16930*/  IMAD.MOV.U32 R3, RZ, RZ, R14 ;  /* 0x000000ffff037224 */ /* 0x000fce00078e000e */
[----:B------:R-:W-:Y:S05]  /*16940*/  WARPSYNC.COLLECTIVE R15, `(.L_x_1449) ;  /* 0x000000000f087348 */ /* 0x000fea0003c00000 */
[----:B------:R0:W1:Y:S02]  /*16950*/  SHFL.IDX P6, R14, R13, R12, R11 ;  /* 0x0000000c0d0e7389 */ /* 0x00006400000c000b */
[----:B01----:R-:W-:Y:S01]  /*16960*/  ENDCOLLECTIVE ;  /* 0x000000000000791b */ /* 0x003fe20003800000 */
.L_x_1449:
        /* <DEDUP_REMOVED lines=17> */
.L_x_1450:
[----:B------:R-:W-:Y:S02]  /*16a80*/  @P1 IMAD R8, R5, 0x2, R22 ;  /* 0x0000000205081824 */ /* 0x000fe400078e0216 */
[----:B------:R-:W-:Y:S02]  /*16a90*/  IMAD.MOV.U32 R13, RZ, RZ, R0 ;  /* 0x000000ffff0d7224 */ /* 0x000fe400078e0000 */
[----:B------:R-:W-:Y:S02]  /*16aa0*/  IMAD.MOV.U32 R12, RZ, RZ, 0x3 ;  /* 0x00000003ff0c7424 */ /* 0x000fe400078e00ff */
[----:B------:R-:W-:-:S07]  /*16ab0*/  IMAD.MOV.U32 R3, RZ, RZ, R14 ;  /* 0x000000ffff037224 */ /* 0x000fce00078e000e */
[----:B------:R-:W-:Y:S05]  /*16ac0*/  WARPSYNC.COLLECTIVE R15, `(.L_x_1451) ;  /* 0x000000000f087348 */ /* 0x000fea0003c00000 */
[----:B------:R0:W1:Y:S02]  /*16ad0*/  SHFL.IDX P6, R14, R13, R12, R11 ;  /* 0x0000000c0d0e7389 */ /* 0x00006400000c000b */
[----:B01----:R-:W-:Y:S01]  /*16ae0*/  ENDCOLLECTIVE ;  /* 0x000000000000791b */ /* 0x003fe20003800000 */
.L_x_1451:
        /* <DEDUP_REMOVED lines=17> */
.L_x_1452:
[----:B------:R-:W-:Y:S02]  /*16c00*/  @P1 IMAD R8, R5, 0x2, R22 ;  /* 0x0000000205081824 */ /* 0x000fe400078e0216 */
[----:B------:R-:W-:Y:S02]  /*16c10*/  IMAD.MOV.U32 R13, RZ, RZ, R0 ;  /* 0x000000ffff0d7224 */ /* 0x000fe400078e0000 */
[----:B------:R-:W-:Y:S02]  /*16c20*/  IMAD.MOV.U32 R12, RZ, RZ, 0x4 ;  /* 0x00000004ff0c7424 */ /* 0x000fe400078e00ff */
[----:B------:R-:W-:-:S07]  /*16c30*/  IMAD.MOV.U32 R3, RZ, RZ, R14 ;  /* 0x000000ffff037224 */ /* 0x000fce00078e000e */
[----:B------:R-:W-:Y:S05]  /*16c40*/  WARPSYNC.COLLECTIVE R15, `(.L_x_1453) ;  /* 0x000000000f087348 */ /* 0x000fea0003c00000 */
[----:B------:R0:W1:Y:S02]  /*16c50*/  SHFL.IDX P6, R14, R13, R12, R11 ;  /* 0x0000000c0d0e7389 */ /* 0x00006400000c000b */
[----:B01----:R-:W-:Y:S01]  /*16c60*/  ENDCOLLECTIVE ;  /* 0x000000000000791b */ /* 0x003fe20003800000 */
.L_x_1453:
        /* <DEDUP_REMOVED lines=17> */
.L_x_1454:
[----:B------:R-:W-:Y:S02]  /*16d80*/  @P1 IMAD R8, R5, 0x2, R22 ;  /* 0x0000000205081824 */ /* 0x000fe400078e0216 */
[----:B------:R-:W-:Y:S02]  /*16d90*/  IMAD.MOV.U32 R13, RZ, RZ, R0 ;  /* 0x000000ffff0d7224 */ /* 0x000fe400078e0000 */
[----:B------:R-:W-:Y:S02]  /*16da0*/  IMAD.MOV.U32 R12, RZ, RZ, 0x5 ;  /* 0x00000005ff0c7424 */ /* 0x000fe400078e00ff */
[----:B------:R-:W-:-:S07]  /*16db0*/  IMAD.MOV.U32 R3, RZ, RZ, R14 ;  /* 0x000000ffff037224 */ /* 0x000fce00078e000e */
[----:B------:R-:W-:Y:S05]  /*16dc0*/  WARPSYNC.COLLECTIVE R15, `(.L_x_1455) ;  /* 0x000000000f087348 */ /* 0x000fea0003c00000 */
[----:B------:R0:W1:Y:S02]  /*16dd0*/  SHFL.IDX P6, R14, R13, R12, R11 ;  /* 0x0000000c0d0e7389 */ /* 0x00006400000c000b */
[----:B01----:R-:W-:Y:S01]  /*16de0*/  ENDCOLLECTIVE ;  /* 0x000000000000791b */ /* 0x003fe20003800000 */
.L_x_1455:
        /* <DEDUP_REMOVED lines=10> */
.L_x_1456:
        /* <DEDUP_REMOVED lines=8> */
.L_x_1383:
[----:B------:R-:W-:Y:S02]  /*16f10*/  IMAD.MOV.U32 R13, RZ, RZ, R4 ;  /* 0x000000ffff0d7224 */ /* 0x000fe400078e0004 */
[----:B------:R-:W-:Y:S02]  /*16f20*/  IMAD.MOV.U32 R12, RZ, RZ, RZ ;  /* 0x000000ffff0c7224 */ /* 0x000fe400078e00ff */
[----:B------:R-:W-:Y:S02]  /*16f30*/  IMAD.MOV.U32 R11, RZ, RZ, 0x181f ;  /* 0x0000181fff0b7424 */ /* 0x000fe400078e00ff */
[----:B------:R-:W-:Y:S02]  /*16f40*/  IMAD.MOV.U32 R15, RZ, RZ, -0x1 ;  /* 0xffffffffff0f7424 */ /* 0x000fe400078e00ff */
[----:B------:R-:W-:Y:S02]  /*16f50*/  IMAD R29, R29, R6, RZ ;  /* 0x000000061d1d7224 */ /* 0x000fe400078e02ff */
[----:B------:R-:W-:-:S07]  /*16f60*/  IMAD.IADD R26, R8, 0x1, R26 ;  /* 0x00000001081a7824 */ /* 0x000fce00078e021a */
[----:B------:R-:W-:Y:S05]  /*16f70*/  WARPSYNC.COLLECTIVE R15, `(.L_x_1458) ;  /* 0x000000000f087348 */ /* 0x000fea0003c00000 */
[----:B------:R0:W1:Y:S02]  /*16f80*/  SHFL.IDX P6, R14, R13, R12, R11 ;  /* 0x0000000c0d0e7389 */ /* 0x00006400000c000b */
[----:B01----:R-:W-:Y:S01]  /*16f90*/  ENDCOLLECTIVE ;  /* 0x000000000000791b */ /* 0x003fe20003800000 */
.L_x_1458:
[C---:B------:R-:W-:Y:S01]  /*16fa0*/  VIADD R6, R26.reuse, 0x10 ;  /* 0x000000101a067836 */ /* 0x040fe20000000000 */
[----:B------:R-:W-:Y:S01]  /*16fb0*/  ISETP.GE.AND P1, PT, R26, R29, PT ;  /* 0x0000001d1a00720c */ /* 0x000fe20003f26270 */
[----:B------:R-:W-:Y:S02]  /*16fc0*/  IMAD.MOV.U32 R13, RZ, RZ, R0 ;  /* 0x000000ffff0d7224 */ /* 0x000fe400078e0000 */
[----:B------:R-:W-:-:S10]  /*16fd0*/  IMAD.MOV.U32 R2, RZ, RZ, R14 ;  /* 0x000000ffff027224 */ /* 0x000fd400078e000e */
[----:B------:R-:W-:Y:S05]  /*16fe0*/  WARPSYNC.COLLECTIVE R15, `(.L_x_1459) ;  /* 0x000000000f087348 */ /* 0x000fea0003c00000 */
[----:B------:R0:W1:Y:S02]  /*16ff0*/  SHFL.IDX P6, R14, R13, R12, R11 ;  /* 0x0000000c0d0e7389 */ /* 0x00006400000c000b */
[----:B01----:R-:W-:Y:S01]  /*17000*/  ENDCOLLECTIVE ;  /* 0x000000000000791b */ /* 0x003fe20003800000 */
.L_x_1459:
[----:B------:R-:W-:Y:S02]  /*17010*/  IMAD.MOV.U32 R13, RZ, RZ, R4 ;  /* 0x000000ffff0d7224 */ /* 0x000fe400078e0004 */
[----:B------:R-:W-:Y:S02]  /*17020*/  IMAD.MOV.U32 R12, RZ, RZ, 0x1 ;  /* 0x00000001ff0c7424 */ /* 0x000fe400078e00ff */
[----:B------:R-:W-:-:S07]  /*17030*/  IMAD.MOV.U32 R3, RZ, RZ, R14 ;  /* 0x000000ffff037224 */ /* 0x000fce00078e000e */
[----:B------:R-:W-:Y:S05]  /*17040*/  WARPSYNC.COLLECTIVE R15, `(.L_x_1460) ;  /* 0x000000000f087348 */ /* 0x000fea0003c00000 */
[----:B------:R0:W1:Y:S02]  /*17050*/  SHFL.IDX P6, R14, R13, R12, R11 ;  /* 0x0000000c0d0e7389 */ /* 0x00006400000c000b */
[----:B01----:R-:W-:Y:S01]  /*17060*/  ENDCOLLECTIVE ;  /* 0x000000000000791b */ /* 0x003fe20003800000 */
.L_x_1460:
[----:B------:R-:W-:-:S05]  /*17070*/  @!P1 LEA R5, P4, R7, R3, 0x1 ;  /* 0x0000000307059211 */ /* 0x000fca00078808ff */
[----:B------:R-:W-:Y:S02]  /*17080*/  @!P1 IMAD.X R3, RZ, RZ, R2, P4 ;  /* 0x000000ffff039224 */ /* 0x000fe400020e0602 */
        /* <DEDUP_REMOVED lines=13> */
.L_x_1461:
[----:B------:R-:W-:Y:S02]  /*17160*/  IMAD.MOV.U32 R13, RZ, RZ, R4 ;  /* 0x000000ffff0d7224 */ /* 0x000fe400078e0004 */
[----:B------:R-:W-:Y:S02]  /*17170*/  IMAD.MOV.U32 R12, RZ, RZ, 0x2 ;  /* 0x00000002ff0c7424 */ /* 0x000fe400078e00ff */
[----:B------:R-:W-:-:S07]  /*17180*/  IMAD.MOV.U32 R3, RZ, RZ, R14 ;  /* 0x000000ffff037224 */ /* 0x000fce00078e000e */
[----:B------:R-:W-:Y:S05]  /*17190*/  WARPSYNC.COLLECTIVE R15, `(.L_x_1462) ;  /* 0x000000000f087348 */ /* 0x000fea0003c00000 */
[----:B------:R0:W1:Y:S02]  /*171a0*/  SHFL.IDX P6, R14, R13, R12, R11 ;  /* 0x0000000c0d0e7389 */ /* 0x00006400000c000b */
[----:B01----:R-:W-:Y:S01]  /*171b0*/  ENDCOLLECTIVE ;  /* 0x000000000000791b */ /* 0x003fe20003800000 */
.L_x_1462:
[----:B------:R-:W-:-:S05]  /*171c0*/  @!P1 LEA R5, P4, R7, R3, 0x1 ;  /* 0x0000000307059211 */ /* 0x000fca00078808ff */
[----:B------:R-:W-:Y:S02]  /*171d0*/  @!P1 IMAD.X R6, RZ, RZ, R2, P4 ;  /* 0x000000ffff069224 */ /* 0x000fe400020e0602 */
[----:B------:R-:W-:Y:S02]  /*171e0*/  @!P1 IMAD.MOV.U32 R2, RZ, RZ, R5 ;  /* 0x000000ffff029224 */ /* 0x000fe400078e0005 */
[----:B------:R-:W-:Y:S01]  /*171f0*/  @!P1 IMAD.MOV.U32 R3, RZ, RZ, R6 ;  /* 0x000000ffff039224 */ /* 0x000fe200078e0006 */
[----:B------:R-:W-:Y:S01]  /*17200*/  IADD3 R6, R26, 0x20, RZ ;  /* 0x000000201a067810 */ /* 0x000fe20007ffe0ff */
        /* <DEDUP_REMOVED lines=12> */
.L_x_1463:
[----:B------:R-:W-:Y:S02]  /*172d0*/  IMAD.MOV.U32 R13, RZ, RZ, R4 ;  /* 0x000000ffff0d7224 */ /* 0x000fe400078e0004 */
[----:B------:R-:W-:Y:S02]  /*172e0*/  IMAD.MOV.U32 R12, RZ, RZ, 0x3 ;  /* 0x00000003ff0c7424 */ /* 0x000fe400078e00ff */
[----:B------:R-:W-:-:S07]  /*172f0*/  IMAD.MOV.U32 R3, RZ, RZ, R14 ;  /* 0x000000ffff037224 */ /* 0x000fce00078e000e */
[----:B------:R-:W-:Y:S05]  /*17300*/  WARPSYNC.COLLECTIVE R15, `(.L_x_1464) ;  /* 0x000000000f087348 */ /* 0x000fea0003c00000 */
[----:B------:R0:W1:Y:S02]  /*17310*/  SHFL.IDX P6, R14, R13, R12, R11 ;  /* 0x0000000c0d0e7389 */ /* 0x00006400000c000b */
[----:B01----:R-:W-:Y:S01]  /*17320*/  ENDCOLLECTIVE ;  /* 0x000000000000791b */ /* 0x003fe20003800000 */
.L_x_1464:
[----:B------:R-:W-:-:S05]  /*17330*/  @!P1 LEA R5, P4, R7, R3, 0x1 ;  /* 0x0000000307059211 */ /* 0x000fca00078808ff */
[----:B------:R-:W-:Y:S02]  /*17340*/  @!P1 IMAD.X R6, RZ, RZ, R2, P4 ;  /* 0x000000ffff069224 */ /* 0x000fe400020e0602 */
[----:B------:R-:W-:Y:S02]  /*17350*/  @!P1 IMAD.MOV.U32 R2, RZ, RZ, R5 ;  /* 0x000000ffff029224 */ /* 0x000fe400078e0005 */
[----:B------:R-:W-:Y:S02]  /*17360*/  @!P1 IMAD.MOV.U32 R3, RZ, RZ, R6 ;  /* 0x000000ffff039224 */ /* 0x000fe400078e0006 */
[----:B------:R-:W-:Y:S02]  /*17370*/  IMAD.MOV.U32 R13, RZ, RZ, R0 ;  /* 0x000000ffff0d7224 */ /* 0x000fe400078e0000 */
[----:B------:R-:W-:Y:S01]  /*17380*/  VIADD R6, R26, 0x30 ;  /* 0x000000301a067836 */ /* 0x000fe20000000000 */
        /* <DEDUP_REMOVED lines=11> */
.L_x_1465:
[----:B------:R-:W-:Y:S02]  /*17440*/  IMAD.MOV.U32 R13, RZ, RZ, R4 ;  /* 0x000000ffff0d7224 */ /* 0x000fe400078e0004 */
[----:B------:R-:W-:Y:S02]  /*17450*/  IMAD.MOV.U32 R12, RZ, RZ, 0x4 ;  /* 0x00000004ff0c7424 */ /* 0x000fe400078e00ff */
[----:B------:R-:W-:-:S07]  /*17460*/  IMAD.MOV.U32 R3, RZ, RZ, R14 ;  /* 0x000000ffff037224 */ /* 0x000fce00078e000e */
[----:B------:R-:W-:Y:S05]  /*17470*/  WARPSYNC.COLLECTIVE R15, `(.L_x_1466) ;  /* 0x000000000f087348 */ /* 0x000fea0003c00000 */
[----:B------:R0:W1:Y:S02]  /*17480*/  SHFL.IDX P6, R14, R13, R12, R11 ;  /* 0x0000000c0d0e7389 */ /* 0x00006400000c000b */
[----:B01----:R-:W-:Y:S01]  /*17490*/  ENDCOLLECTIVE ;  /* 0x000000000000791b */ /* 0x003fe20003800000 */
.L_x_1466:
        /* <DEDUP_REMOVED lines=17> */
.L_x_1467:
[----:B------:R-:W-:Y:S02]  /*175b0*/  IMAD.MOV.U32 R13, RZ, RZ, R4 ;  /* 0x000000ffff0d7224 */ /* 0x000fe400078e0004 */
[----:B------:R-:W-:Y:S02]  /*175c0*/  IMAD.MOV.U32 R12, RZ, RZ, 0x5 ;  /* 0x00000005ff0c7424 */ /* 0x000fe400078e00ff */
[----:B------:R-:W-:-:S07]  /*175d0*/  IMAD.MOV.U32 R3, RZ, RZ, R14 ;  /* 0x000000ffff037224 */ /* 0x000fce00078e000e */
[----:B------:R-:W-:Y:S05]  /*175e0*/  WARPSYNC.COLLECTIVE R15, `(.L_x_1468) ;  /* 0x000000000f087348 */ /* 0x000fea0003c00000 */
[----:B------:R0:W1:Y:S02]  /*175f0*/  SHFL.IDX P6, R14, R13, R12, R11 ;  /* 0x0000000c0d0e7389 */ /* 0x00006400000c000b */
[----:B01----:R-:W-:Y:S01]  /*17600*/  ENDCOLLECTIVE ;  /* 0x000000000000791b */ /* 0x003fe20003800000 */
.L_x_1468:
        /* <DEDUP_REMOVED lines=17> */
.L_x_1469:
[----:B------:R-:W-:Y:S02]  /*17720*/  IMAD.MOV.U32 R13, RZ, RZ, R4 ;  /* 0x000000ffff0d7224 */ /* 0x000fe400078e0004 */
[----:B------:R-:W-:Y:S02]  /*17730*/  IMAD.MOV.U32 R12, RZ, RZ, 0x6 ;  /* 0x00000006ff0c7424 */ /* 0x000fe400078e00ff */
[----:B------:R-:W-:-:S07]  /*17740*/  IMAD.MOV.U32 R3, RZ, RZ, R14 ;  /* 0x000000ffff037224 */ /* 0x000fce00078e000e */
[----:B------:R-:W-:Y:S05]  /*17750*/  WARPSYNC.COLLECTIVE R15, `(.L_x_1470) ;  /* 0x000000000f087348 */ /* 0x000fea0003c00000 */
[----:B------:R0:W1:Y:S02]  /*17760*/  SHFL.IDX P6, R14, R13, R12, R11 ;  /* 0x0000000c0d0e7389 */ /* 0x00006400000c000b */
[----:B01----:R-:W-:Y:S01]  /*17770*/  ENDCOLLECTIVE ;  /* 0x000000000000791b */ /* 0x003fe20003800000 */
.L_x_1470:
        /* <DEDUP_REMOVED lines=17> */
.L_x_1471:
[----:B------:R-:W-:Y:S02]  /*17890*/  IMAD.MOV.U32 R13, RZ, RZ, R4 ;  /* 0x000000ffff0d7224 */ /* 0x000fe400078e0004 */
[----:B------:R-:W-:Y:S02]  /*178a0*/  IMAD.MOV.U32 R12, RZ, RZ, 0x7 ;  /* 0x00000007ff0c7424 */ /* 0x000fe400078e00ff */
[----:B------:R-:W-:-:S07]  /*178b0*/  IMAD.MOV.U32 R3, RZ, RZ, R14 ;  /* 0x000000ffff037224 */ /* 0x000fce00078e000e */
[----:B------:R-:W-:Y:S05]  /*178c0*/  WARPSYNC.COLLECTIVE R15, `(.L_x_1472) ;  /* 0x000000000f087348 */ /* 0x000fea0003c00000 */
[----:B------:R0:W1:Y:S02]  /*178d0*/  SHFL.IDX P6, R14, R13, R12, R11 ;  /* 0x0000000c0d0e7389 */ /* 0x00006400000c000b */
[----:B01----:R-:W-:Y:S01]  /*178e0*/  ENDCOLLECTIVE ;  /* 0x000000000000791b */ /* 0x003fe20003800000 */
.L_x_1472:
        /* <DEDUP_REMOVED lines=15> */
.L_x_1473:
[----:B------:R-:W-:Y:S05]  /*179e0*/  BRA `(.L_x_1474) ;  /* 0xffffffbc00ac7947 */ /* 0x000fea000383ffff */
.L_x_1388:
[----:B0-----:R0:W1:Y:S02]  /*179f0*/  SYNCS.PHASECHK.TRANS64.TRYWAIT P0, [R22+URZ+0x2a820], R3 ;  /* 0x02a82003160075a7 */ /* 0x001064000800017f */
[----:B-1----:R-:W-:Y:S05]  /*17a00*/  @!P0 NANOSLEEP.SYNCS 0x989680 ;  /* 0x009896800000895d */ /* 0x002fea0003900000 */
[----:B------:R-:W1:Y:S02]  /*17a10*/  @!P0 SYNCS.PHASECHK.TRANS64 P0, [R22+URZ+0x2a820], R3 ;  /* 0x02a82003160085a7 */ /* 0x000e64000800007f */
[----:B-1----:R-:W-:Y:S05]  /*17a20*/  @!P0 BRA `(.L_x_1388) ;  /* 0xfffffffc00f08947 */ /* 0x002fea000383ffff */
[----:B------:R-:W-:Y:S05]  /*17a30*/  BRA `(.L_x_1475) ;  /* 0xffffffc000247947 */ /* 0x000fea000383ffff */
.L_x_1393:
[----:B0-----:R0:W1:Y:S02]  /*17a40*/  SYNCS.PHASECHK.TRANS64.TRYWAIT P0, [R6+URZ+0x2a840], R3 ;  /* 0x02a84003060075a7 */ /* 0x001064000800017f */
[----:B-1----:R-:W-:Y:S05]  /*17a50*/  @!P0 NANOSLEEP.SYNCS 0x989680 ;  /* 0x009896800000895d */ /* 0x002fea0003900000 */
[----:B------:R-:W1:Y:S02]  /*17a60*/  @!P0 SYNCS.PHASECHK.TRANS64 P0, [R6+URZ+0x2a840], R3 ;  /* 0x02a84003060085a7 */ /* 0x000e64000800007f */
[----:B-1----:R-:W-:Y:S05]  /*17a70*/  @!P0 BRA `(.L_x_1393) ;  /* 0xfffffffc00f08947 */ /* 0x002fea000383ffff */
[----:B------:R-:W-:Y:S05]  /*17a80*/  BRA `(.L_x_1476) ;  /* 0xffffffc000ec7947 */ /* 0x000fea000383ffff */
.L_x_1394:
        /* <DEDUP_REMOVED lines=8> */
.L_x_1478:
[----:B------:R-:W-:Y:S05]  /*17b10*/  BSYNC B1 ;  /* 0x0000000000017941 */ /* 0x000fea0003800000 */
.L_x_1477:
[----:B------:R-:W0:Y:S01]  /*17b20*/  S2R R34, SR_TID.X ;  /* 0x0000000000227919 */ /* 0x000e220000002100 */
[----:B------:R-:W-:Y:S02]  /*17b30*/  IMAD.MOV.U32 R13, RZ, RZ, R9 ;  /* 0x000000ffff0d7224 */ /* 0x000fe400078e0009 */
[----:B------:R-:W-:Y:S02]  /*17b40*/  IMAD.MOV.U32 R12, RZ, RZ, RZ ;  /* 0x000000ffff0c7224 */ /* 0x000fe400078e00ff */
[----:B------:R-:W-:Y:S02]  /*17b50*/  IMAD.MOV.U32 R11, RZ, RZ, 0x181f ;  /* 0x0000181fff0b7424 */ /* 0x000fe400078e00ff */
[----:B------:R-:W-:Y:S02]  /*17b60*/  IMAD.MOV.U32 R15, RZ, RZ, -0x1 ;  /* 0xffffffffff0f7424 */ /* 0x000fe400078e00ff */
[----:B------:R-:W-:Y:S02]  /*17b70*/  IMAD.MOV.U32 R3, RZ, RZ, R14 ;  /* 0x000000ffff037224 */ /* 0x000fe400078e000e */
[----:B------:R-:W-:-:S07]  /*17b80*/  IMAD R4, R4, 0x2, R22 ;  /* 0x0000000204047824 */ /* 0x000fce00078e0216 */
[----:B0-----:R-:W-:Y:S05]  /*17b90*/  WARPSYNC.COLLECTIVE R15, `(.L_x_1479) ;  /* 0x000000000f087348 */ /* 0x001fea0003c00000 */
[----:B------:R1:W2:Y:S02]  /*17ba0*/  SHFL.IDX P6, R14, R13, R12, R11 ;  /* 0x0000000c0d0e7389 */ /* 0x0002a400000c000b */
[----:B012---:R-:W-:Y:S01]  /*17bb0*/  ENDCOLLECTIVE ;  /* 0x000000000000791b */ /* 0x007fe20003800000 */
.L_x_1479:
[----:B------:R-:W-:Y:S02]  /*17bc0*/  IMAD.MOV.U32 R13, RZ, RZ, R5 ;  /* 0x000000ffff0d7224 */ /* 0x000fe400078e0005 */
[----:B------:R-:W-:Y:S02]  /*17bd0*/  IMAD.MOV.U32 R12, RZ, RZ, 0x1 ;  /* 0x00000001ff0c7424 */ /* 0x000fe400078e00ff */
[----:B------:R-:W-:Y:S02]  /*17be0*/  IMAD.SHL.U32 R34, R34, 0x8, RZ ;  /* 0x0000000822227824 */ /* 0x000fe400078e00ff */
[----:B------:R-:W-:-:S03]  /*17bf0*/  IMAD.MOV.U32 R2, RZ, RZ, R14 ;  /* 0x000000ffff027224 */ /* 0x000fc600078e000e */
[----:B------:R-:W-:-:S07]  /*17c00*/  LOP3.LUT R34, R34, 0x38, RZ, 0xc0, !PT ;  /* 0x0000003822227812 */ /* 0x000fce00078ec0ff */
[----:B------:R-:W-:Y:S05]  /*17c10*/  WARPSYNC.COLLECTIVE R15, `(.L_x_1480) ;  /* 0x000000000f087348 */ /* 0x000fea0003c00000 */
[----:B------:R0:W1:Y:S02]  /*17c20*/  SHFL.IDX P6, R14, R13, R12, R11 ;  /* 0x0000000c0d0e7389 */ /* 0x00006400000c000b */
[----:B01----:R-:W-:Y:S01]  /*17c30*/  ENDCOLLECTIVE ;  /* 0x000000000000791b */ /* 0x003fe20003800000 */
.L_x_1480:
[----:B------:R-:W-:-:S05]  /*17c40*/  IMAD.SHL.U32 R0, R34, 0x2, RZ ;  /* 0x0000000222007824 */ /* 0x000fca00078e00ff */
        /* <DEDUP_REMOVED lines=13> */
.L_x_1481:
[----:B------:R-:W-:Y:S02]  /*17d20*/  IMAD.MOV.U32 R13, RZ, RZ, R5 ;  /* 0x000000ffff0d7224 */ /* 0x000fe400078e0005 */
[----:B------:R-:W-:Y:S02]  /*17d30*/  IMAD.MOV.U32 R12, RZ, RZ, 0x2 ;  /* 0x00000002ff0c7424 */ /* 0x000fe400078e00ff */
[----:B------:R-:W-:-:S07]  /*17d40*/  IMAD.MOV.U32 R2, RZ, RZ, R14 ;  /* 0x000000ffff027224 */ /* 0x000fce00078e000e */
[----:B------:R-:W-:Y:S05]  /*17d50*/  WARPSYNC.COLLECTIVE R15, `(.L_x_1482) ;  /* 0x000000000f087348 */ /* 0x000fea0003c00000 */
[----:B------:R0:W1:Y:S02]  /*17d60*/  SHFL.IDX P6, R14, R13, R12, R11 ;  /* 0x0000000c0d0e7389 */ /* 0x00006400000c000b */
[----:B01----:R-:W-:Y:S01]  /*17d70*/  ENDCOLLECTIVE ;  /* 0x000000000000791b */ /* 0x003fe20003800000 */
.L_x_1482:
        /* <DEDUP_REMOVED lines=13> */
.L_x_1483:
[----:B------:R-:W-:Y:S02]  /*17e50*/  IMAD.MOV.U32 R13, RZ, RZ, R5 ;  /* 0x000000ffff0d7224 */ /* 0x000fe400078e0005 */
[----:B------:R-:W-:Y:S02]  /*17e60*/  IMAD.MOV.U32 R12, RZ, RZ, 0x3 ;  /* 0x00000003ff0c7424 */ /* 0x000fe400078e00ff */
[----:B------:R-:W-:-:S07]  /*17e70*/  IMAD.MOV.U32 R2, RZ, RZ, R14 ;  /* 0x000000ffff027224 */ /* 0x000fce00078e000e */
[----:B------:R-:W-:Y:S05]  /*17e80*/  WARPSYNC.COLLECTIVE R15, `(.L_x_1484) ;  /* 0x000000000f087348 */ /* 0x000fea0003c00000 */
[----:B------:R0:W1:Y:S02]  /*17e90*/  SHFL.IDX P6, R14, R13, R12, R11 ;  /* 0x0000000c0d0e7389 */ /* 0x00006400000c000b */
[----:B01----:R-:W-:Y:S01]  /*17ea0*/  ENDCOLLECTIVE ;  /* 0x000000000000791b */ /* 0x003fe20003800000 */
.L_x_1484:
        /* <DEDUP_REMOVED lines=13> */
.L_x_1485:
[----:B------:R-:W-:Y:S02]  /*17f80*/  IMAD.MOV.U32 R13, RZ, RZ, R5 ;  /* 0x000000ffff0d7224 */ /* 0x000fe400078e0005 */
[----:B------:R-:W-:Y:S02]  /*17f90*/  IMAD.MOV.U32 R12, RZ, RZ, 0x4 ;  /* 0x00000004ff0c7424 */ /* 0x000fe400078e00ff */
[----:B------:R-:W-:-:S07]  /*17fa0*/  IMAD.MOV.U32 R2, RZ, RZ, R14 ;  /* 0x000000ffff027224 */ /* 0x000fce00078e000e */
[----:B------:R-:W-:Y:S05]  /*17fb0*/  WARPSYNC.COLLECTIVE R15, `(.L_x_1486) ;  /* 0x000000000f087348 */ /* 0x000fea0003c00000 */
[----:B------:R0:W1:Y:S02]  /*17fc0*/  SHFL.IDX P6, R14, R13, R12, R11 ;  /* 0x0000000c0d0e7389 */ /* 0x00006400000c000b */
[----:B01----:R-:W-:Y:S01]  /*17fd0*/  ENDCOLLECTIVE ;  /* 0x000000000000791b */ /* 0x003fe20003800000 */
.L_x_1486:
        /* <DEDUP_REMOVED lines=13> */
.L_x_1487:
[----:B------:R-:W-:Y:S02]  /*180b0*/  IMAD.MOV.U32 R13, RZ, RZ, R5 ;  /* 0x000000ffff0d7224 */ /* 0x000fe400078e0005 */
[----:B------:R-:W-:Y:S02]  /*180c0*/  IMAD.MOV.U32 R12, RZ, RZ, 0x5 ;  /* 0x00000005ff0c7424 */ /* 0x000fe400078e00ff */
[----:B------:R-:W-:-:S07]  /*180d0*/  IMAD.MOV.U32 R2, RZ, RZ, R14 ;  /* 0x000000ffff027224 */ /* 0x000fce00078e000e */
[----:B------:R-:W-:Y:S05]  /*180e0*/  WARPSYNC.COLLECTIVE R15, `(.L_x_1488) ;  /* 0x000000000f087348 */ /* 0x000fea0003c00000 */
[----:B------:R0:W1:Y:S02]  /*180f0*/  SHFL.IDX P6, R14, R13, R12, R11 ;  /* 0x0000000c0d0e7389 */ /* 0x00006400000c000b */
[----:B01----:R-:W-:Y:S01]  /*18100*/  ENDCOLLECTIVE ;  /* 0x000000000000791b */ /* 0x003fe20003800000 */
.L_x_1488:
        /* <DEDUP_REMOVED lines=13> */
.L_x_1489:
[----:B------:R-:W-:Y:S01]  /*181e0*/  IMAD.MOV.U32 R2, RZ, RZ, R14 ;  /* 0x000000ffff027224 */ /* 0x000fe200078e000e */
[----:B------:R-:W-:Y:S06]  /*181f0*/  BRA `(.L_x_1490) ;  /* 0xffffffc000287947 */ /* 0x000fec000383ffff */
.L_x_1399:
[----:B0-----:R0:W2:Y:S02]  /*18200*/  SYNCS.PHASECHK.TRANS64.TRYWAIT P0, [R5+URZ+0x2a860], R2 ;  /* 0x02a86002050075a7 */ /* 0x0010a4000800017f */
[----:B--2---:R-:W-:Y:S05]  /*18210*/  @!P0 NANOSLEEP.SYNCS 0x989680 ;  /* 0x009896800000895d */ /* 0x004fea0003900000 */
[----:B------:R-:W2:Y:S02]  /*18220*/  @!P0 SYNCS.PHASECHK.TRANS64 P0, [R5+URZ+0x2a860], R2 ;  /* 0x02a86002050085a7 */ /* 0x000ea4000800007f */
[----:B--2---:R-:W-:Y:S05]  /*18230*/  @!P0 BRA `(.L_x_1399) ;  /* 0xfffffffc00f08947 */ /* 0x004fea000383ffff */
[----:B------:R-:W-:Y:S05]  /*18240*/  BRA `(.L_x_1491) ;  /* 0xffffffc000887947 */ /* 0x000fea000383ffff */
.L_x_1400:
        /* <DEDUP_REMOVED lines=8> */
.L_x_1493:
[----:B------:R-:W-:Y:S05]  /*182d0*/  BSYNC B1 ;  /* 0x0000000000017941 */ /* 0x000fea0003800000 */
.L_x_1492:
        /* <DEDUP_REMOVED lines=9> */
.L_x_1494:
[----:B------:R-:W-:Y:S02]  /*18370*/  IMAD.MOV.U32 R13, RZ, RZ, R23 ;  /* 0x000000ffff0d7224 */ /* 0x000fe400078e0017 */
[----:B------:R-:W-:Y:S02]  /*18380*/  IMAD.MOV.U32 R12, RZ, RZ, 0x1 ;  /* 0x00000001ff0c7424 */ /* 0x000fe400078e00ff */
[----:B------:R-:W-:-:S07]  /*18390*/  IMAD.MOV.U32 R2, RZ, RZ, R14 ;  /* 0x000000ffff027224 */ /* 0x000fce00078e000e */
[----:B------:R-:W-:Y:S05]  /*183a0*/  WARPSYNC.COLLECTIVE R15, `(.L_x_1495) ;  /* 0x000000000f087348 */ /* 0x000fea0003c00000 */
[----:B------:R0:W1:Y:S02]  /*183b0*/  SHFL.IDX P6, R14, R13, R12, R11 ;  /* 0x0000000c0d0e7389 */ /* 0x00006400000c000b */
[----:B01----:R-:W-:Y:S01]  /*183c0*/  ENDCOLLECTIVE ;  /* 0x000000000000791b */ /* 0x003fe20003800000 */
.L_x_1495:
        /* <DEDUP_REMOVED lines=15> */
.L_x_1496:
[----:B------:R-:W-:Y:S02]  /*184c0*/  IMAD.MOV.U32 R13, RZ, RZ, R23 ;  /* 0x000000ffff0d7224 */ /* 0x000fe400078e0017 */
[----:B------:R-:W-:Y:S02]  /*184d0*/  IMAD.MOV.U32 R12, RZ, RZ, 0x2 ;  /* 0x00000002ff0c7424 */ /* 0x000fe400078e00ff */
[----:B------:R-:W-:-:S07]  /*184e0*/  IMAD.MOV.U32 R2, RZ, RZ, R14 ;  /* 0x000000ffff027224 */ /* 0x000fce00078e000e */
[----:B------:R-:W-:Y:S05]  /*184f0*/  WARPSYNC.COLLECTIVE R15, `(.L_x_1497) ;  /* 0x000000000f087348 */ /* 0x000fea0003c00000 */
[----:B------:R0:W1:Y:S02]  /*18500*/  SHFL.IDX P6, R14, R13, R12, R11 ;  /* 0x0000000c0d0e7389 */ /* 0x00006400000c000b */
[----:B01----:R-:W-:Y:S01]  /*18510*/  ENDCOLLECTIVE ;  /* 0x000000000000791b */ /* 0x003fe20003800000 */
.L_x_1497:
        /* <DEDUP_REMOVED lines=14> */
.L_x_1498:
[----:B------:R-:W-:Y:S02]  /*18600*/  IMAD.MOV.U32 R13, RZ, RZ, R23 ;  /* 0x000000ffff0d7224 */ /* 0x000fe400078e0017 */
[----:B------:R-:W-:Y:S02]  /*18610*/  IMAD.MOV.U32 R12, RZ, RZ, 0x3 ;  /* 0x00000003ff0c7424 */ /* 0x000fe400078e00ff */
[----:B------:R-:W-:-:S07]  /*18620*/  IMAD.MOV.U32 R2, RZ, RZ, R14 ;  /* 0x000000ffff027224 */ /* 0x000fce00078e000e */
[----:B------:R-:W-:Y:S05]  /*18630*/  WARPSYNC.COLLECTIVE R15, `(.L_x_1499) ;  /* 0x000000000f087348 */ /* 0x000fea0003c00000 */
[----:B------:R0:W1:Y:S02]  /*18640*/  SHFL.IDX P6, R14, R13, R12, R11 ;  /* 0x0000000c0d0e7389 */ /* 0x00006400000c000b */
[----:B01----:R-:W-:Y:S01]  /*18650*/  ENDCOLLECTIVE ;  /* 0x000000000000791b */ /* 0x003fe20003800000 */
.L_x_1499:
        /* <DEDUP_REMOVED lines=14> */
.L_x_1500:
[----:B------:R-:W-:Y:S02]  /*18740*/  IMAD.MOV.U32 R13, RZ, RZ, R23 ;  /* 0x000000ffff0d7224 */ /* 0x000fe400078e0017 */
[----:B------:R-:W-:Y:S02]  /*18750*/  IMAD.MOV.U32 R12, RZ, RZ, 0x4 ;  /* 0x00000004ff0c7424 */ /* 0x000fe400078e00ff */
[----:B------:R-:W-:-:S07]  /*18760*/  IMAD.MOV.U32 R2, RZ, RZ, R14 ;  /* 0x000000ffff027224 */ /* 0x000fce00078e000e */
[----:B------:R-:W-:Y:S05]  /*18770*/  WARPSYNC.COLLECTIVE R15, `(.L_x_1501) ;  /* 0x000000000f087348 */ /* 0x000fea0003c00000 */
[----:B------:R0:W1:Y:S02]  /*18780*/  SHFL.IDX P6, R14, R13, R12, R11 ;  /* 0x0000000c0d0e7389 */ /* 0x00006400000c000b */
[----:B01----:R-:W-:Y:S01]  /*18790*/  ENDCOLLECTIVE ;  /* 0x000000000000791b */ /* 0x003fe20003800000 */
.L_x_1501:
        /* <DEDUP_REMOVED lines=14> */
.L_x_1502:
[----:B------:R-:W-:Y:S02]  /*18880*/  IMAD.MOV.U32 R13, RZ, RZ, R23 ;  /* 0x000000ffff0d7224 */ /* 0x000fe400078e0017 */
[----:B------:R-:W-:Y:S02]  /*18890*/  IMAD.MOV.U32 R12, RZ, RZ, 0x5 ;  /* 0x00000005ff0c7424 */ /* 0x000fe400078e00ff */
[----:B------:R-:W-:-:S07]  /*188a0*/  IMAD.MOV.U32 R2, RZ, RZ, R14 ;  /* 0x000000ffff027224 */ /* 0x000fce00078e000e */
[----:B------:R-:W-:Y:S05]  /*188b0*/  WARPSYNC.COLLECTIVE R15, `(.L_x_1503) ;  /* 0x000000000f087348 */ /* 0x000fea0003c00000 */
[----:B------:R0:W1:Y:S02]  /*188c0*/  SHFL.IDX P6, R14, R13, R12, R11 ;  /* 0x0000000c0d0e7389 */ /* 0x00006400000c000b */
[----:B01----:R-:W-:Y:S01]  /*188d0*/  ENDCOLLECTIVE ;  /* 0x000000000000791b */ /* 0x003fe20003800000 */
.L_x_1503:
        /* <DEDUP_REMOVED lines=13> */
.L_x_1504:
[----:B------:R-:W-:Y:S01]  /*189b0*/  @!PT LDS RZ, [RZ] ;  /* 0x00000000fffff984 */ /* 0x000fe20000000800 */
[----:B------:R-:W-:Y:S01]  /*189c0*/  @!PT LDS RZ, [RZ] ;  /* 0x00000000fffff984 */ /* 0x000fe20000000800 */
[----:B------:R-:W-:Y:S01]  /*189d0*/  @!PT LDS RZ, [RZ] ;  /* 0x00000000fffff984 */ /* 0x000fe20000000800 */
[----:B------:R0:W-:Y:S02]  /*189e0*/  LDGSTS.E.BYPASS.LTC128B.128 [R4+0x5400], desc[UR36][R2.64+0x80], !P2 ;  /* 0x0540008002047fae */ /* 0x0001e4000d101d64 */
[----:B0-----:R-:W-:Y:S01]  /*189f0*/  IMAD.MOV.U32 R2, RZ, RZ, R14 ;  /* 0x000000ffff027224 */ /* 0x001fe200078e000e */
[----:B------:R-:W-:Y:S06]  /*18a00*/  BRA `(.L_x_1505) ;  /* 0xffffffbc00747947 */ /* 0x000fec000383ffff */
.L_x_1408:
[----:B0-----:R0:W1:Y:S02]  /*18a10*/  SYNCS.PHASECHK.TRANS64.TRYWAIT P0, [R0+URZ+0x2a860], R3 ;  /* 0x02a86003000075a7 */ /* 0x001064000800017f */
[----:B-1----:R-:W-:Y:S05]  /*18a20*/  @!P0 NANOSLEEP.SYNCS 0x989680 ;  /* 0x009896800000895d */ /* 0x002fea0003900000 */
[----:B------:R-:W1:Y:S02]  /*18a30*/  @!P0 SYNCS.PHASECHK.TRANS64 P0, [R0+URZ+0x2a860], R3 ;  /* 0x02a86003000085a7 */ /* 0x000e64000800007f */
[----:B-1----:R-:W-:Y:S05]  /*18a40*/  @!P0 BRA `(.L_x_1408) ;  /* 0xfffffffc00f08947 */ /* 0x002fea000383ffff */
[----:B------:R-:W-:Y:S05]  /*18a50*/  BRA `(.L_x_1506) ;  /* 0xffffffc000947947 */ /* 0x000fea000383ffff */
.L_x_1409:
        /* <DEDUP_REMOVED lines=8> */
.L_x_1508:
[----:B------:R-:W-:Y:S05]  /*18ae0*/  BSYNC B0 ;  /* 0x0000000000007941 */ /* 0x000fea0003800000 */
.L_x_1507:
        /* <DEDUP_REMOVED lines=10> */
[----:B------:R-:W-:-:S13]  /*18b90*/  ISETP.LT.OR P3, PT, R6, 0x1, P1 ;  /* 0x000000010600780c */ /* 0x000fda0000f61670 */
[----:B0-----:R-:W-:Y:S05]  /*18ba0*/  WARPSYNC.COLLECTIVE R15, `(.L_x_1509) ;  /* 0x000000000f087348 */ /* 0x001fea0003c00000 */
[----:B------:R1:W2:Y:S02]  /*18bb0*/  SHFL.IDX P6, R14, R13, R12, R11 ;  /* 0x0000000c0d0e7389 */ /* 0x0002a400000c000b */
[----:B012---:R-:W-:Y:S01]  /*18bc0*/  ENDCOLLECTIVE ;  /* 0x000000000000791b */ /* 0x007fe20003800000 */
.L_x_1509:
        /* <DEDUP_REMOVED lines=10> */
.L_x_1510:
        /* <DEDUP_REMOVED lines=13> */
.L_x_1511:
[----:B------:R-:W-:Y:S02]  /*18d40*/  IMAD.MOV.U32 R13, RZ, RZ, R23 ;  /* 0x000000ffff0d7224 */ /* 0x000fe400078e0017 */
[----:B------:R-:W-:Y:S01]  /*18d50*/  IMAD.MOV.U32 R12, RZ, RZ, 0x2 ;  /* 0x00000002ff0c7424 */ /* 0x000fe200078e00ff */
[----:B------:R-:W-:-:S13]  /*18d60*/  IADD3 R2, P2, R14, R5, RZ ;  /* 0x000000050e027210 */ /* 0x000fda0007f5e0ff */
[----:B------:R-:W-:Y:S05]  /*18d70*/  WARPSYNC.COLLECTIVE R15, `(.L_x_1512) ;  /* 0x000000000f087348 */ /* 0x000fea0003c00000 */
[----:B------:R0:W1:Y:S02]  /*18d80*/  SHFL.IDX P6, R14, R13, R12, R11 ;  /* 0x0000000c0d0e7389 */ /* 0x00006400000c000b */
[----:B01----:R-:W-:Y:S01]  /*18d90*/  ENDCOLLECTIVE ;  /* 0x000000000000791b */ /* 0x003fe20003800000 */
.L_x_1512:
        /* <DEDUP_REMOVED lines=13> */
.L_x_1513:
[----:B------:R-:W-:Y:S02]  /*18e70*/  IMAD.MOV.U32 R13, RZ, RZ, R23 ;  /* 0x000000ffff0d7224 */ /* 0x000fe400078e0017 */
[----:B------:R-:W-:Y:S02]  /*18e80*/  IMAD.MOV.U32 R12, RZ, RZ, 0x3 ;  /* 0x00000003ff0c7424 */ /* 0x000fe400078e00ff */
[----:B------:R-:W-:-:S07]  /*18e90*/  IMAD.MOV.U32 R10, RZ, RZ, R14 ;  /* 0x000000ffff0a7224 */ /* 0x000fce00078e000e */
[----:B------:R-:W-:Y:S05]  /*18ea0*/  WARPSYNC.COLLECTIVE R15, `(.L_x_1514) ;  /* 0x000000000f087348 */ /* 0x000fea0003c00000 */
[----:B------:R0:W1:Y:S02]  /*18eb0*/  SHFL.IDX P6, R14, R13, R12, R11 ;  /* 0x0000000c0d0e7389 */ /* 0x00006400000c000b */
[----:B01----:R-:W-:Y:S01]  /*18ec0*/  ENDCOLLECTIVE ;  /* 0x000000000000791b */ /* 0x003fe20003800000 */
.L_x_1514:
[----:B------:R-:W-:-:S05]  /*18ed0*/  IADD3 R2, P2, R10, R5, RZ ;  /* 0x000000050a027210 */ /* 0x000fca0007f5e0ff */
[----:B------:R-:W-:-:S05]  /*18ee0*/  IMAD.X R3, RZ, RZ, R7, P2 ;  /* 0x000000ffff037224 */ /* 0x000fca00010e0607 */
[----:B------:R-:W-:Y:S01]  /*18ef0*/  @!PT LDS RZ, [RZ] ;  /* 0x00000000fffff984 */ /* 0x000fe20000000800 */
[----:B------:R-:W-:Y:S01]  /*18f00*/  @!PT LDS RZ, [RZ] ;  /* 0x00000000fffff984 */ /* 0x000fe20000000800 */
[----:B------:R-:W-:Y:S01]  /*18f10*/  @!PT LDS RZ, [RZ] ;  /* 0x00000000fffff984 */ /* 0x000fe20000000800 */
[----:B------:R0:W-:Y:S01]  /*18f20*/  LDGSTS.E.BYPASS.LTC128B.128 [R4+0x1400], desc[UR36][R2.64], !P3 ;  /* 0x0140000002047fae */ /* 0x0001e2000d901d64 */
[----:B------:R-:W-:Y:S01]  /*18f30*/  IMAD.MOV.U32 R13, RZ, RZ, R17 ;  /* 0x000000ffff0d7224 */ /* 0x000fe200078e0011 */
[C---:B------:R-:W-:Y:S02]  /*18f40*/  ISETP.LT.OR P3, PT, R6.reuse, 0x31, P1 ;  /* 0x000000310600780c */ /* 0x040fe40000f61670 */
[----:B------:R0:W-:Y:S01]  /*18f50*/  LDGSTS.E.BYPASS.LTC128B.128 [R4+0x4400], desc[UR36][R2.64+0x80], !P4 ;  /* 0x0440008002047fae */ /* 0x0001e2000e101d64 */
[----:B------:R-:W-:Y:S01]  /*18f60*/  ISETP.LT.OR P4, PT, R6, 0x31, !P0 ;  /* 0x000000310600780c */ /* 0x000fe20004781670 */
[----:B------:R-:W-:-:S12]  /*18f70*/  IMAD.MOV.U32 R8, RZ, RZ, R14 ;  /* 0x000000ffff087224 */ /* 0x000fd800078e000e */
[----:B0-----:R-:W-:Y:S05]  /*18f80*/  WARPSYNC.COLLECTIVE R15, `(.L_x_1515) ;  /* 0x000000000f087348 */ /* 0x001fea0003c00000 */
[----:B------:R1:W2:Y:S02]  /*18f90*/  SHFL.IDX P6, R14, R13, R12, R11 ;  /* 0x0000000c0d0e7389 */ /* 0x0002a400000c000b */
[----:B012---:R-:W-:Y:S01]  /*18fa0*/  ENDCOLLECTIVE ;  /* 0x000000000000791b */ /* 0x007fe20003800000 */
.L_x_1515:
[----:B------:R-:W-:Y:S02]  /*18fb0*/  IMAD.MOV.U32 R13, RZ, RZ, R23 ;  /* 0x000000ffff0d7224 */ /* 0x000fe400078e0017 */
[----:B------:R-:W-:Y:S01]  /*18fc0*/  IMAD.MOV.U32 R12, RZ, RZ, 0x4 ;  /* 0x00000004ff0c7424 */ /* 0x000fe200078e00ff */
[----:B------:R-:W-:-:S13]  /*18fd0*/  IADD3 R2, P2, R14, R5, RZ ;  /* 0x000000050e027210 */ /* 0x000fda0007f5e0ff */
[----:B------:R-:W-:Y:S05]  /*18fe0*/  WARPSYNC.COLLECTIVE R15, `(.L_x_1516) ;  /* 0x000000000f087348 */ /* 0x000fea0003c00000 */
[----:B------:R0:W1:Y:S02]  /*18ff0*/  SHFL.IDX P6, R14, R13, R12, R11 ;  /* 0x0000000c0d0e7389 */ /* 0x00006400000c000b */
[----:B01----:R-:W-:Y:S01]  /*19000*/  ENDCOLLECTIVE ;  /* 0x000000000000791b */ /* 0x003fe20003800000 */
.L_x_1516:
        /* <DEDUP_REMOVED lines=13> */
.L_x_1517:
[----:B------:R-:W-:Y:S02]  /*190e0*/  IMAD.MOV.U32 R13, RZ, RZ, R23 ;  /* 0x000000ffff0d7224 */ /* 0x000fe400078e0017 */
[----:B------:R-:W-:Y:S02]  /*190f0*/  IMAD.MOV.U32 R12, RZ, RZ, 0x5 ;  /* 0x00000005ff0c7424 */ /* 0x000fe400078e00ff */
[----:B------:R-:W-:-:S07]  /*19100*/  IMAD.MOV.U32 R10, RZ, RZ, R14 ;  /* 0x000000ffff0a7224 */ /* 0x000fce00078e000e */
[----:B------:R-:W-:Y:S05]  /*19110*/  WARPSYNC.COLLECTIVE R15, `(.L_x_1518) ;  /* 0x000000000f087348 */ /* 0x000fea0003c00000 */
[----:B------:R0:W1:Y:S02]  /*19120*/  SHFL.IDX P6, R14, R13, R12, R11 ;  /* 0x0000000c0d0e7389 */ /* 0x00006400000c000b */
[----:B01----:R-:W-:Y:S01]  /*19130*/  ENDCOLLECTIVE ;  /* 0x000000000000791b */ /* 0x003fe20003800000 */
.L_x_1518:
        /* <DEDUP_REMOVED lines=12> */
.L_x_1519:
[----:B------:R-:W-:Y:S05]  /*19200*/  BRA `(.L_x_1520) ;  /* 0xffffffbc00907947 */ /* 0x000fea000383ffff */
.L_x_1414:
        /* <DEDUP_REMOVED lines=8> */
.L_x_1522:
[----:B------:R-:W-:Y:S05]  /*19290*/  BSYNC B0 ;  /* 0x0000000000007941 */ /* 0x000fea0003800000 */
.L_x_1521:
[----:B------:R-:W-:Y:S02]  /*192a0*/  IMAD.MOV.U32 R13, RZ, RZ, R16 ;  /* 0x000000ffff0d7224 */ /* 0x000fe400078e0010 */
[----:B------:R-:W-:Y:S02]  /*192b0*/  IMAD.MOV.U32 R12, RZ, RZ, 0x1 ;  /* 0x00000001ff0c7424 */ /* 0x000fe400078e00ff */
[----:B------:R-:W-:Y:S02]  /*192c0*/  IMAD.MOV.U32 R11, RZ, RZ, 0x1f ;  /* 0x0000001fff0b7424 */ /* 0x000fe400078e00ff */
[----:B------:R-:W-:Y:S02]  /*192d0*/  IMAD.MOV.U32 R15, RZ, RZ, -0x1 ;  /* 0xffffffffff0f7424 */ /* 0x000fe400078e00ff */
[----:B------:R-:W-:Y:S02]  /*192e0*/  IMAD.IADD R5, R19, 0x1, R8 ;  /* 0x0000000113057824 */ /* 0x000fe400078e0208 */
[----:B------:R-:W-:-:S07]  /*192f0*/  IMAD.MOV.U32 R0, RZ, RZ, R14 ;  /* 0x000000ffff007224 */ /* 0x000fce00078e000e */
[----:B------:R-:W-:Y:S05]  /*19300*/  WARPSYNC.COLLECTIVE R15, `(.L_x_1523) ;  /* 0x000000000f087348 */ /* 0x000fea0003c00000 */
[----:B------:R0:W1:Y:S02]  /*19310*/  SHFL.IDX P6, R14, R13, R12, R11 ;  /* 0x0000000c0d0e7389 */ /* 0x00006400000c000b */
[----:B01----:R-:W-:Y:S01]  /*19320*/  ENDCOLLECTIVE ;  /* 0x000000000000791b */ /* 0x003fe20003800000 */
.L_x_1523:
[----:B------:R-:W-:Y:S02]  /*19330*/  ULDC UR4, c[0x0][0xc3c] ;  /* 0x00030f0000047ab9 */ /* 0x000fe40000000800 */
[----:B------:R-:W-:-:S13]  /*19340*/  ISETP.GE.OR P1, PT, R5, UR4, !P0 ;  /* 0x0000000405007c0c */ /* 0x000fda000c726670 */
[----:B------:R-:W0:Y:S01]  /*19350*/  @!P1 LDC.64 R2, c[0x0][0xc80] ;  /* 0x00032000ff029b82 */ /* 0x000e220000000a00 */
[----:B------:R-:W-:Y:S02]  /*19360*/  IMAD.MOV.U32 R11, RZ, RZ, RZ ;  /* 0x000000ffff0b7224 */ /* 0x000fe400078e00ff */
[----:B------:R-:W-:Y:S02]  /*19370*/  IMAD.MOV.U32 R4, RZ, RZ, R14 ;  /* 0x000000ffff047224 */ /* 0x000fe400078e000e */
[----:B0-----:R-:W-:-:S06]  /*19380*/  @!P1 IMAD.WIDE R2, R5, 0x4, R2 ;  /* 0x0000000405029825 */ /* 0x001fcc00078e0202 */
[----:B------:R-:W2:Y:S01]  /*19390*/  @!P1 LDG.E R2, desc[UR36][R2.64] ;  /* 0x0000002402029981 */ /* 0x000ea2000c1e1900 */
[----:B------:R-:W-:Y:S01]  /*193a0*/  IMAD.MOV.U32 R5, RZ, RZ, RZ ;  /* 0x000000ffff057224 */ /* 0x000fe200078e00ff */
[C---:B------:R-:W-:Y:S02]  /*193b0*/  ISETP.GE.U32.AND P2, PT, R8.reuse, 0x2, PT ;  /* 0x000000020800780c */ /* 0x040fe40003f46070 */
[C---:B------:R-:W-:Y:S02]  /*193c0*/  ISETP.GE.U32.AND P3, PT, R8.reuse, 0x4, PT ;  /* 0x000000040800780c */ /* 0x040fe40003f66070 */
[C---:B------:R-:W-:Y:S02]  /*193d0*/  ISETP.GE.U32.AND P4, PT, R8.reuse, 0x8, PT ;  /* 0x000000080800780c */ /* 0x040fe40003f86070 */
[C---:B------:R-:W-:Y:S01]  /*193e0*/  ISETP.GE.U32.AND P5, PT, R8.reuse, 0x10, PT ;  /* 0x000000100800780c */ /* 0x040fe20003fa6070 */
[----:B--2---:R-:W-:Y:S01]  /*193f0*/  @!P1 IMAD.MOV.U32 R5, RZ, RZ, R2 ;  /* 0x000000ffff059224 */ /* 0x004fe200078e0002 */
[----:B------:R-:W-:-:S03]  /*19400*/  ISETP.NE.AND P1, PT, R8, RZ, PT ;  /* 0x000000ff0800720c */ /* 0x000fc60003f25270 */
[----:B------:R-:W-:-:S10]  /*19410*/  IMAD.MOV.U32 R13, RZ, RZ, R5 ;  /* 0x000000ffff0d7224 */ /* 0x000fd400078e0005 */
[----:B------:R-:W-:Y:S05]  /*19420*/  WARPSYNC.COLLECTIVE R15, `(.L_x_1524) ;  /* 0x000000000f087348 */ /* 0x000fea0003c00000 */
[----:B------:R0:W1:Y:S02]  /*19430*/  SHFL.UP P6, R14, R13, R12, R11 ;  /* 0x0400000c0d0e7389 */ /* 0x00006400000c000b */
[----:B01----:R-:W-:Y:S01]  /*19440*/  ENDCOLLECTIVE ;  /* 0x000000000000791b */ /* 0x003fe20003800000 */
.L_x_1524:
[----:B------:R-:W-:Y:S01]  /*19450*/  IMAD.MOV.U32 R12, RZ, RZ, 0x2 ;  /* 0x00000002ff0c7424 */ /* 0x000fe200078e00ff */
[----:B------:R-:W-:-:S05]  /*19460*/  SEL R6, R14, RZ, P1 ;  /* 0x000000ff0e067207 */ /* 0x000fca0000800000 */
[----:B------:R-:W-:-:S04]  /*19470*/  IMAD.IADD R6, R5, 0x1, R6 ;  /* 0x0000000105067824 */ /* 0x000fc800078e0206 */
[----:B------:R-:W-:-:S07]  /*19480*/  IMAD.MOV.U32 R13, RZ, RZ, R6 ;  /* 0x000000ffff0d7224 */ /* 0x000fce00078e0006 */
[----:B------:R-:W-:Y:S05]  /*19490*/  WARPSYNC.COLLECTIVE R15, `(.L_x_1525) ;  /* 0x000000000f087348 */ /* 0x000fea0003c00000 */
[----:B------:R0:W1:Y:S02]  /*194a0*/  SHFL.UP P6, R14, R13, R12, R11 ;  /* 0x0400000c0d0e7389 */ /* 0x00006400000c000b */
[----:B01----:R-:W-:Y:S01]  /*194b0*/  ENDCOLLECTIVE ;  /* 0x000000000000791b */ /* 0x003fe20003800000 */
.L_x_1525:
[----:B------:R-:W-:Y:S02]  /*194c0*/  MOV R12, 0x4 ;  /* 0x00000004000c7802 */ /* 0x000fe40000000f00 */
[----:B------:R-:W-:-:S05]  /*194d0*/  SEL R7, R14, RZ, P2 ;  /* 0x000000ff0e077207 */ /* 0x000fca0001000000 */
[----:B------:R-:W-:-:S04]  /*194e0*/  IMAD.IADD R7, R6, 0x1, R7 ;  /* 0x0000000106077824 */ /* 0x000fc800078e0207 */
[----:B------:R-:W-:-:S07]  /*194f0*/  IMAD.MOV.U32 R13, RZ, RZ, R7 ;  /* 0x000000ffff0d7224 */ /* 0x000fce00078e0007 */
[----:B------:R-:W-:Y:S05]  /*19500*/  WARPSYNC.COLLECTIVE R15, `(.L_x_1526) ;  /* 0x000000000f087348 */ /* 0x000fea0003c00000 */
[----:B------:R0:W1:Y:S02]  /*19510*/  SHFL.UP P6, R14, R13, R12, R11 ;  /* 0x0400000c0d0e7389 */ /* 0x00006400000c000b */
[----:B01----:R-:W-:Y:S01]  /*19520*/  ENDCOLLECTIVE ;  /* 0x000000000000791b */ /* 0x003fe20003800000 */
.L_x_1526:
[----:B------:R-:W-:Y:S01]  /*19530*/  IMAD.MOV.U32 R12, RZ, RZ, 0x8 ;  /* 0x00000008ff0c7424 */ /* 0x000fe200078e00ff */
[----:B------:R-:W-:-:S05]  /*19540*/  SEL R2, R14, RZ, P3 ;  /* 0x000000ff0e027207 */ /* 0x000fca0001800000 */
[----:B------:R-:W-:-:S04]  /*19550*/  IMAD.IADD R2, R7, 0x1, R2 ;  /* 0x0000000107027824 */ /* 0x000fc800078e0202 */
[----:B------:R-:W-:-:S07]  /*19560*/  IMAD.MOV.U32 R13, RZ, RZ, R2 ;  /* 0x000000ffff0d7224 */ /* 0x000fce00078e0002 */
[----:B------:R-:W-:Y:S05]  /*19570*/  WARPSYNC.COLLECTIVE R15, `(.L_x_1527) ;  /* 0x000000000f087348 */ /* 0x000fea0003c00000 */
[----:B------:R0:W1:Y:S02]  /*19580*/  SHFL.UP P6, R14, R13, R12, R11 ;  /* 0x0400000c0d0e7389 */ /* 0x00006400000c000b */
[----:B01----:R-:W-:Y:S01]  /*19590*/  ENDCOLLECTIVE ;  /* 0x000000000000791b */ /* 0x003fe20003800000 */
.L_x_1527:
[----:B------:R-:W-:Y:S01]  /*195a0*/  IMAD.MOV.U32 R12, RZ, RZ, 0x10 ;  /* 0x00000010ff0c7424 */ /* 0x000fe200078e00ff */
[----:B------:R-:W-:-:S05]  /*195b0*/  SEL R3, R14, RZ, P4 ;  /* 0x000000ff0e037207 */ /* 0x000fca0002000000 */
[----:B------:R-:W-:-:S04]  /*195c0*/  IMAD.IADD R3, R2, 0x1, R3 ;  /* 0x0000000102037824 */ /* 0x000fc800078e0203 */
[----:B------:R-:W-:-:S07]  /*195d0*/  IMAD.MOV.U32 R13, RZ, RZ, R3 ;  /* 0x000000ffff0d7224 */ /* 0x000fce00078e0003 */
[----:B------:R-:W-:Y:S05]  /*195e0*/  WARPSYNC.COLLECTIVE R15, `(.L_x_1528) ;  /* 0x000000000f087348 */ /* 0x000fea0003c00000 */
[----:B------:R0:W1:Y:S02]  /*195f0*/  SHFL.UP P6, R14, R13, R12, R11 ;  /* 0x0400000c0d0e7389 */ /* 0x00006400000c000b */
[----:B01----:R-:W-:Y:S01]  /*19600*/  ENDCOLLECTIVE ;  /* 0x000000000000791b */ /* 0x003fe20003800000 */
.L_x_1528:
        /* <DEDUP_REMOVED lines=8> */
.L_x_1529:
[----:B------:R-:W-:Y:S05]  /*19690*/  BRA `(.L_x_1530) ;  /* 0xffffffbc00a07947 */ /* 0x000fea000383ffff */
.L_x_1419:
[----:B------:R-:W-:Y:S01]  /*196a0*/  BSSY B0, `(.L_x_1531) ;  /* 0x0000008000007945 */ /* 0x000fe20003800000 */
[----:B-----5:R-:W-:Y:S02]  /*196b0*/  IMAD.MOV.U32 R13, RZ, RZ, R5 ;  /* 0x000000ffff0d7224 */ /* 0x020fe400078e0005 */
[----:B------:R-:W-:Y:S02]  /*196c0*/  IMAD.MOV.U32 R12, RZ, RZ, 0x1 ;  /* 0x00000001ff0c7424 */ /* 0x000fe400078e00ff */
[----:B------:R-:W-:Y:S02]  /*196d0*/  IMAD.MOV.U32 R11, RZ, RZ, RZ ;  /* 0x000000ffff0b7224 */ /* 0x000fe400078e00ff */
[----:B------:R-:W-:-:S07]  /*196e0*/  IMAD.MOV.U32 R15, RZ, RZ, -0x1 ;  /* 0xffffffffff0f7424 */ /* 0x000fce00078e00ff */
[----:B012---:R-:W-:Y:S05]  /*196f0*/  WARPSYNC.COLLECTIVE R15, `(.L_x_1532) ;  /* 0x000000000f087348 */ /* 0x007fea0003c00000 */
[----:B------:R3:W4:Y:S02]  /*19700*/  SHFL.UP P6, R14, R13, R12, R11 ;  /* 0x0400000c0d0e7389 */ /* 0x00072400000c000b */
[----:B01234-:R-:W-:Y:S01]  /*19710*/  ENDCOLLECTIVE ;  /* 0x000000000000791b */ /* 0x01ffe20003800000 */
.L_x_1532:
[----:B------:R-:W-:Y:S05]  /*19720*/  BSYNC B0 ;  /* 0x0000000000007941 */ /* 0x000fea0003800000 */
.L_x_1531:
[----:B------:R-:W-:Y:S01]  /*19730*/  SEL R14, R14, RZ, P1 ;  /* 0x000000ff0e0e7207 */ /* 0x000fe20000800000 */
[----:B------:R-:W-:Y:S02]  /*19740*/  IMAD.MOV.U32 R12, RZ, RZ, 0x2 ;  /* 0x00000002ff0c7424 */ /* 0x000fe400078e00ff */
[----:B------:R-:W-:Y:S02]  /*19750*/  IMAD.MOV.U32 R11, RZ, RZ, RZ ;  /* 0x000000ffff0b7224 */ /* 0x000fe400078e00ff */
[----:B------:R-:W-:Y:S02]  /*19760*/  IMAD.IADD R13, R5, 0x1, R14 ;  /* 0x00000001050d7824 */ /* 0x000fe400078e020e */
[----:B------:R-:W-:-:S07]  /*19770*/  IMAD.MOV.U32 R15, RZ, RZ, -0x1 ;  /* 0xffffffffff0f7424 */ /* 0x000fce00078e00ff */
[----:B------:R-:W-:Y:S05]  /*19780*/  WARPSYNC.COLLECTIVE R15, `(.L_x_1533) ;  /* 0x000000000f087348 */ /* 0x000fea0003c00000 */
[----:B------:R0:W1:Y:S02]  /*19790*/  SHFL.UP P6, R14, R13, R12, R11 ;  /* 0x0400000c0d0e7389 */ /* 0x00006400000c000b */
[----:B01----:R-:W-:Y:S01]  /*197a0*/  ENDCOLLECTIVE ;  /* 0x000000000000791b */ /* 0x003fe20003800000 */
.L_x_1533:
[----:B------:R-:W-:Y:S01]  /*197b0*/  IMAD.MOV.U32 R12, RZ, RZ, 0x4 ;  /* 0x00000004ff0c7424 */ /* 0x000fe200078e00ff */
[----:B------:R-:W-:-:S05]  /*197c0*/  SEL R2, R14, RZ, P2 ;  /* 0x000000ff0e027207 */ /* 0x000fca0001000000 */
[----:B------:R-:W-:-:S04]  /*197d0*/  IMAD.IADD R2, R13, 0x1, R2 ;  /* 0x000000010d027824 */ /* 0x000fc800078e0202 */
[----:B------:R-:W-:-:S07]  /*197e0*/  IMAD.MOV.U32 R13, RZ, RZ, R2 ;  /* 0x000000ffff0d7224 */ /* 0x000fce00078e0002 */
[----:B------:R-:W-:Y:S05]  /*197f0*/  WARPSYNC.COLLECTIVE R15, `(.L_x_1534) ;  /* 0x000000000f087348 */ /* 0x000fea0003c00000 */
[----:B------:R0:W1:Y:S02]  /*19800*/  SHFL.UP P6, R14, R13, R12, R11 ;  /* 0x0400000c0d0e7389 */ /* 0x00006400000c000b */
[----:B01----:R-:W-:Y:S01]  /*19810*/  ENDCOLLECTIVE ;  /* 0x000000000000791b */ /* 0x003fe20003800000 */
.L_x_1534:
[----:B------:R-:W-:Y:S01]  /*19820*/  IMAD.MOV.U32 R12, RZ, RZ, 0x8 ;  /* 0x00000008ff0c7424 */ /* 0x000fe200078e00ff */
[----:B------:R-:W-:-:S05]  /*19830*/  SEL R3, R14, RZ, P3 ;  /* 0x000000ff0e037207 */ /* 0x000fca0001800000 */
[----:B------:R-:W-:-:S04]  /*19840*/  IMAD.IADD R3, R2, 0x1, R3 ;  /* 0x0000000102037824 */ /* 0x000fc800078e0203 */
[----:B------:R-:W-:-:S07]  /*19850*/  IMAD.MOV.U32 R13, RZ, RZ, R3 ;  /* 0x000000ffff0d7224 */ /* 0x000fce00078e0003 */
[----:B------:R-:W-:Y:S05]  /*19860*/  WARPSYNC.COLLECTIVE R15, `(.L_x_1535) ;  /* 0x000000000f087348 */ /* 0x000fea0003c00000 */
[----:B------:R0:W1:Y:S02]  /*19870*/  SHFL.UP P6, R14, R13, R12, R11 ;  /* 0x0400000c0d0e7389 */ /* 0x00006400000c000b */
[----:B01----:R-:W-:Y:S01]  /*19880*/  ENDCOLLECTIVE ;  /* 0x000000000000791b */ /* 0x003fe20003800000 */
.L_x_1535:
[----:B------:R-:W-:Y:S01]  /*19890*/  IMAD.MOV.U32 R12, RZ, RZ, 0x10 ;  /* 0x00000010ff0c7424 */ /* 0x000fe200078e00ff */
[----:B------:R-:W-:-:S05]  /*198a0*/  SEL R4, R14, RZ, P4 ;  /* 0x000000ff0e047207 */ /* 0x000fca0002000000 */
[----:B------:R-:W-:-:S04]  /*198b0*/  IMAD.IADD R4, R3, 0x1, R4 ;  /* 0x0000000103047824 */ /* 0x000fc800078e0204 */
[----:B------:R-:W-:-:S07]  /*198c0*/  IMAD.MOV.U32 R13, RZ, RZ, R4 ;  /* 0x000000ffff0d7224 */ /* 0x000fce00078e0004 */
[----:B------:R-:W-:Y:S05]  /*198d0*/  WARPSYNC.COLLECTIVE R15, `(.L_x_1536) ;  /* 0x000000000f087348 */ /* 0x000fea0003c00000 */
[----:B------:R0:W1:Y:S02]  /*198e0*/  SHFL.UP P6, R14, R13, R12, R11 ;  /* 0x0400000c0d0e7389 */ /* 0x00006400000c000b */
[----:B01----:R-:W-:Y:S01]  /*198f0*/  ENDCOLLECTIVE ;  /* 0x000000000000791b */ /* 0x003fe20003800000 */
.L_x_1536:
        /* <DEDUP_REMOVED lines=8> */
.L_x_1537:
[----:B------:R-:W-:Y:S05]  /*19980*/  BRA `(.L_x_1538) ;  /* 0xffffffbc00807947 */ /* 0x000fea000383ffff */
.L_x_1421:
[----:B------:R-:W-:Y:S01]  /*19990*/  BSSY B0, `(.L_x_1539) ;  /* 0x0000006000007945 */ /* 0x000fe20003800000 */
[----:B------:R-:W-:Y:S01]  /*199a0*/  PLOP3.LUT P6, PT, P6, PT, PT, 0x8, 0x0 ;  /* 0x000000000000781c */ /* 0x000fe200037ce170 */
[----:B------:R-:W-:-:S12]  /*199b0*/  IMAD.MOV.U32 R15, RZ, RZ, -0x1 ;  /* 0xffffffffff0f7424 */ /* 0x000fd800078e00ff */
[----:B01----:R-:W-:Y:S05]  /*199c0*/  WARPSYNC.COLLECTIVE R15, `(.L_x_1540) ;  /* 0x000000000f087348 */ /* 0x003fea0003c00000 */
[----:B------:R-:W-:Y:S01]  /*199d0*/  VOTE.ANY R14, PT, P6 ;  /* 0x00000000000e7806 */ /* 0x000fe200030e0100 */
[----:B01----:R-:W-:Y:S06]  /*199e0*/  ENDCOLLECTIVE ;  /* 0x000000000000791b */ /* 0x003fec0003800000 */
.L_x_1540:
[----:B------:R-:W-:Y:S05]  /*199f0*/  BSYNC B0 ;  /* 0x0000000000007941 */ /* 0x000fea0003800000 */
.L_x_1539:
        /* <DEDUP_REMOVED lines=9> */
.L_x_1541:
[----:B------:R-:W-:Y:S01]  /*19a90*/  IMAD.MOV.U32 R5, RZ, RZ, R14 ;  /* 0x000000ffff057224 */ /* 0x000fe200078e000e */
[----:B------:R-:W-:Y:S06]  /*19aa0*/  BRA `(.L_x_1542) ;  /* 0xffffffbc00707947 */ /* 0x000fec000383ffff */
.L_x_1423:
[----:B------:R-:W-:Y:S01]  /*19ab0*/  BSSY B0, `(.L_x_1543) ;  /* 0x0000007000007945 */ /* 0x000fe20003800000 */
[----:B------:R-:W-:Y:S02]  /*19ac0*/  IMAD.MOV.U32 R13, RZ, RZ, R6 ;  /* 0x000000ffff0d7224 */ /* 0x000fe400078e0006 */
[----:B------:R-:W-:Y:S02]  /*19ad0*/  IMAD.MOV.U32 R11, RZ, RZ, 0x1f ;  /* 0x0000001fff0b7424 */ /* 0x000fe400078e00ff */
[----:B------:R-:W-:-:S07]  /*19ae0*/  IMAD.MOV.U32 R15, RZ, RZ, -0x1 ;  /* 0xffffffffff0f7424 */ /* 0x000fce00078e00ff */
[----:B0123--:R-:W-:Y:S05]  /*19af0*/  WARPSYNC.COLLECTIVE R15, `(.L_x_1544) ;  /* 0x000000000f087348 */ /* 0x00ffea0003c00000 */
[----:B------:R4:W0:Y:S02]  /*19b00*/  SHFL.IDX P6, R14, R13, R12, R11 ;  /* 0x0000000c0d0e7389 */ /* 0x00082400000c000b */
[----:B01234-:R-:W-:Y:S01]  /*19b10*/  ENDCOLLECTIVE ;  /* 0x000000000000791b */ /* 0x01ffe20003800000 */
.L_x_1544:
[----:B------:R-:W-:Y:S05]  /*19b20*/  BSYNC B0 ;  /* 0x0000000000007941 */ /* 0x000fea0003800000 */
.L_x_1543:
[----:B------:R-:W-:Y:S05]  /*19b30*/  BRA `(.L_x_1422) ;  /* 0xffffffbc00687947 */ /* 0x000fea000383ffff */
.L_x_1427:
[----:B0-----:R0:W2:Y:S02]  /*19b40*/  SYNCS.PHASECHK.TRANS64.TRYWAIT P0, [R5+URZ+0x2a820], R0 ;  /* 0x02a82000050075a7 */ /* 0x0010a4000800017f */
[----:B--2---:R-:W-:Y:S05]  /*19b50*/  @!P0 NANOSLEEP.SYNCS 0x989680 ;  /* 0x009896800000895d */ /* 0x004fea0003900000 */
[----:B------:R-:W2:Y:S02]  /*19b60*/  @!P0 SYNCS.PHASECHK.TRANS64 P0, [R5+URZ+0x2a820], R0 ;  /* 0x02a82000050085a7 */ /* 0x000ea4000800007f */
[----:B--2---:R-:W-:Y:S05]  /*19b70*/  @!P0 BRA `(.L_x_1427) ;  /* 0xfffffffc00f08947 */ /* 0x004fea000383ffff */
[----:B------:R-:W-:Y:S05]  /*19b80*/  BRA `(.L_x_1545) ;  /* 0xffffffc000e07947 */ /* 0x000fea000383ffff */
.L_x_1428:
        /* <DEDUP_REMOVED lines=8> */
[----:B01-3--:R-:W-:Y:S05]  /*19c10*/  WARPSYNC.COLLECTIVE R15, `(.L_x_1547) ;  /* 0x000000000f087348 */ /* 0x00bfea0003c00000 */
[----:B------:R2:W4:Y:S02]  /*19c20*/  SHFL.IDX P6, R14, R13, R12, R11 ;  /* 0x0000000c0d0e7389 */ /* 0x00052400000c000b */
[----:B01234-:R-:W-:Y:S01]  /*19c30*/  ENDCOLLECTIVE ;  /* 0x000000000000791b */ /* 0x01ffe20003800000 */
.L_x_1547:
[----:B------:R-:W-:Y:S05]  /*19c40*/  BSYNC B0 ;  /* 0x0000000000007941 */ /* 0x000fea0003800000 */
.L_x_1546:
[----:B------:R-:W-:Y:S05]  /*19c50*/  BRA `(.L_x_1548) ;  /* 0xffffffc000c87947 */ /* 0x000fea000383ffff */
.L_x_1431:
[----:B------:R-:W-:Y:S01]  /*19c60*/  BSSY B1, `(.L_x_1549) ;  /* 0x0000006000017945 */ /* 0x000fe20003800000 */
[----:B------:R-:W-:-:S07]  /*19c70*/  IMAD.MOV.U32 R15, RZ, RZ, -0x1 ;  /* 0xffffffffff0f7424 */ /* 0x000fce00078e00ff */
[----:B01-3--:R-:W-:Y:S05]  /*19c80*/  WARPSYNC.COLLECTIVE R15, `(.L_x_1550) ;  /* 0x000000000f0c7348 */ /* 0x00bfea0003c00000 */
[----:B------:R-:W-:Y:S02]  /*19c90*/  ELECT P6, UR62, PT ;  /* 0x00000000003e782f */ /* 0x000fe400038c0000 */
[----:B------:R-:W-:Y:S01]  /*19ca0*/  MOV R14, UR62 ;  /* 0x0000003e000e7c02 */ /* 0x000fe20008000f00 */
[----:B01-3--:R-:W-:Y:S10]  /*19cb0*/  ENDCOLLECTIVE ;  /* 0x000000000000791b */ /* 0x00bff40003800000 */
.L_x_1550:
[----:B------:R-:W-:Y:S05]  /*19cc0*/  BSYNC B1 ;  /* 0x0000000000017941 */ /* 0x000fea0003800000 */
.L_x_1549:
[----:B------:R-:W-:Y:S05]  /*19cd0*/  BRA `(.L_x_1551) ;  /* 0xffffffc000c07947 */ /* 0x000fea000383ffff */
.L_x_1433:
[----:B0-----:R0:W2:Y:S02]  /*19ce0*/  SYNCS.PHASECHK.TRANS64.TRYWAIT P1, [R3+URZ+0x2a840], R2 ;  /* 0x02a84002030075a7 */ /* 0x0010a4000802017f */
[----:B--2---:R-:W-:Y:S05]  /*19cf0*/  @!P1 NANOSLEEP.SYNCS 0x989680 ;  /* 0x009896800000995d */ /* 0x004fea0003900000 */
[----:B------:R-:W2:Y:S02]  /*19d00*/  @!P1 SYNCS.PHASECHK.TRANS64 P1, [R3+URZ+0x2a840], R2 ;  /* 0x02a84002030095a7 */ /* 0x000ea4000802007f */
[----:B--2---:R-:W-:Y:S05]  /*19d10*/  @!P1 BRA `(.L_x_1433) ;  /* 0xfffffffc00f09947 */ /* 0x004fea000383ffff */
[----:B------:R-:W-:Y:S05]  /*19d20*/  BRA `(.L_x_1552) ;  /* 0xffffffc000e87947 */ /* 0x000fea000383ffff */
.L_x_1435:
[----:B--2---:R2:W4:Y:S02]  /*19d30*/  SYNCS.PHASECHK.TRANS64.TRYWAIT P1, [R25+URZ+0x2a840], R0 ;  /* 0x02a84000190075a7 */ /* 0x004524000802017f */
[----:B----4-:R-:W-:Y:S05]  /*19d40*/  @!P1 NANOSLEEP.SYNCS 0x989680 ;  /* 0x009896800000995d */ /* 0x010fea0003900000 */
[----:B------:R-:W4:Y:S02]  /*19d50*/  @!P1 SYNCS.PHASECHK.TRANS64 P1, [R25+URZ+0x2a840], R0 ;  /* 0x02a84000190095a7 */ /* 0x000f24000802007f */
[----:B----4-:R-:W-:Y:S05]  /*19d60*/  @!P1 BRA `(.L_x_1435) ;  /* 0xfffffffc00f09947 */ /* 0x010fea000383ffff */
[----:B------:R-:W-:Y:S05]  /*19d70*/  BRA `(.L_x_1553) ;  /* 0xffffffc000f47947 */ /* 0x000fea000383ffff */
.L_x_1437:
[----:B----4-:R4:W0:Y:S02]  /*19d80*/  SYNCS.PHASECHK.TRANS64.TRYWAIT P1, [R3+URZ+0x2a860], R2 ;  /* 0x02a86002030075a7 */ /* 0x010824000802017f */
[----:B0-----:R-:W-:Y:S05]  /*19d90*/  @!P1 NANOSLEEP.SYNCS 0x989680 ;  /* 0x009896800000995d */ /* 0x001fea0003900000 */
[----:B------:R-:W0:Y:S02]  /*19da0*/  @!P1 SYNCS.PHASECHK.TRANS64 P1, [R3+URZ+0x2a860], R2 ;  /* 0x02a86002030095a7 */ /* 0x000e24000802007f */
[----:B0-----:R-:W-:Y:S05]  /*19db0*/  @!P1 BRA `(.L_x_1437) ;  /* 0xfffffffc00f09947 */ /* 0x001fea000383ffff */
[----:B------:R-:W-:Y:S05]  /*19dc0*/  BRA `(.L_x_1554) ;  /* 0xffffffc000f07947 */ /* 0x000fea000383ffff */
.L_x_1555:
        /* <DEDUP_REMOVED lines=11> */
.L_x_3230:


//--------------------- .text._ZN7cutlass13device_kernelIN5flash11enable_sm90INS1_16FlashAttnFwdSm90INS1_25CollectiveMainloopFwdSm90ILi2EN4cute5tupleIJNS5_1CILi1EEES8_S8_EEENS6_IJNS7_ILi128EEENS7_ILi96EEENS7_ILi192EEEEEELi128ENS_10bfloat16_tEfNS_4arch4Sm90ELb0ELb1ELb1ELb1ELb1ELb1ELb0ELb1ELb1ELb1ELb0ELb0EEENS1_21CollectiveEpilogueFwdINS6_IJSA_SA_SB_EEES9_SE_SG_Li256ELb1ELb1ELb0ELb0EEENS1_36VarlenDynamicPersistentTileSchedulerILi128ELi96ELi256ELi128ELb0ELb1ELb1ELb1ELb0ELb1EEEEEEEEEvNT_6ParamsE --------------------------
	.section	.text._ZN7cutlass13device_kernelIN5flash11enable_sm90INS1_16FlashAttnFwdSm90INS1_25CollectiveMainloopFwdSm90ILi2EN4cute5tupleIJNS5_1CILi1EEES8_S8_EEENS6_IJNS7_ILi128EEENS7_ILi96EEENS7_ILi192EEEEEELi128ENS_10bfloat16_tEfNS_4arch4Sm90ELb0ELb1ELb1ELb1ELb1ELb1ELb0ELb1ELb1ELb1ELb0ELb0EEENS1_21CollectiveEpilogueFwdINS6_IJSA_SA_SB_EEES9_SE_SG_Li256ELb1ELb1ELb0ELb0EEENS1_36VarlenDynamicPersistentTileSchedulerILi128ELi96ELi256ELi128ELb0ELb1ELb1ELb1ELb0ELb1EEEEEEEEEvNT_6ParamsE,"ax",@progbits
	.align	128
.text._ZN7cutlass13device_kernelIN5flash11enable_sm90INS1_16FlashAttnFwdSm90INS1_25CollectiveMainloopFwdSm90ILi2EN4cute5tupleIJNS5_1CILi1EEES8_S8_EEENS6_IJNS7_ILi128EEENS7_ILi96EEENS7_ILi192EEEEEELi128ENS_10bfloat16_tEfNS_4arch4Sm90ELb0ELb1ELb1ELb1ELb1ELb1ELb0ELb1ELb1ELb1ELb0ELb0EEENS1_21CollectiveEpilogueFwdINS6_IJSA_SA_SB_EEES9_SE_SG_Li256ELb1ELb1ELb0ELb0EEENS1_36VarlenDynamicPersistentTileSchedulerILi128ELi96ELi256ELi128ELb0ELb1ELb1ELb1ELb0ELb1EEEEEEEEEvNT_6ParamsE:
        .type           _ZN7cutlass13device_kernelIN5flash11enable_sm90INS1_16FlashAttnFwdSm90INS1_25CollectiveMainloopFwdSm90ILi2EN4cute5tupleIJNS5_1CILi1EEES8_S8_EEENS6_IJNS7_ILi128EEENS7_ILi96EEENS7_ILi192EEEEEELi128ENS_10bfloat16_tEfNS_4arch4Sm90ELb0ELb1ELb1ELb1ELb1ELb1ELb0ELb1ELb1ELb1ELb0ELb0EEENS1_21CollectiveEpilogueFwdINS6_IJSA_SA_SB_EEES9_SE_SG_Li256ELb1ELb1ELb0ELb0EEENS1_36VarlenDynamicPersistentTileSchedulerILi128ELi96ELi256ELi128ELb0ELb1ELb1ELb1ELb0ELb1EEEEEEEEEvNT_6ParamsE,@function
        .size           _ZN7cutlass13device_kernelIN5flash11enable_sm90INS1_16FlashAttnFwdSm90INS1_25CollectiveMainloopFwdSm90ILi2EN4cute5tupleIJNS5_1CILi1EEES8_S8_EEENS6_IJNS7_ILi128EEENS7_ILi96EEENS7_ILi192EEEEEELi128ENS_10bfloat16_tEfNS_4arch4Sm90ELb0ELb1ELb1ELb1ELb1ELb1ELb0ELb1ELb1ELb1ELb0ELb0EEENS1_21CollectiveEpilogueFwdINS6_IJSA_SA_SB_EEES9_SE_SG_Li256ELb1ELb1ELb0ELb0EEENS1_36VarlenDynamicPersistentTileSchedulerILi128ELi96ELi256ELi128ELb0ELb1ELb1ELb1ELb0ELb1EEEEEEEEEvNT_6ParamsE,(.L_x_3231 - _ZN7cutlass13device_kernelIN5flash11enable_sm90INS1_16FlashAttnFwdSm90INS1_25CollectiveMainloopFwdSm90ILi2EN4cute5tupleIJNS5_1CILi1EEES8_S8_EEENS6_IJNS7_ILi128EEENS7_ILi96EEENS7_ILi192EEEEEELi128ENS_10bfloat16_tEfNS_4arch4Sm90ELb0ELb1ELb1ELb1ELb1ELb1ELb0ELb1ELb1ELb1ELb0ELb0EEENS1_21CollectiveEpilogueFwdINS6_IJSA_SA_SB_EEES9_SE_SG_Li256ELb1ELb1ELb0ELb0EEENS1_36VarlenDynamicPersistentTileSchedulerILi128ELi96ELi256ELi128ELb0ELb1ELb1ELb1ELb0ELb1EEEEEEEEEvNT_6ParamsE)
        .other          _ZN7cutlass13device_kernelIN5flash11enable_sm90INS1_16FlashAttnFwdSm90INS1_25CollectiveMainloopFwdSm90ILi2EN4cute5tupleIJNS5_1CILi1EEES8_S8_EEENS6_IJNS7_ILi128EEENS7_ILi96EEENS7_ILi192EEEEEELi128ENS_10bfloat16_tEfNS_4arch4Sm90ELb0ELb1ELb1ELb1ELb1ELb1ELb0ELb1ELb1ELb1ELb0ELb0EEENS1_21CollectiveEpilogueFwdINS6_IJSA_SA_SB_EEES9_SE_SG_Li256ELb1ELb1ELb0ELb0EEENS1_36VarlenDynamicPersistentTileSchedulerILi128ELi96ELi256ELi128ELb0ELb1ELb1ELb1ELb0ELb1EEEEEEEEEvNT_6ParamsE,@"STO_CUDA_ENTRY STV_DEFAULT"
_ZN7cutlass13device_kernelIN5flash11enable_sm90INS1_16FlashAttnFwdSm90INS1_25CollectiveMainloopFwdSm90ILi2EN4cute5tupleIJNS5_1CILi1EEES8_S8_EEENS6_IJNS7_ILi128EEENS7_ILi96EEENS7_ILi192EEEEEELi128ENS_10bfloat16_tEfNS_4arch4Sm90ELb0ELb1ELb1ELb1ELb1ELb1ELb0ELb1ELb1ELb1ELb0ELb0EEENS1_21CollectiveEpilogueFwdINS6_IJSA_SA_SB_EEES9_SE_SG_Li256ELb1ELb1ELb0ELb0EEENS1_36VarlenDynamicPersistentTileSchedulerILi128ELi96ELi256ELi128ELb0ELb1ELb1ELb1ELb0ELb1EEEEEEEEEvNT_6ParamsE:
        /* <DEDUP_REMOVED lines=18> */
.L_x_1557:
[----:B------:R-:W-:Y:S05]  /*0120*/  BSYNC B0 ;  /* 0x0000000000007941 */ /* 0x000fea0003800000 */
.L_x_1556:
        /* <DEDUP_REMOVED lines=41> */
.L_x_1558:
        /* <DEDUP_REMOVED lines=22> */
.L_x_1559:
        /* <DEDUP_REMOVED lines=18> */
.L_x_1560:
        /* <DEDUP_REMOVED lines=22> */
.L_x_1561:
        /* <DEDUP_REMOVED lines=22> */
.L_x_1562:
        /* <DEDUP_REMOVED lines=10> */
.L_x_1565:
[----:B------:R-:W-:-:S08]  /*09a0*/  NOP ;  /* 0x0000000000007918 */ /* 0x000fd00000000000 */
[----:B------:R-:W1:Y:S02]  /*09b0*/  USETMAXREG.TRY_ALLOC.CTAPOOL UP0, 0xe8 ;  /* 0x000000e8000079c8 */ /* 0x000e640008000600 */
[----:B-1----:R-:W-:-:S13]  /*09c0*/  PLOP3.LUT P0, PT, PT, PT, UP0, 0x80, 0x0 ;  /* 0x000000000000781c */ /* 0x002fda0003f0f008 */
[----:B------:R-:W-:Y:S05]  /*09d0*/  @!P0 BRA `(.L_x_1565) ;  /* 0xfffffffc00f08947 */ /* 0x000fea000383ffff */
[----:B------:R-:W1:Y:S08]  /*09e0*/  S2UR UR4, SR_CgaCtaId ;  /* 0x00000000000479c3 */ /* 0x000e700000008800 */
[----:B------:R-:W-:Y:S06]  /*09f0*/  BAR.ARV 0x8, 0x180 ;  /* 0x0206000000007b1d */ /* 0x000fec0000002000 */
[----:B0-----:R-:W-:-:S02]  /*0a00*/  MOV R3, 0x400 ;  /* 0x0000040000037802 */ /* 0x001fc40000000f00 */
[----:B------:R-:W-:Y:S01]  /*0a10*/  BAR.SYNC.DEFER_BLOCKING 0x5, 0x180 ;  /* 0x0146000000007b1d */ /* 0x000fe20000010000 */
[----:B-1----:R-:W-:-:S05]  /*0a20*/  IMAD.U32 R172, RZ, RZ, UR4 ;  /* 0x00000004ffac7e24 */ /* 0x002fca000f8e00ff */
[----:B------:R-:W-:Y:S01]  /*0a30*/  ULDC UR4, c[0x0][0xc3c] ;  /* 0x00030f0000047ab9 */ /* 0x000fe20000000800 */
[----:B------:R-:W-:-:S05]  /*0a40*/  LEA R18, R172, R3, 0x18 ;  /* 0x00000003ac127211 */ /* 0x000fca00078ec0ff */
[----:B------:R-:W0:Y:S01]  /*0a50*/  LDS.128 R28, [R18+0x2a8d0] ;  /* 0x02a8d000121c7984 */ /* 0x000e220000000c00 */
[----:B------:R-:W-:Y:S06]  /*0a60*/  BAR.ARV 0x4, 0x180 ;  /* 0x0106000000007b1d */ /* 0x000fec0000002000 */
[----:B0-----:R-:W-:-:S13]  /*0a70*/  ISETP.GE.AND P0, PT, R31, UR4, PT ;  /* 0x000000041f007c0c */ /* 0x001fda000bf06270 */
[----:B------:R-:W-:Y:S05]  /*0a80*/  @P0 BRA `(.L_x_1566) ;  /* 0x00000294007c0947 */ /* 0x000fea0003800000 */
[----:B------:R-:W2:Y:S01]  /*0a90*/  LDL R2, [R1+0x38] ;  /* 0x0000380001027983 */ /* 0x000ea20000100800 */
[----:B------:R-:W-:Y:S01]  /*0aa0*/  VIADD R0, R0, 0xffffff80 ;  /* 0xffffff8000007836 */ /* 0x000fe20000000000 */
[----:B------:R-:W-:Y:S01]  /*0ab0*/  R2UR UR4, R18 ;  /* 0x00000000120472ca */ /* 0x000fe200000e0000 */
[----:B------:R-:W-:Y:S02]  /*0ac0*/  IMAD.MOV.U32 R198, RZ, RZ, RZ ;  /* 0x000000ffffc67224 */ /* 0x000fe400078e00ff */
[----:B------:R-:W-:Y:S01]  /*0ad0*/  IMAD.MOV.U32 R19, RZ, RZ, RZ ;  /* 0x000000ffff137224 */ /* 0x000fe200078e00ff */
[----:B------:R-:W-:Y:S01]  /*0ae0*/  SHF.R.S32.HI R3, RZ, 0x1f, R0 ;  /* 0x0000001fff037819 */ /* 0x000fe20000011400 */
[----:B------:R-:W-:Y:S02]  /*0af0*/  IMAD.MOV.U32 R175, RZ, RZ, RZ ;  /* 0x000000ffffaf7224 */ /* 0x000fe400078e00ff */
[----:B------:R-:W-:Y:S01]  /*0b00*/  IMAD.MOV.U32 R163, RZ, RZ, RZ ;  /* 0x000000ffffa37224 */ /* 0x000fe200078e00ff */
[CC--:B------:R-:W-:Y:S01]  /*0b10*/  LEA.HI R5, R3.reuse, R0.reuse, RZ, 0x7 ;  /* 0x0000000003057211 */ /* 0x0c0fe200078f38ff */
[----:B------:R-:W-:Y:S01]  /*0b20*/  IMAD.MOV.U32 R160, RZ, RZ, RZ ;  /* 0x000000ffffa07224 */ /* 0x000fe200078e00ff */
[----:B------:R-:W-:-:S02]  /*0b30*/  LEA.HI R200, R3, R0, RZ, 0x3 ;  /* 0x0000000003c87211 */ /* 0x000fc400078f18ff */
[----:B------:R-:W-:Y:S01]  /*0b40*/  LOP3.LUT R209, R5, 0xffffff80, RZ, 0xc0, !PT ;  /* 0xffffff8005d17812 */ /* 0x000fe200078ec0ff */
[----:B------:R-:W-:Y:S01]  /*0b50*/  UIADD3 UR4, UR4, 0xc400, URZ ;  /* 0x0000c40004047890 */ /* 0x000fe2000fffe03f */
[----:B------:R-:W-:-:S03]  /*0b60*/  SHF.R.S32.HI R220, RZ, 0x7, R5 ;  /* 0x00000007ffdc7819 */ /* 0x000fc60000011405 */
[----:B------:R-:W-:Y:S01]  /*0b70*/  IMAD.IADD R209, R0, 0x1, -R209 ;  /* 0x0000000100d17824 */ /* 0x000fe200078e0ad1 */
[----:B------:R-:W-:-:S04]  /*0b80*/  LEA.HI R5, R5, R220, RZ, 0x1 ;  /* 0x000000dc05057211 */ /* 0x000fc800078f08ff */
[----:B------:R-:W-:Y:S02]  /*0b90*/  SHF.R.S32.HI R6, RZ, 0x1f, R209 ;  /* 0x0000001fff067819 */ /* 0x000fe400000114d1 */
[----:B------:R-:W-:Y:S02]  /*0ba0*/  LOP3.LUT R11, R5, 0x3fffffe, RZ, 0xc0, !PT ;  /* 0x03fffffe050b7812 */ /* 0x000fe400078ec0ff */
[CC--:B------:R-:W-:Y:S02]  /*0bb0*/  LEA.HI R8, R6.reuse, R209.reuse, RZ, 0x2 ;  /* 0x000000d106087211 */ /* 0x0c0fe400078f10ff */
[----:B------:R-:W-:Y:S01]  /*0bc0*/  LEA.HI R6, R6, R209, RZ, 0x5 ;  /* 0x000000d106067211 */ /* 0x000fe200078f28ff */
[----:B------:R-:W-:Y:S01]  /*0bd0*/  IMAD.IADD R11, R220, 0x1, -R11 ;  /* 0x00000001dc0b7824 */ /* 0x000fe200078e0a0b */
[--C-:B------:R-:W-:Y:S02]  /*0be0*/  SHF.R.S32.HI R9, RZ, 0x2, R8.reuse ;  /* 0x00000002ff097819 */ /* 0x100fe40000011408 */
[----:B------:R-:W-:-:S02]  /*0bf0*/  SHF.R.S32.HI R4, RZ, 0x1f, R8 ;  /* 0x0000001fff047819 */ /* 0x000fc40000011408 */
[----:B------:R-:W-:Y:S02]  /*0c00*/  SHF.R.S32.HI R6, RZ, 0x5, R6 ;  /* 0x00000005ff067819 */ /* 0x000fe40000011406 */
[----:B------:R-:W-:Y:S02]  /*0c10*/  LEA.HI R10, R4, R9, RZ, 0x3 ;  /* 0x00000009040a7211 */ /* 0x000fe400078f18ff */
[----:B------:R-:W-:Y:S02]  /*0c20*/  LOP3.LUT R190, R8, 0x7ffffffc, RZ, 0xc0, !PT ;  /* 0x7ffffffc08be7812 */ /* 0x000fe400078ec0ff */
[----:B------:R-:W-:-:S03]  /*0c30*/  LOP3.LUT R10, R10, 0xfffffff8, RZ, 0xc0, !PT ;  /* 0xfffffff80a0a7812 */ /* 0x000fc600078ec0ff */
[----:B------:R-:W-:Y:S02]  /*0c40*/  IMAD.IADD R190, R209, 0x1, -R190 ;  /* 0x00000001d1be7824 */ /* 0x000fe400078e0abe */
[----:B------:R-:W-:-:S04]  /*0c50*/  IMAD.IADD R9, R9, 0x1, -R10 ;  /* 0x0000000109097824 */ /* 0x000fc800078e0a0a */
[----:B------:R-:W-:Y:S01]  /*0c60*/  IMAD R10, R6, 0x10, R9 ;  /* 0x00000010060a7824 */ /* 0x000fe200078e0209 */
[----:B------:R-:W-:Y:S02]  /*0c70*/  LEA.HI R6, R3, R0, RZ, 0x2 ;  /* 0x0000000003067211 */ /* 0x000fe400078f10ff */
[----:B------:R-:W-:Y:S01]  /*0c80*/  LOP3.LUT R9, R200, 0xfffffff8, RZ, 0xc0, !PT ;  /* 0xfffffff8c8097812 */ /* 0x000fe200078ec0ff */
[----:B------:R-:W-:Y:S01]  /*0c90*/  IMAD R221, R11, 0x40, R10 ;  /* 0x000000400bdd7824 */ /* 0x000fe200078e020a */
[----:B------:R-:W-:Y:S02]  /*0ca0*/  LOP3.LUT R199, R6, 0xfffffffc, RZ, 0xc0, !PT ;  /* 0xfffffffc06c77812 */ /* 0x000fe400078ec0ff */
[--C-:B------:R-:W-:Y:S01]  /*0cb0*/  SHF.R.S32.HI R174, RZ, 0x2, R6.reuse ;  /* 0x00000002ffae7819 */ /* 0x100fe20000011406 */
[C---:B------:R-:W-:Y:S01]  /*0cc0*/  IMAD.IADD R194, R0.reuse, 0x1, -R9 ;  /* 0x0000000100c27824 */ /* 0x040fe200078e0a09 */
[----:B------:R-:W-:Y:S01]  /*0cd0*/  SHF.R.S32.HI R5, RZ, 0x1f, R6 ;  /* 0x0000001fff057819 */ /* 0x000fe20000011406 */
[----:B------:R-:W-:Y:S01]  /*0ce0*/  IMAD.IADD R199, R0, 0x1, -R199 ;  /* 0x0000000100c77824 */ /* 0x000fe200078e0ac7 */
[----:B------:R-:W-:Y:S01]  /*0cf0*/  SHF.R.S32.HI R200, RZ, 0x3, R200 ;  /* 0x00000003ffc87819 */ /* 0x000fe200000114c8 */
[----:B------:R-:W-:Y:S01]  /*0d00*/  VIADD R219, R174, 0x40 ;  /* 0x00000040aedb7836 */ /* 0x000fe20000000000 */
[----:B------:R-:W-:Y:S01]  /*0d10*/  LEA.HI R5, R5, R174, RZ, 0x3 ;  /* 0x000000ae05057211 */ /* 0x000fe200078f18ff */
[----:B------:R-:W-:-:S02]  /*0d20*/  IMAD.SHL.U32 R164, R199, 0x4, RZ ;  /* 0x00000004c7a47824 */ /* 0x000fc400078e00ff */
[----:B------:R-:W-:Y:S01]  /*0d30*/  IMAD.SHL.U32 R181, R219, 0x40, RZ ;  /* 0x00000040dbb57824 */ /* 0x000fe200078e00ff */
[----:B------:R-:W-:Y:S01]  /*0d40*/  LOP3.LUT R5, R5, 0xfffffff8, RZ, 0xc0, !PT ;  /* 0xfffffff805057812 */ /* 0x000fe200078ec0ff */
[C---:B------:R-:W-:Y:S02]  /*0d50*/  VIADD R177, R164.reuse, 0x20 ;  /* 0x00000020a4b17836 */ /* 0x040fe40000000000 */
[C---:B------:R-:W-:Y:S01]  /*0d60*/  VIADD R176, R164.reuse, 0x40 ;  /* 0x00000040a4b07836 */ /* 0x040fe20000000000 */
[----:B------:R-:W-:Y:S01]  /*0d70*/  LOP3.LUT R181, R181, 0x1c0, RZ, 0xc0, !PT ;  /* 0x000001c0b5b57812 */ /* 0x000fe200078ec0ff */
[--C-:B------:R-:W-:Y:S01]  /*0d80*/  IMAD.IADD R168, R164, 0x1, R177.reuse ;  /* 0x00000001a4a87824 */ /* 0x100fe200078e02b1 */
[----:B------:R-:W-:Y:S01]  /*0d90*/  SHF.R.S32.HI R206, RZ, 0x1f, R177 ;  /* 0x0000001fffce7819 */ /* 0x000fe200000114b1 */
[----:B------:R-:W-:Y:S01]  /*0da0*/  IMAD.IADD R208, R174, 0x1, -R5 ;  /* 0x00000001aed07824 */ /* 0x000fe200078e0a05 */
[----:B------:R-:W-:Y:S01]  /*0db0*/  SHF.R.U32.HI R218, RZ, 0x3, R181 ;  /* 0x00000003ffda7819 */ /* 0x000fe200000116b5 */
[--C-:B------:R-:W-:Y:S01]  /*0dc0*/  IMAD.IADD R169, R164, 0x1, R176.reuse ;  /* 0x00000001a4a97824 */ /* 0x100fe200078e02b0 */
[----:B------:R-:W-:Y:S01]  /*0dd0*/  SHF.R.S32.HI R203, RZ, 0x1f, R176 ;  /* 0x0000001fffcb7819 */ /* 0x000fe200000114b0 */
[----:B------:R-:W-:-:S02]  /*0de0*/  IMAD.SHL.U32 R184, R208, 0x40, RZ ;  /* 0x00000040d0b87824 */ /* 0x000fc400078e00ff */
[----:B------:R-:W-:Y:S02]  /*0df0*/  IMAD.SHL.U32 R16, R199, 0x8, RZ ;  /* 0x00000008c7107824 */ /* 0x000fe400078e00ff */
[----:B------:R-:W-:Y:S01]  /*0e00*/  IMAD.SHL.U32 R192, R194, 0x8, RZ ;  /* 0x00000008c2c07824 */ /* 0x000fe200078e00ff */
[----:B------:R-:W-:Y:S01]  /*0e10*/  LOP3.LUT R184, R184, 0x1c0, RZ, 0xc0, !PT ;  /* 0x000001c0b8b87812 */ /* 0x000fe200078ec0ff */
[C---:B------:R-:W-:Y:S01]  /*0e20*/  VIADD R23, R16.reuse, 0x60 ;  /* 0x0000006010177836 */ /* 0x040fe20000000000 */
[----:B------:R-:W-:Y:S01]  /*0e30*/  SHF.R.S32.HI R17, RZ, 0x1f, R16 ;  /* 0x0000001fff117819 */ /* 0x000fe20000011410 */
[C---:B------:R-:W-:Y:S01]  /*0e40*/  VIADD R161, R16.reuse, 0x80 ;  /* 0x0000008010a17836 */ /* 0x040fe20000000000 */
[----:B------:R-:W-:Y:S01]  /*0e50*/  SHF.R.U32.HI R185, RZ, 0x3, R184 ;  /* 0x00000003ffb97819 */ /* 0x000fe200000116b8 */
[----:B------:R-:W-:Y:S01]  /*0e60*/  VIADD R162, R16, 0xa0 ;  /* 0x000000a010a27836 */ /* 0x000fe20000000000 */
[----:B------:R-:W-:Y:S01]  /*0e70*/  SHF.R.S32.HI R225, RZ, 0x1f, R192 ;  /* 0x0000001fffe17819 */ /* 0x000fe200000114c0 */
[----:B------:R-:W-:Y:S01]  /*0e80*/  VIADD R179, R164, 0x10 ;  /* 0x00000010a4b37836 */ /* 0x000fe20000000000 */
[----:B------:R-:W-:Y:S01]  /*0e90*/  SHF.R.S32.HI R173, RZ, 0x1f, R23 ;  /* 0x0000001fffad7819 */ /* 0x000fe20000011417 */
[----:B------:R-:W-:Y:S01]  /*0ea0*/  VIADD R193, R192, 0x40 ;  /* 0x00000040c0c17836 */ /* 0x000fe20000000000 */
[----:B------:R-:W-:Y:S01]  /*0eb0*/  SHF.R.S32.HI R183, RZ, 0x1f, R161 ;  /* 0x0000001fffb77819 */ /* 0x000fe200000114a1 */
[C---:B------:R-:W-:Y:S01]  /*0ec0*/  VIADD R178, R164.reuse, 0x30 ;  /* 0x00000030a4b27836 */ /* 0x040fe20000000000 */
[----:B------:R-:W-:Y:S01]  /*0ed0*/  SHF.R.S32.HI R182, RZ, 0x1f, R162 ;  /* 0x0000001fffb67819 */ /* 0x000fe200000114a2 */
[----:B------:R-:W-:Y:S01]  /*0ee0*/  VIADD R180, R164, 0x50 ;  /* 0x00000050a4b47836 */ /* 0x000fe20000000000 */
[----:B------:R-:W-:-:S02]  /*0ef0*/  SHF.R.S32.HI R207, RZ, 0x1f, R179 ;  /* 0x0000001fffcf7819 */ /* 0x000fc400000114b3 */
[----:B------:R-:W-:Y:S02]  /*0f00*/  SHF.R.S32.HI R223, RZ, 0x1f, R193 ;  /* 0x0000001fffdf7819 */ /* 0x000fe400000114c1 */
[----:B------:R-:W-:Y:S02]  /*0f10*/  SHF.R.S32.HI R205, RZ, 0x1f, R178 ;  /* 0x0000001fffcd7819 */ /* 0x000fe400000114b2 */
[----:B------:R-:W-:Y:S02]  /*0f20*/  SHF.R.S32.HI R202, RZ, 0x1f, R180 ;  /* 0x0000001fffca7819 */ /* 0x000fe400000114b4 */
[----:B--2---:R-:W-:Y:S02]  /*0f30*/  R2UR UR5, R2 ;  /* 0x00000000020572ca */ /* 0x004fe400000e0000 */
[----:B------:R-:W-:-:S04]  /*0f40*/  LEA.HI R2, R3, R0, RZ, 0x4 ;  /* 0x0000000003027211 */ /* 0x000fc800078f20ff */
[----:B------:R-:W-:-:S04]  /*0f50*/  SHF.R.S32.HI R7, RZ, 0x4, R2 ;  /* 0x00000004ff077819 */ /* 0x000fc80000011402 */
[----:B------:R-:W-:-:S03]  /*0f60*/  LEA.HI R4, R2, R7, RZ, 0x1 ;  /* 0x0000000702047211 */ /* 0x000fc600078f08ff */
[----:B------:R-:W-:Y:S01]  /*0f70*/  ULOP3.LUT UR5, UR5, 0x1, URZ, 0xfc, !UPT ;  /* 0x0000000105057892 */ /* 0x000fe2000f8efc3f */
[----:B------:R-:W-:-:S05]  /*0f80*/  LOP3.LUT R4, R4, 0x1ffffffe, RZ, 0xc0, !PT ;  /* 0x1ffffffe04047812 */ /* 0x000fca00078ec0ff */
[----:B------:R-:W-:Y:S01]  /*0f90*/  IMAD.IADD R7, R7, 0x1, -R4 ;  /* 0x0000000107077824 */ /* 0x000fe200078e0a04 */
[----:B------:R-:W-:Y:S02]  /*0fa0*/  LEA.HI R4, R3, R0, RZ, 0x5 ;  /* 0x0000000003047211 */ /* 0x000fe400078f28ff */
[----:B------:R-:W-:Y:S02]  /*0fb0*/  LOP3.LUT R3, R2, 0x3fffff0, RZ, 0xc0, !PT ;  /* 0x03fffff002037812 */ /* 0x000fe400078ec0ff */
[----:B------:R-:W-:-:S03]  /*0fc0*/  SHF.R.S32.HI R4, RZ, 0x5, R4 ;  /* 0x00000005ff047819 */ /* 0x000fc60000011404 */
[----:B------:R-:W-:Y:S01]  /*0fd0*/  IMAD.IADD R3, R0, 0x1, -R3 ;  /* 0x0000000100037824 */ /* 0x000fe200078e0a03 */
[----:B------:R-:W-:Y:S01]  /*0fe0*/  SHF.R.S32.HI R0, RZ, 0x1f, R219 ;  /* 0x0000001fff007819 */ /* 0x000fe200000114db */
[C---:B------:R-:W-:Y:S02]  /*0ff0*/  IMAD.SHL.U32 R186, R4.reuse, 0x200, RZ ;  /* 0x0000020004ba7824 */ /* 0x040fe400078e00ff */
[----:B------:R-:W-:Y:S01]  /*1000*/  IMAD R2, R4, 0x10, R3 ;  /* 0x0000001004027824 */ /* 0x000fe200078e0203 */
[----:B------:R-:W-:Y:S02]  /*1010*/  LEA.HI R0, R0, R219, RZ, 0x3 ;  /* 0x000000db00007211 */ /* 0x000fe400078f18ff */
[----:B------:R-:W-:Y:S01]  /*1020*/  SHF.R.S32.HI R3, RZ, 0x1f, R168 ;  /* 0x0000001fff037819 */ /* 0x000fe200000114a8 */
[----:B------:R-:W-:Y:S02]  /*1030*/  IMAD R222, R2, 0x8, R7 ;  /* 0x0000000802de7824 */ /* 0x000fe400078e0207 */
[----:B------:R-:W-:Y:S01]  /*1040*/  IMAD.SHL.U32 R0, R0, 0x40, RZ ;  /* 0x0000004000007824 */ /* 0x000fe200078e00ff */
[CC--:B------:R-:W-:Y:S01]  /*1050*/  LEA.HI R170, R3.reuse, R168.reuse, RZ, 0x3 ;  /* 0x000000a803aa7211 */ /* 0x0c0fe200078f18ff */
[----:B------:R-:W-:Y:S01]  /*1060*/  IMAD.SHL.U32 R222, R222, 0x8, RZ ;  /* 0x00000008dede7824 */ /* 0x000fe200078e00ff */
[----:B------:R-:W-:-:S02]  /*1070*/  LEA.HI R3, R3, R168, RZ, 0x6 ;  /* 0x000000a803037211 */ /* 0x000fc400078f30ff */
[----:B------:R-:W-:Y:S02]  /*1080*/  LOP3.LUT R188, R0, 0xfffffe00, RZ, 0xc0, !PT ;  /* 0xfffffe0000bc7812 */ /* 0x000fe400078ec0ff */
[----:B------:R-:W-:Y:S01]  /*1090*/  SHF.R.S32.HI R0, RZ, 0x1f, R169 ;  /* 0x0000001fff007819 */ /* 0x000fe200000114a9 */
[----:B------:R-:W-:Y:S01]  /*10a0*/  IMAD.SHL.U32 R3, R3, 0x80, RZ ;  /* 0x0000008003037824 */ /* 0x000fe200078e00ff */
[--C-:B------:R-:W-:Y:S02]  /*10b0*/  LOP3.LUT R5, R181, 0x38, R170.reuse, 0xf8, !PT ;  /* 0x00000038b5057812 */ /* 0x100fe400078ef8aa */
[CC--:B------:R-:W-:Y:S02]  /*10c0*/  LEA.HI R2, R0.reuse, R169.reuse, RZ, 0x6 ;  /* 0x000000a900027211 */ /* 0x0c0fe400078f30ff */
[----:B------:R-:W-:Y:S02]  /*10d0*/  LEA.HI R171, R0, R169, RZ, 0x3 ;  /* 0x000000a900ab7211 */ /* 0x000fe400078f18ff */
[----:B------:R-:W-:Y:S01]  /*10e0*/  LOP3.LUT R0, R184, 0x38, R170, 0xf8, !PT ;  /* 0x00000038b8007812 */ /* 0x000fe200078ef8aa */
[----:B------:R-:W-:Y:S01]  /*10f0*/  IMAD.SHL.U32 R4, R2, 0x80, RZ ;  /* 0x0000008002047824 */ /* 0x000fe200078e00ff */
[----:B------:R-:W-:-:S02]  /*1100*/  LOP3.LUT R3, R3, 0xffffe000, RZ, 0xc0, !PT ;  /* 0xffffe00003037812 */ /* 0x000fc400078ec0ff */
[----:B------:R-:W-:Y:S02]  /*1110*/  LOP3.LUT R0, R0, R185, RZ, 0x3c, !PT ;  /* 0x000000b900007212 */ /* 0x000fe400078e3cff */
[----:B------:R-:W-:Y:S02]  /*1120*/  LOP3.LUT R6, R5, R218, RZ, 0x3c, !PT ;  /* 0x000000da05067212 */ /* 0x000fe400078e3cff */
[-C--:B------:R-:W-:Y:S01]  /*1130*/  IADD3 R217, R0, R3.reuse, R186 ;  /* 0x0000000300d97210 */ /* 0x080fe20007ffe0ba */
[----:B------:R-:W-:Y:S01]  /*1140*/  IMAD.U32 R0, RZ, RZ, UR5 ;  /* 0x00000005ff007e24 */ /* 0x000fe2000f8e00ff */
[----:B------:R-:W-:Y:S01]  /*1150*/  IADD3 R6, R6, R3, R188 ;  /* 0x0000000306067210 */ /* 0x000fe20007ffe0bc */
[----:B------:R-:W-:Y:S01]  /*1160*/  IMAD.U32 R3, RZ, RZ, UR4 ;  /* 0x00000004ff037e24 */ /* 0x000fe2000f8e00ff */
[--C-:B------:R-:W-:Y:S02]  /*1170*/  LOP3.LUT R2, R184, 0x38, R171.reuse, 0xf8, !PT ;  /* 0x00000038b8027812 */ /* 0x100fe400078ef8ab */
[----:B------:R0:W-:Y:S01]  /*1180*/  STL [R1+0x30], R0 ;  /* 0x0000300001007387 */ /* 0x0001e20000100800 */
[----:B------:R-:W-:-:S02]  /*1190*/  LOP3.LUT R7, R181, 0x38, R171, 0xf8, !PT ;  /* 0x00000038b5077812 */ /* 0x000fc400078ef8ab */
[----:B------:R-:W-:Y:S01]  /*11a0*/  LOP3.LUT R5, R4, 0xffffe000, RZ, 0xc0, !PT ;  /* 0xffffe00004057812 */ /* 0x000fe200078ec0ff */
[----:B------:R1:W-:Y:S01]  /*11b0*/  STL [R1+0x34], R3 ;  /* 0x0000340301007387 */ /* 0x0003e20000100800 */
[----:B------:R-:W-:Y:S02]  /*11c0*/  LOP3.LUT R2, R2, R185, RZ, 0x3c, !PT ;  /* 0x000000b902027212 */ /* 0x000fe400078e3cff */
[----:B------:R-:W-:Y:S02]  /*11d0*/  LOP3.LUT R7, R7, R218, RZ, 0x3c, !PT ;  /* 0x000000da07077212 */ /* 0x000fe400078e3cff */
[----:B------:R-:W-:Y:S02]  /*11e0*/  IADD3 R2, R2, R5, R186 ;  /* 0x0000000502027210 */ /* 0x000fe40007ffe0ba */
[----:B0-----:R-:W-:Y:S02]  /*11f0*/  LEA.HI R0, R199, R199, RZ, 0x1 ;  /* 0x000000c7c7007211 */ /* 0x001fe400078f08ff */
[----:B------:R-:W-:-:S02]  /*1200*/  IADD3 R7, R7, R5, R188 ;  /* 0x0000000507077210 */ /* 0x000fc40007ffe0bc */
[----:B------:R-:W-:Y:S02]  /*1210*/  LOP3.LUT R0, R0, 0x1ffffffe, RZ, 0xc0, !PT ;  /* 0x1ffffffe00007812 */ /* 0x000fe400078ec0ff */
[----:B-1----:R-:W-:Y:S02]  /*1220*/  LOP3.LUT R3, R181, 0x38, R16, 0xf8, !PT ;  /* 0x00000038b5037812 */ /* 0x002fe400078ef810 */
[----:B------:R-:W-:Y:S01]  /*1230*/  SHF.R.S32.HI R170, RZ, 0x3, R170 ;  /* 0x00000003ffaa7819 */ /* 0x000fe200000114aa */
[----:B------:R-:W-:Y:S01]  /*1240*/  IMAD.IADD R0, R199, 0x1, -R0 ;  /* 0x00000001c7007824 */ /* 0x000fe200078e0a00 */
[----:B------:R-:W-:Y:S02]  /*1250*/  LOP3.LUT R3, R188, R3, R218, 0xf6, !PT ;  /* 0x00000003bc037212 */ /* 0x000fe400078ef6da */
[----:B------:R-:W-:Y:S01]  /*1260*/  SHF.R.S32.HI R171, RZ, 0x3, R171 ;  /* 0x00000003ffab7819 */ /* 0x000fe200000114ab */
[----:B------:R-:W-:Y:S01]  /*1270*/  IMAD R191, R0, 0x8, R221 ;  /* 0x0000000800bf7824 */ /* 0x000fe200078e02dd */
[----:B------:R-:W-:-:S02]  /*1280*/  LEA R216, R3, UR4, 0x1 ;  /* 0x0000000403d87c11 */ /* 0x000fc4000f8e08ff */
[----:B------:R-:W-:Y:S02]  /*1290*/  LEA R217, R217, UR4, 0x1 ;  /* 0x00000004d9d97c11 */ /* 0x000fe4000f8e08ff */
[----:B------:R-:W-:Y:S02]  /*12a0*/  LEA R214, R6, UR4, 0x1 ;  /* 0x0000000406d67c11 */ /* 0x000fe4000f8e08ff */
[----:B------:R-:W-:Y:S02]  /*12b0*/  LEA R215, R2, UR4, 0x1 ;  /* 0x0000000402d77c11 */ /* 0x000fe4000f8e08ff */
[----:B------:R-:W-:-:S07]  /*12c0*/  LEA R213, R7, UR4, 0x1 ;  /* 0x0000000407d57c11 */ /* 0x000fce000f8e08ff */
.L_x_1866:
[----:B------:R-:W-:Y:S01]  /*12d0*/  ULDC.64 UR4, c[0x0][0xa28] ;  /* 0x00028a0000047ab9 */ /* 0x000fe20000000a00 */
[----:B0-23--:R-:W0:Y:S01]  /*12e0*/  LDC.64 R4, c[0x0][0xa08] ;  /* 0x00028200ff047b82 */ /* 0x00de220000000a00 */
[----:B------:R-:W-:Y:S01]  /*12f0*/  ISETP.NE.U32.AND P0, PT, RZ, UR4, PT ;  /* 0x00000004ff007c0c */ /* 0x000fe2000bf05070 */
[----:B------:R-:W-:Y:S01]  /*1300*/  IMAD.MOV.U32 R0, RZ, RZ, RZ ;  /* 0x000000ffff007224 */ /* 0x000fe200078e00ff */
[----:B------:R-:W-:Y:S01]  /*1310*/  ULDC UR6, c[0x0][0x424] ;  /* 0x0001090000067ab9 */ /* 0x000fe20000000800 */
[----:B------:R-:W-:Y:S01]  /*1320*/  IMAD.MOV.U32 R130, RZ, RZ, RZ ;  /* 0x000000ffff827224 */ /* 0x000fe200078e00ff */
[----:B------:R-:W-:Y:S01]  /*1330*/  ISETP.NE.AND.EX P0, PT, RZ, UR5, PT, P0 ;  /* 0x00000005ff007c0c */ /* 0x000fe2000bf05300 */
[----:B------:R-:W-:Y:S02]  /*1340*/  ULDC.64 UR4, c[0x0][0xa18] ;  /* 0x0002860000047ab9 */ /* 0x000fe40000000a00 */
[----:B------:R-:W-:-:S04]  /*1350*/  ISETP.NE.U32.AND P1, PT, RZ, UR4, PT ;  /* 0x00000004ff007c0c */ /* 0x000fc8000bf25070 */
[----:B------:R-:W-:Y:S01]  /*1360*/  ISETP.NE.AND.EX P1, PT, RZ, UR5, PT, P1 ;  /* 0x00000005ff007c0c */ /* 0x000fe2000bf25310 */
[----:B------:R-:W-:Y:S02]  /*1370*/  ULDC.64 UR4, c[0x0][0xa08] ;  /* 0x0002820000047ab9 */ /* 0x000fe40000000a00 */
[----:B------:R-:W-:-:S03]  /*1380*/  ISETP.NE.U32.AND P3, PT, RZ, UR4, PT ;  /* 0x00000004ff007c0c */ /* 0x000fc6000bf65070 */
[----:B----4-:R-:W1:Y:S01]  /*1390*/  @P0 LDC.64 R2, c[0x0][0xa28] ;  /* 0x00028a00ff020b82 */ /* 0x010e620000000a00 */
[----:B------:R-:W-:Y:S01]  /*13a0*/  ISETP.NE.AND.EX P3, PT, RZ, UR5, PT, P3 ;  /* 0x00000005ff007c0c */ /* 0x000fe2000bf65330 */
[----:B0-----:R-:W-:-:S06]  /*13b0*/  IMAD.WIDE R8, R31, 0x4, R4 ;  /* 0x000000041f087825 */ /* 0x001fcc00078e0204 */
[----:B------:R-:W0:Y:S01]  /*13c0*/  @P1 LDC.64 R6, c[0x0][0xa18] ;  /* 0x00028600ff061b82 */ /* 0x000e220000000a00 */
[----:B------:R-:W-:Y:S02]  /*13d0*/  ULDC UR4, c[0x0][0x288] ;  /* 0x0000a20000047ab9 */ /* 0x000fe40000000800 */
[----:B------:R-:W-:Y:S01]  /*13e0*/  IMAD.U32 R166, RZ, RZ, UR4 ;  /* 0x00000004ffa67e24 */ /* 0x000fe2000f8e00ff */
[----:B------:R-:W-:Y:S02]  /*13f0*/  ULDC.64 UR4, c[0x0][0x418] ;  /* 0x0001060000047ab9 */ /* 0x000fe40000000a00 */
[----:B------:R2:W5:Y:S01]  /*1400*/  @P3 LDG.E R130, desc[UR60][R8.64] ;  /* 0x0000003c08823981 */ /* 0x000562000c1e1900 */
[----:B-1----:R-:W-:-:S05]  /*1410*/  @P0 IMAD.WIDE R2, R31, 0x4, R2 ;  /* 0x000000041f020825 */ /* 0x002fca00078e0202 */
[----:B------:R2:W5:Y:S01]  /*1420*/  @P0 LDG.E R0, desc[UR60][R2.64] ;  /* 0x0000003c02000981 */ /* 0x000562000c1e1900 */
[----:B0-----:R-:W-:-:S05]  /*1430*/  @P1 IMAD.WIDE R4, R31, 0x4, R6 ;  /* 0x000000041f041825 */ /* 0x001fca00078e0206 */
[----:B------:R2:W5:Y:S01]  /*1440*/  @P1 LDG.E R166, desc[UR60][R4.64] ;  /* 0x0000003c04a61981 */ /* 0x000562000c1e1900 */
[----:B------:R-:W-:-:S04]  /*1450*/  UISETP.NE.U32.AND UP0, UPT, UR4, URZ, UPT ;  /* 0x0000003f0400728c */ /* 0x000fc8000bf05070 */
[----:B------:R-:W-:-:S03]  /*1460*/  UISETP.NE.AND.EX UP0, UPT, UR5, URZ, UPT, UP0 ;  /* 0x0000003f0500728c */ /* 0x000fc6000bf05300 */
[----:B------:R-:W-:Y:S02]  /*1470*/  ULDC.64 UR4, c[0x0][0xa20] ;  /* 0x0002880000047ab9 */ /* 0x000fe40000000a00 */
[----:B------:R-:W-:Y:S01]  /*1480*/  ISETP.NE.U32.AND P2, PT, RZ, UR4, PT ;  /* 0x00000004ff007c0c */ /* 0x000fe2000bf45070 */
[----:B------:R-:W-:-:S03]  /*1490*/  USEL UR4, UR6, 0x1, UP0 ;  /* 0x0000000106047887 */ /* 0x000fc60008000000 */
[----:B------:R-:W-:Y:S01]  /*14a0*/  ULDC UR6, c[0x0][0x2f0] ;  /* 0x0000bc0000067ab9 */ /* 0x000fe20000000800 */
[----:B------:R-:W-:Y:S01]  /*14b0*/  ISETP.NE.AND.EX P2, PT, RZ, UR5, PT, P2 ;  /* 0x00000005ff007c0c */ /* 0x000fe2000bf45320 */
[----:B------:R-:W-:Y:S01]  /*14c0*/  UIMAD UR4, UR4, UR6, URZ ;  /* 0x00000006040472a4 */ /* 0x000fe2000f8e023f */
[----:B------:R-:W-:Y:S01]  /*14d0*/  ULDC UR5, c[0x0][0x348] ;  /* 0x0000d20000057ab9 */ /* 0x000fe20000000800 */
[----:B------:R-:W-:Y:S02]  /*14e0*/  IMAD.MOV.U32 R195, RZ, RZ, R30 ;  /* 0x000000ffffc37224 */ /* 0x000fe400078e001e */
[----:B------:R-:W-:Y:S01]  /*14f0*/  IMAD.MOV.U32 R197, RZ, RZ, R31 ;  /* 0x000000ffffc57224 */ /* 0x000fe200078e001f */
[----:B--2---:R-:W-:Y:S07]  /*1500*/  @P1 BRA `(.L_x_1567) ;  /* 0x0000000000241947 */ /* 0x004fee0003800000 */
        /* <DEDUP_REMOVED lines=9> */
.L_x_1567:
[----:B------:R-:W-:Y:S02]  /*15a0*/  IMAD.U32 R24, RZ, RZ, UR5 ;  /* 0x00000005ff187e24 */ /* 0x000fe4000f8e00ff */
[----:B------:R-:W-:Y:S01]  /*15b0*/  IMAD.U32 R25, RZ, RZ, UR4 ;  /* 0x00000004ff197e24 */ /* 0x000fe2000f8e00ff */
[----:B------:R-:W-:Y:S06]  /*15c0*/  @!P2 BRA `(.L_x_1568) ;  /* 0x000000000010a947 */ /* 0x000fec0003800000 */
[----:B------:R-:W0:Y:S02]  /*15d0*/  LDC.64 R2, c[0x0][0xa20] ;  /* 0x00028800ff027b82 */ /* 0x000e240000000a00 */
[----:B0-----:R-:W-:-:S05]  /*15e0*/  IMAD.WIDE R2, R31, 0x4, R2 ;  /* 0x000000041f027825 */ /* 0x001fca00078e0202 */
[----:B------:R0:W5:Y:S01]  /*15f0*/  LDG.E R25, desc[UR60][R2.64] ;  /* 0x0000003c02197981 */ /* 0x000162000c1e1900 */
[----:B------:R-:W-:Y:S05]  /*1600*/  BRA `(.L_x_1569) ;  /* 0x0000000000107947 */ /* 0x000fea0003800000 */
.L_x_1568:
[----:B------:R-:W-:Y:S05]  /*1610*/  @!P3 BRA `(.L_x_1569) ;  /* 0x00000000000cb947 */ /* 0x000fea0003800000 */
[----:B------:R-:W2:Y:S04]  /*1620*/  LDG.E R2, desc[UR60][R8.64] ;  /* 0x0000003c08027981 */ /* 0x000ea8000c1e1900 */
[----:B------:R-:W2:Y:S02]  /*1630*/  LDG.E R25, desc[UR60][R8.64+0x4] ;  /* 0x0000043c08197981 */ /* 0x000ea4000c1e1900 */
[----:B--2---:R-:W-:-:S07]  /*1640*/  IMAD.IADD R25, R25, 0x1, -R2 ;  /* 0x0000000119197824 */ /* 0x004fce00078e0a02 */
.L_x_1569:
[----:B------:R-:W-:Y:S01]  /*1650*/  ULDC.64 UR4, c[0x0][0xa10] ;  /* 0x0002840000047ab9 */ /* 0x000fe20000000a00 */
[----:B0-----:R-:W0:Y:S01]  /*1660*/  LDC R2, c[0x0][0x448] ;  /* 0x00011200ff027b82 */ /* 0x001e220000000800 */
[----:B------:R-:W-:-:S04]  /*1670*/  ISETP.NE.U32.AND P0, PT, RZ, UR4, PT ;  /* 0x00000004ff007c0c */ /* 0x000fc8000bf05070 */
[----:B------:R-:W-:Y:S01]  /*1680*/  ISETP.NE.AND.EX P0, PT, RZ, UR5, PT, P0 ;  /* 0x00000005ff007c0c */ /* 0x000fe2000bf05300 */
[----:B------:R-:W-:Y:S02]  /*1690*/  ULDC.64 UR4, c[0x0][0xa30] ;  /* 0x00028c0000047ab9 */ /* 0x000fe40000000a00 */
[----:B------:R-:W-:-:S04]  /*16a0*/  ISETP.NE.U32.AND P1, PT, RZ, UR4, PT ;  /* 0x00000004ff007c0c */ /* 0x000fc8000bf25070 */
[----:B------:R-:W-:-:S06]  /*16b0*/  ISETP.NE.AND.EX P1, PT, RZ, UR5, PT, P1 ;  /* 0x00000005ff007c0c */ /* 0x000fcc000bf25310 */
[----:B------:R-:W1:Y:S08]  /*16c0*/  @P0 LDC.64 R4, c[0x0][0xa10] ;  /* 0x00028400ff040b82 */ /* 0x000e700000000a00 */
[----:B------:R-:W2:Y:S01]  /*16d0*/  @P1 LDC.64 R6, c[0x0][0xa30] ;  /* 0x00028c00ff061b82 */ /* 0x000ea20000000a00 */
[----:B-1----:R-:W-:-:S05]  /*16e0*/  @P0 IMAD.WIDE R4, R31, 0x4, R4 ;  /* 0x000000041f040825 */ /* 0x002fca00078e0204 */
[----:B------:R-:W3:Y:S04]  /*16f0*/  @P0 LDG.E R8, desc[UR60][R4.64] ;  /* 0x0000003c04080981 */ /* 0x000ee8000c1e1900 */
[----:B------:R1:W3:Y:S01]  /*1700*/  @P0 LDG.E R9, desc[UR60][R4.64+0x4] ;  /* 0x0000043c04090981 */ /* 0x0002e2000c1e1900 */
[----:B-----5:R-:W-:Y:S02]  /*1710*/  IMAD.MOV.U32 R141, RZ, RZ, R25 ;  /* 0x000000ffff8d7224 */ /* 0x020fe400078e0019 */
[----:B--2---:R-:W-:-:S05]  /*1720*/  @P1 IMAD.WIDE R6, R31, 0x4, R6 ;  /* 0x000000041f061825 */ /* 0x004fca00078e0206 */
[----:B------:R2:W5:Y:S01]  /*1730*/  @P1 LDG.E R141, desc[UR60][R6.64] ;  /* 0x0000003c068d1981 */ /* 0x000562000c1e1900 */
[----:B0-----:R-:W-:Y:S01]  /*1740*/  ISETP.NE.AND P1, PT, R2, 0x1, PT ;  /* 0x000000010200780c */ /* 0x001fe20003f25270 */
[----:B------:R-:W-:Y:S01]  /*1750*/  IMAD.SHL.U32 R187, R29, 0x80, RZ ;  /* 0x000000801dbb7824 */ /* 0x000fe200078e00ff */
[----:B------:R-:W0:Y:S03]  /*1760*/  LDC.64 R2, c[0x0][0x9e0] ;  /* 0x00027800ff027b82 */ /* 0x000e260000000a00 */
[----:B-1----:R-:W-:-:S08]  /*1770*/  VIADD R4, R187, 0x7f ;  /* 0x0000007fbb047836 */ /* 0x002fd00000000000 */
[----:B------:R-:W1:Y:S08]  /*1780*/  @P1 LDC R11, c[0x0][0x44c] ;  /* 0x00011300ff0b1b82 */ /* 0x000e700000000800 */
[----:B------:R-:W4:Y:S01]  /*1790*/  @P1 LDC R10, c[0x0][0x450] ;  /* 0x00011400ff0a1b82 */ /* 0x000f220000000800 */
[----:B0-----:R-:W-:Y:S01]  /*17a0*/  ISETP.GE.AND P2, PT, R3, 0x1, PT ;  /* 0x000000010300780c */ /* 0x001fe20003f46270 */
[----:B-1----:R-:W-:-:S05]  /*17b0*/  @P1 IMAD.HI.U32 R5, R4, R11, RZ ;  /* 0x0000000b04051227 */ /* 0x002fca00078e00ff */
[----:B----4-:R-:W-:Y:S01]  /*17c0*/  @P1 SHF.R.U32.HI R4, RZ, R10, R5 ;  /* 0x0000000aff041219 */ /* 0x010fe20000011605 */
[----:B---3--:R-:W-:Y:S02]  /*17d0*/  @P0 IMAD.IADD R24, R9, 0x1, -R8 ;  /* 0x0000000109180824 */ /* 0x008fe400078e0a08 */
[----:B------:R-:W-:-:S04]  /*17e0*/  IMAD.IADD R9, R25, 0x1, -R0 ;  /* 0x0000000119097824 */ /* 0x000fc800078e0a00 */
[----:B------:R-:W-:-:S04]  /*17f0*/  IMAD.IADD R167, R9, 0x1, R24 ;  /* 0x0000000109a77824 */ /* 0x000fc800078e0218 */
[C---:B------:R-:W-:Y:S01]  /*1800*/  VIADD R0, R167.reuse, 0x5f ;  /* 0x0000005fa7007836 */ /* 0x040fe20000000000 */
[----:B------:R-:W-:-:S03]  /*1810*/  IADD3 R5, R167, 0x1, -R166 ;  /* 0x00000001a7057810 */ /* 0x000fc60007ffe8a6 */
[----:B------:R-:W-:-:S04]  /*1820*/  IMAD.HI R0, R0, 0x2aaaaaab, RZ ;  /* 0x2aaaaaab00007827 */ /* 0x000fc800078e02ff */
[----:B------:R-:W-:Y:S01]  /*1830*/  IMAD.IADD R5, R5, 0x1, R4 ;  /* 0x0000000105057824 */ /* 0x000fe200078e0204 */
[----:B------:R-:W-:-:S03]  /*1840*/  SHF.R.U32.HI R143, RZ, 0x1f, R0 ;  /* 0x0000001fff8f7819 */ /* 0x000fc60000011600 */
[----:B------:R-:W-:Y:S01]  /*1850*/  IMAD.IADD R2, R5, 0x1, R2 ;  /* 0x0000000105027824 */ /* 0x000fe200078e0202 */
[----:B------:R-:W-:Y:S01]  /*1860*/  LEA.HI.SX32 R143, R0, R143, 0x1c ;  /* 0x0000008f008f7211 */ /* 0x000fe200078fe2ff */
[----:B--2---:R-:W-:Y:S06]  /*1870*/  @!P2 BRA `(.L_x_1570) ;  /* 0x000000000048a947 */ /* 0x004fec0003800000 */
        /* <DEDUP_REMOVED lines=11> */
.L_x_1572:
[----:B------:R-:W-:-:S13]  /*1930*/  ISETP.NE.AND P0, PT, R3, 0x1, PT ;  /* 0x000000010300780c */ /* 0x000fda0003f05270 */
[----:B------:R-:W0:Y:S02]  /*1940*/  @P0 LDC.64 R4, c[0x0][0x9e8] ;  /* 0x00027a00ff040b82 */ /* 0x000e240000000a00 */
[----:B0-----:R-:W-:-:S05]  /*1950*/  @P0 IMAD.HI.U32 R4, R0, R4, RZ ;  /* 0x0000000400040227 */ /* 0x001fca00078e00ff */
[----:B------:R-:W-:-:S07]  /*1960*/  @P0 SHF.R.U32.HI R0, RZ, R5, R4 ;  /* 0x00000005ff000219 */ /* 0x000fce0000011604 */
.L_x_1573:
[----:B------:R-:W-:Y:S05]  /*1970*/  BSYNC B0 ;  /* 0x0000000000007941 */ /* 0x000fea0003800000 */
.L_x_1571:
[----:B------:R-:W-:-:S05]  /*1980*/  IMAD R5, R0, R3, R3 ;  /* 0x0000000300057224 */ /* 0x000fca00078e0203 */
[----:B------:R-:W-:-:S07]  /*1990*/  VIMNMX R2, R2, R5, PT ;  /* 0x0000000502027248 */ /* 0x000fce0003fe0100 */
.L_x_1570:
[----:B------:R-:W0:Y:S01]  /*19a0*/  @P1 LDC R0, c[0x0][0x44c] ;  /* 0x00011300ff001b82 */ /* 0x000e220000000800 */
[----:B------:R-:W-:Y:S01]  /*19b0*/  IMAD.MOV.U32 R5, RZ, RZ, R187 ;  /* 0x000000ffff057224 */ /* 0x000fe200078e00bb */
[----:B------:R-:W-:Y:S01]  /*19c0*/  ULDC UR4, c[0x0][0x9dc] ;  /* 0x0002770000047ab9 */ /* 0x000fe20000000800 */
[----:B------:R-:W-:-:S05]  /*19d0*/  IMAD.IADD R142, R167, 0x1, -R166 ;  /* 0x00000001a78e7824 */ /* 0x000fca00078e0aa6 */
[----:B------:R-:W1:Y:S01]  /*19e0*/  @P1 LDC R7, c[0x0][0x450] ;  /* 0x00011400ff071b82 */ /* 0x000e620000000800 */
[----:B0-----:R-:W-:-:S05]  /*19f0*/  @P1 IMAD.HI.U32 R0, R187, R0, RZ ;  /* 0x00000000bb001227 */ /* 0x001fca00078e00ff */
[----:B-1----:R-:W-:-:S05]  /*1a00*/  @P1 SHF.R.U32.HI R5, RZ, R7, R0 ;  /* 0x00000007ff051219 */ /* 0x002fca0000011600 */
[----:B------:R-:W-:-:S04]  /*1a10*/  IMAD.IADD R0, R142, 0x1, R5 ;  /* 0x000000018e007824 */ /* 0x000fc800078e0205 */
[----:B------:R-:W-:Y:S01]  /*1a20*/  VIADD R4, R0, -UR4 ;  /* 0x8000000400047c36 */ /* 0x000fe20008000000 */
[----:B------:R-:W-:Y:S06]  /*1a30*/  @!P2 BRA `(.L_x_1574) ;  /* 0x000000000044a947 */ /* 0x000fec0003800000 */
[----:B------:R-:W-:Y:S01]  /*1a40*/  ISETP.GT.AND P0, PT, R0, -0x1, PT ;  /* 0xffffffff0000780c */ /* 0x000fe20003f04270 */
[----:B------:R-:W-:-:S12]  /*1a50*/  BSSY B0, `(.L_x_1575) ;  /* 0x000000d000007945 */ /* 0x000fd80003800000 */
        /* <DEDUP_REMOVED lines=8> */
.L_x_1576:
[----:B------:R-:W-:-:S13]  /*1ae0*/  ISETP.NE.AND P0, PT, R3, 0x1, PT ;  /* 0x000000010300780c */ /* 0x000fda0003f05270 */
[----:B------:R-:W0:Y:S02]  /*1af0*/  @P0 LDC.64 R6, c[0x0][0x9e8] ;  /* 0x00027a00ff060b82 */ /* 0x000e240000000a00 */
[----:B0-----:R-:W-:-:S05]  /*1b00*/  @P0 IMAD.HI.U32 R6, R0, R6, RZ ;  /* 0x0000000600060227 */ /* 0x001fca00078e00ff */
[----:B------:R-:W-:-:S07]  /*1b10*/  @P0 SHF.R.U32.HI R0, RZ, R7, R6 ;  /* 0x00000007ff000219 */ /* 0x000fce0000011606 */
.L_x_1577:
[----:B------:R-:W-:Y:S05]  /*1b20*/  BSYNC B0 ;  /* 0x0000000000007941 */ /* 0x000fea0003800000 */
.L_x_1575:
[----:B------:R-:W-:-:S05]  /*1b30*/  IMAD R3, R0, R3, RZ ;  /* 0x0000000300037224 */ /* 0x000fca00078e02ff */
[----:B------:R-:W-:-:S07]  /*1b40*/  VIMNMX R4, R4, R3, !PT ;  /* 0x0000000304047248 */ /* 0x000fce0007fe0100 */
.L_x_1574:
[----:B------:R-:W-:Y:S02]  /*1b50*/  VIADD R2, R2, 0x5f ;  /* 0x0000005f02027836 */ /* 0x000fe40000000000 */
[----:B------:R-:W-:-:S04]  /*1b60*/  IMAD.HI R4, R4, 0x2aaaaaab, RZ ;  /* 0x2aaaaaab04047827 */ /* 0x000fc800078e02ff */
[----:B------:R-:W-:Y:S01]  /*1b70*/  IMAD.HI R2, R2, 0x2aaaaaab, RZ ;  /* 0x2aaaaaab02027827 */ /* 0x000fe200078e02ff */
[----:B------:R-:W-:-:S04]  /*1b80*/  SHF.R.U32.HI R5, RZ, 0x1f, R4 ;  /* 0x0000001fff057819 */ /* 0x000fc80000011604 */
[----:B------:R-:W-:Y:S02]  /*1b90*/  SHF.R.U32.HI R3, RZ, 0x1f, R2 ;  /* 0x0000001fff037819 */ /* 0x000fe40000011602 */
[----:B------:R-:W-:Y:S02]  /*1ba0*/  LEA.HI.SX32 R5, R4, R5, 0x1c ;  /* 0x0000000504057211 */ /* 0x000fe400078fe2ff */
[----:B------:R-:W-:Y:S02]  /*1bb0*/  LEA.HI.SX32 R2, R2, R3, 0x1c ;  /* 0x0000000302027211 */ /* 0x000fe400078fe2ff */
[----:B------:R-:W-:Y:S02]  /*1bc0*/  VIMNMX R5, RZ, R5, !PT ;  /* 0x00000005ff057248 */ /* 0x000fe40007fe0100 */
[----:B------:R-:W-:-:S03]  /*1bd0*/  VIMNMX R2, R143, R2, PT ;  /* 0x000000028f027248 */ /* 0x000fc60003fe0100 */
[--C-:B------:R-:W-:Y:S02]  /*1be0*/  IMAD R5, R5, 0x60, -R9.reuse ;  /* 0x0000006005057824 */ /* 0x100fe400078e0a09 */
[----:B------:R-:W-:-:S03]  /*1bf0*/  IMAD R3, R2, 0x60, -R9 ;  /* 0x0000006002037824 */ /* 0x000fc600078e0a09 */
[----:B------:R-:W-:Y:S02]  /*1c00*/  VIMNMX R5, RZ, R5, !PT ;  /* 0x00000005ff057248 */ /* 0x000fe40007fe0100 */
[----:B------:R-:W-:-:S03]  /*1c10*/  VIMNMX R0, R3, R24, PT ;  /* 0x0000001803007248 */ /* 0x000fc60003fe0100 */
[----:B------:R-:W-:Y:S01]  /*1c20*/  IMAD.WIDE.U32 R126, R5, -0x55555555, RZ ;  /* 0xaaaaaaab057e7825 */ /* 0x000fe200078e00ff */
[----:B------:R-:W-:-:S04]  /*1c30*/  ISETP.GT.AND P0, PT, R0, R5, PT ;  /* 0x000000050000720c */ /* 0x000fc80003f04270 */
[----:B------:R-:W-:-:S05]  /*1c40*/  SHF.R.U32.HI R126, RZ, 0x6, R127 ;  /* 0x00000006ff7e7819 */ /* 0x000fca000001167f */
[----:B------:R-:W-:-:S04]  /*1c50*/  IMAD.MOV.U32 R2, RZ, RZ, R126 ;  /* 0x000000ffff027224 */ /* 0x000fc800078e007e */
[----:B------:R-:W-:-:S04]  /*1c60*/  @P0 VIADD R0, R0, 0x5f ;  /* 0x0000005f00000836 */ /* 0x000fc80000000000 */
[----:B------:R-:W-:-:S05]  /*1c70*/  @P0 IMAD.HI R0, R0, 0x2aaaaaab, RZ ;  /* 0x2aaaaaab00000827 */ /* 0x000fca00078e02ff */
[----:B------:R-:W-:-:S04]  /*1c80*/  @P0 SHF.R.U32.HI R3, RZ, 0x1f, R0 ;  /* 0x0000001fff030819 */ /* 0x000fc80000011600 */
[----:B------:R-:W-:Y:S02]  /*1c90*/  @P0 LEA.HI.SX32 R2, R0, R3, 0x1c ;  /* 0x0000000300020211 */ /* 0x000fe400078fe2ff */
[----:B------:R-:W-:Y:S02]  /*1ca0*/  PLOP3.LUT P0, PT, PT, PT, PT, 0x80, 0x0 ;  /* 0x000000000000781c */ /* 0x000fe40003f0f070 */
[----:B------:R-:W-:-:S13]  /*1cb0*/  ISETP.GT.AND P1, PT, R2, R126, PT ;  /* 0x0000007e0200720c */ /* 0x000fda0003f24270 */
[----:B------:R-:W-:Y:S05]  /*1cc0*/  @!P1 BRA `(.L_x_1578) ;  /* 0x0000009000f49947 */ /* 0x000fea0003800000 */
        /* <DEDUP_REMOVED lines=20> */
.L_x_1580:
[----:B------:R-:W-:Y:S05]  /*1e10*/  BSYNC B6 ;  /* 0x0000000000067941 */ /* 0x000fea0003800000 */
.L_x_1579:
        /* <DEDUP_REMOVED lines=20> */
.L_x_1582:
[----:B------:R-:W-:Y:S05]  /*1f60*/  BSYNC B6 ;  /* 0x0000000000067941 */ /* 0x000fea0003800000 */
.L_x_1581:
[----:B------:R-:W-:Y:S01]  /*1f70*/  ULDC.64 UR4, c[0x0][0x9f8] ;  /* 0x00027e0000047ab9 */ /* 0x000fe20000000a00 */
[----:B------:R-:W-:Y:S01]  /*1f80*/  IMAD.MOV.U32 R101, RZ, RZ, R31 ;  /* 0x000000ffff657224 */ /* 0x000fe200078e001f */
[----:B------:R-:W-:Y:S01]  /*1f90*/  ISETP.NE.U32.AND P0, PT, RZ, UR4, PT ;  /* 0x00000004ff007c0c */ /* 0x000fe2000bf05070 */
[----:B------:R-:W-:Y:S01]  /*1fa0*/  ULDC UR4, c[0x0][0x2f4] ;  /* 0x0000bd0000047ab9 */ /* 0x000fe20000000800 */
[----:B------:R-:W0:Y:S02]  /*1fb0*/  LDC.64 R94, c[0x0][0x3f8] ;  /* 0x0000fe00ff5e7b82 */ /* 0x000e240000000a00 */
[----:B------:R-:W-:Y:S01]  /*1fc0*/  ISETP.NE.AND.EX P0, PT, RZ, UR5, PT, P0 ;  /* 0x00000005ff007c0c */ /* 0x000fe2000bf05300 */
[----:B------:R-:W-:-:S05]  /*1fd0*/  ULDC UR5, c[0x0][0x320] ;  /* 0x0000c80000057ab9 */ /* 0x000fca0000000800 */
[----:B------:R-:W1:Y:S08]  /*1fe0*/  LDC R125, c[0x0][0x3f4] ;  /* 0x0000fd00ff7d7b82 */ /* 0x000e700000000800 */
[----:B------:R-:W2:Y:S08]  /*1ff0*/  @P0 LDC.64 R4, c[0x0][0x9f8] ;  /* 0x00027e00ff040b82 */ /* 0x000eb00000000a00 */
[----:B------:R-:W3:Y:S01]  /*2000*/  LDC.64 R88, c[0x0][0x408] ;  /* 0x00010200ff587b82 */ /* 0x000ee20000000a00 */
[----:B--2---:R-:W-:-:S05]  /*2010*/  @P0 IMAD.WIDE R4, R31, 0x4, R4 ;  /* 0x000000041f040825 */ /* 0x004fca00078e0204 */
[----:B------:R2:W4:Y:S01]  /*2020*/  @P0 LDG.E R101, desc[UR60][R4.64] ;  /* 0x0000003c04650981 */ /* 0x000522000c1e1900 */
[----:B------:R-:W-:Y:S01]  /*2030*/  ISETP.GE.AND P1, PT, R168, UR4, PT ;  /* 0x00000004a8007c0c */ /* 0x000fe2000bf26270 */
[--C-:B0-----:R-:W-:Y:S01]  /*2040*/  IMAD.WIDE.U32 R96, R174, R94, R16.reuse ;  /* 0x0000005eae607225 */ /* 0x101fe200078e0010 */
[----:B------:R-:W-:Y:S01]  /*2050*/  ISETP.GE.AND P0, PT, R16, UR4, PT ;  /* 0x0000000410007c0c */ /* 0x000fe2000bf06270 */
[----:B------:R-:W0:Y:S01]  /*2060*/  S2R R144, SR_TID.X ;  /* 0x0000000000907919 */ /* 0x000e220000002100 */
[----:B------:R-:W-:Y:S01]  /*2070*/  SEL R3, RZ, 0xffffffff, P1 ;  /* 0xffffffffff037807 */ /* 0x000fe20000800000 */
[----:B---3--:R-:W-:Y:S01]  /*2080*/  IMAD.WIDE.U32 R90, R174, R88, R16 ;  /* 0x00000058ae5a7225 */ /* 0x008fe200078e0010 */
[----:B------:R-:W-:Y:S02]  /*2090*/  SEL R0, RZ, 0x1, P0 ;  /* 0x00000001ff007807 */ /* 0x000fe40000000000 */
[----:B------:R-:W-:Y:S01]  /*20a0*/  ISETP.GE.AND P0, PT, R168, UR5, PT ;  /* 0x00000005a8007c0c */ /* 0x000fe2000bf06270 */
[----:B------:R-:W-:Y:S01]  /*20b0*/  IMAD.SHL.U32 R3, R3, 0x2, RZ ;  /* 0x0000000203037824 */ /* 0x000fe200078e00ff */
[----:B------:R-:W-:Y:S01]  /*20c0*/  ISETP.GE.AND P1, PT, R23, UR4, PT ;  /* 0x0000000417007c0c */ /* 0x000fe2000bf26270 */
[----:B------:R-:W-:Y:S01]  /*20d0*/  IMAD.MOV.U32 R127, RZ, RZ, 0x20 ;  /* 0x00000020ff7f7424 */ /* 0x000fe200078e00ff */
[----:B------:R-:W-:Y:S01]  /*20e0*/  SHF.R.S32.HI R7, RZ, 0x1f, R174 ;  /* 0x0000001fff077819 */ /* 0x000fe200000114ae */
[----:B------:R-:W-:Y:S01]  /*20f0*/  IMAD.SHL.U32 R107, R94, 0x40, RZ ;  /* 0x000000405e6b7824 */ /* 0x000fe200078e00ff */
[----:B------:R-:W-:Y:S01]  /*2100*/  LOP3.LUT R0, R3, 0x2, R0, 0xe2, !PT ;  /* 0x0000000203007812 */ /* 0x000fe200078ee200 */
[----:B------:R-:W-:Y:S01]  /*2110*/  IMAD R133, R89, 0x60, RZ ;  /* 0x0000006059857824 */ /* 0x000fe200078e02ff */
[----:B------:R-:W-:Y:S01]  /*2120*/  SEL R3, RZ, 0xffffffff, P0 ;  /* 0xffffffffff037807 */ /* 0x000fe20000000000 */
[----:B------:R-:W-:Y:S01]  /*2130*/  IMAD.SHL.U32 R109, R88, 0x40, RZ ;  /* 0x00000040586d7824 */ /* 0x000fe200078e00ff */
[----:B------:R-:W-:Y:S01]  /*2140*/  ISETP.GE.AND P0, PT, R169, UR4, PT ;  /* 0x00000004a9007c0c */ /* 0x000fe2000bf06270 */
[----:B------:R-:W-:Y:S01]  /*2150*/  IMAD.IADD R130, R130, 0x1, R25 ;  /* 0x0000000182827824 */ /* 0x000fe200078e0219 */
[----:B--2---:R-:W-:Y:S01]  /*2160*/  SEL R4, RZ, 0x8, P1 ;  /* 0x00000008ff047807 */ /* 0x004fe20000800000 */
[----:B------:R-:W-:Y:S01]  /*2170*/  IMAD.SHL.U32 R6, R3, 0x2, RZ ;  /* 0x0000000203067824 */ /* 0x000fe200078e00ff */
[----:B------:R-:W-:Y:S01]  /*2180*/  SEL R3, RZ, 0x4, P0 ;  /* 0x00000004ff037807 */ /* 0x000fe20000000000 */
[----:B------:R-:W-:Y:S01]  /*2190*/  IMAD R113, R199, 0x40, R174 ;  /* 0x00000040c7717824 */ /* 0x000fe200078e02ae */
[----:B------:R-:W-:-:S02]  /*21a0*/  SHF.R.S32.HI R165, RZ, 0x1f, R164 ;  /* 0x0000001fffa57819 */ /* 0x000fc400000114a4 */
[----:B------:R-:W-:Y:S01]  /*21b0*/  LOP3.LUT R0, R4, R0, R3, 0xfe, !PT ;  /* 0x0000000004007212 */ /* 0x000fe200078efe03 */
[-C--:B------:R-:W-:Y:S01]  /*21c0*/  IMAD R3, R7, R94.reuse, RZ ;  /* 0x0000005e07037224 */ /* 0x080fe200078e02ff */
[----:B------:R-:W-:Y:S01]  /*21d0*/  ISETP.GE.AND P0, PT, R161, UR4, PT ;  /* 0x00000004a1007c0c */ /* 0x000fe2000bf06270 */
[----:B------:R-:W-:Y:S01]  /*21e0*/  IMAD.WIDE.U32 R98, R174, R94, R164 ;  /* 0x0000005eae627225 */ /* 0x000fe200078e00a4 */
[----:B------:R-:W-:Y:S02]  /*21f0*/  ISETP.GE.AND P1, PT, R169, UR5, PT ;  /* 0x00000005a9007c0c */ /* 0x000fe4000bf26270 */
[----:B-1----:R-:W-:Y:S01]  /*2200*/  ISETP.GE.AND P3, PT, R16, R125, PT ;  /* 0x0000007d1000720c */ /* 0x002fe20003f66270 */
[----:B------:R-:W-:Y:S01]  /*2210*/  IMAD R9, R174, R95, R3 ;  /* 0x0000005fae097224 */ /* 0x000fe200078e0203 */
[----:B------:R-:W-:Y:S01]  /*2220*/  SEL R3, RZ, 0x10, P0 ;  /* 0x00000010ff037807 */ /* 0x000fe20000000000 */
[-C--:B------:R-:W-:Y:S01]  /*2230*/  IMAD R7, R7, R88.reuse, RZ ;  /* 0x0000005807077224 */ /* 0x080fe200078e02ff */
[----:B------:R-:W-:Y:S01]  /*2240*/  ISETP.GE.AND P2, PT, R16, UR5, PT ;  /* 0x0000000510007c0c */ /* 0x000fe2000bf46270 */
[----:B------:R-:W-:Y:S01]  /*2250*/  IMAD.IADD R99, R99, 0x1, R9 ;  /* 0x0000000163637824 */ /* 0x000fe200078e0209 */
[----:B------:R-:W-:Y:S01]  /*2260*/  SEL R4, RZ, 0x4, P1 ;  /* 0x00000004ff047807 */ /* 0x000fe20000800000 */
[----:B------:R-:W-:Y:S01]  /*2270*/  IMAD.IADD R97, R9, 0x1, R97 ;  /* 0x0000000109617824 */ /* 0x000fe200078e0261 */
[----:B------:R-:W-:Y:S01]  /*2280*/  LOP3.LUT R9, R0, R3, RZ, 0xfc, !PT ;  /* 0x0000000300097212 */ /* 0x000fe200078efcff */
[C---:B------:R-:W-:Y:S01]  /*2290*/  IMAD R11, R174.reuse, R89, R7 ;  /* 0x00000059ae0b7224 */ /* 0x040fe200078e0207 */
[----:B------:R-:W-:Y:S01]  /*22a0*/  ISETP.GE.AND P1, PT, R169, R125, PT ;  /* 0x0000007da900720c */ /* 0x000fe20003f26270 */
[----:B------:R-:W-:Y:S01]  /*22b0*/  IMAD.WIDE.U32 R92, R174, R88, R164 ;  /* 0x00000058ae5c7225 */ /* 0x000fe200078e00a4 */
[----:B------:R-:W-:-:S02]  /*22c0*/  SEL R3, R125, RZ, P3 ;  /* 0x000000ff7d037207 */ /* 0x000fc40001800000 */
[----:B------:R-:W-:Y:S01]  /*22d0*/  SEL R5, RZ, 0x1, P2 ;  /* 0x00000001ff057807 */ /* 0x000fe20001000000 */
[----:B------:R-:W-:Y:S01]  /*22e0*/  IMAD.IADD R93, R93, 0x1, R11 ;  /* 0x000000015d5d7824 */ /* 0x000fe200078e020b */
[----:B------:R-:W-:Y:S01]  /*22f0*/  ISETP.GE.AND P2, PT, R168, R125, PT ;  /* 0x0000007da800720c */ /* 0x000fe20003f46270 */
[----:B------:R-:W-:Y:S01]  /*2300*/  IMAD.IADD R3, R16, 0x1, R3 ;  /* 0x0000000110037824 */ /* 0x000fe200078e0203 */
[----:B------:R-:W-:Y:S01]  /*2310*/  SEL R0, R125, RZ, P1 ;  /* 0x000000ff7d007207 */ /* 0x000fe20000800000 */
[----:B------:R-:W-:Y:S01]  /*2320*/  IMAD.IADD R91, R11, 0x1, R91 ;  /* 0x000000010b5b7824 */ /* 0x000fe200078e025b */
[----:B------:R-:W-:Y:S01]  /*2330*/  SEL R7, R125, RZ, P2 ;  /* 0x000000ff7d077207 */ /* 0x000fe20001000000 */
[----:B-----5:R-:W-:Y:S01]  /*2340*/  IMAD.WIDE.U32 R98, R141, R94, R98 ;  /* 0x0000005e8d627225 */ /* 0x020fe200078e0062 */
[----:B------:R-:W-:Y:S02]  /*2350*/  LOP3.LUT R5, R6, 0x2, R5, 0xe2, !PT ;  /* 0x0000000206057812 */ /* 0x000fe400078ee205 */
[----:B------:R-:W-:Y:S01]  /*2360*/  SHF.R.S32.HI R21, RZ, 0x1f, R141 ;  /* 0x0000001fff157819 */ /* 0x000fe2000001148d */
[----:B------:R-:W-:Y:S01]  /*2370*/  IMAD.IADD R10, R169, 0x1, R0 ;  /* 0x00000001a90a7824 */ /* 0x000fe200078e0200 */
[----:B------:R-:W-:Y:S01]  /*2380*/  SHF.R.S32.HI R0, RZ, 0x1f, R3 ;  /* 0x0000001fff007819 */ /* 0x000fe20000011403 */
[----:B------:R-:W-:Y:S01]  /*2390*/  IMAD.IADD R7, R168, 0x1, R7 ;  /* 0x00000001a8077824 */ /* 0x000fe200078e0207 */
[----:B------:R-:W-:Y:S01]  /*23a0*/  LOP3.LUT R5, R5, R4, RZ, 0xfc, !PT ;  /* 0x0000000405057212 */ /* 0x000fe200078efcff */
[----:B------:R-:W-:Y:S01]  /*23b0*/  IMAD.WIDE.U32 R96, R141, R94, R96 ;  /* 0x0000005e8d607225 */ /* 0x000fe200078e0060 */
[----:B------:R-:W-:-:S02]  /*23c0*/  LEA.HI R6, R0, R3, RZ, 0x3 ;  /* 0x0000000300067211 */ /* 0x000fc400078f18ff */
[----:B------:R-:W-:Y:S01]  /*23d0*/  LEA.HI R0, R0, R3, RZ, 0x6 ;  /* 0x0000000300007211 */ /* 0x000fe200078f30ff */
[CC--:B------:R-:W-:Y:S01]  /*23e0*/  IMAD.WIDE.U32 R92, R141.reuse, R88.reuse, R92 ;  /* 0x000000588d5c7225 */ /* 0x0c0fe200078e005c */
[----:B------:R-:W-:Y:S02]  /*23f0*/  SHF.R.S32.HI R4, RZ, 0x1f, R7 ;  /* 0x0000001fff047819 */ /* 0x000fe40000011407 */
[----:B------:R-:W-:Y:S01]  /*2400*/  SHF.R.S32.HI R3, RZ, 0x6, R0 ;  /* 0x00000006ff037819 */ /* 0x000fe20000011400 */
[----:B------:R-:W-:Y:S01]  /*2410*/  IMAD.WIDE.U32 R90, R141, R88, R90 ;  /* 0x000000588d5a7225 */ /* 0x000fe200078e005a */
[CC--:B------:R-:W-:Y:S02]  /*2420*/  LEA.HI R8, R4.reuse, R7.reuse, RZ, 0x6 ;  /* 0x0000000704087211 */ /* 0x0c0fe400078f30ff */
[----:B------:R-:W-:Y:S01]  /*2430*/  LEA.HI R7, R4, R7, RZ, 0x3 ;  /* 0x0000000704077211 */ /* 0x000fe200078f18ff */
[C---:B------:R-:W-:Y:S01]  /*2440*/  IMAD R140, R3.reuse, 0x1800, R186 ;  /* 0x00001800038c7824 */ /* 0x040fe200078e02ba */
[C---:B------:R-:W-:Y:S01]  /*2450*/  LOP3.LUT R0, R184.reuse, 0x38, R6, 0xf8, !PT ;  /* 0x00000038b8007812 */ /* 0x040fe200078ef806 */
[----:B------:R-:W-:Y:S01]  /*2460*/  IMAD R138, R3, 0x1800, R188 ;  /* 0x00001800038a7824 */ /* 0x000fe200078e02bc */
[----:B------:R-:W-:Y:S01]  /*2470*/  SHF.R.S32.HI R15, RZ, 0x1f, R10 ;  /* 0x0000001fff0f7819 */ /* 0x000fe2000001140a */
[----:B------:R-:W-:Y:S01]  /*2480*/  IMAD.SHL.U32 R125, R125, 0x2, RZ ;  /* 0x000000027d7d7824 */ /* 0x000fe200078e00ff */
[----:B------:R-:W-:Y:S01]  /*2490*/  SHF.R.S32.HI R11, RZ, 0x6, R8 ;  /* 0x00000006ff0b7819 */ /* 0x000fe20000011408 */
[----:B------:R-:W-:Y:S01]  /*24a0*/  IMAD R8, R21, R94, RZ ;  /* 0x0000005e15087224 */ /* 0x000fe200078e02ff */
[----:B------:R-:W-:-:S02]  /*24b0*/  LOP3.LUT R4, R184, 0x38, R7, 0xf8, !PT ;  /* 0x00000038b8047812 */ /* 0x000fc400078ef807 */
[-C--:B------:R-:W-:Y:S01]  /*24c0*/  LOP3.LUT R3, R0, R185.reuse, RZ, 0x3c, !PT ;  /* 0x000000b900037212 */ /* 0x080fe200078e3cff */
[----:B------:R-:W-:Y:S01]  /*24d0*/  IMAD R139, R11, 0x1800, R186 ;  /* 0x000018000b8b7824 */ /* 0x000fe200078e02ba */
[-C--:B------:R-:W-:Y:S01]  /*24e0*/  LEA.HI R12, R15, R10.reuse, RZ, 0x3 ;  /* 0x0000000a0f0c7211 */ /* 0x080fe200078f18ff */
[----:B------:R-:W-:Y:S01]  /*24f0*/  IMAD R136, R11, 0x1800, R188 ;  /* 0x000018000b887824 */ /* 0x000fe200078e02bc */
[----:B------:R-:W-:Y:S01]  /*2500*/  LEA.HI R10, R15, R10, RZ, 0x6 ;  /* 0x0000000a0f0a7211 */ /* 0x000fe200078f30ff */
[----:B------:R-:W-:Y:S01]  /*2510*/  IMAD.IADD R140, R140, 0x1, R3 ;  /* 0x000000018c8c7824 */ /* 0x000fe200078e0203 */
[----:B------:R-:W-:Y:S01]  /*2520*/  LOP3.LUT R4, R4, R185, RZ, 0x3c, !PT ;  /* 0x000000b904047212 */ /* 0x000fe200078e3cff */
[----:B------:R-:W-:Y:S01]  /*2530*/  IMAD R103, R141, R95, R8 ;  /* 0x0000005f8d677224 */ /* 0x000fe200078e0208 */
[----:B------:R-:W-:Y:S01]  /*2540*/  SHF.R.S32.HI R3, RZ, 0x6, R10 ;  /* 0x00000006ff037819 */ /* 0x000fe2000001140a */
[----:B------:R-:W-:Y:S01]  /*2550*/  IMAD R11, R95, 0x60, RZ ;  /* 0x000000605f0b7824 */ /* 0x000fe200078e02ff */
[----:B------:R-:W-:Y:S01]  /*2560*/  LOP3.LUT R15, R181, 0x38, R12, 0xf8, !PT ;  /* 0x00000038b50f7812 */ /* 0x000fe200078ef80c */
[----:B------:R-:W-:Y:S01]  /*2570*/  IMAD.IADD R139, R139, 0x1, R4 ;  /* 0x000000018b8b7824 */ /* 0x000fe200078e0204 */
[----:B------:R-:W-:Y:S01]  /*2580*/  LOP3.LUT R13, R181, 0x38, R6, 0xf8, !PT ;  /* 0x00000038b50d7812 */ /* 0x000fe200078ef806 */
[----:B------:R-:W-:Y:S01]  /*2590*/  IMAD R135, R3, 0x1800, R188 ;  /* 0x0000180003877824 */ /* 0x000fe200078e02bc */
[-C--:B------:R-:W-:Y:S01]  /*25a0*/  LOP3.LUT R4, R15, R218.reuse, RZ, 0x3c, !PT ;  /* 0x000000da0f047212 */ /* 0x080fe200078e3cff */
[----:B------:R-:W-:Y:S01]  /*25b0*/  IMAD R137, R3, 0x1800, R186 ;  /* 0x0000180003897824 */ /* 0x000fe200078e02ba */
[----:B------:R-:W-:Y:S01]  /*25c0*/  LOP3.LUT R13, R13, R218, RZ, 0x3c, !PT ;  /* 0x000000da0d0d7212 */ /* 0x000fe200078e3cff */
[----:B------:R-:W-:Y:S01]  /*25d0*/  IMAD.IADD R105, R99, 0x1, R103 ;  /* 0x0000000163697824 */ /* 0x000fe200078e0267 */
[C---:B------:R-:W-:Y:S01]  /*25e0*/  LOP3.LUT R0, R184.reuse, 0x38, R12, 0xf8, !PT ;  /* 0x00000038b8007812 */ /* 0x040fe200078ef80c */
[----:B------:R-:W-:Y:S01]  /*25f0*/  IMAD.IADD R135, R135, 0x1, R4 ;  /* 0x0000000187877824 */ /* 0x000fe200078e0204 */
[----:B------:R-:W-:Y:S01]  /*2600*/  LOP3.LUT R4, R184, 0x18, R16, 0xf8, !PT ;  /* 0x00000018b8047812 */ /* 0x000fe200078ef810 */
[----:B------:R-:W-:Y:S01]  /*2610*/  IMAD.IADD R138, R138, 0x1, R13 ;  /* 0x000000018a8a7824 */ /* 0x000fe200078e020d */
[----:B------:R-:W-:Y:S01]  /*2620*/  ISETP.GE.AND P4, PT, R23, UR5, PT ;  /* 0x0000000517007c0c */ /* 0x000fe2000bf86270 */
[----:B------:R-:W-:Y:S01]  /*2630*/  IMAD.IADD R103, R103, 0x1, R97 ;  /* 0x0000000167677824 */ /* 0x000fe200078e0261 */
[----:B------:R-:W-:-:S02]  /*2640*/  LOP3.LUT R13, R181, 0x38, R7, 0xf8, !PT ;  /* 0x00000038b50d7812 */ /* 0x000fc400078ef807 */
[-C--:B------:R-:W-:Y:S02]  /*2650*/  LOP3.LUT R0, R0, R185.reuse, RZ, 0x3c, !PT ;  /* 0x000000b900007212 */ /* 0x080fe400078e3cff */
[----:B------:R-:W-:Y:S02]  /*2660*/  ISETP.GE.AND P0, PT, R162, UR4, PT ;  /* 0x00000004a2007c0c */ /* 0x000fe4000bf06270 */
[----:B------:R-:W-:Y:S01]  /*2670*/  LOP3.LUT R3, R4, R185, RZ, 0x3c, !PT ;  /* 0x000000b904037212 */ /* 0x000fe200078e3cff */
[----:B------:R-:W-:Y:S01]  /*2680*/  IMAD.IADD R137, R137, 0x1, R0 ;  /* 0x0000000189897824 */ /* 0x000fe200078e0200 */
[----:B------:R-:W-:Y:S01]  /*2690*/  SEL R4, RZ, 0x8, P4 ;  /* 0x00000008ff047807 */ /* 0x000fe20002000000 */
[----:B------:R-:W-:Y:S01]  /*26a0*/  IMAD R0, R21, R88, RZ ;  /* 0x0000005815007224 */ /* 0x000fe200078e02ff */
[----:B------:R-:W-:Y:S01]  /*26b0*/  LOP3.LUT R13, R13, R218, RZ, 0x3c, !PT ;  /* 0x000000da0d0d7212 */ /* 0x000fe200078e3cff */
[----:B------:R-:W-:Y:S01]  /*26c0*/  IMAD.IADD R3, R186, 0x1, R3 ;  /* 0x00000001ba037824 */ /* 0x000fe200078e0203 */
[----:B------:R-:W-:-:S02]  /*26d0*/  LOP3.LUT P5, RZ, R208, 0x4, RZ, 0xc0, !PT ;  /* 0x00000004d0ff7812 */ /* 0x000fc400078ac0ff */
[----:B------:R-:W-:Y:S01]  /*26e0*/  SEL R8, RZ, 0x20, P0 ;  /* 0x00000020ff087807 */ /* 0x000fe20000000000 */
[----:B------:R-:W-:Y:S01]  /*26f0*/  IMAD.IADD R136, R136, 0x1, R13 ;  /* 0x0000000188887824 */ /* 0x000fe200078e020d */
[----:B------:R-:W-:Y:S01]  /*2700*/  LOP3.LUT R20, R5, R4, RZ, 0xfc, !PT ;  /* 0x0000000405147212 */ /* 0x000fe200078efcff */
[----:B------:R-:W-:Y:S01]  /*2710*/  IMAD R13, R141, R89, R0 ;  /* 0x000000598d0d7224 */ /* 0x000fe200078e0200 */
[----:B------:R-:W-:Y:S02]  /*2720*/  LOP3.LUT R4, R5, 0x1, RZ, 0xc0, !PT ;  /* 0x0000000105047812 */ /* 0x000fe400078ec0ff */
[----:B------:R-:W-:Y:S01]  /*2730*/  SHF.R.S32.HI R118, RZ, 0x3, R6 ;  /* 0x00000003ff767819 */ /* 0x000fe20000011406 */
[----:B------:R-:W-:Y:S01]  /*2740*/  IMAD.IADD R104, R93, 0x1, R13 ;  /* 0x000000015d687824 */ /* 0x000fe200078e020d */
[----:B------:R-:W-:Y:S01]  /*2750*/  LOP3.LUT R5, R6, 0xfffffff8, RZ, 0xc0, !PT ;  /* 0xfffffff806057812 */ /* 0x000fe200078ec0ff */
[----:B------:R-:W-:Y:S01]  /*2760*/  IMAD.IADD R102, R13, 0x1, R91 ;  /* 0x000000010d667824 */ /* 0x000fe200078e025b */
[C---:B------:R-:W-:Y:S01]  /*2770*/  SHF.L.U64.HI R106, R94.reuse, 0x6, R95 ;  /* 0x000000065e6a7819 */ /* 0x040fe2000001025f */
[----:B------:R-:W-:Y:S01]  /*2780*/  IMAD.WIDE.U32 R94, R94, 0x60, RZ ;  /* 0x000000605e5e7825 */ /* 0x000fe200078e00ff */
[----:B------:R-:W-:-:S02]  /*2790*/  SHF.L.U64.HI R108, R88, 0x6, R89 ;  /* 0x00000006586c7819 */ /* 0x000fc40000010259 */
[----:B------:R-:W-:Y:S01]  /*27a0*/  SEL R127, R127, 0xffffffe0, !P5 ;  /* 0xffffffe07f7f7807 */ /* 0x000fe20006800000 */
[----:B------:R-:W-:Y:S01]  /*27b0*/  IMAD.WIDE.U32 R88, R88, 0x60, RZ ;  /* 0x0000006058587825 */ /* 0x000fe200078e00ff */
[----:B------:R-:W-:Y:S02]  /*27c0*/  SHF.R.S32.HI R117, RZ, 0x3, R7 ;  /* 0x00000003ff757819 */ /* 0x000fe40000011407 */
[----:B------:R-:W-:Y:S01]  /*27d0*/  LOP3.LUT R6, R7, 0xfffffff8, RZ, 0xc0, !PT ;  /* 0xfffffff807067812 */ /* 0x000fe200078ec0ff */
[----:B------:R-:W-:Y:S01]  /*27e0*/  IMAD.IADD R132, R95, 0x1, R11 ;  /* 0x000000015f847824 */ /* 0x000fe200078e020b */
[----:B------:R-:W-:Y:S01]  /*27f0*/  LOP3.LUT R27, R9, R8, RZ, 0xfc, !PT ;  /* 0x00000008091b7212 */ /* 0x000fe200078efcff */
[----:B------:R-:W-:Y:S01]  /*2800*/  IMAD.IADD R133, R89, 0x1, R133 ;  /* 0x0000000159857824 */ /* 0x000fe200078e0285 */
[----:B------:R-:W-:Y:S01]  /*2810*/  LOP3.LUT R7, R12, 0xfffffff8, RZ, 0xc0, !PT ;  /* 0xfffffff80c077812 */ /* 0x000fe200078ec0ff */
[----:B------:R-:W-:Y:S01]  /*2820*/  IMAD.IADD R134, R127, 0x1, R3 ;  /* 0x000000017f867824 */ /* 0x000fe200078e0203 */
[----:B------:R-:W-:-:S02]  /*2830*/  LOP3.LUT R8, R9, 0x1, RZ, 0xc0, !PT ;  /* 0x0000000109087812 */ /* 0x000fc400078ec0ff */
[C---:B------:R-:W-:Y:S02]  /*2840*/  LOP3.LUT R9, R20.reuse, 0x2, RZ, 0xc0, !PT ;  /* 0x0000000214097812 */ /* 0x040fe400078ec0ff */
[----:B------:R-:W-:Y:S02]  /*2850*/  LOP3.LUT R10, R20, 0x4, RZ, 0xc0, !PT ;  /* 0x00000004140a7812 */ /* 0x000fe400078ec0ff */
[C---:B------:R-:W-:Y:S02]  /*2860*/  LOP3.LUT R21, R27.reuse, 0x2, RZ, 0xc0, !PT ;  /* 0x000000021b157812 */ /* 0x040fe400078ec0ff */
[C---:B------:R-:W-:Y:S02]  /*2870*/  LOP3.LUT R25, R27.reuse, 0x4, RZ, 0xc0, !PT ;  /* 0x000000041b197812 */ /* 0x040fe400078ec0ff */
[C---:B------:R-:W-:Y:S02]  /*2880*/  LOP3.LUT R100, R27.reuse, 0x8, RZ, 0xc0, !PT ;  /* 0x000000081b647812 */ /* 0x040fe400078ec0ff */
[----:B------:R-:W-:-:S02]  /*2890*/  LOP3.LUT R26, R27, 0x10, RZ, 0xc0, !PT ;  /* 0x000000101b1a7812 */ /* 0x000fc400078ec0ff */
[----:B------:R-:W-:Y:S02]  /*28a0*/  SHF.R.S32.HI R0, RZ, 0x1f, R30 ;  /* 0x0000001fff007819 */ /* 0x000fe4000001141e */
[----:B0-----:R-:W-:Y:S02]  /*28b0*/  LEA.HI R144, R144, 0x8, RZ, 0x19 ;  /* 0x0000000890907811 */ /* 0x001fe400078fc8ff */
[----:B------:R-:W-:Y:S02]  /*28c0*/  SHF.R.S32.HI R114, RZ, 0x3, R12 ;  /* 0x00000003ff727819 */ /* 0x000fe4000001140c */
[----:B------:R-:W-:Y:S02]  /*28d0*/  LOP3.LUT R20, R20, 0x8, RZ, 0xc0, !PT ;  /* 0x0000000814147812 */ /* 0x000fe400078ec0ff */
[----:B------:R-:W-:Y:S02]  /*28e0*/  SHF.R.S32.HI R112, RZ, 0x1f, R5 ;  /* 0x0000001fff707819 */ /* 0x000fe40000011405 */
[----:B------:R-:W-:-:S02]  /*28f0*/  SHF.R.S32.HI R111, RZ, 0x1f, R6 ;  /* 0x0000001fff6f7819 */ /* 0x000fc40000011406 */
[----:B------:R-:W-:Y:S02]  /*2900*/  SHF.R.S32.HI R110, RZ, 0x1f, R7 ;  /* 0x0000001fff6e7819 */ /* 0x000fe40000011407 */
[----:B------:R-:W-:Y:S02]  /*2910*/  LOP3.LUT R27, R27, 0x20, RZ, 0xc0, !PT ;  /* 0x000000201b1b7812 */ /* 0x000fe400078ec0ff */
[----:B----4-:R-:W-:-:S07]  /*2920*/  SHF.R.S32.HI R129, RZ, 0x1f, R101 ;  /* 0x0000001fff817819 */ /* 0x010fce0000011465 */
.L_x_1688:
[----:B0-----:R-:W0:Y:S01]  /*2930*/  LDC R32, c[0x0][0x430] ;  /* 0x00010c00ff207b82 */ /* 0x001e220000000800 */
[----:B------:R-:W-:-:S04]  /*2940*/  VIADD R2, R2, 0xffffffff ;  /* 0xffffffff02027836 */ /* 0x000fc80000000000 */
[----:B------:R-:W-:-:S03]  /*2950*/  IMAD R11, R2, 0x60, R113 ;  /* 0x00000060020b7824 */ /* 0x000fc600078e0271 */
[----:B------:R-:W1:Y:S01]  /*2960*/  LDC R124, c[0x0][0x3f4] ;  /* 0x0000fd00ff7c7b82 */ /* 0x000e620000000800 */
[----:B------:R-:W-:Y:S01]  /*2970*/  IMAD.IADD R33, R130, 0x1, R11 ;  /* 0x0000000182217824 */ /* 0x000fe200078e020b */
[----:B------:R-:W-:-:S03]  /*2980*/  ISETP.GE.AND P0, PT, R11, R24, PT ;  /* 0x000000180b00720c */ /* 0x000fc60003f06270 */
[----:B------:R-:W-:Y:S01]  /*2990*/  IMAD.MOV.U32 R11, RZ, RZ, R33 ;  /* 0x000000ffff0b7224 */ /* 0x000fe200078e0021 */
[----:B------:R-:W-:Y:S02]  /*29a0*/  ISETP.GT.OR P0, PT, R113, 0x5f, P0 ;  /* 0x0000005f7100780c */ /* 0x000fe40000704670 */
[----:B0-----:R-:W-:-:S11]  /*29b0*/  ISETP.NE.AND P4, PT, R32, 0x1, PT ;  /* 0x000000012000780c */ /* 0x001fd60003f85270 */
        /* <DEDUP_REMOVED lines=8> */
[----:B------:R-:W-:Y:S02]  /*2a40*/  @!P0 IMAD R31, R101, R15, R28 ;  /* 0x0000000f651f8224 */ /* 0x000fe400078e021c */
[----:B------:R-:W-:-:S04]  /*2a50*/  @!P0 IMAD.MOV.U32 R28, RZ, RZ, R11 ;  /* 0x000000ffff1c8224 */ /* 0x000fc800078e000b */
[----:B------:R-:W-:-:S04]  /*2a60*/  @!P0 IMAD.WIDE.U32 R14, R101, R14, R28 ;  /* 0x0000000e650e8225 */ /* 0x000fc800078e001c */
[----:B------:R-:W-:Y:S01]  /*2a70*/  @!P0 IMAD.IADD R15, R15, 0x1, R31 ;  /* 0x000000010f0f8824 */ /* 0x000fe200078e021f */
[----:B--2---:R-:W-:Y:S01]  /*2a80*/  @!P0 LEA R12, P4, R14, R12, 0x2 ;  /* 0x0000000c0e0c8211 */ /* 0x004fe200078810ff */
[----:B------:R-:W-:-:S03]  /*2a90*/  IMAD.MOV.U32 R28, RZ, RZ, RZ ;  /* 0x000000ffff1c7224 */ /* 0x000fc600078e00ff */
[----:B------:R-:W-:-:S05]  /*2aa0*/  @!P0 LEA.HI.X R13, R14, R13, R15, 0x2, P4 ;  /* 0x0000000d0e0d8211 */ /* 0x000fca00020f140f */
[----:B------:R0:W5:Y:S01]  /*2ab0*/  @!P0 LDG.E R28, desc[UR60][R12.64] ;  /* 0x0000003c0c1c8981 */ /* 0x000162000c1e1900 */
[----:B-1----:R-:W-:Y:S01]  /*2ac0*/  ISETP.GE.AND P0, PT, R124, 0x1, PT ;  /* 0x000000017c00780c */ /* 0x002fe20003f06270 */
[----:B------:R-:W-:Y:S01]  /*2ad0*/  IMAD.MOV R29, RZ, RZ, -R11 ;  /* 0x000000ffff1d7224 */ /* 0x000fe200078e0a0b */
[----:B------:R-:W-:Y:S01]  /*2ae0*/  ISETP.GT.AND P4, PT, R2, R126, PT ;  /* 0x0000007e0200720c */ /* 0x000fe20003f84270 */
[C---:B------:R-:W-:Y:S01]  /*2af0*/  IMAD R11, R19.reuse, 0x4800, R134 ;  /* 0x00004800130b7824 */ /* 0x040fe200078e0286 */
        /* <DEDUP_REMOVED lines=15> */
[-C--:B------:R-:W-:Y:S02]  /*2bf0*/  IMAD R34, R133, R2.reuse, RZ ;  /* 0x0000000285227224 */ /* 0x080fe400078e02ff */
[----:B------:R-:W-:Y:S01]  /*2c00*/  IMAD R11, R29, UR5, R14 ;  /* 0x000000051d0b7c24 */ /* 0x000fe2000f8e020e */
[----:B------:R-:W-:Y:S01]  /*2c10*/  ULDC.64 UR4, c[0x0][0x310] ;  /* 0x0000c40000047ab9 */ /* 0x000fe20000000a00 */
[----:B------:R-:W-:-:S02]  /*2c20*/  IMAD R14, R132, R2, RZ ;  /* 0x00000002840e7224 */ /* 0x000fc400078e02ff */
[----:B------:R-:W-:Y:S02]  /*2c30*/  IMAD R15, R84, UR4, RZ ;  /* 0x00000004540f7c24 */ /* 0x000fe4000f8e02ff */
[----:B------:R-:W-:Y:S01]  /*2c40*/  IMAD.IADD R13, R13, 0x1, R11 ;  /* 0x000000010d0d7824 */ /* 0x000fe200078e020b */
[----:B------:R-:W-:Y:S01]  /*2c50*/  SHF.R.S32.HI R11, RZ, 0x1f, R2 ;  /* 0x0000001fff0b7819 */ /* 0x000fe20000011402 */
[C---:B------:R-:W-:Y:S02]  /*2c60*/  IMAD R15, R28.reuse, UR5, R15 ;  /* 0x000000051c0f7c24 */ /* 0x040fe4000f8e020f */
[----:B------:R-:W-:Y:S01]  /*2c70*/  IMAD.WIDE.U32 R12, R28, UR4, R12 ;  /* 0x000000041c0c7c25 */ /* 0x000fe2000f8e000c */
[----:B------:R-:W-:-:S03]  /*2c80*/  ULDC.64 UR4, c[0x0][0x308] ;  /* 0x0000c20000047ab9 */ /* 0x000fc60000000a00 */
[----:B------:R-:W-:Y:S02]  /*2c90*/  IMAD.IADD R13, R13, 0x1, R15 ;  /* 0x000000010d0d7824 */ /* 0x000fe400078e020f */
[----:B------:R-:W-:Y:S02]  /*2ca0*/  IMAD R15, R0, UR4, RZ ;  /* 0x00000004000f7c24 */ /* 0x000fe4000f8e02ff */
[----:B------:R-:W-:Y:S02]  /*2cb0*/  IMAD R39, R11, R88, R34 ;  /* 0x000000580b277224 */ /* 0x000fe400078e0222 */
[C---:B------:R-:W-:Y:S02]  /*2cc0*/  IMAD R115, R30.reuse, UR5, R15 ;  /* 0x000000051e737c24 */ /* 0x040fe4000f8e020f */
[----:B------:R-:W-:Y:S01]  /*2cd0*/  IMAD.WIDE.U32 R34, R30, UR4, R12 ;  /* 0x000000041e227c25 */ /* 0x000fe2000f8e000c */
[----:B------:R-:W-:-:S03]  /*2ce0*/  ULDC.64 UR4, c[0x0][0x2e8] ;  /* 0x0000ba0000047ab9 */ /* 0x000fc60000000a00 */
[----:B------:R-:W-:Y:S01]  /*2cf0*/  IMAD.IADD R115, R35, 0x1, R115 ;  /* 0x0000000123737824 */ /* 0x000fe200078e0273 */
[----:B------:R-:W-:Y:S01]  /*2d00*/  LEA R116, P4, R34, UR4, 0x1 ;  /* 0x0000000422747c11 */ /* 0x000fe2000f8808ff */
[----:B------:R-:W-:Y:S02]  /*2d10*/  IMAD R37, R11, R94, R14 ;  /* 0x0000005e0b257224 */ /* 0x000fe400078e020e */
[----:B------:R-:W-:Y:S01]  /*2d20*/  IMAD R85, R2, -0x60, R24 ;  /* 0xffffffa002557824 */ /* 0x000fe200078e0218 */
[----:B------:R-:W-:Y:S01]  /*2d30*/  LEA.HI.X R115, R34, UR5, R115, 0x1, P4 ;  /* 0x0000000522737c11 */ /* 0x000fe2000a0f0c73 */
[----:B------:R-:W-:-:S03]  /*2d40*/  IMAD.WIDE.U32 R14, R94, R2, RZ ;  /* 0x000000025e0e7225 */ /* 0x000fc600078e00ff */
[----:B------:R-:W-:Y:S01]  /*2d50*/  VIMNMX R85, R85, 0x60, PT ;  /* 0x0000006055557848 */ /* 0x000fe20003fe0100 */
[----:B------:R-:W-:-:S04]  /*2d60*/  IMAD.WIDE.U32 R12, R88, R2, RZ ;  /* 0x00000002580c7225 */ /* 0x000fc800078e00ff */
        /* <DEDUP_REMOVED lines=59> */
.L_x_1587:
[----:B------:R-:W-:Y:S05]  /*3120*/  BSYNC B1 ;  /* 0x0000000000017941 */ /* 0x000fea0003800000 */
.L_x_1586:
        /* <DEDUP_REMOVED lines=56> */
.L_x_1589:
[----:B------:R-:W-:Y:S05]  /*34b0*/  BSYNC B1 ;  /* 0x0000000000017941 */ /* 0x000fea0003800000 */
.L_x_1588:
[----:B------:R-:W2:Y:S01]  /*34c0*/  LDL R11, [R1+0x30] ;  /* 0x00003000010b7983 */ /* 0x000ea20000100800 */
[----:B0-----:R-:W-:Y:S01]  /*34d0*/  IMAD.MOV.U32 R12, RZ, RZ, R63 ;  /* 0x000000ffff0c7224 */ /* 0x001fe200078e003f */
[----:B------:R-:W-:Y:S01]  /*34e0*/  PRMT R157, R83, 0x5410, R86 ;  /* 0x00005410539d7816 */ /* 0x000fe20000000056 */
[----:B------:R-:W-:Y:S02]  /*34f0*/  IMAD.MOV.U32 R13, RZ, RZ, R66 ;  /* 0x000000ffff0d7224 */ /* 0x000fe400078e0042 */
[----:B------:R-:W-:-:S03]  /*3500*/  IMAD.MOV.U32 R14, RZ, RZ, R67 ;  /* 0x000000ffff0e7224 */ /* 0x000fc600078e0043 */
[----:B------:R-:W-:Y:S01]  /*3510*/  PRMT R204, R13, 0x7610, R204 ;  /* 0x000076100dcc7816 */ /* 0x000fe200000000cc */
[----:B------:R-:W-:Y:S01]  /*3520*/  IMAD.MOV.U32 R13, RZ, RZ, R74 ;  /* 0x000000ffff0d7224 */ /* 0x000fe200078e004a */
[----:B------:R-:W-:Y:S01]  /*3530*/  PRMT R201, R14, 0x7610, R201 ;  /* 0x000076100ec97816 */ /* 0x000fe200000000c9 */
[----:B------:R-:W-:-:S03]  /*3540*/  IMAD.MOV.U32 R14, RZ, RZ, R75 ;  /* 0x000000ffff0e7224 */ /* 0x000fc600078e004b */
[----:B------:R-:W-:Y:S01]  /*3550*/  PRMT R204, R204, 0x5410, R13 ;  /* 0x00005410cccc7816 */ /* 0x000fe2000000000d */
[----:B------:R-:W-:Y:S01]  /*3560*/  IMAD.MOV.U32 R13, RZ, RZ, R60 ;  /* 0x000000ffff0d7224 */ /* 0x000fe200078e003c */
[----:B--2---:R-:W-:Y:S01]  /*3570*/  R2UR UR4, R11 ;  /* 0x000000000b0472ca */ /* 0x004fe200000e0000 */
[----:B------:R-:W-:-:S05]  /*3580*/  IMAD.MOV.U32 R11, RZ, RZ, R62 ;  /* 0x000000ffff0b7224 */ /* 0x000fca00078e003e */
[----:B------:R-:W-:Y:S01]  /*3590*/  PRMT R189, R12, 0x5410, R11 ;  /* 0x000054100cbd7816 */ /* 0x000fe2000000000b */
[----:B------:R-:W-:Y:S02]  /*35a0*/  IMAD.MOV.U32 R11, RZ, RZ, R70 ;  /* 0x000000ffff0b7224 */ /* 0x000fe400078e0046 */
[----:B------:R-:W-:-:S03]  /*35b0*/  IMAD.MOV.U32 R12, RZ, RZ, R71 ;  /* 0x000000ffff0c7224 */ /* 0x000fc600078e0047 */
[----:B------:R-:W-:Y:S01]  /*35c0*/  PRMT R210, R11, 0x5410, R14 ;  /* 0x000054100bd27816 */ /* 0x000fe2000000000e */
[----:B------:R-:W-:Y:S01]  /*35d0*/  IMAD.MOV.U32 R11, RZ, RZ, R78 ;  /* 0x000000ffff0b7224 */ /* 0x000fe200078e004e */
[----:B------:R-:W-:Y:S01]  /*35e0*/  PRMT R201, R201, 0x5410, R12 ;  /* 0x00005410c9c97816 */ /* 0x000fe2000000000c */
[----:B------:R-:W-:Y:S01]  /*35f0*/  IMAD.MOV.U32 R12, RZ, RZ, R79 ;  /* 0x000000ffff0c7224 */ /* 0x000fe200078e004f */
[----:B------:R-:W-:Y:S01]  /*3600*/  UISETP.NE.AND UP0, UPT, UR4, 0x3, UPT ;  /* 0x000000030400788c */ /* 0x000fe2000bf05270 */
[----:B------:R-:W-:Y:S01]  /*3610*/  IMAD.MOV.U32 R14, RZ, RZ, R61 ;  /* 0x000000ffff0e7224 */ /* 0x000fe200078e003d */
[----:B------:R-:W-:Y:S01]  /*3620*/  PRMT R150, R150, 0x5410, R11 ;  /* 0x0000541096967816 */ /* 0x000fe2000000000b */
[----:B------:R-:W-:Y:S01]  /*3630*/  IMAD.MOV.U32 R11, RZ, RZ, R64 ;  /* 0x000000ffff0b7224 */ /* 0x000fe200078e0040 */
[----:B------:R-:W-:Y:S01]  /*3640*/  PRMT R211, R211, 0x5410, R12 ;  /* 0x00005410d3d37816 */ /* 0x000fe2000000000c */
[----:B------:R-:W-:Y:S01]  /*3650*/  IMAD.MOV.U32 R12, RZ, RZ, R65 ;  /* 0x000000ffff0c7224 */ /* 0x000fe200078e0041 */
[----:B------:R-:W-:Y:S01]  /*3660*/  PRMT R158, R13, 0x5410, R14 ;  /* 0x000054100d9e7816 */ /* 0x000fe2000000000e */
[----:B------:R-:W-:Y:S01]  /*3670*/  IMAD.MOV.U32 R13, RZ, RZ, R68 ;  /* 0x000000ffff0d7224 */ /* 0x000fe200078e0044 */
[----:B------:R-:W-:Y:S01]  /*3680*/  PLOP3.LUT P0, PT, PT, PT, UP0, 0x80, 0x0 ;  /* 0x000000000000781c */ /* 0x000fe20003f0f008 */
[----:B------:R-:W-:Y:S01]  /*3690*/  IMAD.MOV.U32 R14, RZ, RZ, R69 ;  /* 0x000000ffff0e7224 */ /* 0x000fe200078e0045 */
[----:B------:R-:W-:Y:S01]  /*36a0*/  PRMT R159, R12, 0x5410, R11 ;  /* 0x000054100c9f7816 */ /* 0x000fe2000000000b */
[----:B------:R-:W-:-:S02]  /*36b0*/  IMAD.MOV.U32 R12, RZ, RZ, R72 ;  /* 0x000000ffff0c7224 */ /* 0x000fc400078e0048 */
[----:B------:R-:W-:Y:S01]  /*36c0*/  IMAD.MOV.U32 R11, RZ, RZ, R77 ;  /* 0x000000ffff0b7224 */ /* 0x000fe200078e004d */
[----:B------:R-:W-:Y:S01]  /*36d0*/  PRMT R196, R14, 0x5410, R13 ;  /* 0x000054100ec47816 */ /* 0x000fe2000000000d */
[----:B------:R-:W-:Y:S02]  /*36e0*/  IMAD.MOV.U32 R14, RZ, RZ, R76 ;  /* 0x000000ffff0e7224 */ /* 0x000fe400078e004c */
[----:B------:R-:W-:Y:S01]  /*36f0*/  IMAD.MOV.U32 R13, RZ, RZ, R73 ;  /* 0x000000ffff0d7224 */ /* 0x000fe200078e0049 */
[----:B------:R-:W-:Y:S01]  /*3700*/  PRMT R212, R11, 0x5410, R12 ;  /* 0x000054100bd47816 */ /* 0x000fe2000000000c */
[----:B------:R-:W-:Y:S01]  /*3710*/  IMAD.MOV.U32 R12, RZ, RZ, R80 ;  /* 0x000000ffff0c7224 */ /* 0x000fe200078e0050 */
[----:B------:R-:W-:Y:S01]  /*3720*/  PRMT R211, R14, 0x7610, R211 ;  /* 0x000076100ed37816 */ /* 0x000fe200000000d3 */
[----:B-----5:R-:W-:Y:S01]  /*3730*/  IMAD.MOV.U32 R14, RZ, RZ, R34 ;  /* 0x000000ffff0e7224 */ /* 0x020fe200078e0022 */
[----:B------:R-:W-:Y:S01]  /*3740*/  PRMT R224, R224, 0x5410, R13 ;  /* 0x00005410e0e07816 */ /* 0x000fe2000000000d */
[----:B------:R-:W-:Y:S01]  /*3750*/  IMAD.MOV.U32 R11, RZ, RZ, R35 ;  /* 0x000000ffff0b7224 */ /* 0x000fe200078e0023 */
[----:B------:R-:W-:Y:S01]  /*3760*/  PRMT R150, R12, 0x7610, R150 ;  /* 0x000076100c967816 */ /* 0x000fe20000000096 */
[----:B------:R-:W-:-:S02]  /*3770*/  IMAD.MOV.U32 R13, RZ, RZ, R81 ;  /* 0x000000ffff0d7224 */ /* 0x000fc400078e0051 */
[----:B------:R-:W-:Y:S01]  /*3780*/  IMAD.MOV.U32 R12, RZ, RZ, R42 ;  /* 0x000000ffff0c7224 */ /* 0x000fe200078e002a */
[----:B------:R-:W-:Y:S01]  /*3790*/  PRMT R83, R14, 0x5410, R11 ;  /* 0x000054100e537816 */ /* 0x000fe2000000000b */
[----:B------:R-:W-:Y:S01]  /*37a0*/  IMAD.MOV.U32 R11, RZ, RZ, R43 ;  /* 0x000000ffff0b7224 */ /* 0x000fe200078e002b */
[----:B------:R-:W-:Y:S01]  /*37b0*/  PRMT R224, R13, 0x7610, R224 ;  /* 0x000076100de07816 */ /* 0x000fe200000000e0 */
[----:B------:R-:W-:Y:S02]  /*37c0*/  IMAD.MOV.U32 R14, RZ, RZ, R38 ;  /* 0x000000ffff0e7224 */ /* 0x000fe400078e0026 */
[----:B------:R-:W-:Y:S01]  /*37d0*/  IMAD.MOV.U32 R13, RZ, RZ, R39 ;  /* 0x000000ffff0d7224 */ /* 0x000fe200078e0027 */
[----:B------:R-:W-:Y:S01]  /*37e0*/  PRMT R131, R12, 0x5410, R11 ;  /* 0x000054100c837816 */ /* 0x000fe2000000000b */
[----:B------:R-:W-:Y:S02]  /*37f0*/  IMAD.MOV.U32 R12, RZ, RZ, R50 ;  /* 0x000000ffff0c7224 */ /* 0x000fe400078e0032 */
        /* <DEDUP_REMOVED lines=25> */
[----:B------:R-:W-:-:S04]  /*3990*/  PRMT R147, R14, 0x5410, R13 ;  /* 0x000054100e937816 */ /* 0x000fc8000000000d */
[----:B------:R-:W-:Y:S01]  /*39a0*/  PRMT R156, R12, 0x5410, R11 ;  /* 0x000054100c9c7816 */ /* 0x000fe2000000000b */
[----:B------:R-:W-:Y:S06]  /*39b0*/  @!P0 BRA `(.L_x_1590) ;  /* 0x0000000000048947 */ /* 0x000fec0003800000 */
[----:B------:R-:W-:Y:S01]  /*39c0*/  BPT.TRAP 0x1 ;  /* 0x000000040000795c */ /* 0x000fe20000300000 */
.L_x_1590:
[----:B------:R-:W-:Y:S01]  /*39d0*/  IMAD R86, R19, 0x8, R18 ;  /* 0x0000000813567824 */ /* 0x000fe200078e0212 */
[----:B------:R-:W-:Y:S01]  /*39e0*/  SHF.L.U32 R87, R175, 0x1f, RZ ;  /* 0x0000001faf577819 */ /* 0x000fe200000006ff */
[----:B------:R-:W-:Y:S03]  /*39f0*/  BSSY B1, `(.L_x_1591) ;  /* 0x0000003000017945 */ /* 0x000fe60003800000 */
[----:B------:R-:W0:Y:S02]  /*3a00*/  SYNCS.PHASECHK.TRANS64.TRYWAIT P6, [R86+URZ+0x2a890], R87 ;  /* 0x02a89057560075a7 */ /* 0x000e2400080c017f */
[----:B0-----:R-:W-:Y:S05]  /*3a10*/  @!P6 BRA `(.L_x_1592) ;  /* 0x0000026400a0e947 */ /* 0x001fea0003800000 */
.L_x_2005:
[----:B------:R-:W-:Y:S05]  /*3a20*/  BSYNC B1 ;  /* 0x0000000000017941 */ /* 0x000fea0003800000 */
.L_x_1591:
[----:B------:R-:W-:-:S03]  /*3a30*/  UMOV UR4, 0xffffffff ;  /* 0xffffffff00047882 */ /* 0x000fc60000000000 */
[----:B------:R-:W-:Y:S05]  /*3a40*/  BRA.DIV UR4, `(.L_x_1593) ;  /* 0x0000026604a87947 */ /* 0x000fea000b800000 */
[----:B------:R1:W2:Y:S04]  /*3a50*/  SHFL.IDX PT, R82, R115, RZ, 0x1c1f ;  /* 0x001c1fff73527589 */ /* 0x0002a800000e0000 */
[----:B------:R1:W3:Y:S02]  /*3a60*/  SHFL.IDX PT, R11, R116, RZ, 0x1c1f ;  /* 0x001c1fff740b7589 */ /* 0x0002e400000e0000 */
.L_x_2009:
        /* <DEDUP_REMOVED lines=27> */
[----:B------:R-:W-:Y:S02]  /*3c20*/  PRMT R13, R211, 0x5432, R148 ;  /* 0x00005432d30d7816 */ /* 0x000fe40000000094 */
        /* <DEDUP_REMOVED lines=29> */
.L_x_1599:
[----:B------:R-:W-:Y:S05]  /*3e00*/  BSYNC B3 ;  /* 0x0000000000037941 */ /* 0x000fea0003800000 */
.L_x_1598:
[----:B---3--:R-:W-:-:S04]  /*3e10*/  LEA R78, P4, R16, R11, 0x1 ;  /* 0x0000000b104e7211 */ /* 0x008fc800078808ff */
[----:B--2---:R-:W-:-:S05]  /*3e20*/  LEA.HI.X R79, R16, R82, R17, 0x1, P4 ;  /* 0x00000052104f7211 */ /* 0x004fca00020f0c11 */
[----:B0-----:R4:W-:Y:S04]  /*3e30*/  ST.E.128 desc[UR60][R78.64], R12 ;  /* 0x0000000c4e007985 */ /* 0x0019e8000c101d3c */
.L_x_1597:
[----:B------:R-:W-:Y:S05]  /*3e40*/  BSYNC B2 ;  /* 0x0000000000027941 */ /* 0x000fea0003800000 */
.L_x_1596:
        /* <DEDUP_REMOVED lines=11> */
[----:B------:R-:W-:Y:S01]  /*3f00*/  PRMT R77, R211, 0x5410, R75 ;  /* 0x00005410d34d7816 */ /* 0x000fe2000000004b */
        /* <DEDUP_REMOVED lines=43> */
.L_x_1603:
[----:B------:R-:W-:Y:S05]  /*41c0*/  BSYNC B3 ;  /* 0x0000000000037941 */ /* 0x000fea0003800000 */
.L_x_1602:
[----:B------:R-:W-:Y:S02]  /*41d0*/  IMAD.SHL.U32 R76, R170, 0x8, RZ ;  /* 0x00000008aa4c7824 */ /* 0x000fe400078e00ff */
[----:B---3--:R-:W-:Y:S02]  /*41e0*/  IMAD.MOV.U32 R74, RZ, RZ, R11 ;  /* 0x000000ffff4a7224 */ /* 0x008fe400078e000b */
[----:B--2---:R-:W-:Y:S02]  /*41f0*/  IMAD.MOV.U32 R75, RZ, RZ, R82 ;  /* 0x000000ffff4b7224 */ /* 0x004fe400078e0052 */
[----:B------:R-:W-:-:S05]  /*4200*/  IMAD.WIDE R74, R76, 0x2, R74 ;  /* 0x000000024c4a7825 */ /* 0x000fca00078e024a */
[----:B0-----:R0:W-:Y:S02]  /*4210*/  ST.E.128 desc[UR60][R74.64], R12 ;  /* 0x0000000c4a007985 */ /* 0x0011e4000c101d3c */
.L_x_1601:
[----:B------:R-:W-:Y:S05]  /*4220*/  BSYNC B2 ;  /* 0x0000000000027941 */ /* 0x000fea0003800000 */
.L_x_1600:
[----:B------:R-:W-:Y:S01]  /*4230*/  ISETP.NE.AND P4, PT, R25, RZ, PT ;  /* 0x000000ff1900720c */ /* 0x000fe20003f85270 */
[----:B------:R-:W-:-:S12]  /*4240*/  BSSY B2, `(.L_x_1604) ;  /* 0x000003a000027945 */ /* 0x000fd80003800000 */
[----:B------:R-:W-:Y:S05]  /*4250*/  @!P4 BRA `(.L_x_1605) ;  /* 0x0000000000e0c947 */ /* 0x000fea0003800000 */
[----:B0---4-:R0:W4:Y:S01]  /*4260*/  LDS.128 R12, [R33+0x3000] ;  /* 0x00300000210c7984 */ /* 0x0111220000000c00 */
[----:B------:R-:W-:Y:S01]  /*4270*/  ISETP.GE.AND P4, PT, R177, R124, PT ;  /* 0x0000007cb100720c */ /* 0x000fe20003f86270 */
[----:B------:R-:W-:Y:S01]  /*4280*/  IMAD.SHL.U32 R76, R171, 0x8, RZ ;  /* 0x00000008ab4c7824 */ /* 0x000fe200078e00ff */
[----:B------:R-:W-:Y:S01]  /*4290*/  BSSY B3, `(.L_x_1606) ;  /* 0x0000033000037945 */ /* 0x000fe20003800000 */
[----:B---3--:R-:W-:Y:S02]  /*42a0*/  IMAD.MOV.U32 R74, RZ, RZ, R11 ;  /* 0x000000ffff4a7224 */ /* 0x008fe400078e000b */
[----:B--2---:R-:W-:Y:S02]  /*42b0*/  IMAD.MOV.U32 R75, RZ, RZ, R82 ;  /* 0x000000ffff4b7224 */ /* 0x004fe400078e0052 */
[----:B------:R-:W-:-:S06]  /*42c0*/  IMAD.WIDE R74, R76, 0x2, R74 ;  /* 0x000000024c4a7825 */ /* 0x000fcc00078e024a */
[----:B0-----:R-:W-:Y:S05]  /*42d0*/  @P4 BRA `(.L_x_1607) ;  /* 0x0000000000b84947 */ /* 0x001fea0003800000 */
[----:B------:R-:W-:Y:S02]  /*42e0*/  SHF.R.U64 R76, R72, 0x10, R73 ;  /* 0x00000010484c7819 */ /* 0x000fe40000001249 */
[--C-:B------:R-:W-:Y:S02]  /*42f0*/  SHF.R.U64 R77, R70, 0x10, R71.reuse ;  /* 0x00000010464d7819 */ /* 0x100fe40000001247 */
[----:B------:R-:W-:Y:S02]  /*4300*/  SHF.R.U32.HI R70, RZ, 0x10, R71 ;  /* 0x00000010ff467819 */ /* 0x000fe40000011647 */
[----:B------:R-:W-:Y:S02]  /*4310*/  PRMT R76, R212, 0x5432, R76 ;  /* 0x00005432d44c7816 */ /* 0x000fe4000000004c */
[----:B------:R-:W-:Y:S02]  /*4320*/  PRMT R71, R210, 0x5410, R77 ;  /* 0x00005410d2477816 */ /* 0x000fe4000000004d */
[----:B------:R-:W-:-:S02]  /*4330*/  SHF.R.U32.HI R72, RZ, 0x10, R73 ;  /* 0x00000010ff487819 */ /* 0x000fc40000011649 */
[C---:B----4-:R-:W-:Y:S01]  /*4340*/  LOP3.LUT R78, R13.reuse, 0xffff0000, RZ, 0xc0, !PT ;  /* 0xffff00000d4e7812 */ /* 0x050fe200078ec0ff */
[----:B------:R-:W-:Y:S01]  /*4350*/  IMAD.U32 R13, R13, 0x10000, RZ ;  /* 0x000100000d0d7824 */ /* 0x000fe200078e00ff */
[----:B------:R-:W-:Y:S02]  /*4360*/  LOP3.LUT R77, R76, 0xffff0000, RZ, 0xc0, !PT ;  /* 0xffff00004c4d7812 */ /* 0x000fe400078ec0ff */
[C---:B------:R-:W-:Y:S01]  /*4370*/  LOP3.LUT R73, R71.reuse, 0xffff0000, RZ, 0xc0, !PT ;  /* 0xffff000047497812 */ /* 0x040fe200078ec0ff */
[----:B------:R-:W-:Y:S01]  /*4380*/  IMAD.U32 R71, R71, 0x10000, RZ ;  /* 0x0001000047477824 */ /* 0x000fe200078e00ff */
[----:B------:R-:W-:Y:S01]  /*4390*/  PRMT R72, R224, 0x5432, R72 ;  /* 0x00005432e0487816 */ /* 0x000fe20000000048 */
[C---:B------:R-:W-:Y:S01]  /*43a0*/  FMUL.FTZ R79, R78.reuse, R77 ;  /* 0x0000004d4e4f7220 */ /* 0x040fe20000410000 */
[----:B------:R-:W-:Y:S01]  /*43b0*/  PRMT R70, R201, 0x5432, R70 ;  /* 0x00005432c9467816 */ /* 0x000fe20000000046 */
[-C--:B------:R-:W-:Y:S01]  /*43c0*/  FMUL.FTZ R78, R78, R73.reuse ;  /* 0x000000494e4e7220 */ /* 0x080fe20000410000 */
[C---:B------:R-:W-:Y:S01]  /*43d0*/  LOP3.LUT R80, R14.reuse, 0xffff0000, RZ, 0xc0, !PT ;  /* 0xffff00000e507812 */ /* 0x040fe200078ec0ff */
[----:B------:R-:W-:Y:S01]  /*43e0*/  FFMA.FTZ R73, R13, R73, -R79 ;  /* 0x000000490d497223 */ /* 0x000fe2000001084f */
[----:B------:R-:W-:-:S02]  /*43f0*/  IMAD.U32 R14, R14, 0x10000, RZ ;  /* 0x000100000e0e7824 */ /* 0x000fc400078e00ff */
[----:B------:R-:W-:Y:S01]  /*4400*/  FFMA.FTZ R13, R13, R77, R78 ;  /* 0x0000004d0d0d7223 */ /* 0x000fe2000001004e */
[C---:B------:R-:W-:Y:S01]  /*4410*/  IMAD.U32 R77, R72.reuse, 0x10000, RZ ;  /* 0x00010000484d7824 */ /* 0x040fe200078e00ff */
[----:B------:R-:W-:Y:S01]  /*4420*/  LOP3.LUT R72, R72, 0xffff0000, RZ, 0xc0, !PT ;  /* 0xffff000048487812 */ /* 0x000fe200078ec0ff */
[C---:B------:R-:W-:Y:S01]  /*4430*/  IMAD.U32 R78, R70.reuse, 0x10000, RZ ;  /* 0x00010000464e7824 */ /* 0x040fe200078e00ff */
[----:B------:R-:W-:Y:S01]  /*4440*/  LOP3.LUT R70, R70, 0xffff0000, RZ, 0xc0, !PT ;  /* 0xffff000046467812 */ /* 0x000fe200078ec0ff */
[C---:B------:R-:W-:Y:S01]  /*4450*/  FMUL.FTZ R79, R80.reuse, R77 ;  /* 0x0000004d504f7220 */ /* 0x040fe20000410000 */
[----:B------:R-:W-:Y:S01]  /*4460*/  F2FP.BF16.F32.PACK_AB R13, R13, R73 ;  /* 0x000000490d0d723e */ /* 0x000fe200000010ff */
[-C--:B------:R-:W-:Y:S02]  /*4470*/  FMUL.FTZ R80, R80, R78.reuse ;  /* 0x0000004e50507220 */ /* 0x080fe40000410000 */
[----:B------:R-:W-:Y:S01]  /*4480*/  FFMA.FTZ R79, R14, R78, -R79 ;  /* 0x0000004e0e4f7223 */ /* 0x000fe2000001084f */
[----:B------:R-:W-:-:S02]  /*4490*/  IMAD.U32 R78, R76, 0x10000, RZ ;  /* 0x000100004c4e7824 */ /* 0x000fc400078e00ff */
        /* <DEDUP_REMOVED lines=10> */
[C---:B------:R-:W-:Y:S01]  /*4540*/  FMUL.FTZ R70, R12.reuse, R78 ;  /* 0x0000004e0c467220 */ /* 0x040fe20000410000 */
[----:B------:R-:W-:-:S03]  /*4550*/  FMUL.FTZ R12, R12, R71 ;  /* 0x000000470c0c7220 */ /* 0x000fc60000410000 */
[----:B------:R-:W-:Y:S01]  /*4560*/  F2FP.BF16.F32.PACK_AB R14, R14, R76 ;  /* 0x0000004c0e0e723e */ /* 0x000fe200000010ff */
[C---:B------:R-:W-:Y:S01]  /*4570*/  FFMA.FTZ R70, R77.reuse, R71, -R70 ;  /* 0x000000474d467223 */ /* 0x040fe20000010846 */
[----:B------:R-:W-:-:S03]  /*4580*/  FFMA.FTZ R12, R77, R78, R12 ;  /* 0x0000004e4d0c7223 */ /* 0x000fc6000001000c */
[----:B------:R-:W-:Y:S02]  /*4590*/  IMAD.MOV.U32 R15, RZ, RZ, R14 ;  /* 0x000000ffff0f7224 */ /* 0x000fe400078e000e */
[----:B------:R-:W-:Y:S01]  /*45a0*/  F2FP.BF16.F32.PACK_AB R12, R12, R70 ;  /* 0x000000460c0c723e */ /* 0x000fe200000010ff */
[----:B------:R-:W-:-:S07]  /*45b0*/  IMAD.MOV.U32 R14, RZ, RZ, R79 ;  /* 0x000000ffff0e7224 */ /* 0x000fce00078e004f */
.L_x_1607:
[----:B------:R-:W-:Y:S05]  /*45c0*/  BSYNC B3 ;  /* 0x0000000000037941 */ /* 0x000fea0003800000 */
.L_x_1606:
[----:B----4-:R0:W-:Y:S02]  /*45d0*/  ST.E.128 desc[UR60][R74.64], R12 ;  /* 0x0000000c4a007985 */ /* 0x0101e4000c101d3c */
.L_x_1605:
[----:B------:R-:W-:Y:S05]  /*45e0*/  BSYNC B2 ;  /* 0x0000000000027941 */ /* 0x000fea0003800000 */
.L_x_1604:
        /* <DEDUP_REMOVED lines=11> */
[--C-:B------:R-:W-:Y:S01]  /*46a0*/  SHF.R.U64 R73, R66, 0x10, R67.reuse ;  /* 0x0000001042497819 */ /* 0x100fe20000001243 */
[----:B------:R-:W-:Y:S01]  /*46b0*/  IMAD.U32 R76, R12, 0x10000, RZ ;  /* 0x000100000c4c7824 */ /* 0x000fe200078e00ff */
[----:B------:R-:W-:Y:S01]  /*46c0*/  SHF.R.U32.HI R75, RZ, 0x10, R67 ;  /* 0x00000010ff4b7819 */ /* 0x000fe20000011643 */
[----:B------:R-:W-:Y:S01]  /*46d0*/  IMAD.U32 R67, R14, 0x10000, RZ ;  /* 0x000100000e437824 */ /* 0x000fe200078e00ff */
[----:B------:R-:W-:Y:S02]  /*46e0*/  SHF.R.U32.HI R69, RZ, 0x10, R69 ;  /* 0x00000010ff457819 */ /* 0x000fe40000011645 */
[----:B------:R-:W-:Y:S02]  /*46f0*/  PRMT R72, R196, 0x5432, R72 ;  /* 0x00005432c4487816 */ /* 0x000fe40000000048 */
[----:B------:R-:W-:-:S02]  /*4700*/  PRMT R73, R204, 0x5410, R73 ;  /* 0x00005410cc497816 */ /* 0x000fc40000000049 */
[----:B------:R-:W-:Y:S01]  /*4710*/  LOP3.LUT R66, R15, 0xffff0000, RZ, 0xc0, !PT ;  /* 0xffff00000f427812 */ /* 0x000fe200078ec0ff */
[C---:B------:R-:W-:Y:S01]  /*4720*/  IMAD.U32 R15, R13.reuse, 0x10000, RZ ;  /* 0x000100000d0f7824 */ /* 0x040fe200078e00ff */
[----:B------:R-:W-:Y:S02]  /*4730*/  LOP3.LUT R80, R13, 0xffff0000, RZ, 0xc0, !PT ;  /* 0xffff00000d507812 */ /* 0x000fe400078ec0ff */
[----:B------:R-:W-:Y:S02]  /*4740*/  PRMT R68, R201, 0x5410, R75 ;  /* 0x00005410c9447816 */ /* 0x000fe4000000004b */
[----:B------:R-:W-:Y:S02]  /*4750*/  PRMT R69, R196, 0x5410, R69 ;  /* 0x00005410c4457816 */ /* 0x000fe40000000045 */
[----:B------:R-:W-:Y:S01]  /*4760*/  LOP3.LUT R13, R72, 0xffff0000, RZ, 0xc0, !PT ;  /* 0xffff0000480d7812 */ /* 0x000fe200078ec0ff */
[----:B------:R-:W-:Y:S01]  /*4770*/  IMAD.U32 R78, R68, 0x10000, RZ ;  /* 0x00010000444e7824 */ /* 0x000fe200078e00ff */
[----:B------:R-:W-:Y:S01]  /*4780*/  LOP3.LUT R75, R73, 0xffff0000, RZ, 0xc0, !PT ;  /* 0xffff0000494b7812 */ /* 0x000fe200078ec0ff */
[C---:B------:R-:W-:Y:S01]  /*4790*/  IMAD.U32 R77, R69.reuse, 0x10000, RZ ;  /* 0x00010000454d7824 */ /* 0x040fe200078e00ff */
[----:B------:R-:W-:Y:S01]  /*47a0*/  LOP3.LUT R69, R69, 0xffff0000, RZ, 0xc0, !PT ;  /* 0xffff000045457812 */ /* 0x000fe200078ec0ff */
[----:B------:R-:W-:Y:S01]  /*47b0*/  FMUL.FTZ R79, R80, R13 ;  /* 0x0000000d504f7220 */ /* 0x000fe20000410000 */
[----:B------:R-:W-:Y:S01]  /*47c0*/  LOP3.LUT R68, R68, 0xffff0000, RZ, 0xc0, !PT ;  /* 0xffff000044447812 */ /* 0x000fe200078ec0ff */
[----:B------:R-:W-:Y:S01]  /*47d0*/  FMUL.FTZ R80, R80, R75 ;  /* 0x0000004b50507220 */ /* 0x000fe20000410000 */
[----:B------:R-:W-:Y:S01]  /*47e0*/  LOP3.LUT R12, R12, 0xffff0000, RZ, 0xc0, !PT ;  /* 0xffff00000c0c7812 */ /* 0x000fe200078ec0ff */
[----:B------:R-:W-:Y:S01]  /*47f0*/  IMAD.U32 R72, R72, 0x10000, RZ ;  /* 0x0001000048487824 */ /* 0x000fe200078e00ff */
[----:B------:R-:W-:Y:S01]  /*4800*/  LOP3.LUT R14, R14, 0xffff0000, RZ, 0xc0, !PT ;  /* 0xffff00000e0e7812 */ /* 0x000fe200078ec0ff */
[----:B------:R-:W-:Y:S01]  /*4810*/  FFMA.FTZ R80, R15, R13, R80 ;  /* 0x0000000d0f507223 */ /* 0x000fe20000010050 */
[----:B------:R-:W-:Y:S01]  /*4820*/  FMUL.FTZ R13, R66, R69 ;  /* 0x00000045420d7220 */ /* 0x000fe20000410000 */
[----:B------:R-:W-:-:S02]  /*4830*/  IMAD.U32 R73, R73, 0x10000, RZ ;  /* 0x0001000049497824 */ /* 0x000fc400078e00ff */
[----:B------:R-:W-:Y:S01]  /*4840*/  FMUL.FTZ R66, R66, R68 ;  /* 0x0000004442427220 */ /* 0x000fe20000410000 */
[----:B------:R-:W-:Y:S01]  /*4850*/  FFMA.FTZ R79, R15, R75, -R79 ;  /* 0x0000004b0f4f7223 */ /* 0x000fe2000001084f */
[C---:B------:R-:W-:Y:S01]  /*4860*/  FMUL.FTZ R15, R12.reuse, R72 ;  /* 0x000000480c0f7220 */ /* 0x040fe20000410000 */
[----:B------:R-:W-:Y:S01]  /*4870*/  FMUL.FTZ R12, R12, R73 ;  /* 0x000000490c0c7220 */ /* 0x000fe20000410000 */
[C---:B------:R-:W-:Y:S01]  /*4880*/  FFMA.FTZ R13, R74.reuse, R68, -R13 ;  /* 0x000000444a0d7223 */ /* 0x040fe2000001080d */
[----:B------:R-:W-:Y:S01]  /*4890*/  FFMA.FTZ R66, R74, R69, R66 ;  /* 0x000000454a427223 */ /* 0x000fe20000010042 */
[C---:B------:R-:W-:Y:S01]  /*48a0*/  FMUL.FTZ R81, R14.reuse, R77 ;  /* 0x0000004d0e517220 */ /* 0x040fe20000410000 */
[----:B------:R-:W-:Y:S01]  /*48b0*/  FMUL.FTZ R14, R14, R78 ;  /* 0x0000004e0e0e7220 */ /* 0x000fe20000410000 */
[C---:B------:R-:W-:Y:S01]  /*48c0*/  FFMA.FTZ R15, R76.reuse, R73, -R15 ;  /* 0x000000494c0f7223 */ /* 0x040fe2000001080f */
[----:B------:R-:W-:Y:S01]  /*48d0*/  FFMA.FTZ R12, R76, R72, R12 ;  /* 0x000000484c0c7223 */ /* 0x000fe2000001000c */
[----:B------:R-:W-:Y:S01]  /*48e0*/  F2FP.BF16.F32.PACK_AB R13, R66, R13 ;  /* 0x0000000d420d723e */ /* 0x000fe200000010ff */
[C---:B------:R-:W-:Y:S01]  /*48f0*/  FFMA.FTZ R81, R67.reuse, R78, -R81 ;  /* 0x0000004e43517223 */ /* 0x040fe20000010851 */
[----:B------:R-:W-:Y:S01]  /*4900*/  FFMA.FTZ R14, R67, R77, R14 ;  /* 0x0000004d430e7223 */ /* 0x000fe2000001000e */
[----:B------:R-:W-:-:S02]  /*4910*/  F2FP.BF16.F32.PACK_AB R79, R80, R79 ;  /* 0x0000004f504f723e */ /* 0x000fc400000010ff */
[----:B------:R-:W-:Y:S01]  /*4920*/  F2FP.BF16.F32.PACK_AB R12, R12, R15 ;  /* 0x0000000f0c0c723e */ /* 0x000fe200000010ff */
[----:B------:R-:W-:Y:S01]  /*4930*/  IMAD.MOV.U32 R15, RZ, RZ, R13 ;  /* 0x000000ffff0f7224 */ /* 0x000fe200078e000d */
[----:B------:R-:W-:Y:S01]  /*4940*/  F2FP.BF16.F32.PACK_AB R14, R14, R81 ;  /* 0x000000510e0e723e */ /* 0x000fe200000010ff */
[----:B------:R-:W-:-:S07]  /*4950*/  IMAD.MOV.U32 R13, RZ, RZ, R79 ;  /* 0x000000ffff0d7224 */ /* 0x000fce00078e004f */
.L_x_1611:
[----:B------:R-:W-:Y:S05]  /*4960*/  BSYNC B3 ;  /* 0x0000000000037941 */ /* 0x000fea0003800000 */
.L_x_1610:
[----:B----4-:R0:W-:Y:S02]  /*4970*/  ST.E.128 desc[UR60][R70.64], R12 ;  /* 0x0000000c46007985 */ /* 0x0101e4000c101d3c */
.L_x_1609:
[----:B------:R-:W-:Y:S05]  /*4980*/  BSYNC B2 ;  /* 0x0000000000027941 */ /* 0x000fea0003800000 */
.L_x_1608:
        /* <DEDUP_REMOVED lines=55> */
.L_x_1615:
[----:B------:R-:W-:Y:S05]  /*4d00*/  BSYNC B3 ;  /* 0x0000000000037941 */ /* 0x000fea0003800000 */
.L_x_1614:
[----:B----4-:R0:W-:Y:S02]  /*4d10*/  ST.E.128 desc[UR60][R66.64], R12 ;  /* 0x0000000c42007985 */ /* 0x0101e4000c101d3c */
.L_x_1613:
[----:B------:R-:W-:Y:S05]  /*4d20*/  BSYNC B2 ;  /* 0x0000000000027941 */ /* 0x000fea0003800000 */
.L_x_1612:
        /* <DEDUP_REMOVED lines=8> */
[----:B------:R-:W-:Y:S02]  /*4db0*/  SHF.R.U64 R65, R60, 0x10, R61 ;  /* 0x000000103c417819 */ /* 0x000fe4000000123d */
[----:B------:R-:W-:Y:S01]  /*4dc0*/  SHF.R.U64 R66, R58, 0x10, R59 ;  /* 0x000000103a427819 */ /* 0x000fe2000000123b */
[----:B----4-:R-:W-:Y:S01]  /*4dd0*/  IMAD.U32 R58, R14, 0x10000, RZ ;  /* 0x000100000e3a7824 */ /* 0x010fe200078e00ff */
[----:B------:R-:W-:Y:S02]  /*4de0*/  SHF.R.U32.HI R61, RZ, 0x10, R61 ;  /* 0x00000010ff3d7819 */ /* 0x000fe4000001163d */
[----:B------:R-:W-:Y:S02]  /*4df0*/  SHF.R.U32.HI R64, RZ, 0x10, R59 ;  /* 0x00000010ff407819 */ /* 0x000fe4000001163b */
[C---:B------:R-:W-:Y:S02]  /*4e00*/  PRMT R60, R158.reuse, 0x5410, R65 ;  /* 0x000054109e3c7816 */ /* 0x040fe40000000041 */
[----:B------:R-:W-:Y:S01]  /*4e10*/  PRMT R59, R157, 0x5410, R66 ;  /* 0x000054109d3b7816 */ /* 0x000fe20000000042 */
[----:B------:R-:W-:Y:S01]  /*4e20*/  IMAD.U32 R66, R13, 0x10000, RZ ;  /* 0x000100000d427824 */ /* 0x000fe200078e00ff */
[----:B------:R-:W-:-:S02]  /*4e30*/  PRMT R158, R158, 0x5432, R61 ;  /* 0x000054329e9e7816 */ /* 0x000fc4000000003d */
[----:B------:R-:W-:Y:S02]  /*4e40*/  PRMT R157, R157, 0x5432, R64 ;  /* 0x000054329d9d7816 */ /* 0x000fe40000000040 */
[----:B------:R-:W-:Y:S01]  /*4e50*/  LOP3.LUT R11, R14, 0xffff0000, RZ, 0xc0, !PT ;  /* 0xffff00000e0b7812 */ /* 0x000fe200078ec0ff */
        /* <DEDUP_REMOVED lines=22> */
[C---:B------:R-:W-:Y:S01]  /*4fc0*/  FMUL.FTZ R14, R12.reuse, R60 ;  /* 0x0000003c0c0e7220 */ /* 0x040fe20000410000 */
[-C--:B------:R-:W-:Y:S01]  /*4fd0*/  FMUL.FTZ R11, R12, R59.reuse ;  /* 0x0000003b0c0b7220 */ /* 0x080fe20000410000 */
[----:B------:R-:W-:Y:S01]  /*4fe0*/  IMAD.U32 R15, R15, 0x10000, RZ ;  /* 0x000100000f0f7824 */ /* 0x000fe200078e00ff */
[----:B------:R-:W-:Y:S01]  /*4ff0*/  F2FP.BF16.F32.PACK_AB R64, R61, R64 ;  /* 0x000000403d40723e */ /* 0x000fe200000010ff */
[C---:B------:R-:W-:Y:S01]  /*5000*/  FFMA.FTZ R14, R13.reuse, R59, -R14 ;  /* 0x0000003b0d0e7223 */ /* 0x040fe2000001080e */
[----:B------:R-:W-:Y:S01]  /*5010*/  FFMA.FTZ R11, R13, R60, R11 ;  /* 0x0000003c0d0b7223 */ /* 0x000fe2000001000b */
[C---:B------:R-:W-:Y:S01]  /*5020*/  FFMA.FTZ R58, R15.reuse, R157, -R58 ;  /* 0x0000009d0f3a7223 */ /* 0x040fe2000001083a */
[----:B------:R-:W-:Y:S01]  /*5030*/  FFMA.FTZ R65, R15, R158, R65 ;  /* 0x0000009e0f417223 */ /* 0x000fe20000010041 */
[----:B------:R-:W-:-:S02]  /*5040*/  F2FP.BF16.F32.PACK_AB R13, R66, R67 ;  /* 0x00000043420d723e */ /* 0x000fc400000010ff */
[----:B------:R-:W-:Y:S01]  /*5050*/  F2FP.BF16.F32.PACK_AB R12, R11, R14 ;  /* 0x0000000e0b0c723e */ /* 0x000fe200000010ff */
[----:B------:R-:W-:Y:S01]  /*5060*/  IMAD.MOV.U32 R14, RZ, RZ, R64 ;  /* 0x000000ffff0e7224 */ /* 0x000fe200078e0040 */
[----:B------:R-:W-:-:S07]  /*5070*/  F2FP.BF16.F32.PACK_AB R15, R65, R58 ;  /* 0x0000003a410f723e */ /* 0x000fce00000010ff */
.L_x_1617:
[----:B------:R-:W-:Y:S05]  /*5080*/  BSYNC B2 ;  /* 0x0000000000027941 */ /* 0x000fea0003800000 */
.L_x_1616:
[----:B----4-:R0:W-:Y:S02]  /*5090*/  ST.E.128 desc[UR60][R62.64], R12 ;  /* 0x0000000c3e007985 */ /* 0x0101e4000c101d3c */
.L_x_1595:
[----:B------:R-:W-:Y:S05]  /*50a0*/  BSYNC B1 ;  /* 0x0000000000017941 */ /* 0x000fea0003800000 */
.L_x_1594:
[----:B------:R-:W-:-:S03]  /*50b0*/  UMOV UR4, 0xffffffff ;  /* 0xffffffff00047882 */ /* 0x000fc60000000000 */
[----:B------:R-:W-:Y:S05]  /*50c0*/  BRA.DIV UR4, `(.L_x_1618) ;  /* 0x0000025204547947 */ /* 0x000fea000b800000 */
[----:B-1----:R-:W1:Y:S04]  /*50d0*/  SHFL.IDX PT, R115, R115, 0x1, 0x1c1f ;  /* 0x003c1f0073737f89 */ /* 0x002e6800000e0000 */
[----:B------:R-:W0:Y:S02]  /*50e0*/  SHFL.IDX PT, R116, R116, 0x1, 0x1c1f ;  /* 0x003c1f0074747f89 */ /* 0x000e2400000e0000 */
.L_x_2013:
        /* <DEDUP_REMOVED lines=13> */
[----:B------:R-:W-:Y:S02]  /*51c0*/  SHF.R.U64 R61, R56, 0x10, R57 ;  /* 0x00000010383d7819 */ /* 0x000fe40000001239 */
[----:B------:R-:W-:Y:S01]  /*51d0*/  LOP3.LUT R55, R14, 0xffff0000, RZ, 0xc0, !PT ;  /* 0xffff00000e377812 */ /* 0x000fe200078ec0ff */
[C---:B------:R-:W-:Y:S01]  /*51e0*/  IMAD.U32 R14, R15.reuse, 0x10000, RZ ;  /* 0x000100000f0e7824 */ /* 0x040fe200078e00ff */
[----:B---3--:R-:W-:Y:S02]  /*51f0*/  LOP3.LUT R11, R15, 0xffff0000, RZ, 0xc0, !PT ;  /* 0xffff00000f0b7812 */ /* 0x008fe400078ec0ff */
[----:B------:R-:W-:-:S02]  /*5200*/  PRMT R15, R155, 0x5410, R62 ;  /* 0x000054109b0f7816 */ /* 0x000fc4000000003e */
[----:B------:R-:W-:Y:S02]  /*5210*/  SHF.R.U32.HI R57, RZ, 0x10, R57 ;  /* 0x00000010ff397819 */ /* 0x000fe40000011639 */
[----:B------:R-:W-:Y:S02]  /*5220*/  PRMT R155, R155, 0x5432, R60 ;  /* 0x000054329b9b7816 */ /* 0x000fe4000000003c */
[C---:B------:R-:W-:Y:S01]  /*5230*/  PRMT R60, R156.reuse, 0x5410, R61 ;  /* 0x000054109c3c7816 */ /* 0x040fe2000000003d */
[----:B------:R-:W-:Y:S01]  /*5240*/  IMAD.U32 R61, R13, 0x10000, RZ ;  /* 0x000100000d3d7824 */ /* 0x000fe200078e00ff */
[----:B------:R-:W-:Y:S01]  /*5250*/  PRMT R156, R156, 0x5432, R57 ;  /* 0x000054329c9c7816 */ /* 0x000fe20000000039 */
[----:B------:R-:W-:Y:S01]  /*5260*/  IMAD.U32 R63, R155, 0x10000, RZ ;  /* 0x000100009b3f7824 */ /* 0x000fe200078e00ff */
[----:B------:R-:W-:Y:S01]  /*5270*/  LOP3.LUT R57, R13, 0xffff0000, RZ, 0xc0, !PT ;  /* 0xffff00000d397812 */ /* 0x000fe200078ec0ff */
[----:B------:R-:W-:Y:S01]  /*5280*/  IMAD.U32 R13, R12, 0x10000, RZ ;  /* 0x000100000c0d7824 */ /* 0x000fe200078e00ff */
[----:B------:R-:W-:Y:S01]  /*5290*/  LOP3.LUT R64, R60, 0xffff0000, RZ, 0xc0, !PT ;  /* 0xffff00003c407812 */ /* 0x000fe200078ec0ff */
[----:B------:R-:W-:Y:S01]  /*52a0*/  IMAD.U32 R56, R156, 0x10000, RZ ;  /* 0x000100009c387824 */ /* 0x000fe200078e00ff */
[----:B------:R-:W-:-:S02]  /*52b0*/  LOP3.LUT R62, R15, 0xffff0000, RZ, 0xc0, !PT ;  /* 0xffff00000f3e7812 */ /* 0x000fc400078ec0ff */
[----:B------:R-:W-:Y:S01]  /*52c0*/  LOP3.LUT R156, R156, 0xffff0000, RZ, 0xc0, !PT ;  /* 0xffff00009c9c7812 */ /* 0x000fe200078ec0ff */
[----:B------:R-:W-:Y:S01]  /*52d0*/  FMUL.FTZ R66, R57, R64 ;  /* 0x0000004039427220 */ /* 0x000fe20000410000 */
[----:B------:R-:W-:Y:S01]  /*52e0*/  FMUL.FTZ R67, R55, R56 ;  /* 0x0000003837437220 */ /* 0x000fe20000410000 */
[-C--:B------:R-:W-:Y:S01]  /*52f0*/  FMUL.FTZ R65, R57, R62.reuse ;  /* 0x0000003e39417220 */ /* 0x080fe20000410000 */
[----:B------:R-:W-:Y:S01]  /*5300*/  LOP3.LUT R57, R12, 0xffff0000, RZ, 0xc0, !PT ;  /* 0xffff00000c397812 */ /* 0x000fe200078ec0ff */
[----:B------:R-:W-:Y:S01]  /*5310*/  FFMA.FTZ R12, R61, R62, -R66 ;  /* 0x0000003e3d0c7223 */ /* 0x000fe20000010842 */
[----:B------:R-:W-:Y:S01]  /*5320*/  LOP3.LUT R155, R155, 0xffff0000, RZ, 0xc0, !PT ;  /* 0xffff00009b9b7812 */ /* 0x000fe200078ec0ff */
[----:B------:R-:W-:Y:S01]  /*5330*/  FFMA.FTZ R61, R61, R64, R65 ;  /* 0x000000403d3d7223 */ /* 0x000fe20000010041 */
[-C--:B------:R-:W-:Y:S01]  /*5340*/  FMUL.FTZ R65, R55, R63.reuse ;  /* 0x0000003f37417220 */ /* 0x080fe20000410000 */
[----:B------:R-:W-:Y:S02]  /*5350*/  IMAD.U32 R62, R60, 0x10000, RZ ;  /* 0x000100003c3e7824 */ /* 0x000fe400078e00ff */
[----:B------:R-:W-:Y:S01]  /*5360*/  FFMA.FTZ R55, R54, R63, -R67 ;  /* 0x0000003f36377223 */ /* 0x000fe20000010843 */
[----:B------:R-:W-:-:S02]  /*5370*/  IMAD.U32 R60, R15, 0x10000, RZ ;  /* 0x000100000f3c7824 */ /* 0x000fc400078e00ff */
        /* <DEDUP_REMOVED lines=9> */
[----:B------:R-:W-:Y:S02]  /*5410*/  F2FP.BF16.F32.PACK_AB R13, R61, R12 ;  /* 0x0000000c3d0d723e */ /* 0x000fe400000010ff */
[----:B------:R-:W-:-:S02]  /*5420*/  F2FP.BF16.F32.PACK_AB R15, R14, R15 ;  /* 0x0000000f0e0f723e */ /* 0x000fc400000010ff */
[----:B------:R-:W-:Y:S02]  /*5430*/  F2FP.BF16.F32.PACK_AB R14, R56, R55 ;  /* 0x00000037380e723e */ /* 0x000fe400000010ff */
[----:B------:R-:W-:-:S07]  /*5440*/  F2FP.BF16.F32.PACK_AB R12, R57, R54 ;  /* 0x00000036390c723e */ /* 0x000fce00000010ff */
.L_x_1623:
[----:B------:R-:W-:Y:S05]  /*5450*/  BSYNC B2 ;  /* 0x0000000000027941 */ /* 0x000fea0003800000 */
.L_x_1622:
[----:B----4-:R0:W-:Y:S02]  /*5460*/  ST.E.128 desc[UR60][R58.64], R12 ;  /* 0x0000000c3a007985 */ /* 0x0101e4000c101d3c */
.L_x_1621:
[----:B------:R-:W-:Y:S05]  /*5470*/  BSYNC B1 ;  /* 0x0000000000017941 */ /* 0x000fea0003800000 */
.L_x_1620:
        /* <DEDUP_REMOVED lines=11> */
[----:B------:R-:W-:Y:S01]  /*5530*/  SHF.R.U64 R58, R50, 0x10, R51 ;  /* 0x00000010323a7819 */ /* 0x000fe20000001233 */
[----:B----4-:R-:W-:Y:S01]  /*5540*/  IMAD.U32 R50, R14, 0x10000, RZ ;  /* 0x000100000e327824 */ /* 0x010fe200078e00ff */
[----:B------:R-:W-:Y:S02]  /*5550*/  SHF.R.U64 R57, R52, 0x10, R53 ;  /* 0x0000001034397819 */ /* 0x000fe40000001235 */
[----:B------:R-:W-:Y:S02]  /*5560*/  SHF.R.U32.HI R56, RZ, 0x10, R51 ;  /* 0x00000010ff387819 */ /* 0x000fe40000011633 */
[----:B------:R-:W-:Y:S02]  /*5570*/  SHF.R.U32.HI R51, RZ, 0x10, R53 ;  /* 0x00000010ff337819 */ /* 0x000fe40000011635 */
[----:B------:R-:W-:Y:S02]  /*5580*/  PRMT R53, R153, 0x5410, R58 ;  /* 0x0000541099357816 */ /* 0x000fe4000000003a */
[----:B------:R-:W-:-:S02]  /*5590*/  PRMT R58, R154, 0x5410, R57 ;  /* 0x000054109a3a7816 */ /* 0x000fc40000000039 */
[----:B------:R-:W-:Y:S02]  /*55a0*/  PRMT R154, R154, 0x5432, R51 ;  /* 0x000054329a9a7816 */ /* 0x000fe40000000033 */
[----:B------:R-:W-:Y:S02]  /*55b0*/  PRMT R153, R153, 0x5432, R56 ;  /* 0x0000543299997816 */ /* 0x000fe40000000038 */
[----:B------:R-:W-:Y:S01]  /*55c0*/  LOP3.LUT R51, R13, 0xffff0000, RZ, 0xc0, !PT ;  /* 0xffff00000d337812 */ /* 0x000fe200078ec0ff */
[----:B------:R-:W-:Y:S01]  /*55d0*/  IMAD.U32 R59, R154, 0x10000, RZ ;  /* 0x000100009a3b7824 */ /* 0x000fe200078e00ff */
[C---:B------:R-:W-:Y:S01]  /*55e0*/  LOP3.LUT R60, R58.reuse, 0xffff0000, RZ, 0xc0, !PT ;  /* 0xffff00003a3c7812 */ /* 0x040fe200078ec0ff */
[----:B------:R-:W-:Y:S01]  /*55f0*/  IMAD.U32 R57, R153, 0x10000, RZ ;  /* 0x0001000099397824 */ /* 0x000fe200078e00ff */
[----:B------:R-:W-:Y:S01]  /*5600*/  LOP3.LUT R56, R53, 0xffff0000, RZ, 0xc0, !PT ;  /* 0xffff000035387812 */ /* 0x000fe200078ec0ff */
[----:B------:R-:W-:Y:S01]  /*5610*/  IMAD.U32 R58, R58, 0x10000, RZ ;  /* 0x000100003a3a7824 */ /* 0x000fe200078e00ff */
[----:B------:R-:W-:Y:S01]  /*5620*/  LOP3.LUT R52, R14, 0xffff0000, RZ, 0xc0, !PT ;  /* 0xffff00000e347812 */ /* 0x000fe200078ec0ff */
[C---:B------:R-:W-:Y:S01]  /*5630*/  IMAD.U32 R14, R15.reuse, 0x10000, RZ ;  /* 0x000100000f0e7824 */ /* 0x040fe200078e00ff */
[----:B------:R-:W-:Y:S01]  /*5640*/  LOP3.LUT R11, R15, 0xffff0000, RZ, 0xc0, !PT ;  /* 0xffff00000f0b7812 */ /* 0x000fe200078ec0ff */
[----:B------:R-:W-:Y:S01]  /*5650*/  FMUL.FTZ R62, R51, R60 ;  /* 0x0000003c333e7220 */ /* 0x000fe20000410000 */
[----:B------:R-:W-:-:S02]  /*5660*/  IMAD.U32 R15, R13, 0x10000, RZ ;  /* 0x000100000d0f7824 */ /* 0x000fc400078e00ff */
[-C--:B------:R-:W-:Y:S01]  /*5670*/  FMUL.FTZ R51, R51, R56.reuse ;  /* 0x0000003833337220 */ /* 0x080fe20000410000 */
[----:B------:R-:W-:Y:S01]  /*5680*/  LOP3.LUT R154, R154, 0xffff0000, RZ, 0xc0, !PT ;  /* 0xffff00009a9a7812 */ /* 0x000fe200078ec0ff */
[----:B------:R-:W-:Y:S02]  /*5690*/  IMAD.U32 R13, R12, 0x10000, RZ ;  /* 0x000100000c0d7824 */ /* 0x000fe400078e00ff */
[C---:B------:R-:W-:Y:S01]  /*56a0*/  FFMA.FTZ R62, R15.reuse, R56, -R62 ;  /* 0x000000380f3e7223 */ /* 0x040fe2000001083e */
[----:B------:R-:W-:Y:S01]  /*56b0*/  FFMA.FTZ R51, R15, R60, R51 ;  /* 0x0000003c0f337223 */ /* 0x000fe20000010033 */
[C---:B------:R-:W-:Y:S01]  /*56c0*/  FMUL.FTZ R15, R52.reuse, R57 ;  /* 0x00000039340f7220 */ /* 0x040fe20000410000 */
[-C--:B------:R-:W-:Y:S01]  /*56d0*/  FMUL.FTZ R61, R52, R59.reuse ;  /* 0x0000003b343d7220 */ /* 0x080fe20000410000 */
[----:B------:R-:W-:Y:S01]  /*56e0*/  LOP3.LUT R153, R153, 0xffff0000, RZ, 0xc0, !PT ;  /* 0xffff000099997812 */ /* 0x000fe200078ec0ff */
[----:B------:R-:W-:Y:S01]  /*56f0*/  IMAD.U32 R53, R53, 0x10000, RZ ;  /* 0x0001000035357824 */ /* 0x000fe200078e00ff */
[----:B------:R-:W-:Y:S01]  /*5700*/  LOP3.LUT R12, R12, 0xffff0000, RZ, 0xc0, !PT ;  /* 0xffff00000c0c7812 */ /* 0x000fe200078ec0ff */
[C---:B------:R-:W-:Y:S01]  /*5710*/  FFMA.FTZ R52, R50.reuse, R59, R15 ;  /* 0x0000003b32347223 */ /* 0x040fe2000001000f */
[----:B------:R-:W-:Y:S01]  /*5720*/  FFMA.FTZ R61, R50, R57, -R61 ;  /* 0x00000039323d7223 */ /* 0x000fe2000001083d */
[C---:B------:R-:W-:Y:S01]  /*5730*/  FMUL.FTZ R15, R11.reuse, R154 ;  /* 0x0000009a0b0f7220 */ /* 0x040fe20000410000 */
[----:B------:R-:W-:Y:S01]  /*5740*/  FMUL.FTZ R57, R11, R153 ;  /* 0x000000990b397220 */ /* 0x000fe20000410000 */
        /* <DEDUP_REMOVED lines=10> */
.L_x_1627:
[----:B------:R-:W-:Y:S05]  /*57f0*/  BSYNC B2 ;  /* 0x0000000000027941 */ /* 0x000fea0003800000 */
.L_x_1626:
[----:B----4-:R0:W-:Y:S02]  /*5800*/  ST.E.128 desc[UR60][R54.64], R12 ;  /* 0x0000000c36007985 */ /* 0x0101e4000c101d3c */
.L_x_1625:
[----:B------:R-:W-:Y:S05]  /*5810*/  BSYNC B1 ;  /* 0x0000000000017941 */ /* 0x000fea0003800000 */
.L_x_1624:
        /* <DEDUP_REMOVED lines=13> */
[--C-:B------:R-:W-:Y:S02]  /*58f0*/  SHF.R.U64 R54, R48, 0x10, R49.reuse ;  /* 0x0000001030367819 */ /* 0x100fe40000001231 */
[----:B------:R-:W-:Y:S02]  /*5900*/  SHF.R.U32.HI R52, RZ, 0x10, R49 ;  /* 0x00000010ff347819 */ /* 0x000fe40000011631 */
[----:B------:R-:W-:Y:S02]  /*5910*/  SHF.R.U32.HI R11, RZ, 0x10, R47 ;  /* 0x00000010ff0b7819 */ /* 0x000fe4000001162f */
[----:B------:R-:W-:Y:S02]  /*5920*/  PRMT R49, R146, 0x5410, R53 ;  /* 0x0000541092317816 */ /* 0x000fe40000000035 */
[----:B------:R-:W-:-:S02]  /*5930*/  PRMT R54, R147, 0x5410, R54 ;  /* 0x0000541093367816 */ /* 0x000fc40000000036 */
[----:B------:R-:W-:Y:S02]  /*5940*/  PRMT R147, R147, 0x5432, R52 ;  /* 0x0000543293937816 */ /* 0x000fe40000000034 */
[----:B------:R-:W-:Y:S01]  /*5950*/  LOP3.LUT R47, R14, 0xffff0000, RZ, 0xc0, !PT ;  /* 0xffff00000e2f7812 */ /* 0x000fe200078ec0ff */
[----:B------:R-:W-:Y:S01]  /*5960*/  IMAD.U32 R14, R13, 0x10000, RZ ;  /* 0x000100000d0e7824 */ /* 0x000fe200078e00ff */
[----:B------:R-:W-:Y:S01]  /*5970*/  PRMT R146, R146, 0x5432, R11 ;  /* 0x0000543292927816 */ /* 0x000fe2000000000b */
[----:B------:R-:W-:Y:S01]  /*5980*/  IMAD.U32 R56, R147, 0x10000, RZ ;  /* 0x0001000093387824 */ /* 0x000fe200078e00ff */
[----:B------:R-:W-:Y:S01]  /*5990*/  LOP3.LUT R13, R13, 0xffff0000, RZ, 0xc0, !PT ;  /* 0xffff00000d0d7812 */ /* 0x000fe200078ec0ff */
[----:B------:R-:W-:Y:S01]  /*59a0*/  IMAD.U32 R11, R12, 0x10000, RZ ;  /* 0x000100000c0b7824 */ /* 0x000fe200078e00ff */
[----:B------:R-:W-:Y:S01]  /*59b0*/  LOP3.LUT R55, R54, 0xffff0000, RZ, 0xc0, !PT ;  /* 0xffff000036377812 */ /* 0x000fe200078ec0ff */
[----:B------:R-:W-:Y:S01]  /*59c0*/  IMAD.U32 R53, R146, 0x10000, RZ ;  /* 0x0001000092357824 */ /* 0x000fe200078e00ff */
[----:B------:R-:W-:Y:S01]  /*59d0*/  LOP3.LUT R52, R49, 0xffff0000, RZ, 0xc0, !PT ;  /* 0xffff000031347812 */ /* 0x000fe200078ec0ff */
[----:B------:R-:W-:Y:S01]  /*59e0*/  IMAD.U32 R54, R54, 0x10000, RZ ;  /* 0x0001000036367824 */ /* 0x000fe200078e00ff */
[----:B------:R-:W-:Y:S01]  /*59f0*/  LOP3.LUT R48, R15, 0xffff0000, RZ, 0xc0, !PT ;  /* 0xffff00000f307812 */ /* 0x000fe200078ec0ff */
[C---:B------:R-:W-:Y:S01]  /*5a00*/  FMUL.FTZ R57, R13.reuse, R55 ;  /* 0x000000370d397220 */ /* 0x040fe20000410000 */
[----:B------:R-:W-:Y:S01]  /*5a10*/  LOP3.LUT R12, R12, 0xffff0000, RZ, 0xc0, !PT ;  /* 0xffff00000c0c7812 */ /* 0x000fe200078ec0ff */
[----:B------:R-:W-:Y:S01]  /*5a20*/  FMUL.FTZ R58, R13, R52 ;  /* 0x000000340d3a7220 */ /* 0x000fe20000410000 */
        /* <DEDUP_REMOVED lines=11> */
[C---:B------:R-:W-:Y:S01]  /*5ae0*/  FMUL.FTZ R14, R12.reuse, R54 ;  /* 0x000000360c0e7220 */ /* 0x040fe20000410000 */
[-C--:B------:R-:W-:Y:S01]  /*5af0*/  FMUL.FTZ R13, R12, R49.reuse ;  /* 0x000000310c0d7220 */ /* 0x080fe20000410000 */
        /* <DEDUP_REMOVED lines=11> */
.L_x_1631:
[----:B------:R-:W-:Y:S05]  /*5bb0*/  BSYNC B2 ;  /* 0x0000000000027941 */ /* 0x000fea0003800000 */
.L_x_1630:
[----:B----4-:R0:W-:Y:S02]  /*5bc0*/  ST.E.128 desc[UR60][R50.64], R12 ;  /* 0x0000000c32007985 */ /* 0x0101e4000c101d3c */
.L_x_1629:
[----:B------:R-:W-:Y:S05]  /*5bd0*/  BSYNC B1 ;  /* 0x0000000000017941 */ /* 0x000fea0003800000 */
.L_x_1628:
        /* <DEDUP_REMOVED lines=22> */
[----:B------:R-:W-:Y:S02]  /*5d40*/  LOP3.LUT R13, R13, 0xffff0000, RZ, 0xc0, !PT ;  /* 0xffff00000d0d7812 */ /* 0x000fe400078ec0ff */
[C---:B------:R-:W-:Y:S01]  /*5d50*/  LOP3.LUT R51, R50.reuse, 0xffff0000, RZ, 0xc0, !PT ;  /* 0xffff000032337812 */ /* 0x040fe200078ec0ff */
        /* <DEDUP_REMOVED lines=31> */
.L_x_1635:
[----:B------:R-:W-:Y:S05]  /*5f50*/  BSYNC B2 ;  /* 0x0000000000027941 */ /* 0x000fea0003800000 */
.L_x_1634:
[----:B----4-:R0:W-:Y:S02]  /*5f60*/  ST.E.128 desc[UR60][R46.64], R12 ;  /* 0x0000000c2e007985 */ /* 0x0101e4000c101d3c */
.L_x_1633:
[----:B------:R-:W-:Y:S05]  /*5f70*/  BSYNC B1 ;  /* 0x0000000000017941 */ /* 0x000fea0003800000 */
.L_x_1632:
        /* <DEDUP_REMOVED lines=11> */
[----:B------:R-:W-:Y:S01]  /*6030*/  SHF.R.U64 R46, R38, 0x10, R39 ;  /* 0x00000010262e7819 */ /* 0x000fe20000001227 */
[----:B---3--:R-:W-:Y:S01]  /*6040*/  IMAD.U32 R11, R12, 0x10000, RZ ;  /* 0x000100000c0b7824 */ /* 0x008fe200078e00ff */
[----:B------:R-:W-:Y:S02]  /*6050*/  SHF.R.U32.HI R41, RZ, 0x10, R41 ;  /* 0x00000010ff297819 */ /* 0x000fe40000011629 */
[----:B------:R-:W-:Y:S02]  /*6060*/  PRMT R45, R128, 0x5410, R45 ;  /* 0x00005410802d7816 */ /* 0x000fe4000000002d */
[----:B------:R-:W-:Y:S02]  /*6070*/  SHF.R.U32.HI R44, RZ, 0x10, R39 ;  /* 0x00000010ff2c7819 */ /* 0x000fe40000011627 */
[----:B------:R-:W-:-:S02]  /*6080*/  PRMT R40, R121, 0x5410, R46 ;  /* 0x0000541079287816 */ /* 0x000fc4000000002e */
[----:B------:R-:W-:Y:S01]  /*6090*/  LOP3.LUT R38, R14, 0xffff0000, RZ, 0xc0, !PT ;  /* 0xffff00000e267812 */ /* 0x000fe200078ec0ff */
[C---:B------:R-:W-:Y:S01]  /*60a0*/  IMAD.U32 R14, R13.reuse, 0x10000, RZ ;  /* 0x000100000d0e7824 */ /* 0x040fe200078e00ff */
[----:B------:R-:W-:Y:S02]  /*60b0*/  PRMT R128, R128, 0x5432, R41 ;  /* 0x0000543280807816 */ /* 0x000fe40000000029 */
[----:B------:R-:W-:Y:S02]  /*60c0*/  LOP3.LUT R13, R13, 0xffff0000, RZ, 0xc0, !PT ;  /* 0xffff00000d0d7812 */ /* 0x000fe400078ec0ff */
[----:B------:R-:W-:Y:S01]  /*60d0*/  LOP3.LUT R46, R45, 0xffff0000, RZ, 0xc0, !PT ;  /* 0xffff00002d2e7812 */ /* 0x000fe200078ec0ff */
[----:B------:R-:W-:Y:S01]  /*60e0*/  IMAD.U32 R47, R128, 0x10000, RZ ;  /* 0x00010000802f7824 */ /* 0x000fe200078e00ff */
[----:B------:R-:W-:Y:S01]  /*60f0*/  PRMT R121, R121, 0x5432, R44 ;  /* 0x0000543279797816 */ /* 0x000fe2000000002c */
[----:B------:R-:W-:Y:S01]  /*6100*/  IMAD.U32 R45, R45, 0x10000, RZ ;  /* 0x000100002d2d7824 */ /* 0x000fe200078e00ff */
[----:B------:R-:W-:Y:S01]  /*6110*/  LOP3.LUT R41, R40, 0xffff0000, RZ, 0xc0, !PT ;  /* 0xffff000028297812 */ /* 0x000fe200078ec0ff */
[----:B------:R-:W-:Y:S01]  /*6120*/  FMUL.FTZ R49, R13, R46 ;  /* 0x0000002e0d317220 */ /* 0x000fe20000410000 */
[----:B------:R-:W-:Y:S01]  /*6130*/  FMUL.FTZ R48, R38, R47 ;  /* 0x0000002f26307220 */ /* 0x000fe20000410000 */
[----:B------:R-:W-:Y:S01]  /*6140*/  IMAD.U32 R44, R121, 0x10000, RZ ;  /* 0x00010000792c7824 */ /* 0x000fe200078e00ff */
[----:B------:R-:W-:Y:S01]  /*6150*/  LOP3.LUT R39, R15, 0xffff0000, RZ, 0xc0, !PT ;  /* 0xffff00000f277812 */ /* 0x000fe200078ec0ff */
[-C--:B------:R-:W-:Y:S01]  /*6160*/  FMUL.FTZ R13, R13, R41.reuse ;  /* 0x000000290d0d7220 */ /* 0x080fe20000410000 */
[----:B------:R-:W-:Y:S01]  /*6170*/  LOP3.LUT R12, R12, 0xffff0000, RZ, 0xc0, !PT ;  /* 0xffff00000c0c7812 */ /* 0x000fe200078ec0ff */
[----:B------:R-:W-:Y:S01]  /*6180*/  FFMA.FTZ R49, R14, R41, -R49 ;  /* 0x000000290e317223 */ /* 0x000fe20000010831 */
[----:B------:R-:W-:Y:S01]  /*6190*/  FMUL.FTZ R38, R38, R44 ;  /* 0x0000002c26267220 */ /* 0x000fe20000410000 */
[----:B------:R-:W-:Y:S01]  /*61a0*/  FFMA.FTZ R46, R14, R46, R13 ;  /* 0x0000002e0e2e7223 */ /* 0x000fe2000001000d */
[----:B------:R-:W-:Y:S01]  /*61b0*/  LOP3.LUT R128, R128, 0xffff0000, RZ, 0xc0, !PT ;  /* 0xffff000080807812 */ /* 0x000fe200078ec0ff */
[----:B------:R-:W-:Y:S01]  /*61c0*/  IMAD.U32 R40, R40, 0x10000, RZ ;  /* 0x0001000028287824 */ /* 0x000fe200078e00ff */
[----:B------:R-:W-:Y:S01]  /*61d0*/  LOP3.LUT R14, R121, 0xffff0000, RZ, 0xc0, !PT ;  /* 0xffff0000790e7812 */ /* 0x000fe200078ec0ff */
[C---:B------:R-:W-:Y:S01]  /*61e0*/  FFMA.FTZ R48, R33.reuse, R44, -R48 ;  /* 0x0000002c21307223 */ /* 0x040fe20000010830 */
[----:B------:R-:W-:Y:S01]  /*61f0*/  FFMA.FTZ R33, R33, R47, R38 ;  /* 0x0000002f21217223 */ /* 0x000fe20000010026 */
[----:B------:R-:W-:Y:S01]  /*6200*/  FMUL.FTZ R44, R39, R128 ;  /* 0x00000080272c7220 */ /* 0x000fe20000410000 */
[----:B------:R-:W-:Y:S01]  /*6210*/  FMUL.FTZ R38, R12, R45 ;  /* 0x0000002d0c267220 */ /* 0x000fe20000410000 */
[----:B------:R-:W-:-:S02]  /*6220*/  IMAD.U32 R15, R15, 0x10000, RZ ;  /* 0x000100000f0f7824 */ /* 0x000fc400078e00ff */
[----:B------:R-:W-:Y:S01]  /*6230*/  FMUL.FTZ R39, R39, R14 ;  /* 0x0000000e27277220 */ /* 0x000fe20000410000 */
[-C--:B------:R-:W-:Y:S01]  /*6240*/  FMUL.FTZ R12, R12, R40.reuse ;  /* 0x000000280c0c7220 */ /* 0x080fe20000410000 */
[----:B------:R-:W-:Y:S01]  /*6250*/  FFMA.FTZ R38, R11, R40, -R38 ;  /* 0x000000280b267223 */ /* 0x000fe20000010826 */
[C---:B------:R-:W-:Y:S01]  /*6260*/  FFMA.FTZ R44, R15.reuse, R14, -R44 ;  /* 0x0000000e0f2c7223 */ /* 0x040fe2000001082c */
[----:B------:R-:W-:Y:S01]  /*6270*/  FFMA.FTZ R39, R15, R128, R39 ;  /* 0x000000800f277223 */ /* 0x000fe20000010027 */
[----:B------:R-:W-:Y:S01]  /*6280*/  FFMA.FTZ R11, R11, R45, R12 ;  /* 0x0000002d0b0b7223 */ /* 0x000fe2000001000c */
[----:B------:R-:W-:Y:S02]  /*6290*/  F2FP.BF16.F32.PACK_AB R13, R46, R49 ;  /* 0x000000312e0d723e */ /* 0x000fe400000010ff */
[----:B------:R-:W-:Y:S02]  /*62a0*/  F2FP.BF16.F32.PACK_AB R14, R33, R48 ;  /* 0x00000030210e723e */ /* 0x000fe400000010ff */
[----:B------:R-:W-:-:S02]  /*62b0*/  F2FP.BF16.F32.PACK_AB R15, R39, R44 ;  /* 0x0000002c270f723e */ /* 0x000fc400000010ff */
[----:B------:R-:W-:-:S07]  /*62c0*/  F2FP.BF16.F32.PACK_AB R12, R11, R38 ;  /* 0x000000260b0c723e */ /* 0x000fce00000010ff */
.L_x_1639:
[----:B------:R-:W-:Y:S05]  /*62d0*/  BSYNC B2 ;  /* 0x0000000000027941 */ /* 0x000fea0003800000 */
.L_x_1638:
[----:B----4-:R0:W-:Y:S02]  /*62e0*/  ST.E.128 desc[UR60][R42.64], R12 ;  /* 0x0000000c2a007985 */ /* 0x0101e4000c101d3c */
.L_x_1637:
[----:B------:R-:W-:Y:S05]  /*62f0*/  BSYNC B1 ;  /* 0x0000000000017941 */ /* 0x000fea0003800000 */
.L_x_1636:
        /* <DEDUP_REMOVED lines=19> */
[----:B------:R-:W-:Y:S01]  /*6430*/  LOP3.LUT R33, R14, 0xffff0000, RZ, 0xc0, !PT ;  /* 0xffff00000e217812 */ /* 0x000fe200078ec0ff */
[C---:B------:R-:W-:Y:S01]  /*6440*/  IMAD.U32 R14, R13.reuse, 0x10000, RZ ;  /* 0x000100000d0e7824 */ /* 0x040fe200078e00ff */
[----:B------:R-:W-:Y:S01]  /*6450*/  LOP3.LUT R13, R13, 0xffff0000, RZ, 0xc0, !PT ;  /* 0xffff00000d0d7812 */ /* 0x000fe200078ec0ff */
[----:B------:R-:W-:Y:S01]  /*6460*/  IMAD.U32 R42, R120, 0x10000, RZ ;  /* 0x00010000782a7824 */ /* 0x000fe200078e00ff */
        /* <DEDUP_REMOVED lines=31> */
.L_x_1641:
[----:B------:R-:W-:Y:S05]  /*6660*/  BSYNC B1 ;  /* 0x0000000000017941 */ /* 0x000fea0003800000 */
.L_x_1640:
[----:B----4-:R0:W-:Y:S01]  /*6670*/  ST.E.128 desc[UR60][R38.64], R12 ;  /* 0x0000000c26007985 */ /* 0x0101e2000c101d3c */
[----:B------:R-:W-:Y:S05]  /*6680*/  BRA `(.L_x_1619) ;  /* 0x0000004000b47947 */ /* 0x000fea0003800000 */
.L_x_1585:
        /* <DEDUP_REMOVED lines=20> */
[----:B------:R-:W-:Y:S01]  /*67d0*/  CS2R R40, SRZ ;  /* 0x0000000000287805 */ /* 0x000fe2000001ff00 */
[----:B------:R-:W-:Y:S01]  /*67e0*/  IMAD.X R34, R11, 0x1, R103, P0 ;  /* 0x000000010b227824 */ /* 0x000fe200000e0667 */
[----:B------:R-:W-:Y:S02]  /*67f0*/  LEA R56, P0, R33, UR4, 0x1 ;  /* 0x0000000421387c11 */ /* 0x000fe4000f8008ff */
[----:B------:R-:W-:-:S02]  /*6800*/  CS2R R54, SRZ ;  /* 0x0000000000367805 */ /* 0x000fc4000001ff00 */
        /* <DEDUP_REMOVED lines=23> */
.L_x_1643:
[----:B------:R-:W-:Y:S05]  /*6980*/  BSYNC B1 ;  /* 0x0000000000017941 */ /* 0x000fea0003800000 */
.L_x_1642:
        /* <DEDUP_REMOVED lines=47> */
.L_x_1645:
[----:B------:R-:W-:Y:S05]  /*6c80*/  BSYNC B1 ;  /* 0x0000000000017941 */ /* 0x000fea0003800000 */
.L_x_1644:
        /* <DEDUP_REMOVED lines=11> */
[----:B------:R-:W-:Y:S01]  /*6d40*/  PRMT R211, R14, 0x7610, R211 ;  /* 0x000076100ed37816 */ /* 0x000fe200000000d3 */
[----:B------:R-:W-:-:S05]  /*6d50*/  IMAD.MOV.U32 R14, RZ, RZ, R50 ;  /* 0x000000ffff0e7224 */ /* 0x000fca00078e0032 */
[----:B------:R-:W-:Y:S01]  /*6d60*/  PRMT R224, R14, 0x7610, R224 ;  /* 0x000076100ee07816 */ /* 0x000fe200000000e0 */
[----:B------:R-:W-:-:S05]  /*6d70*/  IMAD.MOV.U32 R14, RZ, RZ, R54 ;  /* 0x000000ffff0e7224 */ /* 0x000fca00078e0036 */
[----:B------:R-:W-:Y:S01]  /*6d80*/  PRMT R158, R158, 0x5410, R14 ;  /* 0x000054109e9e7816 */ /* 0x000fe2000000000e */
[----:B------:R-:W-:-:S05]  /*6d90*/  IMAD.MOV.U32 R14, RZ, RZ, R52 ;  /* 0x000000ffff0e7224 */ /* 0x000fca00078e0034 */
[----:B------:R-:W-:Y:S01]  /*6da0*/  PRMT R158, R14, 0x7610, R158 ;  /* 0x000076100e9e7816 */ /* 0x000fe2000000009e */
[----:B-----5:R-:W-:Y:S01]  /*6db0*/  IMAD.MOV.U32 R14, RZ, RZ, R59 ;  /* 0x000000ffff0e7224 */ /* 0x020fe200078e003b */
        /* <DEDUP_REMOVED lines=14> */
[----:B------:R-:W-:Y:S01]  /*6ea0*/  PLOP3.LUT P0, PT, PT, PT, UP0, 0x80, 0x0 ;  /* 0x000000000000781c */ /* 0x000fe20003f0f008 */
[----:B------:R-:W-:Y:S01]  /*6eb0*/  IMAD.MOV.U32 R13, RZ, RZ, R45 ;  /* 0x000000ffff0d7224 */ /* 0x000fe200078e002d */
[----:B------:R-:W-:Y:S01]  /*6ec0*/  PRMT R211, R211, 0x5410, R11 ;  /* 0x00005410d3d37816 */ /* 0x000fe2000000000b */
[----:B------:R-:W-:-:S03]  /*6ed0*/  IMAD.MOV.U32 R11, RZ, RZ, R51 ;  /* 0x000000ffff0b7224 */ /* 0x000fc600078e0033 */
[----:B------:R-:W-:Y:S01]  /*6ee0*/  PRMT R212, R12, 0x5410, R13 ;  /* 0x000054100cd47816 */ /* 0x000fe2000000000d */
[----:B------:R-:W-:Y:S02]  /*6ef0*/  IMAD.MOV.U32 R12, RZ, RZ, R48 ;  /* 0x000000ffff0c7224 */ /* 0x000fe400078e0030 */
[----:B------:R-:W-:-:S03]  /*6f00*/  IMAD.MOV.U32 R13, RZ, RZ, R49 ;  /* 0x000000ffff0d7224 */ /* 0x000fc600078e0031 */
[----:B------:R-:W-:Y:S01]  /*6f10*/  PRMT R226, R11, 0x5410, R12 ;  /* 0x000054100be27816 */ /* 0x000fe2000000000c */
[----:B------:R-:W-:Y:S01]  /*6f20*/  IMAD.MOV.U32 R12, RZ, RZ, R53 ;  /* 0x000000ffff0c7224 */ /* 0x000fe200078e0035 */
[----:B------:R-:W-:Y:S01]  /*6f30*/  PRMT R227, R13, 0x7610, R227 ;  /* 0x000076100de37816 */ /* 0x000fe200000000e3 */
[----:B------:R-:W-:Y:S02]  /*6f40*/  IMAD.MOV.U32 R13, RZ, RZ, R55 ;  /* 0x000000ffff0d7224 */ /* 0x000fe400078e0037 */
[----:B------:R-:W-:-:S03]  /*6f50*/  IMAD.MOV.U32 R11, RZ, RZ, R58 ;  /* 0x000000ffff0b7224 */ /* 0x000fc600078e003a */
[----:B------:R-:W-:Y:S01]  /*6f60*/  PRMT R159, R12, 0x5410, R13 ;  /* 0x000054100c9f7816 */ /* 0x000fe2000000000d */
[----:B------:R-:W-:Y:S01]  /*6f70*/  IMAD.MOV.U32 R13, RZ, RZ, R56 ;  /* 0x000000ffff0d7224 */ /* 0x000fe200078e0038 */
        /* <DEDUP_REMOVED lines=38> */
[----:B------:R-:W-:Y:S06]  /*71e0*/  @!P0 BRA `(.L_x_1646) ;  /* 0x0000000000048947 */ /* 0x000fec0003800000 */
[----:B------:R-:W-:Y:S01]  /*71f0*/  BPT.TRAP 0x1 ;  /* 0x000000040000795c */ /* 0x000fe20000300000 */
.L_x_1646:
[----:B------:R-:W-:Y:S01]  /*7200*/  IMAD R86, R19, 0x8, R18 ;  /* 0x0000000813567824 */ /* 0x000fe200078e0212 */
[----:B------:R-:W-:Y:S01]  /*7210*/  SHF.L.U32 R87, R175, 0x1f, RZ ;  /* 0x0000001faf577819 */ /* 0x000fe200000006ff */
[----:B------:R-:W0:Y:S01]  /*7220*/  LDC R128, c[0x0][0x2f4] ;  /* 0x0000bd00ff807b82 */ /* 0x000e220000000800 */
[----:B------:R-:W-:Y:S02]  /*7230*/  BSSY B1, `(.L_x_1647) ;  /* 0x0000003000017945 */ /* 0x000fe40003800000 */
[----:B------:R-:W1:Y:S02]  /*7240*/  SYNCS.PHASECHK.TRANS64.TRYWAIT P6, [R86+URZ+0x2a890], R87 ;  /* 0x02a89057560075a7 */ /* 0x000e6400080c017f */
[----:B-1----:R-:W-:Y:S05]  /*7250*/  @!P6 BRA `(.L_x_1648) ;  /* 0x00000230003ce947 */ /* 0x002fea0003800000 */
.L_x_2014:
[----:B------:R-:W-:Y:S05]  /*7260*/  BSYNC B1 ;  /* 0x0000000000017941 */ /* 0x000fea0003800000 */
.L_x_1647:
[----:B------:R-:W-:Y:S01]  /*7270*/  UMOV UR4, 0xffffffff ;  /* 0xffffffff00047882 */ /* 0x000fe20000000000 */
[----:B0-----:R-:W-:Y:S02]  /*7280*/  IMAD.IADD R131, R128, 0x1, -R125 ;  /* 0x0000000180837824 */ /* 0x001fe400078e0a7d */
[----:B------:R-:W-:Y:S05]  /*7290*/  BRA.DIV UR4, `(.L_x_1649) ;  /* 0x0000023204407947 */ /* 0x000fea000b800000 */
[----:B------:R0:W2:Y:S04]  /*72a0*/  SHFL.IDX PT, R121, R115, RZ, 0x1c1f ;  /* 0x001c1fff73797589 */ /* 0x0000a800000e0000 */
[----:B------:R0:W3:Y:S02]  /*72b0*/  SHFL.IDX PT, R11, R116, RZ, 0x1c1f ;  /* 0x001c1fff740b7589 */ /* 0x0000e400000e0000 */
.L_x_2018:
        /* <DEDUP_REMOVED lines=21> */
[----:B------:R-:W-:Y:S02]  /*7410*/  IMAD R12, R19, 0x4800, R140 ;  /* 0x00004800130c7824 */ /* 0x000fe400078e028c */
[--C-:B------:R-:W-:Y:S02]  /*7420*/  IMAD R80, R80, 0x2, R18.reuse ;  /* 0x0000000250507824 */ /* 0x100fe400078e0212 */
[----:B------:R-:W-:-:S04]  /*7430*/  IMAD R12, R12, 0x2, R18 ;  /* 0x000000020c0c7824 */ /* 0x000fc800078e0212 */
[----:B------:R-:W3:Y:S04]  /*7440*/  LDS.128 R80, [R80+0x18400] ;  /* 0x0184000050507984 */ /* 0x000ee80000000c00 */
[----:B------:R-:W4:Y:S01]  /*7450*/  LDS.128 R12, [R12+0x18400] ;  /* 0x018400000c0c7984 */ /* 0x000f220000000c00 */
[----:B------:R-:W-:Y:S05]  /*7460*/  @P4 BRA `(.L_x_1655) ;  /* 0x0000000400784947 */ /* 0x000fea0003800000 */
[--C-:B------:R-:W-:Y:S02]  /*7470*/  SHF.R.U64 R40, R40, 0x10, R41.reuse ;  /* 0x0000001028287819 */ /* 0x100fe40000001229 */
[----:B------:R-:W-:Y:S02]  /*7480*/  SHF.R.U32.HI R41, RZ, 0x10, R41 ;  /* 0x00000010ff297819 */ /* 0x000fe40000011629 */
[C---:B------:R-:W-:Y:S02]  /*7490*/  PRMT R40, R155.reuse, 0x5432, R40 ;  /* 0x000054329b287816 */ /* 0x040fe40000000028 */
[----:B------:R-:W-:Y:S02]  /*74a0*/  PRMT R41, R155, 0x5410, R41 ;  /* 0x000054109b297816 */ /* 0x000fe40000000029 */
[----:B------:R-:W-:Y:S02]  /*74b0*/  SHF.R.U32.HI R156, RZ, 0x10, R53 ;  /* 0x00000010ff9c7819 */ /* 0x000fe40000011635 */
[----:B------:R-:W-:-:S02]  /*74c0*/  SHF.R.U64 R42, R42, 0x10, R43 ;  /* 0x000000102a2a7819 */ /* 0x000fc4000000122b */
[----:B------:R-:W-:Y:S02]  /*74d0*/  SHF.R.U32.HI R155, RZ, 0x10, R43 ;  /* 0x00000010ff9b7819 */ /* 0x000fe4000001162b */
[----:B------:R-:W-:Y:S02]  /*74e0*/  SHF.R.U64 R43, R52, 0x10, R53 ;  /* 0x00000010342b7819 */ /* 0x000fe40000001235 */
[--C-:B------:R-:W-:Y:S02]  /*74f0*/  SHF.R.U64 R52, R54, 0x10, R55.reuse ;  /* 0x0000001036347819 */ /* 0x100fe40000001237 */
[----:B------:R-:W-:Y:S01]  /*7500*/  SHF.R.U32.HI R54, RZ, 0x10, R55 ;  /* 0x00000010ff367819 */ /* 0x000fe20000011637 */
[----:B------:R-:W-:Y:S01]  /*7510*/  IMAD.U32 R55, R41, 0x10000, RZ ;  /* 0x0001000029377824 */ /* 0x000fe200078e00ff */
[----:B------:R-:W-:Y:S02]  /*7520*/  PRMT R156, R159, 0x5410, R156 ;  /* 0x000054109f9c7816 */ /* 0x000fe4000000009c */
[----:B------:R-:W-:-:S02]  /*7530*/  PRMT R43, R158, 0x5410, R43 ;  /* 0x000054109e2b7816 */ /* 0x000fc4000000002b */
[----:B------:R-:W-:Y:S01]  /*7540*/  PRMT R52, R158, 0x5432, R52 ;  /* 0x000054329e347816 */ /* 0x000fe20000000034 */
[C---:B------:R-:W-:Y:S01]  /*7550*/  IMAD.U32 R158, R156.reuse, 0x10000, RZ ;  /* 0x000100009c9e7824 */ /* 0x040fe200078e00ff */
[----:B------:R-:W-:Y:S01]  /*7560*/  PRMT R54, R159, 0x5432, R54 ;  /* 0x000054329f367816 */ /* 0x000fe20000000036 */
[----:B---3--:R-:W-:Y:S01]  /*7570*/  IMAD.U32 R159, R81, 0x10000, RZ ;  /* 0x00010000519f7824 */ /* 0x008fe200078e00ff */
[C---:B------:R-:W-:Y:S02]  /*7580*/  PRMT R53, R157.reuse, 0x5432, R42 ;  /* 0x000054329d357816 */ /* 0x040fe4000000002a */
[----:B------:R-:W-:Y:S01]  /*7590*/  PRMT R42, R157, 0x5410, R155 ;  /* 0x000054109d2a7816 */ /* 0x000fe2000000009b */
[----:B----4-:R-:W-:Y:S02]  /*75a0*/  IMAD.U32 R157, R13, 0x10000, RZ ;  /* 0x000100000d9d7824 */ /* 0x010fe400078e00ff */
[----:B------:R-:W-:Y:S01]  /*75b0*/  FMUL.FTZ R155, R159, R158 ;  /* 0x0000009e9f9b7220 */ /* 0x000fe20000410000 */
[----:B------:R-:W-:-:S02]  /*75c0*/  LOP3.LUT R156, R156, 0xffff0000, RZ, 0xc0, !PT ;  /* 0xffff00009c9c7812 */ /* 0x000fc400078ec0ff */
[----:B------:R-:W-:Y:S01]  /*75d0*/  LOP3.LUT R81, R81, 0xffff0000, RZ, 0xc0, !PT ;  /* 0xffff000051517812 */ /* 0x000fe200078ec0ff */
[-C--:B------:R-:W-:Y:S01]  /*75e0*/  FFMA.FTZ R155, R157, R55.reuse, -R155 ;  /* 0x000000379d9b7223 */ /* 0x080fe2000001089b */
[----:B------:R-:W-:Y:S01]  /*75f0*/  FMUL.FTZ R55, R159, R55 ;  /* 0x000000379f377220 */ /* 0x000fe20000410000 */
[----:B------:R-:W-:Y:S01]  /*7600*/  LOP3.LUT R41, R41, 0xffff0000, RZ, 0xc0, !PT ;  /* 0xffff000029297812 */ /* 0x000fe200078ec0ff */
[C---:B------:R-:W-:Y:S01]  /*7610*/  IMAD.U32 R159, R83.reuse, 0x10000, RZ ;  /* 0x00010000539f7824 */ /* 0x040fe200078e00ff */
[----:B------:R-:W-:Y:S01]  /*7620*/  LOP3.LUT R83, R83, 0xffff0000, RZ, 0xc0, !PT ;  /* 0xffff000053537812 */ /* 0x000fe200078ec0ff */
[----:B------:R-:W-:Y:S01]  /*7630*/  FFMA.FTZ R55, R157, R158, R55 ;  /* 0x0000009e9d377223 */ /* 0x000fe20000010037 */
[----:B------:R-:W-:Y:S01]  /*7640*/  LOP3.LUT R157, R13, 0xffff0000, RZ, 0xc0, !PT ;  /* 0xffff00000d9d7812 */ /* 0x000fe200078ec0ff */
[----:B------:R-:W-:Y:S01]  /*7650*/  FMUL.FTZ R13, R81, R156 ;  /* 0x0000009c510d7220 */ /* 0x000fe20000410000 */
[C---:B------:R-:W-:Y:S01]  /*7660*/  IMAD.U32 R158, R54.reuse, 0x10000, RZ ;  /* 0x00010000369e7824 */ /* 0x040fe200078e00ff */
[----:B------:R-:W-:-:S02]  /*7670*/  LOP3.LUT R54, R54, 0xffff0000, RZ, 0xc0, !PT ;  /* 0xffff000036367812 */ /* 0x000fc400078ec0ff */
[-C--:B------:R-:W-:Y:S01]  /*7680*/  FFMA.FTZ R13, R157, R41.reuse, -R13 ;  /* 0x000000299d0d7223 */ /* 0x080fe2000001080d */
[----:B------:R-:W-:Y:S01]  /*7690*/  FMUL.FTZ R41, R81, R41 ;  /* 0x0000002951297220 */ /* 0x000fe20000410000 */
[----:B------:R-:W-:-:S03]  /*76a0*/  FMUL.FTZ R81, R159, R158 ;  /* 0x0000009e9f517220 */ /* 0x000fc60000410000 */
[----:B------:R-:W-:Y:S01]  /*76b0*/  FFMA.FTZ R41, R157, R156, R41 ;  /* 0x0000009c9d297223 */ /* 0x000fe20000010029 */
[C---:B------:R-:W-:Y:S01]  /*76c0*/  IMAD.U32 R157, R15.reuse, 0x10000, RZ ;  /* 0x000100000f9d7824 */ /* 0x040fe200078e00ff */
[----:B------:R-:W-:Y:S01]  /*76d0*/  LOP3.LUT R15, R15, 0xffff0000, RZ, 0xc0, !PT ;  /* 0xffff00000f0f7812 */ /* 0x000fe200078ec0ff */
[C---:B------:R-:W-:Y:S01]  /*76e0*/  IMAD.U32 R156, R42.reuse, 0x10000, RZ ;  /* 0x000100002a9c7824 */ /* 0x040fe200078e00ff */
[----:B------:R-:W-:Y:S02]  /*76f0*/  LOP3.LUT R42, R42, 0xffff0000, RZ, 0xc0, !PT ;  /* 0xffff00002a2a7812 */ /* 0x000fe400078ec0ff */
[----:B------:R-:W-:Y:S01]  /*7700*/  F2FP.BF16.F32.PACK_AB R41, R41, R55 ;  /* 0x000000372929723e */ /* 0x000fe200000010ff */
[-C--:B------:R-:W-:Y:S01]  /*7710*/  FFMA.FTZ R81, R157, R156.reuse, -R81 ;  /* 0x0000009c9d517223 */ /* 0x080fe20000010851 */
[----:B------:R-:W-:Y:S01]  /*7720*/  FMUL.FTZ R156, R159, R156 ;  /* 0x0000009c9f9c7220 */ /* 0x000fe20000410000 */
[----:B------:R-:W-:Y:S01]  /*7730*/  IMAD.U32 R55, R80, 0x10000, RZ ;  /* 0x0001000050377824 */ /* 0x000fe200078e00ff */
[----:B------:R-:W-:-:S02]  /*7740*/  F2FP.BF16.F32.PACK_AB R13, R13, R155 ;  /* 0x0000009b0d0d723e */ /* 0x000fc400000010ff */
        /* <DEDUP_REMOVED lines=12> */
[-C--:B------:R-:W-:Y:S01]  /*7810*/  FMUL.FTZ R55, R55, R81.reuse ;  /* 0x0000005137377220 */ /* 0x080fe20000410000 */
        /* <DEDUP_REMOVED lines=14> */
[C---:B------:R-:W-:Y:S01]  /*7900*/  FMUL.FTZ R80, R81.reuse, R43 ;  /* 0x0000002b51507220 */ /* 0x040fe20000410000 */
[C---:B------:R-:W-:Y:S02]  /*7910*/  IMAD.U32 R40, R14.reuse, 0x10000, RZ ;  /* 0x000100000e287824 */ /* 0x040fe400078e00ff */
[-C--:B------:R-:W-:Y:S01]  /*7920*/  FMUL.FTZ R81, R81, R54.reuse ;  /* 0x0000003651517220 */ /* 0x080fe20000410000 */
[----:B------:R-:W-:Y:S01]  /*7930*/  LOP3.LUT R14, R14, 0xffff0000, RZ, 0xc0, !PT ;  /* 0xffff00000e0e7812 */ /* 0x000fe200078ec0ff */
[----:B------:R-:W-:-:S02]  /*7940*/  FFMA.FTZ R80, R40, R54, -R80 ;  /* 0x0000003628507223 */ /* 0x000fc40000010850 */
[----:B------:R-:W-:Y:S01]  /*7950*/  FFMA.FTZ R81, R40, R43, R81 ;  /* 0x0000002b28517223 */ /* 0x000fe20000010051 */
[----:B------:R-:W-:Y:S02]  /*7960*/  LOP3.LUT R40, R82, 0xffff0000, RZ, 0xc0, !PT ;  /* 0xffff000052287812 */ /* 0x000fe400078ec0ff */
[----:B------:R-:W-:Y:S02]  /*7970*/  F2FP.BF16.F32.PACK_AB R15, R15, R55 ;  /* 0x000000370f0f723e */ /* 0x000fe400000010ff */
[----:B------:R-:W-:Y:S01]  /*7980*/  F2FP.BF16.F32.PACK_AB R12, R12, R83 ;  /* 0x000000530c0c723e */ /* 0x000fe200000010ff */
[CC--:B------:R-:W-:Y:S01]  /*7990*/  FMUL.FTZ R43, R40.reuse, R52.reuse ;  /* 0x00000034282b7220 */ /* 0x0c0fe20000410000 */
[-C--:B------:R-:W-:Y:S01]  /*79a0*/  FMUL.FTZ R40, R40, R53.reuse ;  /* 0x0000003528287220 */ /* 0x080fe20000410000 */
[----:B------:R-:W-:Y:S02]  /*79b0*/  IMAD.MOV.U32 R83, RZ, RZ, R42 ;  /* 0x000000ffff537224 */ /* 0x000fe400078e002a */
        /* <DEDUP_REMOVED lines=9> */
.L_x_1655:
[----:B------:R-:W-:Y:S05]  /*7a50*/  BSYNC B3 ;  /* 0x0000000000037941 */ /* 0x000fea0003800000 */
.L_x_1654:
[----:B------:R-:W-:-:S04]  /*7a60*/  LEA R40, P4, R5, R11, 0x1 ;  /* 0x0000000b05287211 */ /* 0x000fc800078808ff */
[----:B--2---:R-:W-:Y:S02]  /*7a70*/  LEA.HI.X R41, R5, R121, R112, 0x1, P4 ;  /* 0x0000007905297211 */ /* 0x004fe400020f0c70 */
[----:B------:R-:W-:-:S03]  /*7a80*/  ISETP.GE.AND P4, PT, R154, R128, PT ;  /* 0x000000809a00720c */ /* 0x000fc60003f86270 */
[----:B----4-:R2:W-:Y:S10]  /*7a90*/  ST.E.128 desc[UR60][R40.64], R12 ;  /* 0x0000000c28007985 */ /* 0x0105f4000c101d3c */
[----:B--2---:R-:W-:-:S05]  /*7aa0*/  @!P4 IMAD.WIDE R12, R154, 0x2, R120 ;  /* 0x000000029a0cc825 */ /* 0x004fca00078e0278 */
[----:B---3--:R3:W-:Y:S02]  /*7ab0*/  @!P4 ST.E.128 desc[UR60][R12.64], R80 ;  /* 0x000000500c00c985 */ /* 0x0087e4000c101d3c */
.L_x_1653:
[----:B------:R-:W-:Y:S05]  /*7ac0*/  BSYNC B2 ;  /* 0x0000000000027941 */ /* 0x000fea0003800000 */
.L_x_1652:
[----:B------:R-:W-:Y:S01]  /*7ad0*/  ISETP.NE.AND P4, PT, R21, RZ, PT ;  /* 0x000000ff1500720c */ /* 0x000fe20003f85270 */
[----:B------:R-:W-:-:S12]  /*7ae0*/  BSSY B2, `(.L_x_1656) ;  /* 0x000007c000027945 */ /* 0x000fd80003800000 */
[----:B------:R-:W-:Y:S05]  /*7af0*/  @!P4 BRA `(.L_x_1657) ;  /* 0x0000000400e8c947 */ /* 0x000fea0003800000 */
[----:B---3--:R-:W-:Y:S01]  /*7b00*/  SEL R12, R125, R131, !P2 ;  /* 0x000000837d0c7207 */ /* 0x008fe20005000000 */
[----:B------:R-:W-:Y:S01]  /*7b10*/  BSSY B3, `(.L_x_1658) ;  /* 0x0000075000037945 */ /* 0x000fe20003800000 */
[----:B------:R-:W-:Y:S02]  /*7b20*/  ISETP.GE.AND P6, PT, R168, R124, PT ;  /* 0x0000007ca800720c */ /* 0x000fe40003fc6270 */
[----:B------:R-:W-:Y:S02]  /*7b30*/  SHF.R.S32.HI R13, RZ, 0x1f, R12 ;  /* 0x0000001fff0d7819 */ /* 0x000fe4000001140c */
[C---:B------:R-:W-:Y:S02]  /*7b40*/  LEA R52, P4, R6.reuse, R11, 0x1 ;  /* 0x0000000b06347211 */ /* 0x040fe400078808ff */
[----:B------:R-:W-:Y:S02]  /*7b50*/  LEA.HI R13, R13, R12, RZ, 0x4 ;  /* 0x0000000c0d0d7211 */ /* 0x000fe400078f20ff */
[----:B--2---:R-:W-:-:S02]  /*7b60*/  LEA.HI.X R53, R6, R121, R111, 0x1, P4 ;  /* 0x0000007906357211 */ /* 0x004fc400020f0c6f */
        /* <DEDUP_REMOVED lines=8> */
[----:B------:R-:W-:-:S05]  /*7bf0*/  LOP3.LUT R12, R12, R185, RZ, 0x3c, !PT ;  /* 0x000000b90c0c7212 */ /* 0x000fca00078e3cff */
[----:B------:R-:W-:Y:S02]  /*7c00*/  IMAD.IADD R13, R13, 0x1, R12 ;  /* 0x000000010d0d7824 */ /* 0x000fe400078e020c */
[C---:B------:R-:W-:Y:S02]  /*7c10*/  IMAD R12, R19.reuse, 0x4800, R139 ;  /* 0x00004800130c7824 */ /* 0x040fe400078e028b */
[----:B------:R-:W-:Y:S02]  /*7c20*/  IMAD R40, R19, 0x4800, R13 ;  /* 0x0000480013287824 */ /* 0x000fe400078e020d */
[--C-:B------:R-:W-:Y:S02]  /*7c30*/  IMAD R12, R12, 0x2, R18.reuse ;  /* 0x000000020c0c7824 */ /* 0x100fe400078e0212 */
[----:B------:R-:W-:-:S04]  /*7c40*/  IMAD R40, R40, 0x2, R18 ;  /* 0x0000000228287824 */ /* 0x000fc800078e0212 */
[----:B------:R-:W2:Y:S04]  /*7c50*/  LDS.128 R12, [R12+0x18400] ;  /* 0x018400000c0c7984 */ /* 0x000ea80000000c00 */
[----:B------:R-:W3:Y:S01]  /*7c60*/  LDS.128 R40, [R40+0x18400] ;  /* 0x0184000028287984 */ /* 0x000ee20000000c00 */
[----:B------:R-:W-:Y:S05]  /*7c70*/  @P6 BRA `(.L_x_1659) ;  /* 0x0000000400786947 */ /* 0x000fea0003800000 */
[----:B------:R-:W-:Y:S01]  /*7c80*/  SHF.R.U32.HI R55, RZ, 0x10, R49 ;  /* 0x00000010ff377819 */ /* 0x000fe20000011631 */
[----:B---3--:R-:W-:Y:S01]  /*7c90*/  IMAD.U32 R154, R41, 0x10000, RZ ;  /* 0x00010000299a7824 */ /* 0x008fe200078e00ff */
[----:B------:R-:W-:Y:S01]  /*7ca0*/  SHF.R.U32.HI R80, RZ, 0x10, R37 ;  /* 0x00000010ff507819 */ /* 0x000fe20000011625 */
[----:B--2---:R-:W-:Y:S01]  /*7cb0*/  IMAD.U32 R81, R13, 0x10000, RZ ;  /* 0x000100000d517824 */ /* 0x004fe200078e00ff */
[----:B------:R-:W-:Y:S02]  /*7cc0*/  PRMT R55, R227, 0x5410, R55 ;  /* 0x00005410e3377816 */ /* 0x000fe40000000037 */
[----:B------:R-:W-:Y:S02]  /*7cd0*/  PRMT R80, R229, 0x5432, R80 ;  /* 0x00005432e5507816 */ /* 0x000fe40000000050 */
[----:B------:R-:W-:Y:S01]  /*7ce0*/  LOP3.LUT R41, R41, 0xffff0000, RZ, 0xc0, !PT ;  /* 0xffff000029297812 */ /* 0x000fe200078ec0ff */
[----:B------:R-:W-:Y:S01]  /*7cf0*/  IMAD.U32 R83, R55, 0x10000, RZ ;  /* 0x0001000037537824 */ /* 0x000fe200078e00ff */
[----:B------:R-:W-:Y:S01]  /*7d00*/  LOP3.LUT R13, R13, 0xffff0000, RZ, 0xc0, !PT ;  /* 0xffff00000d0d7812 */ /* 0x000fe200078ec0ff */
[----:B------:R-:W-:Y:S01]  /*7d10*/  IMAD.U32 R82, R80, 0x10000, RZ ;  /* 0x0001000050527824 */ /* 0x000fe200078e00ff */
[----:B------:R-:W-:Y:S01]  /*7d20*/  SHF.R.U64 R36, R36, 0x10, R37 ;  /* 0x0000001024247819 */ /* 0x000fe20000001225 */
[----:B------:R-:W-:Y:S01]  /*7d30*/  FMUL.FTZ R155, R154, R83 ;  /* 0x000000539a9b7220 */ /* 0x000fe20000410000 */
[----:B------:R-:W-:Y:S01]  /*7d40*/  SHF.R.U64 R48, R48, 0x10, R49 ;  /* 0x0000001030307819 */ /* 0x000fe20000001231 */
[-C--:B------:R-:W-:Y:S01]  /*7d50*/  FMUL.FTZ R154, R154, R82.reuse ;  /* 0x000000529a9a7220 */ /* 0x080fe20000410000 */
[----:B------:R-:W-:Y:S01]  /*7d60*/  SHF.R.U64 R50, R50, 0x10, R51 ;  /* 0x0000001032327819 */ /* 0x000fe20000001233 */
[----:B------:R-:W-:Y:S01]  /*7d70*/  FFMA.FTZ R82, R81, R82, -R155 ;  /* 0x0000005251527223 */ /* 0x000fe2000001089b */
[----:B------:R-:W-:-:S02]  /*7d80*/  IMAD.U32 R155, R43, 0x10000, RZ ;  /* 0x000100002b9b7824 */ /* 0x000fc400078e00ff */
[----:B------:R-:W-:Y:S01]  /*7d90*/  FFMA.FTZ R81, R81, R83, R154 ;  /* 0x0000005351517223 */ /* 0x000fe2000001009a */
[----:B------:R-:W-:Y:S02]  /*7da0*/  LOP3.LUT R83, R80, 0xffff0000, RZ, 0xc0, !PT ;  /* 0xffff000050537812 */ /* 0x000fe400078ec0ff */
[----:B------:R-:W-:Y:S02]  /*7db0*/  LOP3.LUT R80, R55, 0xffff0000, RZ, 0xc0, !PT ;  /* 0xffff000037507812 */ /* 0x000fe400078ec0ff */
[----:B------:R-:W-:Y:S02]  /*7dc0*/  LOP3.LUT R43, R43, 0xffff0000, RZ, 0xc0, !PT ;  /* 0xffff00002b2b7812 */ /* 0x000fe400078ec0ff */
[----:B------:R-:W-:Y:S01]  /*7dd0*/  SHF.R.U64 R38, R38, 0x10, R39 ;  /* 0x0000001026267819 */ /* 0x000fe20000001227 */
[C---:B------:R-:W-:Y:S01]  /*7de0*/  FMUL.FTZ R55, R41.reuse, R80 ;  /* 0x0000005029377220 */ /* 0x040fe20000410000 */
[----:B------:R-:W-:Y:S01]  /*7df0*/  FMUL.FTZ R41, R41, R83 ;  /* 0x0000005329297220 */ /* 0x000fe20000410000 */
[----:B------:R-:W-:-:S02]  /*7e00*/  PRMT R50, R224, 0x5410, R50 ;  /* 0x00005410e0327816 */ /* 0x000fc40000000032 */
[C---:B------:R-:W-:Y:S01]  /*7e10*/  FFMA.FTZ R55, R13.reuse, R83, -R55 ;  /* 0x000000530d377223 */ /* 0x040fe20000010837 */
[----:B------:R-:W-:Y:S01]  /*7e20*/  FFMA.FTZ R13, R13, R80, R41 ;  /* 0x000000500d0d7223 */ /* 0x000fe20000010029 */
[----:B------:R-:W-:Y:S01]  /*7e30*/  SHF.R.U32.HI R41, RZ, 0x10, R51 ;  /* 0x00000010ff297819 */ /* 0x000fe20000011633 */
[C---:B------:R-:W-:Y:S01]  /*7e40*/  IMAD.U32 R83, R15.reuse, 0x10000, RZ ;  /* 0x000100000f537824 */ /* 0x040fe200078e00ff */
[----:B------:R-:W-:Y:S02]  /*7e50*/  SHF.R.U32.HI R80, RZ, 0x10, R39 ;  /* 0x00000010ff507819 */ /* 0x000fe40000011627 */
[----:B------:R-:W-:Y:S02]  /*7e60*/  PRMT R41, R226, 0x5410, R41 ;  /* 0x00005410e2297816 */ /* 0x000fe40000000029 */
[----:B------:R-:W-:Y:S02]  /*7e70*/  PRMT R80, R228, 0x5432, R80 ;  /* 0x00005432e4507816 */ /* 0x000fe40000000050 */
[----:B------:R-:W-:Y:S01]  /*7e80*/  LOP3.LUT R15, R15, 0xffff0000, RZ, 0xc0, !PT ;  /* 0xffff00000f0f7812 */ /* 0x000fe200078ec0ff */
[C---:B------:R-:W-:Y:S01]  /*7e90*/  IMAD.U32 R154, R41.reuse, 0x10000, RZ ;  /* 0x00010000299a7824 */ /* 0x040fe200078e00ff */
[----:B------:R-:W-:Y:S01]  /*7ea0*/  LOP3.LUT R41, R41, 0xffff0000, RZ, 0xc0, !PT ;  /* 0xffff000029297812 */ /* 0x000fe200078ec0ff */
[C---:B------:R-:W-:Y:S01]  /*7eb0*/  IMAD.U32 R156, R80.reuse, 0x10000, RZ ;  /* 0x00010000509c7824 */ /* 0x040fe200078e00ff */
[----:B------:R-:W-:Y:S01]  /*7ec0*/  LOP3.LUT R37, R80, 0xffff0000, RZ, 0xc0, !PT ;  /* 0xffff000050257812 */ /* 0x000fe200078ec0ff */
[----:B------:R-:W-:Y:S01]  /*7ed0*/  FMUL.FTZ R157, R155, R154 ;  /* 0x0000009a9b9d7220 */ /* 0x000fe20000410000 */
[----:B------:R-:W-:Y:S01]  /*7ee0*/  LOP3.LUT R39, R12, 0xffff0000, RZ, 0xc0, !PT ;  /* 0xffff00000c277812 */ /* 0x000fe200078ec0ff */
[----:B------:R-:W-:Y:S01]  /*7ef0*/  FMUL.FTZ R49, R43, R41 ;  /* 0x000000292b317220 */ /* 0x000fe20000410000 */
[-C--:B------:R-:W-:Y:S01]  /*7f00*/  FMUL.FTZ R155, R155, R156.reuse ;  /* 0x0000009c9b9b7220 */ /* 0x080fe20000410000 */
[-C--:B------:R-:W-:Y:S01]  /*7f10*/  FMUL.FTZ R43, R43, R37.reuse ;  /* 0x000000252b2b7220 */ /* 0x080fe20000410000 */
[----:B------:R-:W-:Y:S01]  /*7f20*/  FFMA.FTZ R156, R83, R156, -R157 ;  /* 0x0000009c539c7223 */ /* 0x000fe2000001089d */
[----:B------:R-:W-:Y:S01]  /*7f30*/  FFMA.FTZ R37, R15, R37, -R49 ;  /* 0x000000250f257223 */ /* 0x000fe20000010831 */
[----:B------:R-:W-:Y:S01]  /*7f40*/  FFMA.FTZ R155, R83, R154, R155 ;  /* 0x0000009a539b7223 */ /* 0x000fe2000001009b */
[----:B------:R-:W-:Y:S01]  /*7f50*/  FFMA.FTZ R15, R15, R41, R43 ;  /* 0x000000290f0f7223 */ /* 0x000fe2000001002b */
[----:B------:R-:W-:Y:S01]  /*7f60*/  PRMT R41, R227, 0x5432, R36 ;  /* 0x00005432e3297816 */ /* 0x000fe20000000024 */
[----:B------:R-:W-:Y:S01]  /*7f70*/  IMAD.U32 R83, R40, 0x10000, RZ ;  /* 0x0001000028537824 */ /* 0x000fe200078e00ff */
[----:B------:R-:W-:Y:S01]  /*7f80*/  PRMT R36, R226, 0x5432, R48 ;  /* 0x00005432e2247816 */ /* 0x000fe20000000030 */
[----:B------:R-:W-:Y:S01]  /*7f90*/  IMAD.U32 R43, R12, 0x10000, RZ ;  /* 0x000100000c2b7824 */ /* 0x000fe200078e00ff */
[----:B------:R-:W-:Y:S01]  /*7fa0*/  LOP3.LUT R40, R40, 0xffff0000, RZ, 0xc0, !PT ;  /* 0xffff000028287812 */ /* 0x000fe200078ec0ff */
[C---:B------:R-:W-:Y:S01]  /*7fb0*/  IMAD.U32 R49, R41.reuse, 0x10000, RZ ;  /* 0x0001000029317824 */ /* 0x040fe200078e00ff */
[----:B------:R-:W-:Y:S01]  /*7fc0*/  LOP3.LUT R41, R41, 0xffff0000, RZ, 0xc0, !PT ;  /* 0xffff000029297812 */ /* 0x000fe200078ec0ff */
[C---:B------:R-:W-:Y:S01]  /*7fd0*/  IMAD.U32 R48, R36.reuse, 0x10000, RZ ;  /* 0x0001000024307824 */ /* 0x040fe200078e00ff */
[----:B------:R-:W-:-:S02]  /*7fe0*/  LOP3.LUT R36, R36, 0xffff0000, RZ, 0xc0, !PT ;  /* 0xffff000024247812 */ /* 0x000fc400078ec0ff */
[----:B------:R-:W-:Y:S01]  /*7ff0*/  PRMT R38, R224, 0x5432, R38 ;  /* 0x00005432e0267816 */ /* 0x000fe20000000026 */
        /* <DEDUP_REMOVED lines=8> */
[C---:B------:R-:W-:Y:S01]  /*8080*/  IMAD.U32 R48, R42.reuse, 0x10000, RZ ;  /* 0x000100002a307824 */ /* 0x040fe200078e00ff */
[----:B------:R-:W-:Y:S01]  /*8090*/  LOP3.LUT R42, R42, 0xffff0000, RZ, 0xc0, !PT ;  /* 0xffff00002a2a7812 */ /* 0x000fe200078ec0ff */
[C---:B------:R-:W-:Y:S01]  /*80a0*/  IMAD.U32 R40, R50.reuse, 0x10000, RZ ;  /* 0x0001000032287824 */ /* 0x040fe200078e00ff */
[----:B------:R-:W-:Y:S01]  /*80b0*/  LOP3.LUT R50, R50, 0xffff0000, RZ, 0xc0, !PT ;  /* 0xffff000032327812 */ /* 0x000fe200078ec0ff */
[C---:B------:R-:W-:Y:S01]  /*80c0*/  IMAD.U32 R41, R38.reuse, 0x10000, RZ ;  /* 0x0001000026297824 */ /* 0x040fe200078e00ff */
[----:B------:R-:W-:Y:S01]  /*80d0*/  LOP3.LUT R38, R38, 0xffff0000, RZ, 0xc0, !PT ;  /* 0xffff000026267812 */ /* 0x000fe200078ec0ff */
[----:B------:R-:W-:Y:S01]  /*80e0*/  FMUL.FTZ R43, R48, R40 ;  /* 0x00000028302b7220 */ /* 0x000fe20000410000 */
[----:B------:R-:W-:-:S02]  /*80f0*/  IMAD.U32 R39, R14, 0x10000, RZ ;  /* 0x000100000e277824 */ /* 0x000fc400078e00ff */
[-C--:B------:R-:W-:Y:S01]  /*8100*/  FMUL.FTZ R48, R48, R41.reuse ;  /* 0x0000002930307220 */ /* 0x080fe20000410000 */
[----:B------:R-:W-:Y:S01]  /*8110*/  LOP3.LUT R14, R14, 0xffff0000, RZ, 0xc0, !PT ;  /* 0xffff00000e0e7812 */ /* 0x000fe200078ec0ff */
[C---:B------:R-:W-:Y:S02]  /*8120*/  FFMA.FTZ R43, R39.reuse, R41, -R43 ;  /* 0x00000029272b7223 */ /* 0x040fe4000001082b */
[----:B------:R-:W-:Y:S01]  /*8130*/  FFMA.FTZ R48, R39, R40, R48 ;  /* 0x0000002827307223 */ /* 0x000fe20000010030 */
[C---:B------:R-:W-:Y:S01]  /*8140*/  FMUL.FTZ R39, R42.reuse, R50 ;  /* 0x000000322a277220 */ /* 0x040fe20000410000 */
[----:B------:R-:W-:Y:S01]  /*8150*/  FMUL.FTZ R42, R42, R38 ;  /* 0x000000262a2a7220 */ /* 0x000fe20000410000 */
[----:B------:R-:W-:Y:S02]  /*8160*/  F2FP.BF16.F32.PACK_AB R55, R55, R82 ;  /* 0x000000523737723e */ /* 0x000fe400000010ff */
[C---:B------:R-:W-:Y:S01]  /*8170*/  FFMA.FTZ R39, R14.reuse, R38, -R39 ;  /* 0x000000260e277223 */ /* 0x040fe20000010827 */
[----:B------:R-:W-:Y:S01]  /*8180*/  FFMA.FTZ R42, R14, R50, R42 ;  /* 0x000000320e2a7223 */ /* 0x000fe2000001002a */
[----:B------:R-:W-:-:S02]  /*8190*/  F2FP.BF16.F32.PACK_AB R37, R37, R156 ;  /* 0x0000009c2525723e */ /* 0x000fc400000010ff */
        /* <DEDUP_REMOVED lines=11> */
[----:B------:R-:W-:-:S07]  /*8250*/  IMAD.MOV.U32 R14, RZ, RZ, R39 ;  /* 0x000000ffff0e7224 */ /* 0x000fce00078e0027 */
.L_x_1659:
[----:B------:R-:W-:Y:S05]  /*8260*/  BSYNC B3 ;  /* 0x0000000000037941 */ /* 0x000fea0003800000 */
.L_x_1658:
[----:B------:R-:W-:Y:S01]  /*8270*/  @!P4 IMAD.WIDE R36, R54, 0x2, R120 ;  /* 0x000000023624c825 */ /* 0x000fe200078e0278 */
[----:B--2---:R4:W-:Y:S04]  /*8280*/  ST.E.128 desc[UR60][R52.64], R12 ;  /* 0x0000000c34007985 */ /* 0x0049e8000c101d3c */
[----:B---3--:R4:W-:Y:S02]  /*8290*/  @!P4 ST.E.128 desc[UR60][R36.64], R40 ;  /* 0x000000282400c985 */ /* 0x0089e4000c101d3c */
.L_x_1657:
[----:B------:R-:W-:Y:S05]  /*82a0*/  BSYNC B2 ;  /* 0x0000000000027941 */ /* 0x000fea0003800000 */
.L_x_1656:
        /* <DEDUP_REMOVED lines=22> */
[----:B------:R-:W-:Y:S02]  /*8410*/  IMAD R36, R36, 0x2, R18 ;  /* 0x0000000224247824 */ /* 0x000fe400078e0212 */
[----:B------:R-:W-:-:S02]  /*8420*/  @!P4 IMAD.WIDE R120, R12, 0x2, R120 ;  /* 0x000000020c78c825 */ /* 0x000fc400078e0278 */
[----:B------:R-:W2:Y:S04]  /*8430*/  LDS.128 R12, [R13+0x18400] ;  /* 0x018400000d0c7984 */ /* 0x000ea80000000c00 */
[----:B------:R-:W3:Y:S01]  /*8440*/  LDS.128 R36, [R36+0x18400] ;  /* 0x0184000024247984 */ /* 0x000ee20000000c00 */
[----:B------:R-:W-:Y:S05]  /*8450*/  @P6 BRA `(.L_x_1661) ;  /* 0x0000000400706947 */ /* 0x000fea0003800000 */
[--C-:B------:R-:W-:Y:S01]  /*8460*/  SHF.R.U64 R11, R32, 0x10, R33.reuse ;  /* 0x00000010200b7819 */ /* 0x100fe20000001221 */
[----:B--2---:R-:W-:Y:S01]  /*8470*/  IMAD.U32 R43, R13, 0x10000, RZ ;  /* 0x000100000d2b7824 */ /* 0x004fe200078e00ff */
[----:B------:R-:W-:Y:S01]  /*8480*/  SHF.R.U32.HI R32, RZ, 0x10, R33 ;  /* 0x00000010ff207819 */ /* 0x000fe20000011621 */
[----:B---3--:R-:W-:Y:S01]  /*8490*/  IMAD.U32 R51, R39, 0x10000, RZ ;  /* 0x0001000027337824 */ /* 0x008fe200078e00ff */
[----:B------:R-:W-:Y:S01]  /*84a0*/  SHF.R.U64 R33, R34, 0x10, R35 ;  /* 0x0000001022217819 */ /* 0x000fe20000001223 */
[----:B------:R-:W-:Y:S01]  /*84b0*/  IMAD.U32 R50, R15, 0x10000, RZ ;  /* 0x000100000f327824 */ /* 0x000fe200078e00ff */
[--C-:B------:R-:W-:Y:S01]  /*84c0*/  SHF.R.U64 R34, R44, 0x10, R45.reuse ;  /* 0x000000102c227819 */ /* 0x100fe2000000122d */
[----:B------:R-:W-:Y:S01]  /*84d0*/  IMAD.U32 R52, R38, 0x10000, RZ ;  /* 0x0001000026347824 */ /* 0x000fe200078e00ff */
[----:B------:R-:W-:Y:S01]  /*84e0*/  SHF.R.U32.HI R44, RZ, 0x10, R45 ;  /* 0x00000010ff2c7819 */ /* 0x000fe2000001162d */
[----:B------:R-:W-:Y:S01]  /*84f0*/  IMAD.U32 R49, R14, 0x10000, RZ ;  /* 0x000100000e317824 */ /* 0x000fe200078e00ff */
[----:B------:R-:W-:-:S02]  /*8500*/  SHF.R.U64 R42, R46, 0x10, R47 ;  /* 0x000000102e2a7819 */ /* 0x000fc4000000122f */
[----:B------:R-:W-:Y:S02]  /*8510*/  PRMT R44, R212, 0x5432, R44 ;  /* 0x00005432d42c7816 */ /* 0x000fe4000000002c */
[----:B------:R-:W-:Y:S01]  /*8520*/  SHF.R.U32.HI R46, RZ, 0x10, R47 ;  /* 0x00000010ff2e7819 */ /* 0x000fe2000001162f */
[C---:B------:R-:W-:Y:S01]  /*8530*/  IMAD.U32 R47, R37.reuse, 0x10000, RZ ;  /* 0x00010000252f7824 */ /* 0x040fe200078e00ff */
[----:B------:R-:W-:Y:S01]  /*8540*/  PRMT R32, R210, 0x5432, R32 ;  /* 0x00005432d2207816 */ /* 0x000fe20000000020 */
[----:B------:R-:W-:Y:S01]  /*8550*/  IMAD.U32 R53, R44, 0x10000, RZ ;  /* 0x000100002c357824 */ /* 0x000fe200078e00ff */
[----:B------:R-:W-:Y:S01]  /*8560*/  LOP3.LUT R48, R37, 0xffff0000, RZ, 0xc0, !PT ;  /* 0xffff000025307812 */ /* 0x000fe200078ec0ff */
[----:B------:R-:W-:Y:S01]  /*8570*/  IMAD.U32 R37, R36, 0x10000, RZ ;  /* 0x0001000024257824 */ /* 0x000fe200078e00ff */
[----:B------:R-:W-:Y:S01]  /*8580*/  PRMT R55, R211, 0x5410, R42 ;  /* 0x00005410d3377816 */ /* 0x000fe2000000002a */
[----:B------:R-:W-:Y:S01]  /*8590*/  IMAD.U32 R54, R32, 0x10000, RZ ;  /* 0x0001000020367824 */ /* 0x000fe200078e00ff */
[----:B------:R-:W-:Y:S01]  /*85a0*/  LOP3.LUT R44, R44, 0xffff0000, RZ, 0xc0, !PT ;  /* 0xffff00002c2c7812 */ /* 0x000fe200078ec0ff */
[CC--:B------:R-:W-:Y:S01]  /*85b0*/  FMUL.FTZ R42, R47.reuse, R53.reuse ;  /* 0x000000352f2a7220 */ /* 0x0c0fe20000410000 */
[----:B------:R-:W-:Y:S01]  /*85c0*/  SHF.R.U32.HI R35, RZ, 0x10, R35 ;  /* 0x00000010ff237819 */ /* 0x000fe20000011623 */
[-C--:B------:R-:W-:Y:S01]  /*85d0*/  FMUL.FTZ R47, R47, R54.reuse ;  /* 0x000000362f2f7220 */ /* 0x080fe20000410000 */
[----:B------:R-:W-:Y:S01]  /*85e0*/  PRMT R46, R211, 0x5432, R46 ;  /* 0x00005432d32e7816 */ /* 0x000fe2000000002e */
[----:B------:R-:W-:Y:S01]  /*85f0*/  FFMA.FTZ R42, R43, R54, -R42 ;  /* 0x000000362b2a7223 */ /* 0x000fe2000001082a */
[----:B------:R-:W-:Y:S01]  /*8600*/  LOP3.LUT R32, R32, 0xffff0000, RZ, 0xc0, !PT ;  /* 0xffff000020207812 */ /* 0x000fe200078ec0ff */
[----:B------:R-:W-:Y:S01]  /*8610*/  FMUL.FTZ R80, R48, R44 ;  /* 0x0000002c30507220 */ /* 0x000fe20000410000 */
[----:B------:R-:W-:Y:S01]  /*8620*/  LOP3.LUT R45, R13, 0xffff0000, RZ, 0xc0, !PT ;  /* 0xffff00000d2d7812 */ /* 0x000fe200078ec0ff */
[----:B------:R-:W-:Y:S01]  /*8630*/  IMAD.U32 R54, R46, 0x10000, RZ ;  /* 0x000100002e367824 */ /* 0x000fe200078e00ff */
[----:B------:R-:W-:Y:S01]  /*8640*/  PRMT R35, R204, 0x5432, R35 ;  /* 0x00005432cc237816 */ /* 0x000fe20000000023 */
[-C--:B------:R-:W-:Y:S01]  /*8650*/  FMUL.FTZ R48, R48, R32.reuse ;  /* 0x0000002030307220 */ /* 0x080fe20000410000 */
[----:B------:R-:W-:Y:S01]  /*8660*/  LOP3.LUT R39, R39, 0xffff0000, RZ, 0xc0, !PT ;  /* 0xffff000027277812 */ /* 0x000fe200078ec0ff */
[----:B------:R-:W-:Y:S01]  /*8670*/  FFMA.FTZ R47, R43, R53, R47 ;  /* 0x000000352b2f7223 */ /* 0x000fe2000001002f */
[----:B------:R-:W-:Y:S01]  /*8680*/  LOP3.LUT R46, R46, 0xffff0000, RZ, 0xc0, !PT ;  /* 0xffff00002e2e7812 */ /* 0x000fe200078ec0ff */
[----:B------:R-:W-:Y:S01]  /*8690*/  FFMA.FTZ R80, R45, R32, -R80 ;  /* 0x000000202d507223 */ /* 0x000fe20000010850 */
[----:B------:R-:W-:Y:S01]  /*86a0*/  PRMT R34, R212, 0x5410, R34 ;  /* 0x00005410d4227816 */ /* 0x000fe20000000022 */
[----:B------:R-:W-:Y:S01]  /*86b0*/  IMAD.U32 R43, R35, 0x10000, RZ ;  /* 0x00010000232b7824 */ /* 0x000fe200078e00ff */
[----:B------:R-:W-:Y:S01]  /*86c0*/  PRMT R11, R210, 0x5410, R11 ;  /* 0x00005410d20b7816 */ /* 0x000fe2000000000b */
[----:B------:R-:W-:Y:S01]  /*86d0*/  FMUL.FTZ R32, R51, R54 ;  /* 0x0000003633207220 */ /* 0x000fe20000410000 */
[----:B------:R-:W-:Y:S01]  /*86e0*/  LOP3.LUT R15, R15, 0xffff0000, RZ, 0xc0, !PT ;  /* 0xffff00000f0f7812 */ /* 0x000fe200078ec0ff */
[----:B------:R-:W-:Y:S01]  /*86f0*/  FFMA.FTZ R48, R45, R44, R48 ;  /* 0x0000002c2d307223 */ /* 0x000fe20000010030 */
[----:B------:R-:W-:Y:S01]  /*8700*/  LOP3.LUT R35, R35, 0xffff0000, RZ, 0xc0, !PT ;  /* 0xffff000023237812 */ /* 0x000fe200078ec0ff */
[----:B------:R-:W-:Y:S01]  /*8710*/  FMUL.FTZ R45, R39, R46 ;  /* 0x0000002e272d7220 */ /* 0x000fe20000410000 */
[-C--:B------:R-:W-:Y:S01]  /*8720*/  FMUL.FTZ R51, R51, R43.reuse ;  /* 0x0000002b33337220 */ /* 0x080fe20000410000 */
[----:B------:R-:W-:Y:S01]  /*8730*/  FFMA.FTZ R32, R50, R43, -R32 ;  /* 0x0000002b32207223 */ /* 0x000fe20000010820 */
[----:B------:R-:W-:-:S02]  /*8740*/  IMAD.U32 R44, R34, 0x10000, RZ ;  /* 0x00010000222c7824 */ /* 0x000fc400078e00ff */
[-C--:B------:R-:W-:Y:S01]  /*8750*/  FMUL.FTZ R39, R39, R35.reuse ;  /* 0x0000002327277220 */ /* 0x080fe20000410000 */
[----:B------:R-:W-:Y:S02]  /*8760*/  IMAD.U32 R43, R11, 0x10000, RZ ;  /* 0x000100000b2b7824 */ /* 0x000fe400078e00ff */
[C---:B------:R-:W-:Y:S01]  /*8770*/  FFMA.FTZ R45, R15.reuse, R35, -R45 ;  /* 0x000000230f2d7223 */ /* 0x040fe2000001082d */
[----:B------:R-:W-:Y:S01]  /*8780*/  LOP3.LUT R36, R36, 0xffff0000, RZ, 0xc0, !PT ;  /* 0xffff000024247812 */ /* 0x000fe200078ec0ff */
[----:B------:R-:W-:Y:S01]  /*8790*/  IMAD.U32 R13, R12, 0x10000, RZ ;  /* 0x000100000c0d7824 */ /* 0x000fe200078e00ff */
[----:B------:R-:W-:Y:S01]  /*87a0*/  LOP3.LUT R34, R34, 0xffff0000, RZ, 0xc0, !PT ;  /* 0xffff000022227812 */ /* 0x000fe200078ec0ff */
[----:B------:R-:W-:Y:S01]  /*87b0*/  FFMA.FTZ R39, R15, R46, R39 ;  /* 0x0000002e0f277223 */ /* 0x000fe20000010027 */
[----:B------:R-:W-:Y:S01]  /*87c0*/  LOP3.LUT R35, R11, 0xffff0000, RZ, 0xc0, !PT ;  /* 0xffff00000b237812 */ /* 0x000fe200078ec0ff */
[C---:B------:R-:W-:Y:S01]  /*87d0*/  FMUL.FTZ R11, R37.reuse, R44 ;  /* 0x0000002c250b7220 */ /* 0x040fe20000410000 */
[-C--:B------:R-:W-:Y:S01]  /*87e0*/  FMUL.FTZ R37, R37, R43.reuse ;  /* 0x0000002b25257220 */ /* 0x080fe20000410000 */
[----:B------:R-:W-:Y:S01]  /*87f0*/  LOP3.LUT R12, R12, 0xffff0000, RZ, 0xc0, !PT ;  /* 0xffff00000c0c7812 */ /* 0x000fe200078ec0ff */
[----:B------:R-:W-:Y:S01]  /*8800*/  FMUL.FTZ R15, R36, R34 ;  /* 0x00000022240f7220 */ /* 0x000fe20000410000 */
[----:B------:R-:W-:Y:S01]  /*8810*/  PRMT R33, R204, 0x5410, R33 ;  /* 0x00005410cc217816 */ /* 0x000fe20000000021 */
[C---:B------:R-:W-:Y:S01]  /*8820*/  FFMA.FTZ R11, R13.reuse, R43, -R11 ;  /* 0x0000002b0d0b7223 */ /* 0x040fe2000001080b */
[----:B------:R-:W-:Y:S01]  /*8830*/  FFMA.FTZ R37, R13, R44, R37 ;  /* 0x0000002c0d257223 */ /* 0x000fe20000010025 */
[C---:B------:R-:W-:Y:S01]  /*8840*/  IMAD.U32 R13, R55.reuse, 0x10000, RZ ;  /* 0x00010000370d7824 */ /* 0x040fe200078e00ff */
[----:B------:R-:W-:Y:S01]  /*8850*/  LOP3.LUT R38, R38, 0xffff0000, RZ, 0xc0, !PT ;  /* 0xffff000026267812 */ /* 0x000fe200078ec0ff */
[-C--:B------:R-:W-:Y:S01]  /*8860*/  FMUL.FTZ R36, R36, R35.reuse ;  /* 0x0000002324247220 */ /* 0x080fe20000410000 */
[----:B------:R-:W-:Y:S01]  /*8870*/  LOP3.LUT R55, R55, 0xffff0000, RZ, 0xc0, !PT ;  /* 0xffff000037377812 */ /* 0x000fe200078ec0ff */
[C---:B------:R-:W-:Y:S01]  /*8880*/  FFMA.FTZ R15, R12.reuse, R35, -R15 ;  /* 0x000000230c0f7223 */ /* 0x040fe2000001080f */
[C---:B------:R-:W-:Y:S01]  /*8890*/  IMAD.U32 R35, R33.reuse, 0x10000, RZ ;  /* 0x0001000021237824 */ /* 0x040fe200078e00ff */
[----:B------:R-:W-:Y:S01]  /*88a0*/  LOP3.LUT R33, R33, 0xffff0000, RZ, 0xc0, !PT ;  /* 0xffff000021217812 */ /* 0x000fe200078ec0ff */
[----:B------:R-:W-:Y:S01]  /*88b0*/  FFMA.FTZ R36, R12, R34, R36 ;  /* 0x000000220c247223 */ /* 0x000fe20000010024 */
[----:B------:R-:W-:Y:S01]  /*88c0*/  LOP3.LUT R14, R14, 0xffff0000, RZ, 0xc0, !PT ;  /* 0xffff00000e0e7812 */ /* 0x000fe200078ec0ff */
[----:B------:R-:W-:Y:S01]  /*88d0*/  FMUL.FTZ R12, R52, R13 ;  /* 0x0000000d340c7220 */ /* 0x000fe20000410000 */
[C---:B------:R-:W-:Y:S01]  /*88e0*/  FMUL.FTZ R34, R38.reuse, R55 ;  /* 0x0000003726227220 */ /* 0x040fe20000410000 */
[----:B------:R-:W-:Y:S01]  /*88f0*/  FMUL.FTZ R38, R38, R33 ;  /* 0x0000002126267220 */ /* 0x000fe20000410000 */
[-C--:B------:R-:W-:Y:S01]  /*8900*/  FMUL.FTZ R52, R52, R35.reuse ;  /* 0x0000002334347220 */ /* 0x080fe20000410000 */
[----:B------:R-:W-:Y:S01]  /*8910*/  FFMA.FTZ R12, R49, R35, -R12 ;  /* 0x00000023310c7223 */ /* 0x000fe2000001080c */
[C---:B------:R-:W-:Y:S01]  /*8920*/  FFMA.FTZ R33, R14.reuse, R33, -R34 ;  /* 0x000000210e217223 */ /* 0x040fe20000010822 */
[----:B------:R-:W-:Y:S01]  /*8930*/  FFMA.FTZ R55, R14, R55, R38 ;  /* 0x000000370e377223 */ /* 0x000fe20000010026 */
[----:B------:R-:W-:Y:S01]  /*8940*/  F2FP.BF16.F32.PACK_AB R14, R15, R11 ;  /* 0x0000000b0f0e723e */ /* 0x000fe200000010ff */
        /* <DEDUP_REMOVED lines=13> */
.L_x_1661:
[----:B------:R-:W-:Y:S05]  /*8a20*/  BSYNC B2 ;  /* 0x0000000000027941 */ /* 0x000fea0003800000 */
.L_x_1660:
[----:B--2---:R2:W-:Y:S04]  /*8a30*/  ST.E.128 desc[UR60][R40.64], R12 ;  /* 0x0000000c28007985 */ /* 0x0045e8000c101d3c */
[----:B---3--:R2:W-:Y:S02]  /*8a40*/  @!P4 ST.E.128 desc[UR60][R120.64], R36 ;  /* 0x000000247800c985 */ /* 0x0085e4000c101d3c */
.L_x_1651:
[----:B------:R-:W-:Y:S05]  /*8a50*/  BSYNC B1 ;  /* 0x0000000000017941 */ /* 0x000fea0003800000 */
.L_x_1650:
[----:B------:R-:W-:-:S03]  /*8a60*/  UMOV UR4, 0xffffffff ;  /* 0xffffffff00047882 */ /* 0x000fc60000000000 */
[----:B------:R-:W-:Y:S05]  /*8a70*/  BRA.DIV UR4, `(.L_x_1662) ;  /* 0x0000021a04947947 */ /* 0x000fea000b800000 */
[----:B0-----:R-:W0:Y:S04]  /*8a80*/  SHFL.IDX PT, R115, R115, 0x1, 0x1c1f ;  /* 0x003c1f0073737f89 */ /* 0x001e2800000e0000 */
[----:B------:R-:W0:Y:S02]  /*8a90*/  SHFL.IDX PT, R116, R116, 0x1, 0x1c1f ;  /* 0x003c1f0074747f89 */ /* 0x000e2400000e0000 */
.L_x_2022:
[----:B------:R-:W-:Y:S05]  /*8aa0*/  @P5 BRA `(.L_x_1619) ;  /* 0x0000001c00ac5947 */ /* 0x000fea0003800000 */
[----:B------:R-:W-:Y:S01]  /*8ab0*/  ISETP.NE.AND P4, PT, R8, RZ, PT ;  /* 0x000000ff0800720c */ /* 0x000fe20003f85270 */
[----:B------:R-:W-:Y:S01]  /*8ac0*/  BSSY B1, `(.L_x_1663) ;  /* 0x000007d000017945 */ /* 0x000fe20003800000 */
[----:B0-2-4-:R-:W-:Y:S02]  /*8ad0*/  IMAD.MOV.U32 R36, RZ, RZ, R116 ;  /* 0x000000ffff247224 */ /* 0x015fe400078e0074 */
[----:B------:R-:W-:-:S09]  /*8ae0*/  IMAD.MOV.U32 R37, RZ, RZ, R115 ;  /* 0x000000ffff257224 */ /* 0x000fd200078e0073 */
[----:B------:R-:W-:Y:S05]  /*8af0*/  @!P4 BRA `(.L_x_1664) ;  /* 0x0000000400e4c947 */ /* 0x000fea0003800000 */
[----:B---3--:R-:W-:Y:S01]  /*8b00*/  SEL R11, R125, R131, !P3 ;  /* 0x000000837d0b7207 */ /* 0x008fe20005800000 */
[----:B------:R-:W-:Y:S01]  /*8b10*/  BSSY B2, `(.L_x_1665) ;  /* 0x0000075000027945 */ /* 0x000fe20003800000 */
[C---:B------:R-:W-:Y:S02]  /*8b20*/  LEA R38, P5, R5.reuse, R116, 0x1 ;  /* 0x0000007405267211 */ /* 0x040fe400078a08ff */
[----:B------:R-:W-:Y:S02]  /*8b30*/  SHF.R.S32.HI R12, RZ, 0x1f, R11 ;  /* 0x0000001fff0c7819 */ /* 0x000fe4000001140b */
        /* <DEDUP_REMOVED lines=33> */
[----:B------:R-:W-:Y:S01]  /*8d50*/  SHF.R.U64 R44, R78, 0x10, R79 ;  /* 0x000000104e2c7819 */ /* 0x000fe2000000124f */
[----:B------:R-:W-:Y:S01]  /*8d60*/  IMAD.U32 R54, R76, 0x10000, RZ ;  /* 0x000100004c367824 */ /* 0x000fe200078e00ff */
[----:B------:R-:W-:Y:S01]  /*8d70*/  SHF.R.U64 R42, R66, 0x10, R67 ;  /* 0x00000010422a7819 */ /* 0x000fe20000001243 */
[----:B------:R-:W-:Y:S01]  /*8d80*/  IMAD.U32 R80, R64, 0x10000, RZ ;  /* 0x0001000040507824 */ /* 0x000fe200078e00ff */
[----:B------:R-:W-:Y:S01]  /*8d90*/  SHF.R.U32.HI R78, RZ, 0x10, R79 ;  /* 0x00000010ff4e7819 */ /* 0x000fe2000001164f */
[----:B------:R-:W-:Y:S01]  /*8da0*/  FMUL.FTZ R82, R47, R54 ;  /* 0x000000362f527220 */ /* 0x000fe20000410000 */
[----:B------:R-:W-:-:S02]  /*8db0*/  SHF.R.U32.HI R66, RZ, 0x10, R67 ;  /* 0x00000010ff427819 */ /* 0x000fc40000011643 */
[----:B------:R-:W-:Y:S01]  /*8dc0*/  LOP3.LUT R48, R33, 0xffff0000, RZ, 0xc0, !PT ;  /* 0xffff000021307812 */ /* 0x000fe200078ec0ff */
[----:B------:R-:W-:Y:S01]  /*8dd0*/  IMAD.U32 R33, R32, 0x10000, RZ ;  /* 0x0001000020217824 */ /* 0x000fe200078e00ff */
[----:B------:R-:W-:Y:S01]  /*8de0*/  LOP3.LUT R53, R76, 0xffff0000, RZ, 0xc0, !PT ;  /* 0xffff00004c357812 */ /* 0x000fe200078ec0ff */
[-C--:B------:R-:W-:Y:S01]  /*8df0*/  FMUL.FTZ R76, R47, R80.reuse ;  /* 0x000000502f4c7220 */ /* 0x080fe20000410000 */
        /* <DEDUP_REMOVED lines=18> */
[----:B------:R-:W-:Y:S01]  /*8f20*/  IMAD.U32 R66, R201, 0x10000, RZ ;  /* 0x00010000c9427824 */ /* 0x000fe200078e00ff */
[----:B------:R-:W-:Y:S01]  /*8f30*/  LOP3.LUT R15, R15, 0xffff0000, RZ, 0xc0, !PT ;  /* 0xffff00000f0f7812 */ /* 0x000fe200078ec0ff */
[----:B------:R-:W-:Y:S01]  /*8f40*/  FFMA.FTZ R47, R50, R47, -R65 ;  /* 0x0000002f322f7223 */ /* 0x000fe20000010841 */
[----:B------:R-:W-:Y:S01]  /*8f50*/  LOP3.LUT R32, R32, 0xffff0000, RZ, 0xc0, !PT ;  /* 0xffff000020207812 */ /* 0x000fe200078ec0ff */
[----:B------:R-:W-:Y:S01]  /*8f60*/  FMUL.FTZ R78, R35, R54 ;  /* 0x00000036234e7220 */ /* 0x000fe20000410000 */
[----:B------:R-:W-:Y:S01]  /*8f70*/  LOP3.LUT R201, R201, 0xffff0000, RZ, 0xc0, !PT ;  /* 0xffff0000c9c97812 */ /* 0x000fe200078ec0ff */
[----:B------:R-:W-:Y:S01]  /*8f80*/  FFMA.FTZ R50, R50, R55, R76 ;  /* 0x0000003732327223 */ /* 0x000fe2000001004c */
[----:B------:R-:W-:-:S02]  /*8f90*/  IMAD.U32 R76, R11, 0x10000, RZ ;  /* 0x000100000b4c7824 */ /* 0x000fc400078e00ff */
[-C--:B------:R-:W-:Y:S01]  /*8fa0*/  FMUL.FTZ R80, R35, R64.reuse ;  /* 0x0000004023507220 */ /* 0x080fe20000410000 */
[C---:B------:R-:W-:Y:S01]  /*8fb0*/  IMAD.U32 R13, R12.reuse, 0x10000, RZ ;  /* 0x000100000c0d7824 */ /* 0x040fe200078e00ff */
[----:B------:R-:W-:Y:S01]  /*8fc0*/  LOP3.LUT R35, R11, 0xffff0000, RZ, 0xc0, !PT ;  /* 0xffff00000b237812 */ /* 0x000fe200078ec0ff */
[----:B------:R-:W-:Y:S01]  /*8fd0*/  FFMA.FTZ R64, R15, R64, -R78 ;  /* 0x000000400f407223 */ /* 0x000fe2000001084e */
[----:B------:R-:W-:Y:S01]  /*8fe0*/  LOP3.LUT R12, R12, 0xffff0000, RZ, 0xc0, !PT ;  /* 0xffff00000c0c7812 */ /* 0x000fe200078ec0ff */
[----:B------:R-:W-:Y:S01]  /*8ff0*/  FMUL.FTZ R78, R33, R66 ;  /* 0x00000042214e7220 */ /* 0x000fe20000410000 */
[----:B------:R-:W-:Y:S01]  /*9000*/  PRMT R44, R196, 0x5410, R44 ;  /* 0x00005410c42c7816 */ /* 0x000fe2000000002c */
[----:B------:R-:W-:Y:S01]  /*9010*/  FMUL.FTZ R51, R32, R201 ;  /* 0x000000c920337220 */ /* 0x000fe20000410000 */
[----:B------:R-:W-:Y:S01]  /*9020*/  PRMT R42, R153, 0x5410, R42 ;  /* 0x00005410992a7816 */ /* 0x000fe2000000002a */
[-C--:B------:R-:W-:Y:S01]  /*9030*/  FMUL.FTZ R33, R33, R76.reuse ;  /* 0x0000004c21217220 */ /* 0x080fe20000410000 */
[----:B------:R-:W-:Y:S01]  /*9040*/  FFMA.FTZ R46, R46, R53, R77 ;  /* 0x000000352e2e7223 */ /* 0x000fe2000001004d */
[-C--:B------:R-:W-:Y:S01]  /*9050*/  FMUL.FTZ R55, R32, R35.reuse ;  /* 0x0000002320377220 */ /* 0x080fe20000410000 */
[----:B------:R-:W-:Y:S01]  /*9060*/  LOP3.LUT R34, R34, 0xffff0000, RZ, 0xc0, !PT ;  /* 0xffff000022227812 */ /* 0x000fe200078ec0ff */
[C---:B------:R-:W-:Y:S01]  /*9070*/  FFMA.FTZ R11, R13.reuse, R76, -R78 ;  /* 0x0000004c0d0b7223 */ /* 0x040fe2000001084e */
[----:B------:R-:W-:Y:S01]  /*9080*/  FFMA.FTZ R32, R12, R35, -R51 ;  /* 0x000000230c207223 */ /* 0x000fe20000010833 */
[C---:B------:R-:W-:Y:S01]  /*9090*/  LOP3.LUT R53, R44.reuse, 0xffff0000, RZ, 0xc0, !PT ;  /* 0xffff00002c357812 */ /* 0x040fe200078ec0ff */
[----:B------:R-:W-:Y:S01]  /*90a0*/  FFMA.FTZ R13, R13, R66, R33 ;  /* 0x000000420d0d7223 */ /* 0x000fe20000010021 */
[----:B------:R-:W-:Y:S01]  /*90b0*/  IMAD.U32 R51, R44, 0x10000, RZ ;  /* 0x000100002c337824 */ /* 0x000fe200078e00ff */
[C---:B------:R-:W-:Y:S01]  /*90c0*/  LOP3.LUT R35, R42.reuse, 0xffff0000, RZ, 0xc0, !PT ;  /* 0xffff00002a237812 */ /* 0x040fe200078ec0ff */
[----:B------:R-:W-:-:S02]  /*90d0*/  IMAD.U32 R33, R42, 0x10000, RZ ;  /* 0x000100002a217824 */ /* 0x000fc400078e00ff */
[----:B------:R-:W-:Y:S01]  /*90e0*/  FFMA.FTZ R12, R12, R201, R55 ;  /* 0x000000c90c0c7223 */ /* 0x000fe20000010037 */
[----:B------:R-:W-:Y:S01]  /*90f0*/  LOP3.LUT R14, R14, 0xffff0000, RZ, 0xc0, !PT ;  /* 0xffff00000e0e7812 */ /* 0x000fe200078ec0ff */
[----:B------:R-:W-:Y:S01]  /*9100*/  FMUL.FTZ R42, R52, R51 ;  /* 0x00000033342a7220 */ /* 0x000fe20000410000 */
[----:B------:R-:W-:Y:S01]  /*9110*/  FMUL.FTZ R55, R34, R53 ;  /* 0x0000003522377220 */ /* 0x000fe20000410000 */
[----:B------:R-:W-:Y:S01]  /*9120*/  FMUL.FTZ R52, R52, R33 ;  /* 0x0000002134347220 */ /* 0x000fe20000410000 */
[----:B------:R-:W-:Y:S01]  /*9130*/  FMUL.FTZ R34, R34, R35 ;  /* 0x0000002322227220 */ /* 0x000fe20000410000 */
[----:B------:R-:W-:Y:S01]  /*9140*/  F2FP.BF16.F32.PACK_AB R32, R32, R11 ;  /* 0x0000000b2020723e */ /* 0x000fe200000010ff */
[----:B------:R-:W-:Y:S01]  /*9150*/  FFMA.FTZ R15, R15, R54, R80 ;  /* 0x000000360f0f7223 */ /* 0x000fe20000010050 */
[C---:B------:R-:W-:Y:S01]  /*9160*/  FFMA.FTZ R52, R49.reuse, R51, R52 ;  /* 0x0000003331347223 */ /* 0x040fe20000010034 */
[----:B------:R-:W-:Y:S01]  /*9170*/  FFMA.FTZ R53, R14, R53, R34 ;  /* 0x000000350e357223 */ /* 0x000fe20000010022 */
[----:B------:R-:W-:Y:S01]  /*9180*/  F2FP.BF16.F32.PACK_AB R34, R12, R13 ;  /* 0x0000000d0c22723e */ /* 0x000fe200000010ff */
[----:B------:R-:W-:Y:S01]  /*9190*/  FFMA.FTZ R42, R49, R33, -R42 ;  /* 0x00000021312a7223 */ /* 0x000fe2000001082a */
[----:B------:R-:W-:Y:S01]  /*91a0*/  FFMA.FTZ R55, R14, R35, -R55 ;  /* 0x000000230e377223 */ /* 0x000fe20000010837 */
        /* <DEDUP_REMOVED lines=11> */
.L_x_1666:
[----:B------:R-:W-:Y:S05]  /*9260*/  BSYNC B2 ;  /* 0x0000000000027941 */ /* 0x000fea0003800000 */
.L_x_1665:
[----:B--2---:R2:W-:Y:S04]  /*9270*/  ST.E.128 desc[UR60][R38.64], R12 ;  /* 0x0000000c26007985 */ /* 0x0045e8000c101d3c */
[----:B---3--:R2:W-:Y:S02]  /*9280*/  @!P4 ST.E.128 desc[UR60][R40.64], R32 ;  /* 0x000000202800c985 */ /* 0x0085e4000c101d3c */
.L_x_1664:
[----:B------:R-:W-:Y:S05]  /*9290*/  BSYNC B1 ;  /* 0x0000000000017941 */ /* 0x000fea0003800000 */
.L_x_1663:
[----:B------:R-:W-:Y:S01]  /*92a0*/  ISETP.NE.AND P4, PT, R21, RZ, PT ;  /* 0x000000ff1500720c */ /* 0x000fe20003f85270 */
[----:B------:R-:W-:-:S12]  /*92b0*/  BSSY B1, `(.L_x_1667) ;  /* 0x0000079000017945 */ /* 0x000fd80003800000 */
[----:B------:R-:W-:Y:S05]  /*92c0*/  @!P4 BRA `(.L_x_1668) ;  /* 0x0000000400dcc947 */ /* 0x000fea0003800000 */
[----:B0--3--:R-:W-:Y:S01]  /*92d0*/  SEL R11, R125, R131, !P2 ;  /* 0x000000837d0b7207 */ /* 0x009fe20005000000 */
[----:B------:R-:W-:Y:S01]  /*92e0*/  BSSY B2, `(.L_x_1669) ;  /* 0x0000073000027945 */ /* 0x000fe20003800000 */
[C---:B--2---:R-:W-:Y:S02]  /*92f0*/  LEA R38, P5, R6.reuse, R116, 0x1 ;  /* 0x0000007406267211 */ /* 0x044fe400078a08ff */
        /* <DEDUP_REMOVED lines=22> */
[--C-:B------:R-:W-:Y:S01]  /*9460*/  SHF.R.U64 R49, R72, 0x10, R73.reuse ;  /* 0x0000001048317819 */ /* 0x100fe20000001249 */
[----:B---3--:R-:W-:Y:S01]  /*9470*/  IMAD.U32 R52, R33, 0x10000, RZ ;  /* 0x0001000021347824 */ /* 0x008fe200078e00ff */
[----:B------:R-:W-:Y:S01]  /*9480*/  SHF.R.U32.HI R73, RZ, 0x10, R73 ;  /* 0x00000010ff497819 */ /* 0x000fe20000011649 */
[----:B--2---:R-:W-:Y:S01]  /*9490*/  IMAD.U32 R47, R13, 0x10000, RZ ;  /* 0x000100000d2f7824 */ /* 0x004fe200078e00ff */
[--C-:B------:R-:W-:Y:S01]  /*94a0*/  SHF.R.U64 R45, R60, 0x10, R61.reuse ;  /* 0x000000103c2d7819 */ /* 0x100fe2000000123d */
[----:B------:R-:W-:Y:S01]  /*94b0*/  IMAD.U32 R51, R35, 0x10000, RZ ;  /* 0x0001000023337824 */ /* 0x000fe200078e00ff */
[----:B------:R-:W-:Y:S01]  /*94c0*/  SHF.R.U32.HI R61, RZ, 0x10, R61 ;  /* 0x00000010ff3d7819 */ /* 0x000fe2000001163d */
[----:B------:R-:W-:Y:S01]  /*94d0*/  IMAD.U32 R44, R15, 0x10000, RZ ;  /* 0x000100000f2c7824 */ /* 0x000fe200078e00ff */
[----:B------:R-:W-:Y:S01]  /*94e0*/  PRMT R54, R152, 0x5432, R73 ;  /* 0x0000543298367816 */ /* 0x000fe20000000049 */
[----:B0-----:R-:W-:Y:S01]  /*94f0*/  IMAD.U32 R11, R12, 0x10000, RZ ;  /* 0x000100000c0b7824 */ /* 0x001fe200078e00ff */
[----:B------:R-:W-:-:S02]  /*9500*/  PRMT R45, R150, 0x5410, R45 ;  /* 0x00005410962d7816 */ /* 0x000fc4000000002d */
[----:B------:R-:W-:Y:S01]  /*9510*/  PRMT R150, R150, 0x5432, R61 ;  /* 0x0000543296967816 */ /* 0x000fe2000000003d */
[----:B------:R-:W-:Y:S01]  /*9520*/  IMAD.U32 R55, R54, 0x10000, RZ ;  /* 0x0001000036377824 */ /* 0x000fe200078e00ff */
[----:B------:R-:W-:Y:S02]  /*9530*/  SHF.R.U64 R50, R74, 0x10, R75 ;  /* 0x000000104a327819 */ /* 0x000fe4000000124b */
[----:B------:R-:W-:Y:S01]  /*9540*/  SHF.R.U64 R46, R62, 0x10, R63 ;  /* 0x000000103e2e7819 */ /* 0x000fe2000000123f */
[----:B------:R-:W-:Y:S01]  /*9550*/  IMAD.U32 R53, R150, 0x10000, RZ ;  /* 0x0001000096357824 */ /* 0x000fe200078e00ff */
[----:B------:R-:W-:Y:S02]  /*9560*/  SHF.R.U32.HI R74, RZ, 0x10, R75 ;  /* 0x00000010ff4a7819 */ /* 0x000fe4000001164b */
[----:B------:R-:W-:Y:S02]  /*9570*/  PRMT R152, R152, 0x5410, R49 ;  /* 0x0000541098987816 */ /* 0x000fe40000000031 */
[----:B------:R-:W-:-:S02]  /*9580*/  SHF.R.U32.HI R62, RZ, 0x10, R63 ;  /* 0x00000010ff3e7819 */ /* 0x000fc4000001163f */
[C---:B------:R-:W-:Y:S01]  /*9590*/  PRMT R49, R151.reuse, 0x5410, R50 ;  /* 0x0000541097317816 */ /* 0x040fe20000000032 */
[C---:B------:R-:W-:Y:S01]  /*95a0*/  FMUL.FTZ R50, R52.reuse, R55 ;  /* 0x0000003734327220 */ /* 0x040fe20000410000 */
[----:B------:R-:W-:Y:S01]  /*95b0*/  PRMT R74, R151, 0x5432, R74 ;  /* 0x00005432974a7816 */ /* 0x000fe2000000004a */
[-C--:B------:R-:W-:Y:S01]  /*95c0*/  FMUL.FTZ R52, R52, R53.reuse ;  /* 0x0000003534347220 */ /* 0x080fe20000410000 */
[----:B------:R-:W-:Y:S01]  /*95d0*/  PRMT R62, R149, 0x5432, R62 ;  /* 0x00005432953e7816 */ /* 0x000fe2000000003e */
[----:B------:R-:W-:Y:S01]  /*95e0*/  FFMA.FTZ R50, R47, R53, -R50 ;  /* 0x000000352f327223 */ /* 0x000fe20000010832 */
[----:B------:R-:W-:Y:S01]  /*95f0*/  LOP3.LUT R48, R33, 0xffff0000, RZ, 0xc0, !PT ;  /* 0xffff000021307812 */ /* 0x000fe200078ec0ff */
[----:B------:R-:W-:Y:S01]  /*9600*/  IMAD.U32 R60, R74, 0x10000, RZ ;  /* 0x000100004a3c7824 */ /* 0x000fe200078e00ff */
[----:B------:R-:W-:Y:S01]  /*9610*/  LOP3.LUT R54, R54, 0xffff0000, RZ, 0xc0, !PT ;  /* 0xffff000036367812 */ /* 0x000fe200078ec0ff */
[----:B------:R-:W-:Y:S01]  /*9620*/  FFMA.FTZ R47, R47, R55, R52 ;  /* 0x000000372f2f7223 */ /* 0x000fe20000010034 */
[----:B------:R-:W-:Y:S01]  /*9630*/  LOP3.LUT R53, R150, 0xffff0000, RZ, 0xc0, !PT ;  /* 0xffff000096357812 */ /* 0x000fe200078ec0ff */
[----:B------:R-:W-:Y:S01]  /*9640*/  IMAD.U32 R52, R62, 0x10000, RZ ;  /* 0x000100003e347824 */ /* 0x000fe200078e00ff */
[----:B------:R-:W-:Y:S01]  /*9650*/  LOP3.LUT R43, R13, 0xffff0000, RZ, 0xc0, !PT ;  /* 0xffff00000d2b7812 */ /* 0x000fe200078ec0ff */
[C---:B------:R-:W-:Y:S01]  /*9660*/  FMUL.FTZ R64, R48.reuse, R54 ;  /* 0x0000003630407220 */ /* 0x040fe20000410000 */
[----:B------:R-:W-:Y:S01]  /*9670*/  FMUL.FTZ R55, R51, R60 ;  /* 0x0000003c33377220 */ /* 0x000fe20000410000 */
[-C--:B------:R-:W-:Y:S01]  /*9680*/  FMUL.FTZ R48, R48, R53.reuse ;  /* 0x0000003530307220 */ /* 0x080fe20000410000 */
[----:B------:R-:W-:Y:S01]  /*9690*/  LOP3.LUT R35, R35, 0xffff0000, RZ, 0xc0, !PT ;  /* 0xffff000023237812 */ /* 0x000fe200078ec0ff */
[----:B------:R-:W-:Y:S01]  /*96a0*/  FMUL.FTZ R51, R51, R52 ;  /* 0x0000003433337220 */ /* 0x000fe20000410000 */
[----:B------:R-:W-:Y:S01]  /*96b0*/  LOP3.LUT R74, R74, 0xffff0000, RZ, 0xc0, !PT ;  /* 0xffff00004a4a7812 */ /* 0x000fe200078ec0ff */
[C---:B------:R-:W-:Y:S01]  /*96c0*/  FFMA.FTZ R53, R43.reuse, R53, -R64 ;  /* 0x000000352b357223 */ /* 0x040fe20000010840 */
[----:B------:R-:W-:Y:S01]  /*96d0*/  FFMA.FTZ R48, R43, R54, R48 ;  /* 0x000000362b307223 */ /* 0x000fe20000010030 */
[----:B------:R-:W-:Y:S01]  /*96e0*/  LOP3.LUT R62, R62, 0xffff0000, RZ, 0xc0, !PT ;  /* 0xffff00003e3e7812 */ /* 0x000fe200078ec0ff */
[C---:B------:R-:W-:Y:S01]  /*96f0*/  FFMA.FTZ R43, R44.reuse, R52, -R55 ;  /* 0x000000342c2b7223 */ /* 0x040fe20000010837 */
[----:B------:R-:W-:Y:S01]  /*9700*/  LOP3.LUT R33, R15, 0xffff0000, RZ, 0xc0, !PT ;  /* 0xffff00000f217812 */ /* 0x000fe200078ec0ff */
[----:B------:R-:W-:Y:S01]  /*9710*/  FFMA.FTZ R44, R44, R60, R51 ;  /* 0x0000003c2c2c7223 */ /* 0x000fe20000010033 */
[----:B------:R-:W-:Y:S01]  /*9720*/  FMUL.FTZ R60, R35, R74 ;  /* 0x0000004a233c7220 */ /* 0x000fe20000410000 */
[----:B------:R-:W-:-:S02]  /*9730*/  IMAD.U32 R13, R32, 0x10000, RZ ;  /* 0x00010000200d7824 */ /* 0x000fc400078e00ff */
[-C--:B------:R-:W-:Y:S01]  /*9740*/  FMUL.FTZ R64, R35, R62.reuse ;  /* 0x0000003e23407220 */ /* 0x080fe20000410000 */
[----:B------:R-:W-:Y:S01]  /*9750*/  IMAD.U32 R54, R152, 0x10000, RZ ;  /* 0x0001000098367824 */ /* 0x000fe200078e00ff */
[----:B------:R-:W-:Y:S01]  /*9760*/  LOP3.LUT R32, R32, 0xffff0000, RZ, 0xc0, !PT ;  /* 0xffff000020207812 */ /* 0x000fe200078ec0ff */
[----:B------:R-:W-:Y:S01]  /*9770*/  IMAD.U32 R52, R45, 0x10000, RZ ;  /* 0x000100002d347824 */ /* 0x000fe200078e00ff */
[----:B------:R-:W-:Y:S01]  /*9780*/  LOP3.LUT R35, R152, 0xffff0000, RZ, 0xc0, !PT ;  /* 0xffff000098237812 */ /* 0x000fe200078ec0ff */
[----:B------:R-:W-:Y:S01]  /*9790*/  FFMA.FTZ R62, R33, R62, -R60 ;  /* 0x0000003e213e7223 */ /* 0x000fe2000001083c */
[----:B------:R-:W-:Y:S01]  /*97a0*/  LOP3.LUT R45, R45, 0xffff0000, RZ, 0xc0, !PT ;  /* 0xffff00002d2d7812 */ /* 0x000fe200078ec0ff */
[C---:B------:R-:W-:Y:S01]  /*97b0*/  FMUL.FTZ R60, R13.reuse, R54 ;  /* 0x000000360d3c7220 */ /* 0x040fe20000410000 */
[----:B------:R-:W-:Y:S01]  /*97c0*/  FMUL.FTZ R13, R13, R52 ;  /* 0x000000340d0d7220 */ /* 0x000fe20000410000 */
[----:B------:R-:W-:Y:S01]  /*97d0*/  PRMT R46, R149, 0x5410, R46 ;  /* 0x00005410952e7816 */ /* 0x000fe2000000002e */
[----:B------:R-:W-:Y:S01]  /*97e0*/  FFMA.FTZ R55, R33, R74, R64 ;  /* 0x0000004a21377223 */ /* 0x000fe20000010040 */
[C---:B------:R-:W-:Y:S01]  /*97f0*/  IMAD.U32 R15, R14.reuse, 0x10000, RZ ;  /* 0x000100000e0f7824 */ /* 0x040fe200078e00ff */
[----:B------:R-:W-:Y:S01]  /*9800*/  LOP3.LUT R42, R14, 0xffff0000, RZ, 0xc0, !PT ;  /* 0xffff00000e2a7812 */ /* 0x000fe200078ec0ff */
[C---:B------:R-:W-:Y:S01]  /*9810*/  FMUL.FTZ R33, R32.reuse, R35 ;  /* 0x0000002320217220 */ /* 0x040fe20000410000 */
[----:B------:R-:W-:Y:S01]  /*9820*/  FMUL.FTZ R51, R32, R45 ;  /* 0x0000002d20337220 */ /* 0x000fe20000410000 */
[----:B------:R-:W-:Y:S01]  /*9830*/  LOP3.LUT R12, R12, 0xffff0000, RZ, 0xc0, !PT ;  /* 0xffff00000c0c7812 */ /* 0x000fe200078ec0ff */
[C---:B------:R-:W-:Y:S01]  /*9840*/  IMAD.U32 R14, R34.reuse, 0x10000, RZ ;  /* 0x00010000220e7824 */ /* 0x040fe200078e00ff */
[----:B------:R-:W-:Y:S01]  /*9850*/  LOP3.LUT R34, R34, 0xffff0000, RZ, 0xc0, !PT ;  /* 0xffff000022227812 */ /* 0x000fe200078ec0ff */
[----:B------:R-:W-:-:S02]  /*9860*/  IMAD.U32 R32, R49, 0x10000, RZ ;  /* 0x0001000031207824 */ /* 0x000fc400078e00ff */
[----:B------:R-:W-:Y:S01]  /*9870*/  FFMA.FTZ R54, R11, R54, R13 ;  /* 0x000000360b367223 */ /* 0x000fe2000001000d */
[----:B------:R-:W-:Y:S01]  /*9880*/  LOP3.LUT R49, R49, 0xffff0000, RZ, 0xc0, !PT ;  /* 0xffff000031317812 */ /* 0x000fe200078ec0ff */
[----:B------:R-:W-:Y:S01]  /*9890*/  FFMA.FTZ R60, R11, R52, -R60 ;  /* 0x000000340b3c7223 */ /* 0x000fe2000001083c */
[C---:B------:R-:W-:Y:S01]  /*98a0*/  LOP3.LUT R13, R46.reuse, 0xffff0000, RZ, 0xc0, !PT ;  /* 0xffff00002e0d7812 */ /* 0x040fe200078ec0ff */
[----:B------:R-:W-:Y:S02]  /*98b0*/  IMAD.U32 R11, R46, 0x10000, RZ ;  /* 0x000100002e0b7824 */ /* 0x000fe400078e00ff */
[C---:B------:R-:W-:Y:S01]  /*98c0*/  FFMA.FTZ R33, R12.reuse, R45, -R33 ;  /* 0x0000002d0c217223 */ /* 0x040fe20000010821 */
[----:B------:R-:W-:Y:S01]  /*98d0*/  FFMA.FTZ R51, R12, R35, R51 ;  /* 0x000000230c337223 */ /* 0x000fe20000010033 */
[----:B------:R-:W-:Y:S01]  /*98e0*/  FMUL.FTZ R45, R34, R49 ;  /* 0x00000031222d7220 */ /* 0x000fe20000410000 */
[CC--:B------:R-:W-:Y:S01]  /*98f0*/  FMUL.FTZ R12, R14.reuse, R32.reuse ;  /* 0x000000200e0c7220 */ /* 0x0c0fe20000410000 */
[----:B------:R-:W-:Y:S01]  /*9900*/  FMUL.FTZ R35, R14, R11 ;  /* 0x0000000b0e237220 */ /* 0x000fe20000410000 */
[-C--:B------:R-:W-:Y:S01]  /*9910*/  FMUL.FTZ R34, R34, R13.reuse ;  /* 0x0000000d22227220 */ /* 0x080fe20000410000 */
        /* <DEDUP_REMOVED lines=13> */
[----:B------:R-:W-:-:S02]  /*99f0*/  F2FP.BF16.F32.PACK_AB R15, R62, R43 ;  /* 0x0000002b3e0f723e */ /* 0x000fc400000010ff */
[----:B------:R-:W-:-:S07]  /*9a00*/  F2FP.BF16.F32.PACK_AB R32, R51, R54 ;  /* 0x000000363320723e */ /* 0x000fce00000010ff */
.L_x_1670:
[----:B------:R-:W-:Y:S05]  /*9a10*/  BSYNC B2 ;  /* 0x0000000000027941 */ /* 0x000fea0003800000 */
.L_x_1669:
[----:B--2---:R4:W-:Y:S04]  /*9a20*/  ST.E.128 desc[UR60][R38.64], R12 ;  /* 0x0000000c26007985 */ /* 0x0049e8000c101d3c */
[----:B---3--:R4:W-:Y:S02]  /*9a30*/  @!P4 ST.E.128 desc[UR60][R40.64], R32 ;  /* 0x000000202800c985 */ /* 0x0089e4000c101d3c */
.L_x_1668:
[----:B------:R-:W-:Y:S05]  /*9a40*/  BSYNC B1 ;  /* 0x0000000000017941 */ /* 0x000fea0003800000 */
.L_x_1667:
        /* <DEDUP_REMOVED lines=11> */
[----:B0-----:R-:W-:-:S03]  /*9b00*/  IMAD.SHL.U32 R11, R131, 0x8, RZ ;  /* 0x00000008830b7824 */ /* 0x001fc600078e00ff */
[----:B------:R-:W-:Y:S02]  /*9b10*/  LEA.HI R12, R12, R131, RZ, 0x3 ;  /* 0x000000830c0c7211 */ /* 0x000fe400078f18ff */
[----:B------:R-:W-:Y:S02]  /*9b20*/  LOP3.LUT R13, R181, 0x38, R11, 0xf8, !PT ;  /* 0x00000038b50d7812 */ /* 0x000fe400078ef80b */
[----:B------:R-:W-:Y:S02]  /*9b30*/  SHF.R.S32.HI R15, RZ, 0x3, R12 ;  /* 0x00000003ff0f7819 */ /* 0x000fe4000001140c */
[----:B------:R-:W-:-:S03]  /*9b40*/  LOP3.LUT R13, R13, R218, RZ, 0x3c, !PT ;  /* 0x000000da0d0d7212 */ /* 0x000fc600078e3cff */
[----:B------:R-:W-:-:S04]  /*9b50*/  IMAD R12, R15, 0x1800, R188 ;  /* 0x000018000f0c7824 */ /* 0x000fc800078e02bc */
[----:B------:R-:W-:Y:S02]  /*9b60*/  IMAD.IADD R12, R12, 0x1, R13 ;  /* 0x000000010c0c7824 */ /* 0x000fe400078e020d */
[C---:B------:R-:W-:Y:S02]  /*9b70*/  IMAD R13, R19.reuse, 0x4800, R135 ;  /* 0x00004800130d7824 */ /* 0x040fe400078e0287 */
[----:B------:R-:W-:Y:S02]  /*9b80*/  IMAD R15, R19, 0x4800, R12 ;  /* 0x00004800130f7824 */ /* 0x000fe400078e020c */
[--C-:B------:R-:W-:Y:S02]  /*9b90*/  IMAD R13, R13, 0x2, R18.reuse ;  /* 0x000000020d0d7824 */ /* 0x100fe400078e0212 */
[----:B------:R-:W-:-:S04]  /*9ba0*/  IMAD R32, R15, 0x2, R18 ;  /* 0x000000020f207824 */ /* 0x000fc800078e0212 */
[----:B------:R-:W0:Y:S04]  /*9bb0*/  LDS.128 R12, [R13+0x18400] ;  /* 0x018400000d0c7984 */ /* 0x000e280000000c00 */
[----:B------:R-:W2:Y:S01]  /*9bc0*/  LDS.128 R32, [R32+0x18400] ;  /* 0x0184000020207984 */ /* 0x000ea20000000c00 */
[----:B------:R-:W-:Y:S05]  /*9bd0*/  @P5 BRA `(.L_x_1672) ;  /* 0x0000000400685947 */ /* 0x000fea0003800000 */
[--C-:B------:R-:W-:Y:S01]  /*9be0*/  SHF.R.U64 R49, R56, 0x10, R57.reuse ;  /* 0x0000001038317819 */ /* 0x100fe20000001239 */
[----:B--2---:R-:W-:Y:S01]  /*9bf0*/  IMAD.U32 R46, R33, 0x10000, RZ ;  /* 0x00010000212e7824 */ /* 0x004fe200078e00ff */
[----:B------:R-:W-:Y:S01]  /*9c00*/  SHF.R.U32.HI R57, RZ, 0x10, R57 ;  /* 0x00000010ff397819 */ /* 0x000fe20000011639 */
[----:B0-----:R-:W-:Y:S01]  /*9c10*/  IMAD.U32 R43, R13, 0x10000, RZ ;  /* 0x000100000d2b7824 */ /* 0x001fe200078e00ff */
[----:B------:R-:W-:Y:S01]  /*9c20*/  SHF.R.U32.HI R51, RZ, 0x10, R69 ;  /* 0x00000010ff337819 */ /* 0x000fe20000011645 */
[----:B------:R-:W-:Y:S01]  /*9c30*/  IMAD.U32 R48, R35, 0x10000, RZ ;  /* 0x0001000023307824 */ /* 0x000fe200078e00ff */
[----:B------:R-:W-:Y:S01]  /*9c40*/  PRMT R49, R146, 0x5410, R49 ;  /* 0x0000541092317816 */ /* 0x000fe20000000031 */
[----:B------:R-:W-:Y:S01]  /*9c50*/  IMAD.U32 R45, R15, 0x10000, RZ ;  /* 0x000100000f2d7824 */ /* 0x000fe200078e00ff */
[----:B------:R-:W-:Y:S01]  /*9c60*/  SHF.R.U64 R50, R58, 0x10, R59 ;  /* 0x000000103a327819 */ /* 0x000fe2000000123b */
[----:B------:R-:W-:Y:S01]  /*9c70*/  IMAD.U32 R41, R32, 0x10000, RZ ;  /* 0x0001000020297824 */ /* 0x000fe200078e00ff */
[----:B------:R-:W-:Y:S01]  /*9c80*/  PRMT R146, R146, 0x5432, R57 ;  /* 0x0000543292927816 */ /* 0x000fe20000000039 */
[----:B------:R-:W-:Y:S01]  /*9c90*/  IMAD.U32 R40, R12, 0x10000, RZ ;  /* 0x000100000c287824 */ /* 0x000fe200078e00ff */
[----:B------:R-:W-:-:S02]  /*9ca0*/  PRMT R51, R148, 0x5432, R51 ;  /* 0x0000543294337816 */ /* 0x000fc40000000033 */
[----:B------:R-:W-:Y:S02]  /*9cb0*/  SHF.R.U64 R53, R68, 0x10, R69 ;  /* 0x0000001044357819 */ /* 0x000fe40000001245 */
[--C-:B------:R-:W-:Y:S01]  /*9cc0*/  SHF.R.U64 R54, R70, 0x10, R71.reuse ;  /* 0x0000001046367819 */ /* 0x100fe20000001247 */
[----:B------:R-:W-:Y:S01]  /*9cd0*/  IMAD.U32 R52, R51, 0x10000, RZ ;  /* 0x0001000033347824 */ /* 0x000fe200078e00ff */
[----:B------:R-:W-:Y:S02]  /*9ce0*/  SHF.R.U32.HI R70, RZ, 0x10, R71 ;  /* 0x00000010ff467819 */ /* 0x000fe40000011647 */
[----:B------:R-:W-:Y:S02]  /*9cf0*/  LOP3.LUT R47, R33, 0xffff0000, RZ, 0xc0, !PT ;  /* 0xffff0000212f7812 */ /* 0x000fe400078ec0ff */
[----:B------:R-:W-:Y:S01]  /*9d00*/  PRMT R33, R145, 0x5410, R50 ;  /* 0x0000541091217816 */ /* 0x000fe20000000032 */
[----:B------:R-:W-:Y:S01]  /*9d10*/  IMAD.U32 R50, R146, 0x10000, RZ ;  /* 0x0001000092327824 */ /* 0x000fe200078e00ff */
[----:B------:R-:W-:-:S02]  /*9d20*/  SHF.R.U32.HI R58, RZ, 0x10, R59 ;  /* 0x00000010ff3a7819 */ /* 0x000fc4000001163b */
[----:B------:R-:W-:Y:S01]  /*9d30*/  PRMT R148, R148, 0x5410, R53 ;  /* 0x0000541094947816 */ /* 0x000fe20000000035 */
[C---:B------:R-:W-:Y:S01]  /*9d40*/  FMUL.FTZ R56, R46.reuse, R50 ;  /* 0x000000322e387220 */ /* 0x040fe20000410000 */
[C---:B------:R-:W-:Y:S01]  /*9d50*/  PRMT R53, R147.reuse, 0x5410, R54 ;  /* 0x0000541093357816 */ /* 0x040fe20000000036 */
[-C--:B------:R-:W-:Y:S01]  /*9d60*/  FMUL.FTZ R54, R46, R52.reuse ;  /* 0x000000342e367220 */ /* 0x080fe20000410000 */
[----:B------:R-:W-:Y:S01]  /*9d70*/  PRMT R147, R147, 0x5432, R70 ;  /* 0x0000543293937816 */ /* 0x000fe20000000046 */
[----:B------:R-:W-:Y:S01]  /*9d80*/  FFMA.FTZ R56, R43, R52, R56 ;  /* 0x000000342b387223 */ /* 0x000fe20000010038 */
[----:B------:R-:W-:Y:S01]  /*9d90*/  PRMT R145, R145, 0x5432, R58 ;  /* 0x0000543291917816 */ /* 0x000fe2000000003a */
[----:B------:R-:W-:Y:S01]  /*9da0*/  FFMA.FTZ R54, R43, R50, -R54 ;  /* 0x000000322b367223 */ /* 0x000fe20000010836 */
[----:B------:R-:W-:Y:S01]  /*9db0*/  LOP3.LUT R51, R51, 0xffff0000, RZ, 0xc0, !PT ;  /* 0xffff000033337812 */ /* 0x000fe200078ec0ff */
[----:B------:R-:W-:Y:S01]  /*9dc0*/  IMAD.U32 R46, R147, 0x10000, RZ ;  /* 0x00010000932e7824 */ /* 0x000fe200078e00ff */
[----:B------:R-:W-:Y:S01]  /*9dd0*/  LOP3.LUT R146, R146, 0xffff0000, RZ, 0xc0, !PT ;  /* 0xffff000092927812 */ /* 0x000fe200078ec0ff */
[----:B------:R-:W-:Y:S01]  /*9de0*/  IMAD.U32 R43, R145, 0x10000, RZ ;  /* 0x00010000912b7824 */ /* 0x000fe200078e00ff */
[----:B------:R-:W-:Y:S01]  /*9df0*/  LOP3.LUT R44, R13, 0xffff0000, RZ, 0xc0, !PT ;  /* 0xffff00000d2c7812 */ /* 0x000fe200078ec0ff */
[C---:B------:R-:W-:Y:S01]  /*9e00*/  FMUL.FTZ R55, R47.reuse, R51 ;  /* 0x000000332f377220 */ /* 0x040fe20000410000 */
[C---:B------:R-:W-:Y:S01]  /*9e10*/  FMUL.FTZ R50, R48.reuse, R46 ;  /* 0x0000002e30327220 */ /* 0x040fe20000410000 */
[-C--:B------:R-:W-:Y:S01]  /*9e20*/  FMUL.FTZ R47, R47, R146.reuse ;  /* 0x000000922f2f7220 */ /* 0x080fe20000410000 */
[----:B------:R-:W-:Y:S01]  /*9e30*/  LOP3.LUT R35, R35, 0xffff0000, RZ, 0xc0, !PT ;  /* 0xffff000023237812 */ /* 0x000fe200078ec0ff */
[----:B------:R-:W-:Y:S01]  /*9e40*/  FMUL.FTZ R57, R48, R43 ;  /* 0x0000002b30397220 */ /* 0x000fe20000410000 */
[----:B------:R-:W-:Y:S01]  /*9e50*/  LOP3.LUT R147, R147, 0xffff0000, RZ, 0xc0, !PT ;  /* 0xffff000093937812 */ /* 0x000fe200078ec0ff */
[C---:B------:R-:W-:Y:S01]  /*9e60*/  FFMA.FTZ R55, R44.reuse, R146, -R55 ;  /* 0x000000922c377223 */ /* 0x040fe20000010837 */
[----:B------:R-:W-:Y:S01]  /*9e70*/  LOP3.LUT R145, R145, 0xffff0000, RZ, 0xc0, !PT ;  /* 0xffff000091917812 */ /* 0x000fe200078ec0ff */
[----:B------:R-:W-:Y:S01]  /*9e80*/  FFMA.FTZ R47, R44, R51, R47 ;  /* 0x000000332c2f7223 */ /* 0x000fe2000001002f */
[----:B------:R-:W-:Y:S01]  /*9e90*/  FFMA.FTZ R50, R45, R43, -R50 ;  /* 0x0000002b2d327223 */ /* 0x000fe20000010832 */
[----:B------:R-:W-:-:S02]  /*9ea0*/  IMAD.U32 R44, R148, 0x10000, RZ ;  /* 0x00010000942c7824 */ /* 0x000fc400078e00ff */
[----:B------:R-:W-:Y:S01]  /*9eb0*/  FFMA.FTZ R57, R45, R46, R57 ;  /* 0x0000002e2d397223 */ /* 0x000fe20000010039 */
[----:B------:R-:W-:Y:S02]  /*9ec0*/  IMAD.U32 R43, R49, 0x10000, RZ ;  /* 0x00010000312b7824 */ /* 0x000fe400078e00ff */
[C---:B------:R-:W-:Y:S01]  /*9ed0*/  FMUL.FTZ R45, R35.reuse, R147 ;  /* 0x00000093232d7220 */ /* 0x040fe20000410000 */
[----:B------:R-:W-:Y:S01]  /*9ee0*/  FMUL.FTZ R51, R35, R145 ;  /* 0x0000009123337220 */ /* 0x000fe20000410000 */
[----:B------:R-:W-:Y:S01]  /*9ef0*/  LOP3.LUT R42, R15, 0xffff0000, RZ, 0xc0, !PT ;  /* 0xffff00000f2a7812 */ /* 0x000fe200078ec0ff */
[CC--:B------:R-:W-:Y:S01]  /*9f00*/  FMUL.FTZ R35, R41.reuse, R44.reuse ;  /* 0x0000002c29237220 */ /* 0x0c0fe20000410000 */
[----:B------:R-:W-:Y:S01]  /*9f10*/  LOP3.LUT R32, R32, 0xffff0000, RZ, 0xc0, !PT ;  /* 0xffff000020207812 */ /* 0x000fe200078ec0ff */
[----:B------:R-:W-:Y:S01]  /*9f20*/  FMUL.FTZ R41, R41, R43 ;  /* 0x0000002b29297220 */ /* 0x000fe20000410000 */
[----:B------:R-:W-:Y:S01]  /*9f30*/  LOP3.LUT R148, R148, 0xffff0000, RZ, 0xc0, !PT ;  /* 0xffff000094947812 */ /* 0x000fe200078ec0ff */
[C---:B------:R-:W-:Y:S01]  /*9f40*/  FFMA.FTZ R45, R42.reuse, R145, -R45 ;  /* 0x000000912a2d7223 */ /* 0x040fe2000001082d */
[----:B------:R-:W-:Y:S01]  /*9f50*/  LOP3.LUT R49, R49, 0xffff0000, RZ, 0xc0, !PT ;  /* 0xffff000031317812 */ /* 0x000fe200078ec0ff */
[----:B------:R-:W-:Y:S01]  /*9f60*/  FFMA.FTZ R46, R42, R147, R51 ;  /* 0x000000932a2e7223 */ /* 0x000fe20000010033 */
[----:B------:R-:W-:Y:S01]  /*9f70*/  LOP3.LUT R13, R12, 0xffff0000, RZ, 0xc0, !PT ;  /* 0xffff00000c0d7812 */ /* 0x000fe200078ec0ff */
[C---:B------:R-:W-:Y:S01]  /*9f80*/  FFMA.FTZ R43, R40.reuse, R43, -R35 ;  /* 0x0000002b282b7223 */ /* 0x040fe20000010823 */
[----:B------:R-:W-:Y:S01]  /*9f90*/  FFMA.FTZ R41, R40, R44, R41 ;  /* 0x0000002c28297223 */ /* 0x000fe20000010029 */
[----:B------:R-:W-:-:S02]  /*9fa0*/  IMAD.U32 R15, R34, 0x10000, RZ ;  /* 0x00010000220f7824 */ /* 0x000fc400078e00ff */
[CC--:B------:R-:W-:Y:S01]  /*9fb0*/  FMUL.FTZ R42, R32.reuse, R148.reuse ;  /* 0x00000094202a7220 */ /* 0x0c0fe20000410000 */
[-C--:B------:R-:W-:Y:S01]  /*9fc0*/  FMUL.FTZ R40, R32, R49.reuse ;  /* 0x0000003120287220 */ /* 0x080fe20000410000 */
[----:B------:R-:W-:Y:S01]  /*9fd0*/  IMAD.U32 R35, R53, 0x10000, RZ ;  /* 0x0001000035237824 */ /* 0x000fe200078e00ff */
[----:B------:R-:W-:Y:S01]  /*9fe0*/  LOP3.LUT R34, R34, 0xffff0000, RZ, 0xc0, !PT ;  /* 0xffff000022227812 */ /* 0x000fe200078ec0ff */
[----:B------:R-:W-:Y:S01]  /*9ff0*/  IMAD.U32 R32, R33, 0x10000, RZ ;  /* 0x0001000021207824 */ /* 0x000fe200078e00ff */
[----:B------:R-:W-:Y:S01]  /*a000*/  LOP3.LUT R53, R53, 0xffff0000, RZ, 0xc0, !PT ;  /* 0xffff000035357812 */ /* 0x000fe200078ec0ff */
[C---:B------:R-:W-:Y:S01]  /*a010*/  IMAD.U32 R12, R14.reuse, 0x10000, RZ ;  /* 0x000100000e0c7824 */ /* 0x040fe200078e00ff */
[----:B------:R-:W-:Y:S01]  /*a020*/  LOP3.LUT R33, R33, 0xffff0000, RZ, 0xc0, !PT ;  /* 0xffff000021217812 */ /* 0x000fe200078ec0ff */
[C---:B------:R-:W-:Y:S01]  /*a030*/  FFMA.FTZ R42, R13.reuse, R49, -R42 ;  /* 0x000000310d2a7223 */ /* 0x040fe2000001082a */
[----:B------:R-:W-:Y:S01]  /*a040*/  FFMA.FTZ R40, R13, R148, R40 ;  /* 0x000000940d287223 */ /* 0x000fe20000010028 */
[----:B------:R-:W-:Y:S01]  /*a050*/  LOP3.LUT R14, R14, 0xffff0000, RZ, 0xc0, !PT ;  /* 0xffff00000e0e7812 */ /* 0x000fe200078ec0ff */
        /* <DEDUP_REMOVED lines=15> */
[----:B------:R-:W-:Y:S02]  /*a150*/  F2FP.BF16.F32.PACK_AB R35, R46, R57 ;  /* 0x000000392e23723e */ /* 0x000fe400000010ff */
[----:B------:R-:W-:-:S02]  /*a160*/  F2FP.BF16.F32.PACK_AB R32, R40, R41 ;  /* 0x000000292820723e */ /* 0x000fc400000010ff */
[----:B------:R-:W-:-:S07]  /*a170*/  F2FP.BF16.F32.PACK_AB R34, R53, R44 ;  /* 0x0000002c3522723e */ /* 0x000fce00000010ff */
.L_x_1672:
[----:B------:R-:W-:Y:S05]  /*a180*/  BSYNC B1 ;  /* 0x0000000000017941 */ /* 0x000fea0003800000 */
.L_x_1671:
[----:B0-----:R0:W-:Y:S01]  /*a190*/  ST.E.128 desc[UR60][R38.64], R12 ;  /* 0x0000000c26007985 */ /* 0x0011e2000c101d3c */
[----:B------:R-:W-:-:S13]  /*a1a0*/  ISETP.GE.AND P4, PT, R11, R128, PT ;  /* 0x000000800b00720c */ /* 0x000fda0003f86270 */
[----:B------:R-:W-:Y:S05]  /*a1b0*/  @P4 BRA `(.L_x_1619) ;  /* 0x0000000400e84947 */ /* 0x000fea0003800000 */
[----:B------:R-:W-:-:S05]  /*a1c0*/  IMAD.WIDE R36, R11, 0x2, R36 ;  /* 0x000000020b247825 */ /* 0x000fca00078e0224 */
[----:B--2---:R2:W-:Y:S01]  /*a1d0*/  ST.E.128 desc[UR60][R36.64], R32 ;  /* 0x0000002024007985 */ /* 0x0045e2000c101d3c */
[----:B------:R-:W-:Y:S05]  /*a1e0*/  BRA `(.L_x_1619) ;  /* 0x0000000400dc7947 */ /* 0x000fea0003800000 */
.L_x_1584:
[----:B------:R-:W2:Y:S02]  /*a1f0*/  LDL R11, [R1+0x30] ;  /* 0x00003000010b7983 */ /* 0x000ea40000100800 */
[----:B--2---:R-:W-:-:S13]  /*a200*/  R2UR UR4, R11 ;  /* 0x000000000b0472ca */ /* 0x004fda00000e0000 */
[----:B------:R-:W-:-:S06]  /*a210*/  UISETP.NE.AND UP0, UPT, UR4, 0x3, UPT ;  /* 0x000000030400788c */ /* 0x000fcc000bf05270 */
[----:B------:R-:W-:-:S13]  /*a220*/  PLOP3.LUT P0, PT, PT, PT, UP0, 0x80, 0x0 ;  /* 0x000000000000781c */ /* 0x000fda0003f0f008 */
[----:B------:R-:W-:Y:S05]  /*a230*/  @!P0 BRA `(.L_x_1673) ;  /* 0x0000000000048947 */ /* 0x000fea0003800000 */
[----:B------:R-:W-:Y:S01]  /*a240*/  BPT.TRAP 0x1 ;  /* 0x000000040000795c */ /* 0x000fe20000300000 */
.L_x_1673:
[----:B------:R-:W-:Y:S01]  /*a250*/  IMAD R86, R19, 0x8, R18 ;  /* 0x0000000813567824 */ /* 0x000fe200078e0212 */
[----:B------:R-:W-:Y:S01]  /*a260*/  SHF.L.U32 R87, R175, 0x1f, RZ ;  /* 0x0000001faf577819 */ /* 0x000fe200000006ff */
[----:B------:R-:W-:Y:S01]  /*a270*/  BSSY B1, `(.L_x_1674) ;  /* 0x0000004000017945 */ /* 0x000fe20003800000 */
[----:B------:R-:W-:Y:S02]  /*a280*/  SHF.R.S32.HI R31, RZ, 0x1f, R29 ;  /* 0x0000001fff1f7819 */ /* 0x000fe4000001141d */
[----:B------:R-:W0:Y:S02]  /*a290*/  SYNCS.PHASECHK.TRANS64.TRYWAIT P4, [R86+URZ+0x2a890], R87 ;  /* 0x02a89057560075a7 */ /* 0x000e24000808017f */
[----:B0-----:R-:W-:Y:S05]  /*a2a0*/  @!P4 BRA `(.L_x_1675) ;  /* 0x0000020000d4c947 */ /* 0x001fea0003800000 */
.L_x_2023:
[----:B------:R-:W-:Y:S05]  /*a2b0*/  BSYNC B1 ;  /* 0x0000000000017941 */ /* 0x000fea0003800000 */
.L_x_1674:
        /* <DEDUP_REMOVED lines=27> */
.L_x_2027:
        /* <DEDUP_REMOVED lines=8> */
[----:B------:R-:W-:Y:S01]  /*a4f0*/  @!P5 IMAD.SHL.U32 R11, R170, 0x8, RZ ;  /* 0x00000008aa0bd824 */ /* 0x000fe200078e00ff */
        /* <DEDUP_REMOVED lines=28> */
.L_x_1678:
[----:B------:R-:W-:Y:S05]  /*a6c0*/  BSYNC B1 ;  /* 0x0000000000017941 */ /* 0x000fea0003800000 */
.L_x_1677:
[----:B------:R-:W-:-:S03]  /*a6d0*/  UMOV UR4, 0xffffffff ;  /* 0xffffffff00047882 */ /* 0x000fc60000000000 */
[----:B------:R-:W-:Y:S05]  /*a6e0*/  BRA.DIV UR4, `(.L_x_1679) ;  /* 0x0000020204247947 */ /* 0x000fea000b800000 */
[----:B--2---:R2:W0:Y:S04]  /*a6f0*/  SHFL.IDX PT, R36, R39, 0x1, 0x1c1f ;  /* 0x003c1f0027247f89 */ /* 0x00442800000e0000 */
[----:B---3--:R2:W3:Y:S02]  /*a700*/  SHFL.IDX PT, R37, R38, 0x1, 0x1c1f ;  /* 0x003c1f0026257f89 */ /* 0x0084e400000e0000 */
.L_x_2031:
        /* <DEDUP_REMOVED lines=12> */
[----:B0-----:R-:W-:Y:S02]  /*a7d0*/  @!P5 IMAD.MOV.U32 R34, RZ, RZ, R37 ;  /* 0x000000ffff22d224 */ /* 0x001fe400078e0025 */
[----:B------:R-:W-:Y:S02]  /*a7e0*/  @!P5 IMAD.MOV.U32 R35, RZ, RZ, R36 ;  /* 0x000000ffff23d224 */ /* 0x000fe400078e0024 */
[----:B------:R-:W-:-:S05]  /*a7f0*/  @!P5 IMAD.WIDE R34, R11, 0x2, R34 ;  /* 0x000000020b22d825 */ /* 0x000fca00078e0222 */
        /* <DEDUP_REMOVED lines=22> */
.L_x_1619:
[----:B------:R-:W-:Y:S05]  /*a960*/  BSYNC B0 ;  /* 0x0000000000007941 */ /* 0x000fea0003800000 */
.L_x_1583:
        /* <DEDUP_REMOVED lines=17> */
.L_x_1681:
[----:B------:R-:W-:Y:S05]  /*aa80*/  BSYNC B0 ;  /* 0x0000000000007941 */ /* 0x000fea0003800000 */
.L_x_1680:
[----:B------:R-:W3:Y:S01]  /*aa90*/  SYNCS.PHASECHK.TRANS64.TRYWAIT P0, [R86+URZ+0x2a8b0], R87 ;  /* 0x02a8b057560075a7 */ /* 0x000ee2000800017f */
[----:B------:R-:W-:Y:S04]  /*aaa0*/  BSSY B0, `(.L_x_1682) ;  /* 0x0000002000007945 */ /* 0x000fe80003800000 */
[----:B---3--:R-:W-:Y:S05]  /*aab0*/  @!P0 BRA `(.L_x_1683) ;  /* 0x000001fc007c8947 */ /* 0x008fea0003800000 */
.L_x_2032:
[----:B------:R-:W-:Y:S05]  /*aac0*/  BSYNC B0 ;  /* 0x0000000000007941 */ /* 0x000fea0003800000 */
.L_x_1682:
[----:B------:R-:W-:Y:S01]  /*aad0*/  ULDC.64 UR4, c[0x0][0x328] ;  /* 0x0000ca0000047ab9 */ /* 0x000fe20000000a00 */
[----:B------:R-:W-:Y:S01]  /*aae0*/  IMAD.IADD R85, R85, 0x1, -R174 ;  /* 0x0000000155557824 */ /* 0x000fe200078e0aae */
[----:B------:R-:W-:Y:S01]  /*aaf0*/  BSSY B0, `(.L_x_1684) ;  /* 0x000002e000007945 */ /* 0x000fe20003800000 */
[----:B--2-4-:R-:W-:Y:S02]  /*ab00*/  IMAD R14, R31, UR4, RZ ;  /* 0x000000041f0e7c24 */ /* 0x014fe4000f8e02ff */
[----:B------:R-:W-:Y:S01]  /*ab10*/  IMAD.WIDE.U32 R12, R29, UR4, RZ ;  /* 0x000000041d0c7c25 */ /* 0x000fe2000f8e00ff */
[----:B------:R-:W-:-:S03]  /*ab20*/  ISETP.GE.AND P0, PT, R85, 0x1, PT ;  /* 0x000000015500780c */ /* 0x000fc60003f06270 */
[----:B------:R-:W-:Y:S01]  /*ab30*/  IMAD R29, R29, UR5, R14 ;  /* 0x000000051d1d7c24 */ /* 0x000fe2000f8e020e */
[----:B------:R-:W-:Y:S01]  /*ab40*/  ULDC.64 UR4, c[0x0][0x338] ;  /* 0x0000ce0000047ab9 */ /* 0x000fe20000000a00 */
[----:B------:R-:W-:Y:S02]  /*ab50*/  IMAD R14, R19, 0x3000, R3 ;  /* 0x00003000130e7824 */ /* 0x000fe400078e0203 */
[----:B0-----:R-:W-:Y:S02]  /*ab60*/  IMAD R11, R84, UR4, RZ ;  /* 0x00000004540b7c24 */ /* 0x001fe4000f8e02ff */
[----:B------:R-:W-:Y:S02]  /*ab70*/  IMAD.IADD R13, R13, 0x1, R29 ;  /* 0x000000010d0d7824 */ /* 0x000fe400078e021d */
        /* <DEDUP_REMOVED lines=9> */
[----:B------:R-:W-:Y:S01]  /*ac10*/  LEA R31, P5, R12, UR4, 0x1 ;  /* 0x000000040c1f7c11 */ /* 0x000fe2000f8a08ff */
[----:B------:R-:W-:Y:S02]  /*ac20*/  IMAD.IADD R28, R127, 0x1, R14 ;  /* 0x000000017f1c7824 */ /* 0x000fe400078e020e */
[----:B------:R-:W-:Y:S01]  /*ac30*/  IMAD R34, R14, 0x2, R119 ;  /* 0x000000020e227824 */ /* 0x000fe200078e0277 */
[----:B------:R-:W-:Y:S01]  /*ac40*/  LEA.HI.X R11, R12, UR5, R11, 0x1, P5 ;  /* 0x000000050c0b7c11 */ /* 0x000fe2000a8f0c0b */
[----:B------:R-:W-:Y:S02]  /*ac50*/  IMAD R35, R28, 0x2, R119 ;  /* 0x000000021c237824 */ /* 0x000fe400078e0277 */
        /* <DEDUP_REMOVED lines=8> */
[----:B------:R-:W-:Y:S01]  /*ace0*/  @P0 IMAD.SHL.U32 R37, R170, 0x8, RZ ;  /* 0x00000008aa250824 */ /* 0x000fe200078e00ff */
[----:B-----5:R2:W-:Y:S01]  /*acf0*/  @P5 ST.E.128 desc[UR60][R32.64], R12 ;  /* 0x0000000c20005985 */ /* 0x0205e2000c101d3c */
[----:B------:R-:W-:-:S03]  /*ad00*/  ISETP.NE.AND P5, PT, R10, RZ, PT ;  /* 0x000000ff0a00720c */ /* 0x000fc60003fa5270 */
[----:B------:R-:W4:Y:S01]  /*ad10*/  @P0 LDS.128 R12, [R35] ;  /* 0x00000000230c0984 */ /* 0x000f220000000c00 */
[----:B--2---:R-:W-:-:S09]  /*ad20*/  @P0 IMAD.WIDE R32, R37, 0x2, R28 ;  /* 0x0000000225200825 */ /* 0x004fd200078e021c */
[----:B------:R-:W-:Y:S01]  /*ad30*/  @P5 IMAD.SHL.U32 R37, R171, 0x8, RZ ;  /* 0x00000008ab255824 */ /* 0x000fe200078e00ff */
[----:B----4-:R2:W-:Y:S01]  /*ad40*/  @P0 ST.E.128 desc[UR60][R32.64], R12 ;  /* 0x0000000c20000985 */ /* 0x0105e2000c101d3c */
[----:B------:R-:W-:-:S03]  /*ad50*/  ISETP.NE.AND P0, PT, R20, RZ, PT ;  /* 0x000000ff1400720c */ /* 0x000fc60003f05270 */
[----:B------:R-:W4:Y:S01]  /*ad60*/  @P5 LDS.128 R12, [R34+0x3000] ;  /* 0x00300000220c5984 */ /* 0x000f220000000c00 */
[----:B--2---:R-:W-:-:S05]  /*ad70*/  @P5 IMAD.WIDE R32, R37, 0x2, R28 ;  /* 0x0000000225205825 */ /* 0x004fca00078e021c */
[----:B----4-:R-:W-:Y:S04]  /*ad80*/  @P5 ST.E.128 desc[UR60][R32.64], R12 ;  /* 0x0000000c20005985 */ /* 0x010fe8000c101d3c */
[C---:B------:R-:W-:Y:S01]  /*ad90*/  @P0 LEA R28, P5, R23.reuse, R28, 0x1 ;  /* 0x0000001c171c0211 */ /* 0x040fe200078a08ff */
[----:B------:R-:W2:Y:S03]  /*ada0*/  @P0 LDS.128 R12, [R35+0x3000] ;  /* 0x00300000230c0984 */ /* 0x000ea60000000c00 */
[----:B------:R-:W-:-:S05]  /*adb0*/  @P0 LEA.HI.X R29, R23, R29, R173, 0x1, P5 ;  /* 0x0000001d171d0211 */ /* 0x000fca00028f0cad */
[----:B--2---:R2:W-:Y:S04]  /*adc0*/  @P0 ST.E.128 desc[UR60][R28.64], R12 ;  /* 0x0000000c1c000985 */ /* 0x0045e8000c101d3c */
.L_x_1685:
[----:B------:R-:W-:Y:S05]  /*add0*/  BSYNC B0 ;  /* 0x0000000000007941 */ /* 0x000fea0003800000 */
.L_x_1684:
[----:B------:R-:W-:Y:S01]  /*ade0*/  ISETP.GE.AND P0, PT, R85, 0x41, PT ;  /* 0x000000415500780c */ /* 0x000fe20003f06270 */
[----:B--2-4-:R2:W4:Y:S01]  /*adf0*/  SHFL.IDX PT, R29, R11, 0x1, 0x1c1f ;  /* 0x003c1f000b1d7f89 */ /* 0x01452200000e0000 */
[----:B------:R-:W-:Y:S03]  /*ae00*/  BSSY B0, `(.L_x_1686) ;  /* 0x0000017000007945 */ /* 0x000fe60003800000 */
[----:B------:R2:W0:Y:S08]  /*ae10*/  SHFL.IDX PT, R28, R31, 0x1, 0x1c1f ;  /* 0x003c1f001f1c7f89 */ /* 0x00043000000e0000 */
[----:B--2---:R-:W-:Y:S05]  /*ae20*/  @!P0 BRA `(.L_x_1687) ;  /* 0x0000000000508947 */ /* 0x004fea0003800000 */
[----:B------:R-:W-:-:S13]  /*ae30*/  ISETP.NE.AND P5, PT, R4, RZ, PT ;  /* 0x000000ff0400720c */ /* 0x000fda0003fa5270 */
[----:B------:R-:W2:Y:S01]  /*ae40*/  @P5 LDS.128 R12, [R34+0x2000] ;  /* 0x00200000220c5984 */ /* 0x000ea20000000c00 */
[----:B0-----:R-:W-:-:S04]  /*ae50*/  @P5 LEA R32, P0, R16, R28, 0x1 ;  /* 0x0000001c10205211 */ /* 0x001fc800078008ff */
[----:B----4-:R-:W-:Y:S02]  /*ae60*/  @P5 LEA.HI.X R33, R16, R29, R17, 0x1, P0 ;  /* 0x0000001d10215211 */ /* 0x010fe400000f0c11 */
[----:B------:R-:W-:-:S13]  /*ae70*/  ISETP.NE.AND P0, PT, R9, RZ, PT ;  /* 0x000000ff0900720c */ /* 0x000fda0003f05270 */
[----:B------:R-:W-:Y:S01]  /*ae80*/  @P0 IMAD.SHL.U32 R11, R170, 0x8, RZ ;  /* 0x00000008aa0b0824 */ /* 0x000fe200078e00ff */
[----:B--2---:R0:W-:Y:S01]  /*ae90*/  @P5 ST.E.128 desc[UR60][R32.64], R12 ;  /* 0x0000000c20005985 */ /* 0x0041e2000c101d3c */
[----:B------:R-:W-:-:S03]  /*aea0*/  ISETP.NE.AND P5, PT, R10, RZ, PT ;  /* 0x000000ff0a00720c */ /* 0x000fc60003fa5270 */
[----:B------:R-:W2:Y:S01]  /*aeb0*/  @P0 LDS.128 R12, [R35+0x2000] ;  /* 0x00200000230c0984 */ /* 0x000ea20000000c00 */
[----:B0-----:R-:W-:-:S09]  /*aec0*/  @P0 IMAD.WIDE R32, R11, 0x2, R28 ;  /* 0x000000020b200825 */ /* 0x001fd200078e021c */
[----:B------:R-:W-:Y:S01]  /*aed0*/  @P5 IMAD.SHL.U32 R11, R171, 0x8, RZ ;  /* 0x00000008ab0b5824 */ /* 0x000fe200078e00ff */
[----:B--2---:R0:W-:Y:S01]  /*aee0*/  @P0 ST.E.128 desc[UR60][R32.64], R12 ;  /* 0x0000000c20000985 */ /* 0x0041e2000c101d3c */
[----:B------:R-:W-:-:S03]  /*aef0*/  ISETP.NE.AND P0, PT, R20, RZ, PT ;  /* 0x000000ff1400720c */ /* 0x000fc60003f05270 */
[----:B------:R-:W2:Y:S01]  /*af00*/  @P5 LDS.128 R12, [R34+0x5000] ;  /* 0x00500000220c5984 */ /* 0x000ea20000000c00 */
[----:B0-----:R-:W-:-:S05]  /*af10*/  @P5 IMAD.WIDE R32, R11, 0x2, R28 ;  /* 0x000000020b205825 */ /* 0x001fca00078e021c */
[----:B--2---:R-:W-:Y:S04]  /*af20*/  @P5 ST.E.128 desc[UR60][R32.64], R12 ;  /* 0x0000000c20005985 */ /* 0x004fe8000c101d3c */
[C---:B------:R-:W-:Y:S01]  /*af30*/  @P0 LEA R28, P5, R23.reuse, R28, 0x1 ;  /* 0x0000001c171c0211 */ /* 0x040fe200078a08ff */
[----:B------:R-:W0:Y:S03]  /*af40*/  @P0 LDS.128 R12, [R35+0x5000] ;  /* 0x00500000230c0984 */ /* 0x000e260000000c00 */
[----:B------:R-:W-:-:S05]  /*af50*/  @P0 LEA.HI.X R29, R23, R29, R173, 0x1, P5 ;  /* 0x0000001d171d0211 */ /* 0x000fca00028f0cad */
[----:B0-----:R2:W-:Y:S04]  /*af60*/  @P0 ST.E.128 desc[UR60][R28.64], R12 ;  /* 0x0000000c1c000985 */ /* 0x0015e8000c101d3c */
.L_x_1687:
[----:B------:R-:W-:Y:S05]  /*af70*/  BSYNC B0 ;  /* 0x0000000000007941 */ /* 0x000fea0003800000 */
.L_x_1686:
[----:B------:R-:W-:Y:S01]  /*af80*/  @!PT LDS RZ, [RZ] ;  /* 0x00000000fffff984 */ /* 0x000fe20000000800 */
[----:B------:R-:W-:Y:S01]  /*af90*/  @!PT LDS RZ, [RZ] ;  /* 0x00000000fffff984 */ /* 0x000fe20000000800 */
[----:B------:R-:W-:Y:S01]  /*afa0*/  @!PT LDS RZ, [RZ] ;  /* 0x00000000fffff984 */ /* 0x000fe20000000800 */
[----:B------:R-:W-:Y:S01]  /*afb0*/  @!PT LDS RZ, [RZ] ;  /* 0x00000000fffff984 */ /* 0x000fe20000000800 */
[----:B------:R5:W-:Y:S06]  /*afc0*/  MEMBAR.ALL.CTA ;  /* 0x0000000000007992 */ /* 0x000bec0000008000 */
[----:B-----5:R-:W5:Y:S01]  /*afd0*/  FENCE.VIEW.ASYNC.S ;  /* 0x00000000000073c6 */ /* 0x020f620000000000 */
[----:B-1-3--:R-:W-:Y:S01]  /*afe0*/  @!P4 VIADD R86, R86, 0x2a8c0 ;  /* 0x0002a8c05656c836 */ /* 0x00afe20000000000 */
[----:B-----5:R1:W-:Y:S01]  /*aff0*/  BAR.SYNC.DEFER_BLOCKING R144, 0x80 ;  /* 0x000200900000751d */ /* 0x0203e20000010000 */
[----:B------:R-:W-:Y:S01]  /*b000*/  ISETP.NE.AND P5, PT, R123, RZ, PT ;  /* 0x000000ff7b00720c */ /* 0x000fe20003fa5270 */
[----:B------:R-:W-:-:S02]  /*b010*/  VIADD R19, R19, 0x1 ;  /* 0x0000000113137836 */ /* 0x000fc40000000000 */
[----:B------:R-:W-:Y:S02]  /*b020*/  @!P4 PRMT R86, RZ, 0x654, R86 ;  /* 0x00000654ff56c816 */ /* 0x000fe40000000056 */
[----:B------:R-:W-:Y:S02]  /*b030*/  PLOP3.LUT P0, PT, PT, PT, PT, 0x8, 0x0 ;  /* 0x000000000000781c */ /* 0x000fe40003f0e170 */
[----:B------:R1:W-:Y:S01]  /*b040*/  @!P4 SYNCS.ARRIVE.TRANS64.RED.A1T0 RZ, [R86+URZ], RZ ;  /* 0x000000ff56ffc9a7 */ /* 0x0003e2000810043f */
[----:B------:R-:W-:-:S04]  /*b050*/  ISETP.NE.AND P4, PT, R19, 0x2, PT ;  /* 0x000000021300780c */ /* 0x000fc80003f85270 */
[----:B--2---:R-:W-:Y:S02]  /*b060*/  SEL R12, RZ, 0x1, P4 ;  /* 0x00000001ff0c7807 */ /* 0x004fe40002000000 */
[----:B------:R-:W-:Y:S02]  /*b070*/  SEL R19, R19, RZ, P4 ;  /* 0x000000ff13137207 */ /* 0x000fe40002000000 */
[----:B------:R-:W-:Y:S01]  /*b080*/  LOP3.LUT R175, R175, R12, RZ, 0x3c, !PT ;  /* 0x0000000cafaf7212 */ /* 0x000fe200078e3cff */
[----:B-1----:R-:W-:Y:S06]  /*b090*/  @P5 BRA `(.L_x_1688) ;  /* 0xffffff7800245947 */ /* 0x002fec000383ffff */
.L_x_1578:
[----:B------:R-:W1:Y:S01]  /*b0a0*/  LDC R0, c[0x0][0x448] ;  /* 0x00011200ff007b82 */ /* 0x000e620000000800 */
[----:B------:R-:W-:Y:S01]  /*b0b0*/  IADD3 R5, R167, 0x1, -R166 ;  /* 0x00000001a7057810 */ /* 0x000fe20007ffe8a6 */
[----:B------:R-:W-:Y:S06]  /*b0c0*/  BSSY B0, `(.L_x_1689) ;  /* 0x000000d000007945 */ /* 0x000fec0003800000 */
[----:B------:R-:W2:Y:S01]  /*b0d0*/  LDC.64 R6, c[0x0][0x9e0] ;  /* 0x00027800ff067b82 */ /* 0x000ea20000000a00 */
[----:B-1----:R-:W-:Y:S01]  /*b0e0*/  ISETP.NE.AND P1, PT, R0, 0x1, PT ;  /* 0x000000010000780c */ /* 0x002fe20003f25270 */
[----:B------:R-:W-:Y:S01]  /*b0f0*/  VIADD R0, R187, 0x7f ;  /* 0x0000007fbb007836 */ /* 0x000fe20000000000 */
[----:B--2---:R-:W-:-:S11]  /*b100*/  ISETP.GE.AND P2, PT, R7, 0x1, PT ;  /* 0x000000010700780c */ /* 0x004fd60003f46270 */
[----:B------:R-:W1:Y:S08]  /*b110*/  @P1 LDC R3, c[0x0][0x44c] ;  /* 0x00011300ff031b82 */ /* 0x000e700000000800 */
[----:B------:R-:W2:Y:S01]  /*b120*/  @P1 LDC R2, c[0x0][0x450] ;  /* 0x00011400ff021b82 */ /* 0x000ea20000000800 */
[----:B-1----:R-:W-:-:S05]  /*b130*/  @P1 IMAD.HI.U32 R3, R0, R3, RZ ;  /* 0x0000000300031227 */ /* 0x002fca00078e00ff */
[----:B--2---:R-:W-:-:S05]  /*b140*/  @P1 SHF.R.U32.HI R0, RZ, R2, R3 ;  /* 0x00000002ff001219 */ /* 0x004fca0000011603 */
[----:B------:R-:W-:Y:S01]  /*b150*/  IMAD.IADD R3, R5, 0x1, R0 ;  /* 0x0000000105037824 */ /* 0x000fe200078e0200 */
[----:B------:R-:W-:Y:S06]  /*b160*/  @P0 BRA `(.L_x_1690) ;  /* 0x0000000000080947 */ /* 0x000fec0003800000 */
[----:B------:R-:W1:Y:S02]  /*b170*/  FENCE.VIEW.ASYNC.G ;  /* 0x00000000000073c6 */ /* 0x000e640000000100 */
[----:B-1----:R-:W-:Y:S06]  /*b180*/  BAR.ARV 0xc, 0x180 ;  /* 0x0306000000007b1d */ /* 0x002fec0000002000 */
.L_x_1690:
[----:B------:R-:W-:Y:S05]  /*b190*/  BSYNC B0 ;  /* 0x0000000000007941 */ /* 0x000fea0003800000 */
.L_x_1689:
[----:B------:R-:W-:Y:S01]  /*b1a0*/  IMAD.IADD R0, R3, 0x1, R6 ;  /* 0x0000000103007824 */ /* 0x000fe200078e0206 */
[----:B------:R-:W-:Y:S06]  /*b1b0*/  @!P2 BRA `(.L_x_1691) ;  /* 0x000000000048a947 */ /* 0x000fec0003800000 */
[C---:B------:R-:W-:Y:S01]  /*b1c0*/  ISETP.GT.AND P0, PT, R3.reuse, RZ, PT ;  /* 0x000000ff0300720c */ /* 0x040fe20003f04270 */
[----:B------:R-:W-:Y:S01]  /*b1d0*/  BSSY B0, `(.L_x_1692) ;  /* 0x000000e000007945 */ /* 0x000fe20003800000 */
[----:B------:R-:W-:-:S11]  /*b1e0*/  VIADD R2, R3, 0xffffffff ;  /* 0xffffffff03027836 */ /* 0x000fd60000000000 */
[----:B------:R-:W-:Y:S05]  /*b1f0*/  @P0 BRA `(.L_x_1693) ;  /* 0x00000000001c0947 */ /* 0x000fea0003800000 */
[----:B------:R-:W-:Y:S01]  /*b200*/  ISETP.NE.AND P0, PT, R7, 0x1, PT ;  /* 0x000000010700780c */ /* 0x000fe20003f05270 */
[----:B------:R-:W-:-:S12]  /*b210*/  IMAD.MOV R3, RZ, RZ, -R3 ;  /* 0x000000ffff037224 */ /* 0x000fd800078e0a03 */
[----:B------:R-:W1:Y:S02]  /*b220*/  @P0 LDC.64 R4, c[0x0][0x9e8] ;  /* 0x00027a00ff040b82 */ /* 0x000e640000000a00 */
[----:B-1----:R-:W-:-:S05]  /*b230*/  @P0 IMAD.HI.U32 R2, R3, R4, RZ ;  /* 0x0000000403020227 */ /* 0x002fca00078e00ff */
[----:B------:R-:W-:-:S04]  /*b240*/  @P0 SHF.R.U32.HI R3, RZ, R5, R2 ;  /* 0x00000005ff030219 */ /* 0x000fc80000011602 */
[----:B------:R-:W-:Y:S01]  /*b250*/  LOP3.LUT R2, RZ, R3, RZ, 0x33, !PT ;  /* 0x00000003ff027212 */ /* 0x000fe200078e33ff */
[----:B------:R-:W-:Y:S06]  /*b260*/  BRA `(.L_x_1694) ;  /* 0x0000000000107947 */ /* 0x000fec0003800000 */
.L_x_1693:
[----:B------:R-:W-:-:S13]  /*b270*/  ISETP.NE.AND P0, PT, R7, 0x1, PT ;  /* 0x000000010700780c */ /* 0x000fda0003f05270 */
[----:B------:R-:W1:Y:S02]  /*b280*/  @P0 LDC.64 R4, c[0x0][0x9e8] ;  /* 0x00027a00ff040b82 */ /* 0x000e640000000a00 */
[----:B-1----:R-:W-:-:S05]  /*b290*/  @P0 IMAD.HI.U32 R4, R2, R4, RZ ;  /* 0x0000000402040227 */ /* 0x002fca00078e00ff */
[----:B------:R-:W-:-:S07]  /*b2a0*/  @P0 SHF.R.U32.HI R2, RZ, R5, R4 ;  /* 0x00000005ff020219 */ /* 0x000fce0000011604 */
.L_x_1694:
[----:B------:R-:W-:Y:S05]  /*b2b0*/  BSYNC B0 ;  /* 0x0000000000007941 */ /* 0x000fea0003800000 */
.L_x_1692:
[----:B------:R-:W-:-:S05]  /*b2c0*/  IMAD R3, R2, R7, R7 ;  /* 0x0000000702037224 */ /* 0x000fca00078e0207 */
[----:B------:R-:W-:-:S07]  /*b2d0*/  VIMNMX R0, R0, R3, PT ;  /* 0x0000000300007248 */ /* 0x000fce0003fe0100 */
.L_x_1691:
[----:B------:R-:W1:Y:S01]  /*b2e0*/  @P1 LDC R2, c[0x0][0x44c] ;  /* 0x00011300ff021b82 */ /* 0x000e620000000800 */
[----:B------:R-:W-:Y:S01]  /*b2f0*/  VIADD R0, R0, 0x5f ;  /* 0x0000005f00007836 */ /* 0x000fe20000000000 */
[----:B------:R-:W-:Y:S01]  /*b300*/  ULDC UR4, c[0x0][0x9dc] ;  /* 0x0002770000047ab9 */ /* 0x000fe20000000800 */
[----:B------:R-:W-:Y:S02]  /*b310*/  IMAD.MOV.U32 R5, RZ, RZ, R187 ;  /* 0x000000ffff057224 */ /* 0x000fe400078e00bb */
[----:B------:R-:W-:-:S03]  /*b320*/  IMAD.HI R0, R0, 0x2aaaaaab, RZ ;  /* 0x2aaaaaab00007827 */ /* 0x000fc600078e02ff */
[----:B------:R-:W2:Y:S02]  /*b330*/  @P1 LDC R9, c[0x0][0x450] ;  /* 0x00011400ff091b82 */ /* 0x000ea40000000800 */
[----:B------:R-:W-:Y:S01]  /*b340*/  SHF.R.U32.HI R3, RZ, 0x1f, R0 ;  /* 0x0000001fff037819 */ /* 0x000fe20000011600 */
[----:B-1----:R-:W-:-:S05]  /*b350*/  @P1 IMAD.HI.U32 R2, R187, R2, RZ ;  /* 0x00000002bb021227 */ /* 0x002fca00078e00ff */
[----:B--2---:R-:W-:Y:S02]  /*b360*/  @P1 SHF.R.U32.HI R5, RZ, R9, R2 ;  /* 0x00000009ff051219 */ /* 0x004fe40000011602 */
[----:B------:R-:W-:-:S03]  /*b370*/  LEA.HI.SX32 R2, R0, R3, 0x1c ;  /* 0x0000000300027211 */ /* 0x000fc600078fe2ff */
[----:B------:R-:W-:Y:S01]  /*b380*/  IMAD.IADD R0, R142, 0x1, R5 ;  /* 0x000000018e007824 */ /* 0x000fe200078e0205 */
[----:B------:R-:W-:-:S03]  /*b390*/  VIMNMX R2, R143, R2, PT ;  /* 0x000000028f027248 */ /* 0x000fc60003fe0100 */
[----:B------:R-:W-:Y:S01]  /*b3a0*/  VIADD R3, R0, -UR4 ;  /* 0x8000000400037c36 */ /* 0x000fe20008000000 */
[----:B------:R-:W-:Y:S06]  /*b3b0*/  @!P2 BRA `(.L_x_1695) ;  /* 0x000000000044a947 */ /* 0x000fec0003800000 */
        /* <DEDUP_REMOVED lines=10> */
.L_x_1697:
[----:B------:R-:W-:-:S13]  /*b460*/  ISETP.NE.AND P0, PT, R7, 0x1, PT ;  /* 0x000000010700780c */ /* 0x000fda0003f05270 */
[----:B------:R-:W1:Y:S02]  /*b470*/  @P0 LDC.64 R4, c[0x0][0x9e8] ;  /* 0x00027a00ff040b82 */ /* 0x000e640000000a00 */
[----:B-1----:R-:W-:-:S05]  /*b480*/  @P0 IMAD.HI.U32 R4, R0, R4, RZ ;  /* 0x0000000400040227 */ /* 0x002fca00078e00ff */
[----:B------:R-:W-:-:S07]  /*b490*/  @P0 SHF.R.U32.HI R0, RZ, R5, R4 ;  /* 0x00000005ff000219 */ /* 0x000fce0000011604 */
.L_x_1698:
[----:B------:R-:W-:Y:S05]  /*b4a0*/  BSYNC B0 ;  /* 0x0000000000007941 */ /* 0x000fea0003800000 */
.L_x_1696:
[----:B------:R-:W-:-:S05]  /*b4b0*/  IMAD R0, R0, R7, RZ ;  /* 0x0000000700007224 */ /* 0x000fca00078e02ff */
[----:B------:R-:W-:-:S07]  /*b4c0*/  VIMNMX R3, R3, R0, !PT ;  /* 0x0000000003037248 */ /* 0x000fce0007fe0100 */
.L_x_1695:
[----:B------:R-:W-:Y:S01]  /*b4d0*/  IMAD.HI R3, R3, 0x2aaaaaab, RZ ;  /* 0x2aaaaaab03037827 */ /* 0x000fe200078e02ff */
[----:B------:R-:W-:Y:S02]  /*b4e0*/  PLOP3.LUT P0, PT, PT, PT, PT, 0x80, 0x0 ;  /* 0x000000000000781c */ /* 0x000fe40003f0f070 */
[----:B------:R-:W-:Y:S02]  /*b4f0*/  CS2R R20, SRZ ;  /* 0x0000000000147805 */ /* 0x000fe4000001ff00 */
[----:B------:R-:W-:Y:S02]  /*b500*/  CS2R R86, SRZ ;  /* 0x0000000000567805 */ /* 0x000fe4000001ff00 */
[----:B------:R-:W-:Y:S02]  /*b510*/  CS2R R84, SRZ ;  /* 0x0000000000547805 */ /* 0x000fe4000001ff00 */
[----:B------:R-:W-:Y:S02]  /*b520*/  SHF.R.U32.HI R0, RZ, 0x1f, R3 ;  /* 0x0000001fff007819 */ /* 0x000fe40000011603 */
[----:B------:R-:W-:-:S02]  /*b530*/  CS2R R82, SRZ ;  /* 0x0000000000527805 */ /* 0x000fc4000001ff00 */
[----:B------:R-:W-:Y:S02]  /*b540*/  CS2R R80, SRZ ;  /* 0x0000000000507805 */ /* 0x000fe4000001ff00 */
[----:B------:R-:W-:Y:S02]  /*b550*/  CS2R R42, SRZ ;  /* 0x00000000002a7805 */ /* 0x000fe4000001ff00 */
[----:B------:R-:W-:Y:S01]  /*b560*/  LEA.HI.SX32 R189, R3, R0, 0x1c ;  /* 0x0000000003bd7211 */ /* 0x000fe200078fe2ff */
[----:B------:R-:W-:Y:S01]  /*b570*/  IMAD.MOV.U32 R0, RZ, RZ, RZ ;  /* 0x000000ffff007224 */ /* 0x000fe200078e00ff */
[----:B------:R-:W-:Y:S02]  /*b580*/  CS2R R38, SRZ ;  /* 0x0000000000267805 */ /* 0x000fe4000001ff00 */
[----:B------:R-:W-:Y:S02]  /*b590*/  CS2R R76, SRZ ;  /* 0x00000000004c7805 */ /* 0x000fe4000001ff00 */
[----:B------:R-:W-:-:S02]  /*b5a0*/  VIMNMX R189, RZ, R189, !PT ;  /* 0x000000bdffbd7248 */ /* 0x000fc40007fe0100 */
[----:B------:R-:W-:Y:S02]  /*b5b0*/  CS2R R36, SRZ ;  /* 0x0000000000247805 */ /* 0x000fe4000001ff00 */
[----:B------:R-:W-:Y:S02]  /*b5c0*/  CS2R R72, SRZ ;  /* 0x0000000000487805 */ /* 0x000fe4000001ff00 */
[----:B------:R-:W-:Y:S02]  /*b5d0*/  CS2R R46, SRZ ;  /* 0x00000000002e7805 */ /* 0x000fe4000001ff00 */
[----:B------:R-:W-:Y:S02]  /*b5e0*/  ISETP.GT.AND P1, PT, R2, R189, PT ;  /* 0x000000bd0200720c */ /* 0x000fe40003f24270 */
        /* <DEDUP_REMOVED lines=18> */
[----:B------:R-:W-:Y:S01]  /*b710*/  IMAD.MOV.U32 R97, RZ, RZ, RZ ;  /* 0x000000ffff617224 */ /* 0x000fe200078e00ff */
[----:B------:R-:W-:Y:S01]  /*b720*/  CS2R R6, SRZ ;  /* 0x0000000000067805 */ /* 0x000fe2000001ff00 */
[----:B------:R-:W-:Y:S02]  /*b730*/  IMAD.MOV.U32 R26, RZ, RZ, RZ ;  /* 0x000000ffff1a7224 */ /* 0x000fe400078e00ff */
[----:B------:R-:W-:-:S02]  /*b740*/  IMAD.MOV.U32 R32, RZ, RZ, RZ ;  /* 0x000000ffff207224 */ /* 0x000fc400078e00ff */
[----:B------:R-:W-:Y:S02]  /*b750*/  IMAD.MOV.U32 R99, RZ, RZ, RZ ;  /* 0x000000ffff637224 */ /* 0x000fe400078e00ff */
[----:B------:R-:W-:Y:S01]  /*b760*/  IMAD.MOV.U32 R24, RZ, RZ, RZ ;  /* 0x000000ffff187224 */ /* 0x000fe200078e00ff */
[----:B------:R-:W-:Y:S06]  /*b770*/  @!P1 BRA `(.L_x_1699) ;  /* 0x00000154001c9947 */ /* 0x000fec0003800000 */
[----:B------:R-:W2:Y:S04]  /*b780*/  LDL R4, [R1+0x34] ;  /* 0x0000340001047983 */ /* 0x000ea80000100800 */
[----:B------:R-:W1:Y:S02]  /*b790*/  SHFL.IDX PT, R0, R220, RZ, 0x1f ;  /* 0x00001fffdc007589 */ /* 0x000e6400000e0000 */
[----:B-1----:R-:W-:-:S04]  /*b7a0*/  LEA.HI R3, R0, R0, RZ, 0x1 ;  /* 0x0000000000037211 */ /* 0x002fc800078f08ff */
        /* <DEDUP_REMOVED lines=13> */
[----:B------:R1:W2:Y:S01]  /*b880*/  LDC.64 R14, c[0x4][R0] ;  /* 0x01000000000e7b82 */ /* 0x0002a20000000a00 */
[----:B------:R-:W-:Y:S01]  /*b890*/  IMAD.U32 R5, RZ, RZ, UR5 ;  /* 0x00000005ff057e24 */ /* 0x000fe2000f8e00ff */
[----:B------:R-:W-:Y:S01]  /*b8a0*/  ULDC.64 UR4, c[0x4][0x30] ;  /* 0x01000c0000047ab9 */ /* 0x000fe20000000a00 */
[----:B------:R-:W-:Y:S02]  /*b8b0*/  IMAD.U32 R6, RZ, RZ, UR6 ;  /* 0x00000006ff067e24 */ /* 0x000fe4000f8e00ff */
[----:B------:R-:W-:Y:S02]  /*b8c0*/  IMAD.U32 R7, RZ, RZ, UR7 ;  /* 0x00000007ff077e24 */ /* 0x000fe4000f8e00ff */
[----:B------:R-:W-:-:S02]  /*b8d0*/  IMAD.U32 R10, RZ, RZ, UR4 ;  /* 0x00000004ff0a7e24 */ /* 0x000fc4000f8e00ff */
[----:B0-----:R-:W-:Y:S02]  /*b8e0*/  IMAD.U32 R11, RZ, RZ, UR5 ;  /* 0x00000005ff0b7e24 */ /* 0x001fe4000f8e00ff */
[----:B------:R-:W-:Y:S02]  /*b8f0*/  IMAD.MOV.U32 R8, RZ, RZ, 0x70 ;  /* 0x00000070ff087424 */ /* 0x000fe400078e00ff */
[----:B------:R-:W-:Y:S02]  /*b900*/  IMAD.MOV.U32 R12, RZ, RZ, 0x1 ;  /* 0x00000001ff0c7424 */ /* 0x000fe400078e00ff */
[----:B-1----:R-:W-:-:S07]  /*b910*/  IMAD.MOV.U32 R13, RZ, RZ, RZ ;  /* 0x000000ffff0d7224 */ /* 0x002fce00078e00ff */
[----:B------:R-:W-:-:S07]  /*b920*/  LEPC R20, `(.L_x_1700) ;  /* 0x000000001014794e */ /* 0x000fce0000000000 */
[----:B--2-45:R-:W-:Y:S05]  /*b930*/  CALL.ABS.NOINC R14 ;  /* 0x000000000e007343 */ /* 0x034fea0003c00000 */
.L_x_1700:
[----:B------:R-:W-:Y:S02]  /*b940*/  ULDC UR4, c[0x0][0x3f4] ;  /* 0x0000fd0000047ab9 */ /* 0x000fe40000000800 */
[----:B------:R-:W-:-:S13]  /*b950*/  ISETP.LT.AND P0, PT, RZ, UR4, PT ;  /* 0x00000004ff007c0c */ /* 0x000fda000bf01270 */
[----:B------:R-:W-:Y:S05]  /*b960*/  @P0 BRA `(.L_x_1701) ;  /* 0x00000000003c0947 */ /* 0x000fea0003800000 */
[----:B------:R-:W-:-:S04]  /*b970*/  LEA.HI R0, R198, R198, RZ, 0x1 ;  /* 0x000000c6c6007211 */ /* 0x000fc800078f08ff */
[----:B------:R-:W-:-:S05]  /*b980*/  LOP3.LUT R3, R0, 0xfffffffe, RZ, 0xc0, !PT ;  /* 0xfffffffe00037812 */ /* 0x000fca00078ec0ff */
[----:B------:R-:W-:-:S05]  /*b990*/  IMAD.IADD R3, R198, 0x1, -R3 ;  /* 0x00000001c6037824 */ /* 0x000fca00078e0a03 */
[----:B------:R-:W-:-:S04]  /*b9a0*/  SHF.L.U32 R3, R3, 0x1f, RZ ;  /* 0x0000001f03037819 */ /* 0x000fc800000006ff */
[----:B------:R1:W2:Y:S03]  /*b9b0*/  SYNCS.PHASECHK.TRANS64.TRYWAIT P0, [R18+URZ+0x2a800], R3 ;  /* 0x02a80003120075a7 */ /* 0x0002a6000800017f */
[----:B--2---:R-:W-:Y:S05]  /*b9c0*/  @!P0 NANOSLEEP.SYNCS 0x989680 ;  /* 0x009896800000895d */ /* 0x004fea0003900000 */
[----:B------:R-:W2:Y:S01]  /*b9d0*/  @!P0 SYNCS.PHASECHK.TRANS64 P0, [R18+URZ+0x2a800], R3 ;  /* 0x02a80003120085a7 */ /* 0x000ea2000800007f */
[----:B------:R-:W-:Y:S04]  /*b9e0*/  BSSY B0, `(.L_x_1702) ;  /* 0x0000006000007945 */ /* 0x000fe80003800000 */
[----:B--2---:R-:W-:Y:S05]  /*b9f0*/  @P0 BRA `(.L_x_1703) ;  /* 0x0000000000100947 */ /* 0x004fea0003800000 */
.L_x_1704:
[----:B--2---:R2:W3:Y:S02]  /*ba00*/  SYNCS.PHASECHK.TRANS64.TRYWAIT P0, [R18+URZ+0x2a800], R3 ;  /* 0x02a80003120075a7 */ /* 0x0044e4000800017f */
[----:B---3--:R-:W-:Y:S05]  /*ba10*/  @!P0 NANOSLEEP.SYNCS 0x989680 ;  /* 0x009896800000895d */ /* 0x008fea0003900000 */
[----:B------:R-:W3:Y:S02]  /*ba20*/  @!P0 SYNCS.PHASECHK.TRANS64 P0, [R18+URZ+0x2a800], R3 ;  /* 0x02a80003120085a7 */ /* 0x000ee4000800007f */
[----:B---3--:R-:W-:Y:S05]  /*ba30*/  @!P0 BRA `(.L_x_1704) ;  /* 0xfffffffc00f08947 */ /* 0x008fea000383ffff */
.L_x_1703:
[----:B------:R-:W-:Y:S05]  /*ba40*/  BSYNC B0 ;  /* 0x0000000000007941 */ /* 0x000fea0003800000 */
.L_x_1702:
[----:B------:R-:W-:Y:S05]  /*ba50*/  BRA `(.L_x_1705) ;  /* 0x0000007400247947 */ /* 0x000fea0003800000 */
.L_x_1701:
[----:B------:R-:W2:Y:S01]  /*ba60*/  LDL R0, [R1+0x34] ;  /* 0x0000340001007983 */ /* 0x000ea20000100800 */
[----:B------:R-:W-:Y:S02]  /*ba70*/  ULDC.64 UR6, c[0x0][0x408] ;  /* 0x0001020000067ab9 */ /* 0x000fe40000000a00 */
[----:B-----5:R-:W-:Y:S01]  /*ba80*/  IMAD.WIDE.U32 R24, R141, UR6, RZ ;  /* 0x000000068d187c25 */ /* 0x020fe2000f8e00ff */
[----:B--2---:R-:W-:Y:S02]  /*ba90*/  R2UR UR4, R0 ;  /* 0x00000000000472ca */ /* 0x004fe400000e0000 */
[----:B------:R-:W-:-:S11]  /*baa0*/  SHF.R.S32.HI R0, RZ, 0x1f, R141 ;  /* 0x0000001fff007819 */ /* 0x000fd6000001148d */
[----:B------:R-:W-:-:S03]  /*bab0*/  ULOP3.LUT UP0, URZ, UR4, 0x3ff, URZ, 0xc0, !UPT ;  /* 0x000003ff043f7892 */ /* 0x000fc6000f80c03f */
[----:B------:R-:W-:Y:S02]  /*bac0*/  ULDC.64 UR4, c[0x0][0x3f8] ;  /* 0x0000fe0000047ab9 */ /* 0x000fe40000000a00 */
[C---:B------:R-:W-:Y:S01]  /*bad0*/  IMAD R4, R0.reuse, UR4, RZ ;  /* 0x0000000400047c24 */ /* 0x040fe2000f8e02ff */
[----:B------:R-:W-:Y:S01]  /*bae0*/  PLOP3.LUT P0, PT, PT, PT, UP0, 0x80, 0x0 ;  /* 0x000000000000781c */ /* 0x000fe20003f0f008 */
[----:B------:R-:W-:Y:S02]  /*baf0*/  IMAD R0, R0, UR6, RZ ;  /* 0x0000000600007c24 */ /* 0x000fe4000f8e02ff */
[----:B------:R-:W-:-:S04]  /*bb00*/  IMAD.WIDE.U32 R26, R141, UR4, RZ ;  /* 0x000000048d1a7c25 */ /* 0x000fc8000f8e00ff */
[C---:B----4-:R-:W-:Y:S02]  /*bb10*/  IMAD R29, R141.reuse, UR5, R4 ;  /* 0x000000058d1d7c24 */ /* 0x050fe4000f8e0204 */
[----:B0-----:R-:W-:Y:S02]  /*bb20*/  IMAD R31, R141, UR7, R0 ;  /* 0x000000078d1f7c24 */ /* 0x001fe4000f8e0200 */
[----:B------:R-:W-:Y:S02]  /*bb30*/  IMAD.IADD R29, R29, 0x1, R27 ;  /* 0x000000011d1d7824 */ /* 0x000fe400078e021b */
[----:B------:R-:W-:Y:S01]  /*bb40*/  IMAD.IADD R31, R31, 0x1, R25 ;  /* 0x000000011f1f7824 */ /* 0x000fe200078e0219 */
[----:B------:R-:W-:Y:S06]  /*bb50*/  @!P0 BRA `(.L_x_1706) ;  /* 0x0000000000408947 */ /* 0x000fec0003800000 */
        /* <DEDUP_REMOVED lines=16> */
.L_x_1706:
[----:B------:R-:W-:Y:S01]  /*bc60*/  ULDC.U8 UR4, c[0x0][0x410] ;  /* 0x0001040000047ab9 */ /* 0x000fe20000000000 */
[----:B------:R-:W-:Y:S01]  /*bc70*/  BSSY B0, `(.L_x_1707) ;  /* 0x000071f000007945 */ /* 0x000fe20003800000 */
[----:B------:R-:W-:Y:S01]  /*bc80*/  ISETP.NE.AND P0, PT, RZ, UR4, PT ;  /* 0x00000004ff007c0c */ /* 0x000fe2000bf05270 */
[----:B------:R-:W-:-:S12]  /*bc90*/  IMAD.IADD R10, R174, 0x1, R187 ;  /* 0x00000001ae0a7824 */ /* 0x000fd800078e02bb */
[----:B------:R-:W-:Y:S05]  /*bca0*/  @!P0 BRA `(.L_x_1708) ;  /* 0x00000038006c8947 */ /* 0x000fea0003800000 */
[----:B------:R-:W0:Y:S01]  /*bcb0*/  LDC R91, c[0x0][0x448] ;  /* 0x00011200ff5b7b82 */ /* 0x000e220000000800 */
[----:B------:R-:W-:Y:S01]  /*bcc0*/  IMAD R3, R199, 0x40, R10 ;  /* 0x00000040c7037824 */ /* 0x000fe200078e020a */
[----:B------:R-:W-:Y:S01]  /*bcd0*/  ULDC.64 UR4, c[0x0][0x3f8] ;  /* 0x0000fe0000047ab9 */ /* 0x000fe20000000a00 */
[----:B------:R-:W-:Y:S01]  /*bce0*/  ULDC.64 UR6, c[0x0][0x408] ;  /* 0x0001020000067ab9 */ /* 0x000fe20000000a00 */
[----:B------:R-:W-:Y:S02]  /*bcf0*/  IMAD.MOV.U32 R8, RZ, RZ, R26 ;  /* 0x000000ffff087224 */ /* 0x000fe400078e001a */
[----:B------:R-:W-:Y:S02]  /*bd00*/  IMAD.MOV.U32 R9, RZ, RZ, R29 ;  /* 0x000000ffff097224 */ /* 0x000fe400078e001d */
[----:B------:R-:W-:Y:S02]  /*bd10*/  IMAD.MOV.U32 R12, RZ, RZ, R24 ;  /* 0x000000ffff0c7224 */ /* 0x000fe400078e0018 */
[----:B------:R-:W-:Y:S01]  /*bd20*/  IMAD.MOV.U32 R13, RZ, RZ, R31 ;  /* 0x000000ffff0d7224 */ /* 0x000fe200078e001f */
[----:B0-----:R-:W-:-:S13]  /*bd30*/  ISETP.NE.AND P0, PT, R91, 0x1, PT ;  /* 0x000000015b00780c */ /* 0x001fda0003f05270 */
[----:B------:R-:W0:Y:S08]  /*bd40*/  @P0 LDC R0, c[0x0][0x44c] ;  /* 0x00011300ff000b82 */ /* 0x000e300000000800 */
[----:B------:R-:W1:Y:S01]  /*bd50*/  @P0 LDC R5, c[0x0][0x450] ;  /* 0x00011400ff050b82 */ /* 0x000e620000000800 */
[----:B0-----:R-:W-:-:S05]  /*bd60*/  @P0 IMAD.HI.U32 R0, R3, R0, RZ ;  /* 0x0000000003000227 */ /* 0x001fca00078e00ff */
[----:B-1----:R-:W-:-:S04]  /*bd70*/  @P0 SHF.R.U32.HI R3, RZ, R5, R0 ;  /* 0x00000005ff030219 */ /* 0x002fc80000011600 */
[----:B------:R-:W-:Y:S01]  /*bd80*/  SHF.R.S32.HI R0, RZ, 0x1f, R3 ;  /* 0x0000001fff007819 */ /* 0x000fe20000011403 */
[----:B------:R-:W-:-:S04]  /*bd90*/  IMAD.WIDE.U32 R8, R3, UR4, R8 ;  /* 0x0000000403087c25 */ /* 0x000fc8000f8e0008 */
[C---:B------:R-:W-:Y:S02]  /*bda0*/  IMAD R4, R0.reuse, UR4, RZ ;  /* 0x0000000400047c24 */ /* 0x040fe4000f8e02ff */
[----:B------:R-:W-:Y:S02]  /*bdb0*/  IMAD R0, R0, UR6, RZ ;  /* 0x0000000600007c24 */ /* 0x000fe4000f8e02ff */
[C---:B------:R-:W-:Y:S01]  /*bdc0*/  IMAD R7, R3.reuse, UR5, R4 ;  /* 0x0000000503077c24 */ /* 0x040fe2000f8e0204 */
[----:B------:R-:W-:Y:S01]  /*bdd0*/  ULDC.64 UR4, c[0x0][0x3e8] ;  /* 0x0000fa0000047ab9 */ /* 0x000fe20000000a00 */
[C---:B------:R-:W-:Y:S01]  /*bde0*/  IMAD.WIDE.U32 R12, R3.reuse, UR6, R12 ;  /* 0x00000006030c7c25 */ /* 0x040fe2000f8e000c */
[----:B------:R-:W-:Y:S01]  /*bdf0*/  LEA R6, P0, R8, UR4, 0x1 ;  /* 0x0000000408067c11 */ /* 0x000fe2000f8008ff */
[----:B------:R-:W-:Y:S02]  /*be00*/  UMOV UR4, 0xffffffff ;  /* 0xffffffff00047882 */ /* 0x000fe40000000000 */
[----:B------:R-:W-:Y:S01]  /*be10*/  IMAD R3, R3, UR7, R0 ;  /* 0x0000000703037c24 */ /* 0x000fe2000f8e0200 */
[----:B------:R-:W-:Y:S01]  /*be20*/  ULDC.64 UR6, c[0x0][0x400] ;  /* 0x0001000000067ab9 */ /* 0x000fe20000000a00 */
[----:B------:R-:W-:Y:S01]  /*be30*/  IMAD.IADD R7, R9, 0x1, R7 ;  /* 0x0000000109077824 */ /* 0x000fe200078e0207 */
[----:B------:R-:W-:Y:S01]  /*be40*/  LEA R4, P1, R12, UR6, 0x1 ;  /* 0x000000060c047c11 */ /* 0x000fe2000f8208ff */
[----:B------:R-:W-:-:S03]  /*be50*/  IMAD.IADD R3, R13, 0x1, R3 ;  /* 0x000000010d037824 */ /* 0x000fc600078e0203 */
[----:B------:R-:W-:Y:S02]  /*be60*/  LEA.HI.X R7, R8, UR5, R7, 0x1, P0 ;  /* 0x0000000508077c11 */ /* 0x000fe400080f0c07 */
[----:B------:R-:W-:Y:S01]  /*be70*/  LEA.HI.X R8, R12, UR7, R3, 0x1, P1 ;  /* 0x000000070c087c11 */ /* 0x000fe200088f0c03 */
[----:B------:R-:W-:Y:S06]  /*be80*/  BRA.DIV UR4, `(.L_x_1709) ;  /* 0x000001ea049c7947 */ /* 0x000fec000b800000 */
[----:B------:R0:W1:Y:S04]  /*be90*/  SHFL.IDX PT, R3, R7, RZ, 0x1c1f ;  /* 0x001c1fff07037589 */ /* 0x00006800000e0000 */
[----:B------:R0:W2:Y:S04]  /*bea0*/  SHFL.IDX PT, R0, R6, RZ, 0x1c1f ;  /* 0x001c1fff06007589 */ /* 0x0000a800000e0000 */
[----:B------:R0:W3:Y:S04]  /*beb0*/  SHFL.IDX PT, R5, R8, RZ, 0x1c1f ;  /* 0x001c1fff08057589 */ /* 0x0000e800000e0000 */
[----:B------:R0:W4:Y:S02]  /*bec0*/  SHFL.IDX PT, R14, R4, RZ, 0x1c1f ;  /* 0x001c1fff040e7589 */ /* 0x00012400000e0000 */
.L_x_2038:
[----:B------:R-:W-:Y:S01]  /*bed0*/  IMAD R91, R166, R91, RZ ;  /* 0x0000005ba65b7224 */ /* 0x000fe200078e02ff */
[----:B------:R-:W-:Y:S01]  /*bee0*/  BSSY B1, `(.L_x_1710) ;  /* 0x0000051000017945 */ /* 0x000fe20003800000 */
[----:B------:R-:W-:Y:S02]  /*bef0*/  CS2R R60, SRZ ;  /* 0x00000000003c7805 */ /* 0x000fe4000001ff00 */
[----:B------:R-:W-:Y:S02]  /*bf00*/  CS2R R56, SRZ ;  /* 0x0000000000387805 */ /* 0x000fe4000001ff00 */
[----:B------:R-:W-:Y:S02]  /*bf10*/  CS2R R50, SRZ ;  /* 0x0000000000327805 */ /* 0x000fe4000001ff00 */
[----:B------:R-:W-:Y:S02]  /*bf20*/  ISETP.GE.AND P0, PT, R10, R91, PT ;  /* 0x0000005b0a00720c */ /* 0x000fe40003f06270 */
        /* <DEDUP_REMOVED lines=10> */
[----:B------:R-:W-:Y:S01]  /*bfd0*/  ULDC UR4, c[0x0][0x3f4] ;  /* 0x0000fd0000047ab9 */ /* 0x000fe20000000800 */
[----:B------:R-:W-:Y:S02]  /*bfe0*/  CS2R R58, SRZ ;  /* 0x00000000003a7805 */ /* 0x000fe4000001ff00 */
[----:B------:R-:W-:Y:S02]  /*bff0*/  ISETP.GE.AND P3, PT, R179, UR4, PT ;  /* 0x00000004b3007c0c */ /* 0x000fe4000bf66270 */
[----:B------:R-:W-:Y:S02]  /*c000*/  CS2R R60, SRZ ;  /* 0x00000000003c7805 */ /* 0x000fe4000001ff00 */
[----:B------:R-:W-:Y:S02]  /*c010*/  ISETP.GE.AND P2, PT, R177, UR4, PT ;  /* 0x00000004b1007c0c */ /* 0x000fe4000bf46270 */
[----:B------:R-:W-:Y:S02]  /*c020*/  ISETP.GE.AND P1, PT, R178, UR4, PT ;  /* 0x00000004b2007c0c */ /* 0x000fe4000bf26270 */
[----:B------:R-:W-:-:S02]  /*c030*/  ISETP.GE.AND P0, PT, R176, UR4, PT ;  /* 0x00000004b0007c0c */ /* 0x000fc4000bf06270 */
[----:B------:R-:W-:-:S03]  /*c040*/  ISETP.GE.AND P4, PT, R164, UR4, PT ;  /* 0x00000004a4007c0c */ /* 0x000fc6000bf86270 */
[C---:B------:R-:W-:Y:S01]  /*c050*/  @!P3 IMAD.SHL.U32 R31, R179.reuse, 0x2, RZ ;  /* 0x00000002b31fb824 */ /* 0x040fe200078e00ff */
[----:B------:R-:W-:-:S03]  /*c060*/  @!P3 SHF.L.U64.HI R12, R179, 0x1, R207 ;  /* 0x00000001b30cb819 */ /* 0x000fc600000102cf */
[C---:B------:R-:W-:Y:S01]  /*c070*/  @!P2 IMAD.SHL.U32 R33, R177.reuse, 0x2, RZ ;  /* 0x00000002b121a824 */ /* 0x040fe200078e00ff */
[----:B------:R-:W-:Y:S01]  /*c080*/  @!P2 SHF.L.U64.HI R24, R177, 0x1, R206 ;  /* 0x00000001b118a819 */ /* 0x000fe200000102ce */
[----:B------:R-:W-:Y:S01]  /*c090*/  @!P1 IMAD.SHL.U32 R35, R178, 0x2, RZ ;  /* 0x00000002b2239824 */ /* 0x000fe200078e00ff */
[-C--:B--2---:R-:W-:Y:S01]  /*c0a0*/  @!P3 IADD3 R28, P6, R0, R31.reuse, RZ ;  /* 0x0000001f001cb210 */ /* 0x084fe20007fde0ff */
[----:B------:R-:W-:Y:S01]  /*c0b0*/  @!P0 IMAD.SHL.U32 R63, R176, 0x2, RZ ;  /* 0x00000002b03f8824 */ /* 0x000fe200078e00ff */
[----:B----4-:R-:W-:Y:S01]  /*c0c0*/  @!P3 IADD3 R30, P5, R14, R31, RZ ;  /* 0x0000001f0e1eb210 */ /* 0x010fe20007fbe0ff */
[----:B-1----:R-:W-:Y:S01]  /*c0d0*/  @!P4 IMAD.MOV.U32 R25, RZ, RZ, R3 ;  /* 0x000000ffff19c224 */ /* 0x002fe200078e0003 */
[----:B------:R-:W-:Y:S01]  /*c0e0*/  @!P1 SHF.L.U64.HI R26, R178, 0x1, R205 ;  /* 0x00000001b21a9819 */ /* 0x000fe200000102cd */
[--C-:B------:R-:W-:Y:S01]  /*c0f0*/  @!P3 IMAD.X R29, R3, 0x1, R12.reuse, P6 ;  /* 0x00000001031db824 */ /* 0x100fe200030e060c */
[-C--:B------:R-:W-:Y:S01]  /*c100*/  @!P2 IADD3 R20, P6, R0, R33.reuse, RZ ;  /* 0x000000210014a210 */ /* 0x080fe20007fde0ff */
[----:B---3--:R-:W-:Y:S01]  /*c110*/  @!P3 IMAD.X R31, R5, 0x1, R12, P5 ;  /* 0x00000001051fb824 */ /* 0x008fe200028e060c */
[----:B------:R-:W-:Y:S01]  /*c120*/  @!P2 IADD3 R32, P5, R14, R33, RZ ;  /* 0x000000210e20a210 */ /* 0x000fe20007fbe0ff */
[----:B------:R-:W-:Y:S01]  /*c130*/  @!P4 IMAD.MOV.U32 R15, RZ, RZ, R5 ;  /* 0x000000ffff0fc224 */ /* 0x000fe200078e0005 */
[----:B------:R-:W-:Y:S01]  /*c140*/  @!P0 SHF.L.U64.HI R38, R176, 0x1, R203 ;  /* 0x00000001b0268819 */ /* 0x000fe200000102cb */
[--C-:B------:R-:W-:Y:S01]  /*c150*/  @!P2 IMAD.X R21, R3, 0x1, R24.reuse, P6 ;  /* 0x000000010315a824 */ /* 0x100fe200030e0618 */
[----:B------:R-:W-:Y:S01]  /*c160*/  @!P1 IADD3 R12, P6, R0, R35, RZ ;  /* 0x00000023000c9210 */ /* 0x000fe20007fde0ff */
[----:B------:R-:W-:Y:S01]  /*c170*/  @!P2 IMAD.X R33, R5, 0x1, R24, P5 ;  /* 0x000000010521a824 */ /* 0x000fe200028e0618 */
[----:B------:R-:W-:Y:S01]  /*c180*/  ISETP.GE.AND P5, PT, R180, UR4, PT ;  /* 0x00000004b4007c0c */ /* 0x000fe2000bfa6270 */
[----:B------:R-:W-:-:S02]  /*c190*/  @!P4 IMAD.MOV.U32 R24, RZ, RZ, R0 ;  /* 0x000000ffff18c224 */ /* 0x000fc400078e0000 */
[----:B------:R-:W-:Y:S01]  /*c1a0*/  @!P1 IMAD.X R13, R3, 0x1, R26, P6 ;  /* 0x00000001030d9824 */ /* 0x000fe200030e061a */
[----:B------:R-:W-:Y:S01]  /*c1b0*/  @!P1 IADD3 R34, P6, R14, R35, RZ ;  /* 0x000000230e229210 */ /* 0x000fe20007fde0ff */
[----:B------:R-:W-:-:S04]  /*c1c0*/  @!P4 IMAD.WIDE R24, R164, 0x2, R24 ;  /* 0x00000002a418c825 */ /* 0x000fc800078e0218 */
[----:B------:R-:W-:Y:S01]  /*c1d0*/  @!P1 IMAD.X R35, R5, 0x1, R26, P6 ;  /* 0x0000000105239824 */ /* 0x000fe200030e061a */
[-C--:B------:R-:W-:Y:S01]  /*c1e0*/  @!P0 IADD3 R40, P6, R0, R63.reuse, RZ ;  /* 0x0000003f00288210 */ /* 0x080fe20007fde0ff */
[----:B------:R-:W-:Y:S01]  /*c1f0*/  @!P4 IMAD.WIDE R26, R164, 0x2, R14 ;  /* 0x00000002a41ac825 */ /* 0x000fe200078e020e */
[----:B------:R1:W5:Y:S03]  /*c200*/  @!P4 LD.E.64 R58, desc[UR60][R24.64] ;  /* 0x0000003c183ac980 */ /* 0x000366000c101b00 */
[----:B------:R-:W-:Y:S01]  /*c210*/  @!P0 IMAD.X R41, R3, 0x1, R38, P6 ;  /* 0x0000000103298824 */ /* 0x000fe200030e0626 */
[----:B------:R-:W-:Y:S01]  /*c220*/  @!P0 IADD3 R62, P6, R14, R63, RZ ;  /* 0x0000003f0e3e8210 */ /* 0x000fe20007fde0ff */
[C---:B------:R-:W-:Y:S01]  /*c230*/  @!P5 IMAD.SHL.U32 R15, R180.reuse, 0x2, RZ ;  /* 0x00000002b40fd824 */ /* 0x040fe200078e00ff */
[----:B------:R1:W5:Y:S01]  /*c240*/  @!P4 LD.E.64 R60, desc[UR60][R26.64] ;  /* 0x0000003c1a3cc980 */ /* 0x000362000c101b00 */
[----:B------:R-:W-:-:S02]  /*c250*/  @!P5 SHF.L.U64.HI R36, R180, 0x1, R202 ;  /* 0x00000001b424d819 */ /* 0x000fc400000102ca */
[----:B------:R-:W-:Y:S01]  /*c260*/  CS2R R54, SRZ ;  /* 0x0000000000367805 */ /* 0x000fe2000001ff00 */
[----:B------:R-:W-:Y:S01]  /*c270*/  @!P0 IMAD.X R63, R5, 0x1, R38, P6 ;  /* 0x00000001053f8824 */ /* 0x000fe200030e0626 */
[-C--:B------:R-:W-:Y:S02]  /*c280*/  @!P5 IADD3 R64, P4, R0, R15.reuse, RZ ;  /* 0x0000000f0040d210 */ /* 0x080fe40007f9e0ff */
[----:B------:R-:W-:Y:S02]  /*c290*/  CS2R R56, SRZ ;  /* 0x0000000000387805 */ /* 0x000fe4000001ff00 */
[----:B------:R-:W-:Y:S02]  /*c2a0*/  @!P5 IADD3 R14, P6, R14, R15, RZ ;  /* 0x0000000f0e0ed210 */ /* 0x000fe40007fde0ff */
[----:B------:R-:W-:Y:S02]  /*c2b0*/  CS2R R52, SRZ ;  /* 0x0000000000347805 */ /* 0x000fe4000001ff00 */
[----:B------:R-:W-:Y:S01]  /*c2c0*/  CS2R R50, SRZ ;  /* 0x0000000000327805 */ /* 0x000fe2000001ff00 */
[--C-:B------:R-:W-:Y:S01]  /*c2d0*/  @!P5 IMAD.X R65, R3, 0x1, R36.reuse, P4 ;  /* 0x000000010341d824 */ /* 0x100fe200020e0624 */
[----:B------:R-:W-:Y:S01]  /*c2e0*/  CS2R R48, SRZ ;  /* 0x0000000000307805 */ /* 0x000fe2000001ff00 */
[----:B------:R-:W-:Y:S01]  /*c2f0*/  @!P5 IMAD.X R15, R5, 0x1, R36, P6 ;  /* 0x00000001050fd824 */ /* 0x000fe200030e0624 */
[----:B------:R-:W-:-:S02]  /*c300*/  CS2R R46, SRZ ;  /* 0x00000000002e7805 */ /* 0x000fc4000001ff00 */
[----:B------:R-:W-:Y:S02]  /*c310*/  CS2R R44, SRZ ;  /* 0x00000000002c7805 */ /* 0x000fe4000001ff00 */
[----:B------:R-:W-:Y:S02]  /*c320*/  CS2R R42, SRZ ;  /* 0x00000000002a7805 */ /* 0x000fe4000001ff00 */
[----:B------:R-:W-:Y:S02]  /*c330*/  CS2R R36, SRZ ;  /* 0x0000000000247805 */ /* 0x000fe4000001ff00 */
[----:B------:R-:W-:Y:S01]  /*c340*/  CS2R R38, SRZ ;  /* 0x0000000000267805 */ /* 0x000fe2000001ff00 */
[----:B------:R1:W5:Y:S04]  /*c350*/  @!P3 LD.E.64 R54, desc[UR60][R28.64] ;  /* 0x0000003c1c36b980 */ /* 0x000368000c101b00 */
        /* <DEDUP_REMOVED lines=8> */
[----:B------:R1:W5:Y:S02]  /*c3e0*/  @!P5 LD.E.64 R38, desc[UR60][R14.64] ;  /* 0x0000003c0e26d980 */ /* 0x000364000c101b00 */
.L_x_1711:
[----:B------:R-:W-:Y:S05]  /*c3f0*/  BSYNC B1 ;  /* 0x0000000000017941 */ /* 0x000fea0003800000 */
.L_x_1710:
[----:B--2--5:R-:W-:Y:S01]  /*c400*/  IMAD.MOV.U32 R0, RZ, RZ, R60 ;  /* 0x000000ffff007224 */ /* 0x024fe200078e003c */
[----:B------:R-:W-:Y:S01]  /*c410*/  UMOV UR4, 0xffffffff ;  /* 0xffffffff00047882 */ /* 0x000fe20000000000 */
[----:B-1----:R-:W-:Y:S01]  /*c420*/  IMAD.MOV.U32 R3, RZ, RZ, R61 ;  /* 0x000000ffff037224 */ /* 0x002fe200078e003d */
[----:B------:R-:W-:Y:S01]  /*c430*/  CS2R R30, SRZ ;  /* 0x00000000001e7805 */ /* 0x000fe2000001ff00 */
[----:B---3--:R-:W-:Y:S01]  /*c440*/  IMAD.MOV.U32 R5, RZ, RZ, R56 ;  /* 0x000000ffff057224 */ /* 0x008fe200078e0038 */
[----:B------:R-:W-:Y:S01]  /*c450*/  PRMT R109, R0, 0x7610, R109 ;  /* 0x00007610006d7816 */ /* 0x000fe2000000006d */
        /* <DEDUP_REMOVED lines=41> */
[----:B------:R-:W-:-:S02]  /*c6f0*/  PRMT R81, R3, 0x7610, R81 ;  /* 0x0000761003517816 */ /* 0x000fc40000000051 */
[----:B------:R-:W-:Y:S02]  /*c700*/  PRMT R78, R5, 0x7610, R78 ;  /* 0x00007610054e7816 */ /* 0x000fe4000000004e */
[----:B------:R-:W-:Y:S01]  /*c710*/  PRMT R69, R9, 0x7610, R69 ;  /* 0x0000761009457816 */ /* 0x000fe20000000045 */
[----:B------:R-:W-:Y:S06]  /*c720*/  BRA.DIV UR4, `(.L_x_1712) ;  /* 0x000001e204e47947 */ /* 0x000fec000b800000 */
[----:B------:R1:W2:Y:S04]  /*c730*/  SHFL.IDX PT, R3, R7, 0x1, 0x1c1f ;  /* 0x003c1f0007037f89 */ /* 0x0002a800000e0000 */
[----:B------:R1:W3:Y:S04]  /*c740*/  SHFL.IDX PT, R0, R6, 0x1, 0x1c1f ;  /* 0x003c1f0006007f89 */ /* 0x0002e800000e0000 */
[----:B------:R1:W1:Y:S04]  /*c750*/  SHFL.IDX PT, R5, R8, 0x1, 0x1c1f ;  /* 0x003c1f0008057f89 */ /* 0x00026800000e0000 */
[----:B0-----:R-:W0:Y:S02]  /*c760*/  SHFL.IDX PT, R4, R4, 0x1, 0x1c1f ;  /* 0x003c1f0004047f89 */ /* 0x001e2400000e0000 */
.L_x_2044:
[----:B------:R-:W-:Y:S01]  /*c770*/  VIADD R10, R10, 0x40 ;  /* 0x000000400a0a7836 */ /* 0x000fe20000000000 */
[----:B-1----:R-:W-:Y:S01]  /*c780*/  LOP3.LUT R6, R184, 0x18, R16, 0xf8, !PT ;  /* 0x00000018b8067812 */ /* 0x002fe200078ef810 */
[----:B------:R-:W-:Y:S01]  /*c790*/  BSSY B1, `(.L_x_1713) ;  /* 0x0000053000017945 */ /* 0x000fe20003800000 */
[----:B------:R-:W-:Y:S02]  /*c7a0*/  LOP3.LUT P0, RZ, R208, 0x4, RZ, 0xc0, !PT ;  /* 0x00000004d0ff7812 */ /* 0x000fe4000780c0ff */
[----:B------:R-:W-:Y:S02]  /*c7b0*/  CS2R R32, SRZ ;  /* 0x0000000000207805 */ /* 0x000fe4000001ff00 */
[----:B------:R-:W-:Y:S02]  /*c7c0*/  ISETP.GE.AND P1, PT, R10, R91, PT ;  /* 0x0000005b0a00720c */ /* 0x000fe40003f26270 */
[----:B------:R-:W-:Y:S02]  /*c7d0*/  CS2R R26, SRZ ;  /* 0x00000000001a7805 */ /* 0x000fe4000001ff00 */
[----:B------:R-:W-:-:S02]  /*c7e0*/  LOP3.LUT R7, R6, R185, RZ, 0x3c, !PT ;  /* 0x000000b906077212 */ /* 0x000fc400078e3cff */
[----:B------:R-:W-:Y:S02]  /*c7f0*/  CS2R R20, SRZ ;  /* 0x0000000000147805 */ /* 0x000fe4000001ff00 */
[----:B------:R-:W-:Y:S02]  /*c800*/  CS2R R12, SRZ ;  /* 0x00000000000c7805 */ /* 0x000fe4000001ff00 */
[----:B------:R-:W-:Y:S02]  /*c810*/  CS2R R8, SRZ ;  /* 0x0000000000087805 */ /* 0x000fe4000001ff00 */
[----:B------:R-:W-:Y:S01]  /*c820*/  CS2R R40, SRZ ;  /* 0x0000000000287805 */ /* 0x000fe2000001ff00 */
[----:B------:R-:W-:Y:S01]  /*c830*/  IMAD.IADD R7, R186, 0x1, R7 ;  /* 0x00000001ba077824 */ /* 0x000fe200078e0207 */
[----:B------:R-:W-:Y:S02]  /*c840*/  CS2R R34, SRZ ;  /* 0x0000000000227805 */ /* 0x000fe4000001ff00 */
[----:B------:R-:W-:-:S02]  /*c850*/  CS2R R28, SRZ ;  /* 0x00000000001c7805 */ /* 0x000fc4000001ff00 */
[----:B------:R-:W-:Y:S02]  /*c860*/  CS2R R24, SRZ ;  /* 0x0000000000187805 */ /* 0x000fe4000001ff00 */
[----:B----4-:R-:W-:Y:S01]  /*c870*/  CS2R R14, SRZ ;  /* 0x00000000000e7805 */ /* 0x010fe2000001ff00 */
[----:B------:R-:W-:Y:S01]  /*c880*/  IMAD R62, R7, 0x2, R18 ;  /* 0x00000002073e7824 */ /* 0x000fe200078e0212 */
        /* <DEDUP_REMOVED lines=8> */
[----:B------:R-:W-:-:S05]  /*c910*/  ISETP.GE.AND P1, PT, R176, UR4, PT ;  /* 0x00000004b0007c0c */ /* 0x000fca000bf26270 */
[C---:B------:R-:W-:Y:S01]  /*c920*/  @!P4 IMAD.SHL.U32 R9, R179.reuse, 0x2, RZ ;  /* 0x00000002b309c824 */ /* 0x040fe200078e00ff */
[----:B------:R-:W-:-:S03]  /*c930*/  @!P4 SHF.L.U64.HI R6, R179, 0x1, R207 ;  /* 0x00000001b306c819 */ /* 0x000fc600000102cf */
[C---:B------:R-:W-:Y:S01]  /*c940*/  @!P3 IMAD.SHL.U32 R73, R177.reuse, 0x2, RZ ;  /* 0x00000002b149b824 */ /* 0x040fe200078e00ff */
[----:B------:R-:W-:Y:S01]  /*c950*/  @!P3 SHF.L.U64.HI R12, R177, 0x1, R206 ;  /* 0x00000001b10cb819 */ /* 0x000fe200000102ce */
[----:B------:R-:W-:Y:S01]  /*c960*/  @!P2 IMAD.SHL.U32 R67, R178, 0x2, RZ ;  /* 0x00000002b243a824 */ /* 0x000fe200078e00ff */
[-C--:B---3--:R-:W-:Y:S01]  /*c970*/  @!P4 IADD3 R10, P5, R0, R9.reuse, RZ ;  /* 0x00000009000ac210 */ /* 0x088fe20007fbe0ff */
[----:B------:R-:W-:Y:S01]  /*c980*/  @!P1 IMAD.SHL.U32 R7, R176, 0x2, RZ ;  /* 0x00000002b0079824 */ /* 0x000fe200078e00ff */
[----:B0-----:R-:W-:Y:S02]  /*c990*/  @!P4 IADD3 R8, P6, R4, R9, RZ ;  /* 0x000000090408c210 */ /* 0x001fe40007fde0ff */
[----:B------:R-:W-:Y:S01]  /*c9a0*/  @!P2 SHF.L.U64.HI R14, R178, 0x1, R205 ;  /* 0x00000001b20ea819 */ /* 0x000fe200000102cd */
[--C-:B--2---:R-:W-:Y:S01]  /*c9b0*/  @!P4 IMAD.X R11, R3, 0x1, R6.reuse, P5 ;  /* 0x00000001030bc824 */ /* 0x104fe200028e0606 */
[-C--:B------:R-:W-:Y:S01]  /*c9c0*/  @!P3 IADD3 R76, P5, R0, R73.reuse, RZ ;  /* 0x00000049004cb210 */ /* 0x080fe20007fbe0ff */
[----:B------:R-:W-:Y:S01]  /*c9d0*/  @!P4 IMAD.X R9, R5, 0x1, R6, P6 ;  /* 0x000000010509c824 */ /* 0x000fe200030e0606 */
[----:B------:R-:W-:-:S02]  /*c9e0*/  @!P3 IADD3 R72, P6, R4, R73, RZ ;  /* 0x000000490448b210 */ /* 0x000fc40007fde0ff */
[----:B------:R-:W-:Y:S01]  /*c9f0*/  @!P1 SHF.L.U64.HI R20, R176, 0x1, R203 ;  /* 0x00000001b0149819 */ /* 0x000fe200000102cb */
[--C-:B------:R-:W-:Y:S01]  /*ca00*/  @!P3 IMAD.X R77, R3, 0x1, R12.reuse, P5 ;  /* 0x00000001034db824 */ /* 0x100fe200028e060c */
[-C--:B------:R-:W-:Y:S01]  /*ca10*/  @!P2 IADD3 R70, P5, R0, R67.reuse, RZ ;  /* 0x000000430046a210 */ /* 0x080fe20007fbe0ff */
[----:B------:R-:W-:Y:S01]  /*ca20*/  @!P3 IMAD.X R73, R5, 0x1, R12, P6 ;  /* 0x000000010549b824 */ /* 0x000fe200030e060c */
[----:B------:R-:W-:-:S03]  /*ca30*/  @!P2 IADD3 R66, P6, R4, R67, RZ ;  /* 0x000000430442a210 */ /* 0x000fc60007fde0ff */
[--C-:B------:R-:W-:Y:S01]  /*ca40*/  @!P2 IMAD.X R71, R3, 0x1, R14.reuse, P5 ;  /* 0x000000010347a824 */ /* 0x100fe200028e060e */
[----:B------:R-:W-:Y:S01]  /*ca50*/  @!P1 IADD3 R64, P5, R0, R7, RZ ;  /* 0x0000000700409210 */ /* 0x000fe20007fbe0ff */
[----:B------:R-:W-:Y:S01]  /*ca60*/  @!P2 IMAD.X R67, R5, 0x1, R14, P6 ;  /* 0x000000010543a824 */ /* 0x000fe200030e060e */
[----:B------:R-:W-:-:S03]  /*ca70*/  ISETP.GE.AND P6, PT, R164, UR4, PT ;  /* 0x00000004a4007c0c */ /* 0x000fc6000bfc6270 */
[----:B------:R-:W-:Y:S01]  /*ca80*/  @!P1 IMAD.X R65, R3, 0x1, R20, P5 ;  /* 0x0000000103419824 */ /* 0x000fe200028e0614 */
[----:B------:R-:W-:-:S05]  /*ca90*/  @!P1 IADD3 R6, P5, R4, R7, RZ ;  /* 0x0000000704069210 */ /* 0x000fca0007fbe0ff */
[----:B------:R-:W-:Y:S01]  /*caa0*/  @!P1 IMAD.X R7, R5, 0x1, R20, P5 ;  /* 0x0000000105079824 */ /* 0x000fe200028e0614 */
[----:B------:R-:W-:-:S03]  /*cab0*/  ISETP.GE.AND P5, PT, R180, UR4, PT ;  /* 0x00000004b4007c0c */ /* 0x000fc6000bfa6270 */
[----:B------:R-:W-:Y:S02]  /*cac0*/  @!P6 IMAD.MOV.U32 R12, RZ, RZ, R0 ;  /* 0x000000ffff0ce224 */ /* 0x000fe400078e0000 */
[----:B------:R-:W-:Y:S02]  /*cad0*/  @!P6 IMAD.MOV.U32 R13, RZ, RZ, R3 ;  /* 0x000000ffff0de224 */ /* 0x000fe400078e0003 */
[----:B------:R-:W-:-:S04]  /*cae0*/  @!P6 IMAD.WIDE R14, R164, 0x2, R4 ;  /* 0x00000002a40ee825 */ /* 0x000fc800078e0204 */
[----:B------:R-:W-:Y:S01]  /*caf0*/  @!P6 IMAD.WIDE R12, R164, 0x2, R12 ;  /* 0x00000002a40ce825 */ /* 0x000fe200078e020c */
[----:B------:R0:W5:Y:S03]  /*cb00*/  @!P6 LD.E.64 R30, desc[UR60][R14.64] ;  /* 0x0000003c0e1ee980 */ /* 0x000166000c101b00 */
[C---:B------:R-:W-:Y:S01]  /*cb10*/  @!P5 IMAD.SHL.U32 R21, R180.reuse, 0x2, RZ ;  /* 0x00000002b415d824 */ /* 0x040fe200078e00ff */
[----:B------:R1:W5:Y:S01]  /*cb20*/  @!P6 LD.E.64 R40, desc[UR60][R12.64] ;  /* 0x0000003c0c28e980 */ /* 0x000362000c101b00 */
[----:B------:R-:W-:-:S03]  /*cb30*/  @!P5 SHF.L.U64.HI R20, R180, 0x1, R202 ;  /* 0x00000001b414d819 */ /* 0x000fc600000102ca */
[-C--:B------:R-:W-:Y:S02]  /*cb40*/  @!P5 IADD3 R74, P6, R0, R21.reuse, RZ ;  /* 0x00000015004ad210 */ /* 0x080fe40007fde0ff */
[----:B------:R-:W-:Y:S02]  /*cb50*/  CS2R R34, SRZ ;  /* 0x0000000000227805 */ /* 0x000fe4000001ff00 */
[----:B------:R-:W-:Y:S01]  /*cb60*/  CS2R R32, SRZ ;  /* 0x0000000000207805 */ /* 0x000fe2000001ff00 */
[----:B------:R-:W-:Y:S01]  /*cb70*/  @!P5 IMAD.X R75, R3, 0x1, R20, P6 ;  /* 0x00000001034bd824 */ /* 0x000fe200030e0614 */
[----:B------:R-:W-:Y:S02]  /*cb80*/  @!P5 IADD3 R4, P6, R4, R21, RZ ;  /* 0x000000150404d210 */ /* 0x000fe40007fde0ff */
[----:B------:R2:W5:Y:S01]  /*cb90*/  @!P4 LD.E.64 R34, desc[UR60][R10.64] ;  /* 0x0000003c0a22c980 */ /* 0x000562000c101b00 */
[----:B------:R-:W-:Y:S02]  /*cba0*/  CS2R R28, SRZ ;  /* 0x00000000001c7805 */ /* 0x000fe4000001ff00 */
[----:B------:R-:W-:-:S02]  /*cbb0*/  CS2R R26, SRZ ;  /* 0x00000000001a7805 */ /* 0x000fc4000001ff00 */
[----:B------:R-:W-:Y:S01]  /*cbc0*/  CS2R R24, SRZ ;  /* 0x0000000000187805 */ /* 0x000fe2000001ff00 */
[----:B------:R-:W-:Y:S01]  /*cbd0*/  @!P5 IMAD.X R5, R5, 0x1, R20, P6 ;  /* 0x000000010505d824 */ /* 0x000fe200030e0614 */
[----:B------:R3:W5:Y:S01]  /*cbe0*/  @!P4 LD.E.64 R32, desc[UR60][R8.64] ;  /* 0x0000003c0820c980 */ /* 0x000762000c101b00 */
[----:B------:R-:W-:Y:S02]  /*cbf0*/  CS2R R20, SRZ ;  /* 0x0000000000147805 */ /* 0x000fe4000001ff00 */
[----:B0-----:R-:W-:Y:S02]  /*cc00*/  CS2R R14, SRZ ;  /* 0x00000000000e7805 */ /* 0x001fe4000001ff00 */
[----:B-1----:R-:W-:Y:S01]  /*cc10*/  CS2R R12, SRZ ;  /* 0x00000000000c7805 */ /* 0x002fe2000001ff00 */
[----:B------:R1:W5:Y:S01]  /*cc20*/  @!P3 LD.E.64 R28, desc[UR60][R76.64] ;  /* 0x0000003c4c1cb980 */ /* 0x000362000c101b00 */
[----:B--2---:R-:W-:-:S03]  /*cc30*/  CS2R R10, SRZ ;  /* 0x00000000000a7805 */ /* 0x004fc6000001ff00 */
[----:B------:R1:W5:Y:S01]  /*cc40*/  @!P3 LD.E.64 R26, desc[UR60][R72.64] ;  /* 0x0000003c481ab980 */ /* 0x000362000c101b00 */
[----:B---3--:R-:W-:-:S03]  /*cc50*/  CS2R R8, SRZ ;  /* 0x0000000000087805 */ /* 0x008fc6000001ff00 */
[----:B------:R1:W5:Y:S04]  /*cc60*/  @!P2 LD.E.64 R24, desc[UR60][R70.64] ;  /* 0x0000003c4618a980 */ /* 0x000368000c101b00 */
[----:B------:R1:W5:Y:S04]  /*cc70*/  @!P2 LD.E.64 R20, desc[UR60][R66.64] ;  /* 0x0000003c4214a980 */ /* 0x000368000c101b00 */
[----:B------:R1:W5:Y:S04]  /*cc80*/  @!P1 LD.E.64 R14, desc[UR60][R64.64] ;  /* 0x0000003c400e9980 */ /* 0x000368000c101b00 */
[----:B------:R1:W5:Y:S04]  /*cc90*/  @!P1 LD.E.64 R12, desc[UR60][R6.64] ;  /* 0x0000003c060c9980 */ /* 0x000368000c101b00 */
[----:B------:R1:W5:Y:S04]  /*cca0*/  @!P5 LD.E.64 R10, desc[UR60][R74.64] ;  /* 0x0000003c4a0ad980 */ /* 0x000368000c101b00 */
[----:B------:R1:W5:Y:S02]  /*ccb0*/  @!P5 LD.E.64 R8, desc[UR60][R4.64] ;  /* 0x0000003c0408d980 */ /* 0x000364000c101b00 */
.L_x_1714:
[----:B------:R-:W-:Y:S05]  /*ccc0*/  BSYNC B1 ;  /* 0x0000000000017941 */ /* 0x000fea0003800000 */
.L_x_1713:
[----:B--2---:R-:W-:Y:S01]  /*ccd0*/  LEA.HI R3, R198, R198, RZ, 0x1 ;  /* 0x000000c6c6037211 */ /* 0x004fe200078f08ff */
[C---:B-1----:R-:W-:Y:S01]  /*cce0*/  VIADD R5, R62.reuse, 0xc400 ;  /* 0x0000c4003e057836 */ /* 0x042fe20000000000 */
[----:B------:R-:W-:Y:S01]  /*ccf0*/  VIADDMNMX R91, R91, -R187, 0x80, PT ;  /* 0x000000805b5b7446 */ /* 0x000fe200038009bb */
[----:B---3--:R-:W-:Y:S01]  /*cd00*/  VIADD R0, R62, 0xc440 ;  /* 0x0000c4403e007836 */ /* 0x008fe20000000000 */
[----:B------:R-:W-:Y:S01]  /*cd10*/  LOP3.LUT R3, R3, 0xfffffffe, RZ, 0xc0, !PT ;  /* 0xfffffffe03037812 */ /* 0x000fe200078ec0ff */
[----:B------:R-:W-:Y:S01]  /*cd20*/  @P0 VIADD R0, R5, 0xffffffc0 ;  /* 0xffffffc005000836 */ /* 0x000fe20000000000 */
[----:B------:R-:W-:Y:S01]  /*cd30*/  BSSY B1, `(.L_x_1715) ;  /* 0x0000034000017945 */ /* 0x000fe20003800000 */
[----:B-----5:R-:W-:Y:S01]  /*cd40*/  IMAD.MOV.U32 R5, RZ, RZ, R32 ;  /* 0x000000ffff057224 */ /* 0x020fe200078e0020 */
[----:B------:R-:W-:Y:S01]  /*cd50*/  ISETP.GE.AND P1, PT, R174, R91, PT ;  /* 0x0000005bae00720c */ /* 0x000fe20003f26270 */
[----:B------:R-:W-:Y:S02]  /*cd60*/  IMAD.IADD R3, R198, 0x1, -R3 ;  /* 0x00000001c6037824 */ /* 0x000fe400078e0a03 */
[----:B0-----:R-:W-:Y:S01]  /*cd70*/  IMAD.MOV.U32 R4, RZ, RZ, R30 ;  /* 0x000000ffff047224 */ /* 0x001fe200078e001e */
[----:B------:R-:W-:Y:S01]  /*cd80*/  PRMT R96, R5, 0x7610, R96 ;  /* 0x0000761005607816 */ /* 0x000fe20000000060 */
[----:B------:R-:W-:Y:S01]  /*cd90*/  IMAD.MOV.U32 R6, RZ, RZ, R33 ;  /* 0x000000ffff067224 */ /* 0x000fe200078e0021 */
[----:B------:R-:W-:Y:S01]  /*cda0*/  SHF.L.U32 R5, R3, 0x1f, RZ ;  /* 0x0000001f03057819 */ /* 0x000fe200000006ff */
[----:B------:R-:W-:Y:S01]  /*cdb0*/  IMAD.MOV.U32 R7, RZ, RZ, R20 ;  /* 0x000000ffff077224 */ /* 0x000fe200078e0014 */
[----:B------:R-:W-:Y:S01]  /*cdc0*/  PRMT R104, R4, 0x7610, R104 ;  /* 0x0000761004687816 */ /* 0x000fe20000000068 */
[----:B------:R-:W-:Y:S01]  /*cdd0*/  IMAD.MOV.U32 R4, RZ, RZ, R31 ;  /* 0x000000ffff047224 */ /* 0x000fe200078e001f */
[----:B------:R-:W0:Y:S01]  /*cde0*/  SYNCS.PHASECHK.TRANS64.TRYWAIT P0, [R18+URZ+0x2a800], R5 ;  /* 0x02a80005120075a7 */ /* 0x000e22000800017f */
        /* <DEDUP_REMOVED lines=39> */
[----:B0-----:R-:W-:Y:S06]  /*d060*/  @!P0 BRA `(.L_x_1716) ;  /* 0x000001dc00088947 */ /* 0x001fec0003800000 */
.L_x_2045:
[----:B------:R-:W-:Y:S05]  /*d070*/  BSYNC B1 ;  /* 0x0000000000017941 */ /* 0x000fea0003800000 */
.L_x_1715:
[----:B------:R-:W-:Y:S01]  /*d080*/  BSSY B1, `(.L_x_1717) ;  /* 0x000012f000017945 */ /* 0x000fe20003800000 */
[----:B------:R-:W-:Y:S02]  /*d090*/  PRMT R64, R4, 0x7610, R64 ;  /* 0x0000761004407816 */ /* 0x000fe40000000040 */
[----:B------:R-:W-:Y:S01]  /*d0a0*/  PRMT R65, R6, 0x7610, R65 ;  /* 0x0000761006417816 */ /* 0x000fe20000000041 */
[----:B------:R-:W-:Y:S06]  /*d0b0*/  @P1 BRA `(.L_x_1718) ;  /* 0x0000001000ac1947 */ /* 0x000fec0003800000 */
[----:B0-----:R-:W0:Y:S01]  /*d0c0*/  LDC R5, c[0x0][0x3f4] ;  /* 0x0000fd00ff057b82 */ /* 0x001e220000000800 */
        /* <DEDUP_REMOVED lines=9> */
[----:B------:R-:W-:Y:S02]  /*d160*/  SHF.R.U64 R112, R58, 0x10, R59 ;  /* 0x000000103a707819 */ /* 0x000fe4000000123b */
[--C-:B------:R-:W-:Y:S02]  /*d170*/  SHF.R.U64 R58, R60, 0x10, R61.reuse ;  /* 0x000000103c3a7819 */ /* 0x100fe4000000123d */
[----:B------:R-:W-:Y:S02]  /*d180*/  SHF.R.U32.HI R61, RZ, 0x10, R61 ;  /* 0x00000010ff3d7819 */ /* 0x000fe4000001163d */
[----:B------:R-:W-:Y:S02]  /*d190*/  SHF.R.U32.HI R59, RZ, 0x10, R59 ;  /* 0x00000010ff3b7819 */ /* 0x000fe4000001163b */
[----:B------:R-:W-:Y:S02]  /*d1a0*/  PRMT R111, R111, 0x5410, R112 ;  /* 0x000054106f6f7816 */ /* 0x000fe40000000070 */
[----:B------:R-:W-:-:S02]  /*d1b0*/  PRMT R112, R108, 0x5410, R61 ;  /* 0x000054106c707816 */ /* 0x000fc4000000003d */
[----:B------:R-:W-:Y:S02]  /*d1c0*/  PRMT R110, R110, 0x5410, R59 ;  /* 0x000054106e6e7816 */ /* 0x000fe4000000003b */
[----:B------:R-:W-:Y:S01]  /*d1d0*/  PRMT R109, R109, 0x5410, R58 ;  /* 0x000054106d6d7816 */ /* 0x000fe2000000003a */
[C---:B------:R-:W-:Y:S01]  /*d1e0*/  IMAD.U32 R113, R112.reuse, 0x10000, RZ ;  /* 0x0001000070717824 */ /* 0x040fe200078e00ff */
[----:B------:R-:W-:Y:S01]  /*d1f0*/  LOP3.LUT R112, R112, 0xffff0000, RZ, 0xc0, !PT ;  /* 0xffff000070707812 */ /* 0x000fe200078ec0ff */
[C---:B------:R-:W-:Y:S01]  /*d200*/  IMAD.U32 R108, R110.reuse, 0x10000, RZ ;  /* 0x000100006e6c7824 */ /* 0x040fe200078e00ff */
[----:B------:R-:W-:Y:S02]  /*d210*/  LOP3.LUT R110, R110, 0xffff0000, RZ, 0xc0, !PT ;  /* 0xffff00006e6e7812 */ /* 0x000fe400078ec0ff */
[C---:B0-----:R-:W-:Y:S01]  /*d220*/  LOP3.LUT R59, R6.reuse, 0xffff0000, RZ, 0xc0, !PT ;  /* 0xffff0000063b7812 */ /* 0x041fe200078ec0ff */
[----:B------:R-:W-:Y:S01]  /*d230*/  IMAD.U32 R58, R6, 0x10000, RZ ;  /* 0x00010000063a7824 */ /* 0x000fe200078e00ff */
[C---:B------:R-:W-:Y:S01]  /*d240*/  LOP3.LUT R61, R7.reuse, 0xffff0000, RZ, 0xc0, !PT ;  /* 0xffff0000073d7812 */ /* 0x040fe200078ec0ff */
[----:B------:R-:W-:-:S02]  /*d250*/  IMAD.U32 R60, R7, 0x10000, RZ ;  /* 0x00010000073c7824 */ /* 0x000fc400078e00ff */
[CC--:B------:R-:W-:Y:S01]  /*d260*/  FMUL.FTZ R115, R59.reuse, R113.reuse ;  /* 0x000000713b737220 */ /* 0x0c0fe20000410000 */
[----:B------:R-:W-:Y:S01]  /*d270*/  FMUL.FTZ R114, R59, R108 ;  /* 0x0000006c3b727220 */ /* 0x000fe20000410000 */
[----:B------:R-:W-:Y:S01]  /*d280*/  FMUL.FTZ R59, R61, R112 ;  /* 0x000000703d3b7220 */ /* 0x000fe20000410000 */
[----:B------:R-:W-:Y:S02]  /*d290*/  IMAD.U32 R6, R4, 0x10000, RZ ;  /* 0x0001000004067824 */ /* 0x000fe400078e00ff */
[C---:B------:R-:W-:Y:S01]  /*d2a0*/  FFMA.FTZ R115, R58.reuse, R108, -R115 ;  /* 0x0000006c3a737223 */ /* 0x040fe20000010873 */
[----:B------:R-:W-:Y:S02]  /*d2b0*/  IMAD.U32 R7, R5, 0x10000, RZ ;  /* 0x0001000005077824 */ /* 0x000fe400078e00ff */
[----:B------:R-:W-:Y:S01]  /*d2c0*/  FFMA.FTZ R114, R58, R113, R114 ;  /* 0x000000713a727223 */ /* 0x000fe20000010072 */
[----:B------:R-:W-:Y:S01]  /*d2d0*/  LOP3.LUT R4, R4, 0xffff0000, RZ, 0xc0, !PT ;  /* 0xffff000004047812 */ /* 0x000fe200078ec0ff */
[-C--:B------:R-:W-:Y:S01]  /*d2e0*/  FMUL.FTZ R117, R61, R110.reuse ;  /* 0x0000006e3d757220 */ /* 0x080fe20000410000 */
        /* <DEDUP_REMOVED lines=10> */
[-C--:B------:R-:W-:Y:S01]  /*d390*/  FMUL.FTZ R111, R5, R58.reuse ;  /* 0x0000003a056f7220 */ /* 0x080fe20000410000 */
[C---:B------:R-:W-:Y:S01]  /*d3a0*/  FFMA.FTZ R4, R6.reuse, R59, -R109 ;  /* 0x0000003b06047223 */ /* 0x040fe2000001086d */
[C---:B------:R-:W-:Y:S01]  /*d3b0*/  FFMA.FTZ R5, R7.reuse, R58, -R110 ;  /* 0x0000003a07057223 */ /* 0x040fe2000001086e */
[----:B------:R-:W-:Y:S01]  /*d3c0*/  FFMA.FTZ R61, R6, R61, R60 ;  /* 0x0000003d063d7223 */ /* 0x000fe2000001003c */
[----:B------:R-:W-:Y:S01]  /*d3d0*/  FFMA.FTZ R108, R7, R108, R111 ;  /* 0x0000006c076c7223 */ /* 0x000fe2000001006f */
[----:B------:R-:W-:Y:S02]  /*d3e0*/  F2FP.BF16.F32.PACK_AB R6, R114, R115 ;  /* 0x000000737206723e */ /* 0x000fe400000010ff */
[----:B------:R-:W-:-:S02]  /*d3f0*/  F2FP.BF16.F32.PACK_AB R7, R112, R113 ;  /* 0x000000717007723e */ /* 0x000fc400000010ff */
[----:B------:R-:W-:Y:S02]  /*d400*/  F2FP.BF16.F32.PACK_AB R4, R61, R4 ;  /* 0x000000043d04723e */ /* 0x000fe400000010ff */
[----:B------:R-:W-:-:S05]  /*d410*/  F2FP.BF16.F32.PACK_AB R5, R108, R5 ;  /* 0x000000056c05723e */ /* 0x000fca00000010ff */
[----:B------:R0:W-:Y:S02]  /*d420*/  STS.128 [R62+0xc400], R4 ;  /* 0x00c400043e007388 */ /* 0x0001e40000000c00 */
.L_x_1720:
[----:B------:R-:W-:Y:S05]  /*d430*/  BSYNC B2 ;  /* 0x0000000000027941 */ /* 0x000fea0003800000 */
.L_x_1719:
[----:B------:R-:W-:Y:S04]  /*d440*/  BSSY B2, `(.L_x_1721) ;  /* 0x0000030000027945 */ /* 0x000fe80003800000 */
[----:B------:R-:W-:Y:S05]  /*d450*/  @P1 BRA `(.L_x_1722) ;  /* 0x0000000000b81947 */ /* 0x000fea0003800000 */
[----:B0-----:R-:W0:Y:S01]  /*d460*/  LDS.128 R4, [R0] ;  /* 0x0000000000047984 */ /* 0x001e220000000c00 */
[--C-:B------:R-:W-:Y:S02]  /*d470*/  SHF.R.U64 R59, R54, 0x10, R55.reuse ;  /* 0x00000010363b7819 */ /* 0x100fe40000001237 */
[----:B------:R-:W-:Y:S02]  /*d480*/  SHF.R.U32.HI R54, RZ, 0x10, R55 ;  /* 0x00000010ff367819 */ /* 0x000fe40000011637 */
[--C-:B------:R-:W-:Y:S02]  /*d490*/  SHF.R.U64 R55, R56, 0x10, R57.reuse ;  /* 0x0000001038377819 */ /* 0x100fe40000001239 */
[----:B------:R-:W-:Y:S02]  /*d4a0*/  SHF.R.U32.HI R56, RZ, 0x10, R57 ;  /* 0x00000010ff387819 */ /* 0x000fe40000011639 */
[----:B------:R-:W-:Y:S02]  /*d4b0*/  PRMT R103, R103, 0x5410, R54 ;  /* 0x0000541067677816 */ /* 0x000fe40000000036 */
[----:B------:R-:W-:-:S02]  /*d4c0*/  PRMT R101, R101, 0x5410, R56 ;  /* 0x0000541065657816 */ /* 0x000fc40000000038 */
[----:B------:R-:W-:Y:S01]  /*d4d0*/  PRMT R100, R100, 0x5410, R55 ;  /* 0x0000541064647816 */ /* 0x000fe20000000037 */
[----:B------:R-:W-:Y:S01]  /*d4e0*/  IMAD.U32 R58, R103, 0x10000, RZ ;  /* 0x00010000673a7824 */ /* 0x000fe200078e00ff */
[----:B------:R-:W-:Y:S01]  /*d4f0*/  PRMT R102, R102, 0x5410, R59 ;  /* 0x0000541066667816 */ /* 0x000fe2000000003b */
[C---:B------:R-:W-:Y:S01]  /*d500*/  IMAD.U32 R59, R101.reuse, 0x10000, RZ ;  /* 0x00010000653b7824 */ /* 0x040fe200078e00ff */
[----:B------:R-:W-:Y:S02]  /*d510*/  LOP3.LUT R101, R101, 0xffff0000, RZ, 0xc0, !PT ;  /* 0xffff000065657812 */ /* 0x000fe400078ec0ff */
[----:B------:R-:W-:Y:S02]  /*d520*/  LOP3.LUT R103, R103, 0xffff0000, RZ, 0xc0, !PT ;  /* 0xffff000067677812 */ /* 0x000fe400078ec0ff */
[C---:B0-----:R-:W-:Y:S01]  /*d530*/  LOP3.LUT R55, R6.reuse, 0xffff0000, RZ, 0xc0, !PT ;  /* 0xffff000006377812 */ /* 0x041fe200078ec0ff */
[----:B------:R-:W-:Y:S01]  /*d540*/  IMAD.U32 R54, R6, 0x10000, RZ ;  /* 0x0001000006367824 */ /* 0x000fe200078e00ff */
[C---:B------:R-:W-:Y:S01]  /*d550*/  LOP3.LUT R57, R7.reuse, 0xffff0000, RZ, 0xc0, !PT ;  /* 0xffff000007397812 */ /* 0x040fe200078ec0ff */
[----:B------:R-:W-:-:S02]  /*d560*/  IMAD.U32 R56, R7, 0x10000, RZ ;  /* 0x0001000007387824 */ /* 0x000fc400078e00ff */
[CC--:B------:R-:W-:Y:S01]  /*d570*/  FMUL.FTZ R60, R55.reuse, R58.reuse ;  /* 0x0000003a373c7220 */ /* 0x0c0fe20000410000 */
[----:B------:R-:W-:Y:S01]  /*d580*/  FMUL.FTZ R61, R55, R59 ;  /* 0x0000003b373d7220 */ /* 0x000fe20000410000 */
[C---:B------:R-:W-:Y:S01]  /*d590*/  FMUL.FTZ R55, R57.reuse, R101 ;  /* 0x0000006539377220 */ /* 0x040fe20000410000 */
[----:B------:R-:W-:Y:S02]  /*d5a0*/  IMAD.U32 R6, R4, 0x10000, RZ ;  /* 0x0001000004067824 */ /* 0x000fe400078e00ff */
[----:B------:R-:W-:Y:S01]  /*d5b0*/  FFMA.FTZ R109, R54, R59, R60 ;  /* 0x0000003b366d7223 */ /* 0x000fe2000001003c */
[-C--:B------:R-:W-:Y:S01]  /*d5c0*/  FMUL.FTZ R59, R57, R103.reuse ;  /* 0x00000067393b7220 */ /* 0x080fe20000410000 */
[----:B------:R-:W-:Y:S01]  /*d5d0*/  FFMA.FTZ R103, R56, R103, -R55 ;  /* 0x0000006738677223 */ /* 0x000fe20000010837 */
[C---:B------:R-:W-:Y:S01]  /*d5e0*/  IMAD.U32 R7, R5.reuse, 0x10000, RZ ;  /* 0x0001000005077824 */ /* 0x040fe200078e00ff */
[----:B------:R-:W-:Y:S01]  /*d5f0*/  LOP3.LUT R4, R4, 0xffff0000, RZ, 0xc0, !PT ;  /* 0xffff000004047812 */ /* 0x000fe200078ec0ff */
[----:B------:R-:W-:Y:S01]  /*d600*/  IMAD.U32 R57, R100, 0x10000, RZ ;  /* 0x0001000064397824 */ /* 0x000fe200078e00ff */
[----:B------:R-:W-:Y:S01]  /*d610*/  LOP3.LUT R5, R5, 0xffff0000, RZ, 0xc0, !PT ;  /* 0xffff000005057812 */ /* 0x000fe200078ec0ff */
[----:B------:R-:W-:Y:S01]  /*d620*/  IMAD.U32 R55, R102, 0x10000, RZ ;  /* 0x0001000066377824 */ /* 0x000fe200078e00ff */
[----:B------:R-:W-:Y:S01]  /*d630*/  LOP3.LUT R100, R100, 0xffff0000, RZ, 0xc0, !PT ;  /* 0xffff000064647812 */ /* 0x000fe200078ec0ff */
[----:B------:R-:W-:Y:S01]  /*d640*/  FFMA.FTZ R58, R54, R58, -R61 ;  /* 0x0000003a363a7223 */ /* 0x000fe2000001083d */
[----:B------:R-:W-:Y:S01]  /*d650*/  LOP3.LUT R102, R102, 0xffff0000, RZ, 0xc0, !PT ;  /* 0xffff000066667812 */ /* 0x000fe200078ec0ff */
        /* <DEDUP_REMOVED lines=14> */
.L_x_1722:
[----:B------:R-:W-:Y:S05]  /*d740*/  BSYNC B2 ;  /* 0x0000000000027941 */ /* 0x000fea0003800000 */
.L_x_1721:
[----:B------:R-:W-:Y:S04]  /*d750*/  BSSY B2, `(.L_x_1723) ;  /* 0x0000030000027945 */ /* 0x000fe80003800000 */
[----:B------:R-:W-:Y:S05]  /*d760*/  @P2 BRA `(.L_x_1724) ;  /* 0x0000000000b82947 */ /* 0x000fea0003800000 */
[----:B01----:R-:W0:Y:S01]  /*d770*/  LDS.128 R4, [R62+0x10400] ;  /* 0x010400003e047984 */ /* 0x003e220000000c00 */
        /* <DEDUP_REMOVED lines=45> */
.L_x_1724:
[----:B------:R-:W-:Y:S05]  /*da50*/  BSYNC B2 ;  /* 0x0000000000027941 */ /* 0x000fea0003800000 */
.L_x_1723:
[----:B------:R-:W-:Y:S04]  /*da60*/  BSSY B2, `(.L_x_1725) ;  /* 0x0000030000027945 */ /* 0x000fe80003800000 */
[----:B------:R-:W-:Y:S05]  /*da70*/  @P3 BRA `(.L_x_1726) ;  /* 0x0000000000b83947 */ /* 0x000fea0003800000 */
[----:B012---:R-:W0:Y:S01]  /*da80*/  LDS.128 R4, [R0+0x4000] ;  /* 0x0040000000047984 */ /* 0x007e220000000c00 */
        /* <DEDUP_REMOVED lines=45> */
.L_x_1726:
[----:B------:R-:W-:Y:S05]  /*dd60*/  BSYNC B2 ;  /* 0x0000000000027941 */ /* 0x000fea0003800000 */
.L_x_1725:
[----:B------:R-:W-:Y:S04]  /*dd70*/  BSSY B2, `(.L_x_1727) ;  /* 0x0000030000027945 */ /* 0x000fe80003800000 */
[----:B------:R-:W-:Y:S05]  /*dd80*/  @P4 BRA `(.L_x_1728) ;  /* 0x0000000000b84947 */ /* 0x000fea0003800000 */
[----:B0123--:R-:W0:Y:S01]  /*dd90*/  LDS.128 R4, [R62+0x14400] ;  /* 0x014400003e047984 */ /* 0x00fe220000000c00 */
        /* <DEDUP_REMOVED lines=45> */
.L_x_1728:
[----:B------:R-:W-:Y:S05]  /*e070*/  BSYNC B2 ;  /* 0x0000000000027941 */ /* 0x000fea0003800000 */
.L_x_1727:
[----:B------:R-:W-:Y:S05]  /*e080*/  @P5 BRA `(.L_x_1718) ;  /* 0x0000000000b85947 */ /* 0x000fea0003800000 */
[----:B01234-:R-:W0:Y:S01]  /*e090*/  LDS.128 R4, [R0+0x8000] ;  /* 0x0080000000047984 */ /* 0x01fe220000000c00 */
        /* <DEDUP_REMOVED lines=45> */
.L_x_1718:
[----:B------:R-:W-:Y:S05]  /*e370*/  BSYNC B1 ;  /* 0x0000000000017941 */ /* 0x000fea0003800000 */
.L_x_1717:
        /* <DEDUP_REMOVED lines=13> */
[----:B------:R-:W-:Y:S02]  /*e450*/  SHF.R.U64 R37, R30, 0x10, R31 ;  /* 0x000000101e257819 */ /* 0x000fe4000000121f */
[----:B------:R-:W-:Y:S02]  /*e460*/  SHF.R.U32.HI R40, RZ, 0x10, R41 ;  /* 0x00000010ff287819 */ /* 0x000fe40000011629 */
        /* <DEDUP_REMOVED lines=42> */
.L_x_1731:
[----:B------:R-:W-:Y:S05]  /*e710*/  BSYNC B1 ;  /* 0x0000000000017941 */ /* 0x000fea0003800000 */
.L_x_1730:
[----:B------:R-:W-:Y:S04]  /*e720*/  BSSY B1, `(.L_x_1732) ;  /* 0x0000030000017945 */ /* 0x000fe80003800000 */
[----:B------:R-:W-:Y:S05]  /*e730*/  @P1 BRA `(.L_x_1733) ;  /* 0x0000000000b81947 */ /* 0x000fea0003800000 */
[----:B0-----:R-:W0:Y:S01]  /*e740*/  LDS.128 R4, [R0+0x2000] ;  /* 0x0020000000047984 */ /* 0x001e220000000c00 */
        /* <DEDUP_REMOVED lines=45> */
.L_x_1733:
[----:B------:R-:W-:Y:S05]  /*ea20*/  BSYNC B1 ;  /* 0x0000000000017941 */ /* 0x000fea0003800000 */
.L_x_1732:
[----:B------:R-:W-:Y:S04]  /*ea30*/  BSSY B1, `(.L_x_1734) ;  /* 0x0000030000017945 */ /* 0x000fe80003800000 */
[----:B------:R-:W-:Y:S05]  /*ea40*/  @P2 BRA `(.L_x_1735) ;  /* 0x0000000000b82947 */ /* 0x000fea0003800000 */
[----:B01----:R-:W0:Y:S01]  /*ea50*/  LDS.128 R4, [R62+0x12400] ;  /* 0x012400003e047984 */ /* 0x003e220000000c00 */
[----:B------:R-:W-:Y:S02]  /*ea60*/  SHF.R.U64 R28, R28, 0x10, R29 ;  /* 0x000000101c1c7819 */ /* 0x000fe4000000121d */
[----:B------:R-:W-:Y:S02]  /*ea70*/  SHF.R.U64 R26, R26, 0x10, R27 ;  /* 0x000000101a1a7819 */ /* 0x000fe4000000121b */
[----:B------:R-:W-:Y:S02]  /*ea80*/  SHF.R.U32.HI R29, RZ, 0x10, R29 ;  /* 0x00000010ff1d7819 */ /* 0x000fe4000001161d */
[----:B------:R-:W-:Y:S02]  /*ea90*/  SHF.R.U32.HI R27, RZ, 0x10, R27 ;  /* 0x00000010ff1b7819 */ /* 0x000fe4000001161b */
[----:B------:R-:W-:Y:S02]  /*eaa0*/  PRMT R90, R90, 0x5410, R29 ;  /* 0x000054105a5a7816 */ /* 0x000fe4000000001d */
[----:B------:R-:W-:-:S02]  /*eab0*/  PRMT R76, R76, 0x5410, R27 ;  /* 0x000054104c4c7816 */ /* 0x000fc4000000001b */
[----:B------:R-:W-:Y:S01]  /*eac0*/  PRMT R77, R77, 0x5410, R26 ;  /* 0x000054104d4d7816 */ /* 0x000fe2000000001a */
[C---:B------:R-:W-:Y:S01]  /*ead0*/  IMAD.U32 R30, R90.reuse, 0x10000, RZ ;  /* 0x000100005a1e7824 */ /* 0x040fe200078e00ff */
[----:B------:R-:W-:Y:S01]  /*eae0*/  LOP3.LUT R90, R90, 0xffff0000, RZ, 0xc0, !PT ;  /* 0xffff00005a5a7812 */ /* 0x000fe200078ec0ff */
[C---:B------:R-:W-:Y:S01]  /*eaf0*/  IMAD.U32 R31, R76.reuse, 0x10000, RZ ;  /* 0x000100004c1f7824 */ /* 0x040fe200078e00ff */
[----:B------:R-:W-:Y:S02]  /*eb00*/  LOP3.LUT R76, R76, 0xffff0000, RZ, 0xc0, !PT ;  /* 0xffff00004c4c7812 */ /* 0x000fe400078ec0ff */
[----:B------:R-:W-:Y:S02]  /*eb10*/  PRMT R89, R89, 0x5410, R28 ;  /* 0x0000541059597816 */ /* 0x000fe4000000001c */
[C---:B0-----:R-:W-:Y:S01]  /*eb20*/  LOP3.LUT R27, R6.reuse, 0xffff0000, RZ, 0xc0, !PT ;  /* 0xffff0000061b7812 */ /* 0x041fe200078ec0ff */
[----:B------:R-:W-:Y:S01]  /*eb30*/  IMAD.U32 R26, R6, 0x10000, RZ ;  /* 0x00010000061a7824 */ /* 0x000fe200078e00ff */
[C---:B------:R-:W-:Y:S01]  /*eb40*/  LOP3.LUT R29, R7.reuse, 0xffff0000, RZ, 0xc0, !PT ;  /* 0xffff0000071d7812 */ /* 0x040fe200078ec0ff */
[----:B------:R-:W-:-:S02]  /*eb50*/  IMAD.U32 R28, R7, 0x10000, RZ ;  /* 0x00010000071c7824 */ /* 0x000fc400078e00ff */
[C---:B------:R-:W-:Y:S01]  /*eb60*/  FMUL.FTZ R32, R27.reuse, R30 ;  /* 0x0000001e1b207220 */ /* 0x040fe20000410000 */
[-C--:B------:R-:W-:Y:S01]  /*eb70*/  FMUL.FTZ R33, R27, R31.reuse ;  /* 0x0000001f1b217220 */ /* 0x080fe20000410000 */
[----:B------:R-:W-:Y:S01]  /*eb80*/  FMUL.FTZ R27, R29, R76 ;  /* 0x0000004c1d1b7220 */ /* 0x000fe20000410000 */
[----:B------:R-:W-:Y:S02]  /*eb90*/  IMAD.U32 R6, R4, 0x10000, RZ ;  /* 0x0001000004067824 */ /* 0x000fe400078e00ff */
[C---:B------:R-:W-:Y:S01]  /*eba0*/  FFMA.FTZ R35, R26.reuse, R31, R32 ;  /* 0x0000001f1a237223 */ /* 0x040fe20000010020 */
[----:B------:R-:W-:Y:S02]  /*ebb0*/  IMAD.U32 R7, R5, 0x10000, RZ ;  /* 0x0001000005077824 */ /* 0x000fe400078e00ff */
[----:B------:R-:W-:Y:S01]  /*ebc0*/  FFMA.FTZ R34, R26, R30, -R33 ;  /* 0x0000001e1a227223 */ /* 0x000fe20000010821 */
[-C--:B------:R-:W-:Y:S01]  /*ebd0*/  FMUL.FTZ R31, R29, R90.reuse ;  /* 0x0000005a1d1f7220 */ /* 0x080fe20000410000 */
[----:B------:R-:W-:Y:S01]  /*ebe0*/  LOP3.LUT R4, R4, 0xffff0000, RZ, 0xc0, !PT ;  /* 0xffff000004047812 */ /* 0x000fe200078ec0ff */
[C---:B------:R-:W-:Y:S01]  /*ebf0*/  FFMA.FTZ R90, R28.reuse, R90, -R27 ;  /* 0x0000005a1c5a7223 */ /* 0x040fe2000001081b */
[----:B------:R-:W-:Y:S01]  /*ec00*/  LOP3.LUT R5, R5, 0xffff0000, RZ, 0xc0, !PT ;  /* 0xffff000005057812 */ /* 0x000fe200078ec0ff */
[C---:B------:R-:W-:Y:S01]  /*ec10*/  IMAD.U32 R29, R77.reuse, 0x10000, RZ ;  /* 0x000100004d1d7824 */ /* 0x040fe200078e00ff */
[----:B------:R-:W-:Y:S01]  /*ec20*/  LOP3.LUT R30, R77, 0xffff0000, RZ, 0xc0, !PT ;  /* 0xffff00004d1e7812 */ /* 0x000fe200078ec0ff */
[C---:B------:R-:W-:Y:S01]  /*ec30*/  IMAD.U32 R27, R89.reuse, 0x10000, RZ ;  /* 0x00010000591b7824 */ /* 0x040fe200078e00ff */
        /* <DEDUP_REMOVED lines=15> */
.L_x_1735:
[----:B------:R-:W-:Y:S05]  /*ed30*/  BSYNC B1 ;  /* 0x0000000000017941 */ /* 0x000fea0003800000 */
.L_x_1734:
[----:B------:R-:W-:Y:S04]  /*ed40*/  BSSY B1, `(.L_x_1736) ;  /* 0x0000030000017945 */ /* 0x000fe80003800000 */
[----:B------:R-:W-:Y:S05]  /*ed50*/  @P3 BRA `(.L_x_1737) ;  /* 0x0000000000b83947 */ /* 0x000fea0003800000 */
[----:B012---:R-:W0:Y:S01]  /*ed60*/  LDS.128 R4, [R0+0x6000] ;  /* 0x0060000000047984 */ /* 0x007e220000000c00 */
        /* <DEDUP_REMOVED lines=16> */
[C---:B------:R-:W-:Y:S01]  /*ee70*/  FMUL.FTZ R30, R21.reuse, R26 ;  /* 0x0000001a151e7220 */ /* 0x040fe20000410000 */
[-C--:B------:R-:W-:Y:S01]  /*ee80*/  FMUL.FTZ R29, R21, R27.reuse ;  /* 0x0000001b151d7220 */ /* 0x080fe20000410000 */
[C---:B------:R-:W-:Y:S01]  /*ee90*/  FMUL.FTZ R21, R25.reuse, R72 ;  /* 0x0000004819157220 */ /* 0x040fe20000410000 */
[----:B------:R-:W-:Y:S02]  /*eea0*/  IMAD.U32 R6, R4, 0x10000, RZ ;  /* 0x0001000004067824 */ /* 0x000fe400078e00ff */
[----:B------:R-:W-:Y:S01]  /*eeb0*/  FFMA.FTZ R31, R20, R27, R30 ;  /* 0x0000001b141f7223 */ /* 0x000fe2000001001e */
[-C--:B------:R-:W-:Y:S01]  /*eec0*/  FMUL.FTZ R27, R25, R75.reuse ;  /* 0x0000004b191b7220 */ /* 0x080fe20000410000 */
[----:B------:R-:W-:Y:S01]  /*eed0*/  FFMA.FTZ R75, R24, R75, -R21 ;  /* 0x0000004b184b7223 */ /* 0x000fe20000010815 */
[----:B------:R-:W-:Y:S02]  /*eee0*/  IMAD.U32 R7, R5, 0x10000, RZ ;  /* 0x0001000005077824 */ /* 0x000fe400078e00ff */
[----:B------:R-:W-:Y:S01]  /*eef0*/  FFMA.FTZ R28, R20, R26, -R29 ;  /* 0x0000001a141c7223 */ /* 0x000fe2000001081d */
[----:B------:R-:W-:Y:S01]  /*ef00*/  IMAD.U32 R21, R74, 0x10000, RZ ;  /* 0x000100004a157824 */ /* 0x000fe200078e00ff */
[----:B------:R-:W-:Y:S01]  /*ef10*/  LOP3.LUT R4, R4, 0xffff0000, RZ, 0xc0, !PT ;  /* 0xffff000004047812 */ /* 0x000fe200078ec0ff */
[----:B------:R-:W-:Y:S01]  /*ef20*/  IMAD.U32 R25, R73, 0x10000, RZ ;  /* 0x0001000049197824 */ /* 0x000fe200078e00ff */
[----:B------:R-:W-:Y:S01]  /*ef30*/  LOP3.LUT R5, R5, 0xffff0000, RZ, 0xc0, !PT ;  /* 0xffff000005057812 */ /* 0x000fe200078ec0ff */
[----:B------:R-:W-:Y:S01]  /*ef40*/  FFMA.FTZ R72, R24, R72, R27 ;  /* 0x0000004818487223 */ /* 0x000fe2000001001b */
[----:B------:R-:W-:Y:S01]  /*ef50*/  LOP3.LUT R20, R73, 0xffff0000, RZ, 0xc0, !PT ;  /* 0xffff000049147812 */ /* 0x000fe200078ec0ff */
[----:B------:R-:W-:Y:S01]  /*ef60*/  FMUL.FTZ R27, R4, R25 ;  /* 0x00000019041b7220 */ /* 0x000fe20000410000 */
[----:B------:R-:W-:Y:S01]  /*ef70*/  LOP3.LUT R74, R74, 0xffff0000, RZ, 0xc0, !PT ;  /* 0xffff00004a4a7812 */ /* 0x000fe200078ec0ff */
[----:B------:R-:W-:-:S02]  /*ef80*/  FMUL.FTZ R24, R4, R21 ;  /* 0x0000001504187220 */ /* 0x000fc40000410000 */
[C---:B------:R-:W-:Y:S01]  /*ef90*/  FMUL.FTZ R26, R5.reuse, R20 ;  /* 0x00000014051a7220 */ /* 0x040fe20000410000 */
[C---:B------:R-:W-:Y:S01]  /*efa0*/  FFMA.FTZ R4, R6.reuse, R21, -R27 ;  /* 0x0000001506047223 */ /* 0x040fe2000001081b */
[-C--:B------:R-:W-:Y:S01]  /*efb0*/  FMUL.FTZ R29, R5, R74.reuse ;  /* 0x0000004a051d7220 */ /* 0x080fe20000410000 */
[----:B------:R-:W-:Y:S01]  /*efc0*/  FFMA.FTZ R25, R6, R25, R24 ;  /* 0x0000001906197223 */ /* 0x000fe20000010018 */
[----:B------:R-:W-:Y:S01]  /*efd0*/  FFMA.FTZ R5, R7, R74, -R26 ;  /* 0x0000004a07057223 */ /* 0x000fe2000001081a */
[----:B------:R-:W-:Y:S01]  /*efe0*/  F2FP.BF16.F32.PACK_AB R6, R31, R28 ;  /* 0x0000001c1f06723e */ /* 0x000fe200000010ff */
[----:B------:R-:W-:Y:S01]  /*eff0*/  FFMA.FTZ R20, R7, R20, R29 ;  /* 0x0000001407147223 */ /* 0x000fe2000001001d */
[----:B------:R-:W-:Y:S02]  /*f000*/  F2FP.BF16.F32.PACK_AB R7, R72, R75 ;  /* 0x0000004b4807723e */ /* 0x000fe400000010ff */
[----:B------:R-:W-:Y:S02]  /*f010*/  F2FP.BF16.F32.PACK_AB R4, R25, R4 ;  /* 0x000000041904723e */ /* 0x000fe400000010ff */
[----:B------:R-:W-:-:S05]  /*f020*/  F2FP.BF16.F32.PACK_AB R5, R20, R5 ;  /* 0x000000051405723e */ /* 0x000fca00000010ff */
[----:B------:R3:W-:Y:S02]  /*f030*/  STS.128 [R0+0x6000], R4 ;  /* 0x0060000400007388 */ /* 0x0007e40000000c00 */
.L_x_1737:
[----:B------:R-:W-:Y:S05]  /*f040*/  BSYNC B1 ;  /* 0x0000000000017941 */ /* 0x000fea0003800000 */
.L_x_1736:
[----:B------:R-:W-:Y:S04]  /*f050*/  BSSY B1, `(.L_x_1738) ;  /* 0x0000030000017945 */ /* 0x000fe80003800000 */
[----:B------:R-:W-:Y:S05]  /*f060*/  @P4 BRA `(.L_x_1739) ;  /* 0x0000000000b84947 */ /* 0x000fea0003800000 */
[----:B0123--:R-:W0:Y:S01]  /*f070*/  LDS.128 R4, [R62+0x16400] ;  /* 0x016400003e047984 */ /* 0x00fe220000000c00 */
        /* <DEDUP_REMOVED lines=45> */
.L_x_1739:
[----:B------:R-:W-:Y:S05]  /*f350*/  BSYNC B1 ;  /* 0x0000000000017941 */ /* 0x000fea0003800000 */
.L_x_1738:
[----:B------:R-:W-:Y:S05]  /*f360*/  @P5 BRA `(.L_x_1729) ;  /* 0x0000003800bc5947 */ /* 0x000fea0003800000 */
[----:B01234-:R-:W0:Y:S01]  /*f370*/  LDS.128 R4, [R0+0xa000] ;  /* 0x00a0000000047984 */ /* 0x01fe220000000c00 */
        /* <DEDUP_REMOVED lines=13> */
[C---:B------:R-:W-:Y:S01]  /*f450*/  IMAD.U32 R10, R7.reuse, 0x10000, RZ ;  /* 0x00010000070a7824 */ /* 0x040fe200078e00ff */
[----:B------:R-:W-:Y:S01]  /*f460*/  LOP3.LUT R7, R7, 0xffff0000, RZ, 0xc0, !PT ;  /* 0xffff000007077812 */ /* 0x000fe200078ec0ff */
[----:B------:R-:W-:-:S02]  /*f470*/  IMAD.U32 R8, R6, 0x10000, RZ ;  /* 0x0001000006087824 */ /* 0x000fc400078e00ff */
[C---:B------:R-:W-:Y:S01]  /*f480*/  FMUL.FTZ R15, R9.reuse, R13 ;  /* 0x0000000d090f7220 */ /* 0x040fe20000410000 */
[----:B------:R-:W-:Y:S01]  /*f490*/  FMUL.FTZ R14, R9, R11 ;  /* 0x0000000b090e7220 */ /* 0x000fe20000410000 */
[C---:B------:R-:W-:Y:S01]  /*f4a0*/  FMUL.FTZ R9, R7.reuse, R63 ;  /* 0x0000003f07097220 */ /* 0x040fe20000410000 */
[----:B------:R-:W-:Y:S02]  /*f4b0*/  IMAD.U32 R3, R4, 0x10000, RZ ;  /* 0x0001000004037824 */ /* 0x000fe400078e00ff */
[C---:B------:R-:W-:Y:S01]  /*f4c0*/  FFMA.FTZ R15, R8.reuse, R11, -R15 ;  /* 0x0000000b080f7223 */ /* 0x040fe2000001080f */
[----:B------:R-:W-:Y:S01]  /*f4d0*/  FFMA.FTZ R14, R8, R13, R14 ;  /* 0x0000000d080e7223 */ /* 0x000fe2000001000e */
[-C--:B------:R-:W-:Y:S01]  /*f4e0*/  FMUL.FTZ R11, R7, R65.reuse ;  /* 0x00000041070b7220 */ /* 0x080fe20000410000 */
        /* <DEDUP_REMOVED lines=21> */
[----:B------:R0:W-:Y:S01]  /*f640*/  STS.128 [R0+0xa000], R4 ;  /* 0x00a0000400007388 */ /* 0x0001e20000000c00 */
[----:B------:R-:W-:Y:S05]  /*f650*/  BRA `(.L_x_1729) ;  /* 0x0000003800007947 */ /* 0x000fea0003800000 */
.L_x_1708:
[----:B------:R-:W0:Y:S01]  /*f660*/  LDC R89, c[0x0][0x448] ;  /* 0x00011200ff597b82 */ /* 0x000e220000000800 */
[----:B------:R-:W-:Y:S01]  /*f670*/  IMAD R3, R199, 0x40, R10 ;  /* 0x00000040c7037824 */ /* 0x000fe200078e020a */
[----:B------:R-:W-:Y:S01]  /*f680*/  ULDC.64 UR4, c[0x0][0x3f8] ;  /* 0x0000fe0000047ab9 */ /* 0x000fe20000000a00 */
[----:B------:R-:W-:Y:S01]  /*f690*/  ULDC.64 UR6, c[0x0][0x408] ;  /* 0x0001020000067ab9 */ /* 0x000fe20000000a00 */
[----:B------:R-:W-:Y:S02]  /*f6a0*/  IMAD.MOV.U32 R4, RZ, RZ, R26 ;  /* 0x000000ffff047224 */ /* 0x000fe400078e001a */
[----:B------:R-:W-:Y:S02]  /*f6b0*/  IMAD.MOV.U32 R8, RZ, RZ, R24 ;  /* 0x000000ffff087224 */ /* 0x000fe400078e0018 */
[----:B------:R-:W-:Y:S01]  /*f6c0*/  IMAD.MOV.U32 R9, RZ, RZ, R31 ;  /* 0x000000ffff097224 */ /* 0x000fe200078e001f */
[----:B0-----:R-:W-:-:S13]  /*f6d0*/  ISETP.NE.AND P0, PT, R89, 0x1, PT ;  /* 0x000000015900780c */ /* 0x001fda0003f05270 */
[----:B------:R-:W0:Y:S08]  /*f6e0*/  @P0 LDC R0, c[0x0][0x44c] ;  /* 0x00011300ff000b82 */ /* 0x000e300000000800 */
[----:B------:R-:W1:Y:S01]  /*f6f0*/  @P0 LDC R5, c[0x0][0x450] ;  /* 0x00011400ff050b82 */ /* 0x000e620000000800 */
[----:B0-----:R-:W-:-:S05]  /*f700*/  @P0 IMAD.HI.U32 R0, R3, R0, RZ ;  /* 0x0000000003000227 */ /* 0x001fca00078e00ff */
[----:B-1----:R-:W-:Y:S01]  /*f710*/  @P0 SHF.R.U32.HI R3, RZ, R5, R0 ;  /* 0x00000005ff030219 */ /* 0x002fe20000011600 */
[----:B------:R-:W-:-:S03]  /*f720*/  IMAD.MOV.U32 R5, RZ, RZ, R29 ;  /* 0x000000ffff057224 */ /* 0x000fc600078e001d */
        /* <DEDUP_REMOVED lines=21> */
.L_x_2051:
        /* <DEDUP_REMOVED lines=17> */
[----:B--2---:R-:W-:Y:S01]  /*f990*/  IMAD.MOV.U32 R12, RZ, RZ, R0 ;  /* 0x000000ffff0c7224 */ /* 0x004fe200078e0000 */
[----:B------:R-:W-:Y:S01]  /*f9a0*/  ISETP.GE.AND P2, PT, R16, UR4, PT ;  /* 0x0000000410007c0c */ /* 0x000fe2000bf46270 */
[----:B-1----:R-:W-:Y:S01]  /*f9b0*/  IMAD.MOV.U32 R13, RZ, RZ, R3 ;  /* 0x000000ffff0d7224 */ /* 0x002fe200078e0003 */
[----:B------:R-:W-:Y:S01]  /*f9c0*/  ISETP.GE.AND P3, PT, R168, UR4, PT ;  /* 0x00000004a8007c0c */ /* 0x000fe2000bf66270 */
[----:B----4-:R-:W-:Y:S01]  /*f9d0*/  IMAD.MOV.U32 R24, RZ, RZ, R14 ;  /* 0x000000ffff187224 */ /* 0x010fe200078e000e */
[----:B------:R-:W-:Y:S01]  /*f9e0*/  ISETP.GE.AND P4, PT, R169, UR4, PT ;  /* 0x00000004a9007c0c */ /* 0x000fe2000bf86270 */
[----:B---3--:R-:W-:Y:S01]  /*f9f0*/  IMAD.MOV.U32 R25, RZ, RZ, R5 ;  /* 0x000000ffff197224 */ /* 0x008fe200078e0005 */
[----:B------:R-:W-:Y:S02]  /*fa00*/  CS2R R28, SRZ ;  /* 0x00000000001c7805 */ /* 0x000fe4000001ff00 */
[----:B------:R-:W-:-:S02]  /*fa10*/  CS2R R30, SRZ ;  /* 0x00000000001e7805 */ /* 0x000fc4000001ff00 */
[----:B------:R-:W-:Y:S02]  /*fa20*/  CS2R R40, SRZ ;  /* 0x0000000000287805 */ /* 0x000fe4000001ff00 */
[----:B------:R-:W-:Y:S02]  /*fa30*/  CS2R R42, SRZ ;  /* 0x00000000002a7805 */ /* 0x000fe4000001ff00 */
[----:B------:R-:W-:Y:S01]  /*fa40*/  CS2R R26, SRZ ;  /* 0x00000000001a7805 */ /* 0x000fe2000001ff00 */
[----:B------:R-:W-:Y:S02]  /*fa50*/  @!P2 IMAD.SHL.U32 R9, R16, 0x2, RZ ;  /* 0x000000021009a824 */ /* 0x000fe400078e00ff */
[----:B------:R-:W-:Y:S02]  /*fa60*/  @!P3 IMAD.SHL.U32 R11, R170, 0x8, RZ ;  /* 0x00000008aa0bb824 */ /* 0x000fe400078e00ff */
[----:B------:R-:W-:Y:S01]  /*fa70*/  @!P4 IMAD.SHL.U32 R49, R171, 0x8, RZ ;  /* 0x00000008ab31c824 */ /* 0x000fe200078e00ff */
[----:B------:R-:W-:-:S02]  /*fa80*/  @!P2 IADD3 R50, P0, R0, R9, RZ ;  /* 0x000000090032a210 */ /* 0x000fc40007f1e0ff */
[----:B------:R-:W-:Y:S01]  /*fa90*/  @!P2 IADD3 R4, P1, R14, R9, RZ ;  /* 0x000000090e04a210 */ /* 0x000fe20007f3e0ff */
[----:B------:R-:W-:Y:S01]  /*faa0*/  @!P3 IMAD.WIDE R8, R11, 0x2, R12 ;  /* 0x000000020b08b825 */ /* 0x000fe200078e020c */
[----:B------:R-:W-:Y:S02]  /*fab0*/  @!P2 SHF.L.U64.HI R0, R16, 0x1, R17 ;  /* 0x000000011000a819 */ /* 0x000fe40000010211 */
[----:B------:R-:W-:Y:S01]  /*fac0*/  CS2R R36, SRZ ;  /* 0x0000000000247805 */ /* 0x000fe2000001ff00 */
[----:B------:R-:W-:Y:S01]  /*fad0*/  @!P4 IMAD.WIDE R14, R49, 0x2, R12 ;  /* 0x00000002310ec825 */ /* 0x000fe200078e020c */
[----:B------:R-:W-:Y:S02]  /*fae0*/  CS2R R38, SRZ ;  /* 0x0000000000267805 */ /* 0x000fe4000001ff00 */
[----:B------:R-:W-:Y:S02]  /*faf0*/  CS2R R32, SRZ ;  /* 0x0000000000207805 */ /* 0x000fe4000001ff00 */
[----:B------:R-:W-:Y:S01]  /*fb00*/  CS2R R34, SRZ ;  /* 0x0000000000227805 */ /* 0x000fe2000001ff00 */
[----:B------:R-:W-:Y:S01]  /*fb10*/  @!P3 IMAD.WIDE R12, R11, 0x2, R24 ;  /* 0x000000020b0cb825 */ /* 0x000fe200078e0218 */
[----:B------:R-:W-:-:S02]  /*fb20*/  CS2R R44, SRZ ;  /* 0x00000000002c7805 */ /* 0x000fc4000001ff00 */
[----:B------:R-:W-:Y:S01]  /*fb30*/  CS2R R46, SRZ ;  /* 0x00000000002e7805 */ /* 0x000fe2000001ff00 */
[----:B------:R1:W5:Y:S01]  /*fb40*/  @!P3 LD.E.128 R28, desc[UR60][R8.64] ;  /* 0x0000003c081cb980 */ /* 0x000362000c101d00 */
[----:B------:R-:W-:Y:S01]  /*fb50*/  @!P4 IMAD.WIDE R48, R49, 0x2, R24 ;  /* 0x000000023130c825 */ /* 0x000fe200078e0218 */
[----:B------:R-:W-:Y:S02]  /*fb60*/  CS2R R24, SRZ ;  /* 0x0000000000187805 */ /* 0x000fe4000001ff00 */
[----:B------:R1:W5:Y:S01]  /*fb70*/  @!P3 LD.E.128 R40, desc[UR60][R12.64] ;  /* 0x0000003c0c28b980 */ /* 0x000362000c101d00 */
[--C-:B------:R-:W-:Y:S02]  /*fb80*/  @!P2 IMAD.X R51, R3, 0x1, R0.reuse, P0 ;  /* 0x000000010333a824 */ /* 0x100fe400000e0600 */
[----:B------:R-:W-:Y:S01]  /*fb90*/  @!P2 IMAD.X R5, R5, 0x1, R0, P1 ;  /* 0x000000010505a824 */ /* 0x000fe200008e0600 */
[----:B------:R1:W5:Y:S04]  /*fba0*/  @!P4 LD.E.128 R24, desc[UR60][R14.64] ;  /* 0x0000003c0e18c980 */ /* 0x000368000c101d00 */
[----:B------:R1:W5:Y:S04]  /*fbb0*/  @!P4 LD.E.128 R36, desc[UR60][R48.64] ;  /* 0x0000003c3024c980 */ /* 0x000368000c101d00 */
[----:B------:R1:W5:Y:S04]  /*fbc0*/  @!P2 LD.E.128 R32, desc[UR60][R50.64] ;  /* 0x0000003c3220a980 */ /* 0x000368000c101d00 */
[----:B------:R1:W5:Y:S02]  /*fbd0*/  @!P2 LD.E.128 R44, desc[UR60][R4.64] ;  /* 0x0000003c042ca980 */ /* 0x000364000c101d00 */
.L_x_1742:
[----:B------:R-:W-:Y:S05]  /*fbe0*/  BSYNC B1 ;  /* 0x0000000000017941 */ /* 0x000fea0003800000 */
.L_x_1741:
[----:B-1---5:R-:W-:Y:S01]  /*fbf0*/  IMAD.MOV.U32 R4, RZ, RZ, R46 ;  /* 0x000000ffff047224 */ /* 0x022fe200078e002e */
[----:B------:R-:W-:Y:S01]  /*fc00*/  UMOV UR4, 0xffffffff ;  /* 0xffffffff00047882 */ /* 0x000fe20000000000 */
[----:B---3--:R-:W-:Y:S02]  /*fc10*/  IMAD.MOV.U32 R5, RZ, RZ, R47 ;  /* 0x000000ffff057224 */ /* 0x008fe400078e002f */
[----:B--2---:R-:W-:Y:S01]  /*fc20*/  IMAD.MOV.U32 R0, RZ, RZ, R44 ;  /* 0x000000ffff007224 */ /* 0x004fe200078e002c */
        /* <DEDUP_REMOVED lines=43> */
[----:B------:R-:W-:Y:S02]  /*fee0*/  CS2R R4, SRZ ;  /* 0x0000000000047805 */ /* 0x000fe4000001ff00 */
[----:B------:R-:W-:Y:S02]  /*fef0*/  PRMT R85, R0, 0x7610, R85 ;  /* 0x0000761000557816 */ /* 0x000fe40000000055 */
[----:B------:R-:W-:Y:S01]  /*ff00*/  PRMT R86, R3, 0x7610, R86 ;  /* 0x0000761003567816 */ /* 0x000fe20000000056 */
[----:B------:R-:W-:Y:S06]  /*ff10*/  BRA.DIV UR4, `(.L_x_1743) ;  /* 0x000001ae04e07947 */ /* 0x000fec000b800000 */
[----:B------:R1:W2:Y:S04]  /*ff20*/  SHFL.IDX PT, R3, R7, 0x1, 0x1c1f ;  /* 0x003c1f0007037f89 */ /* 0x0002a800000e0000 */
[----:B------:R1:W3:Y:S04]  /*ff30*/  SHFL.IDX PT, R0, R6, 0x1, 0x1c1f ;  /* 0x003c1f0006007f89 */ /* 0x0002e800000e0000 */
[----:B0-----:R-:W0:Y:S04]  /*ff40*/  SHFL.IDX PT, R21, R21, 0x1, 0x1c1f ;  /* 0x003c1f0015157f89 */ /* 0x001e2800000e0000 */
[----:B-1----:R-:W0:Y:S02]  /*ff50*/  SHFL.IDX PT, R20, R20, 0x1, 0x1c1f ;  /* 0x003c1f0014147f89 */ /* 0x002e2400000e0000 */
.L_x_2057:
[----:B------:R-:W-:Y:S01]  /*ff60*/  VIADD R10, R10, 0x40 ;  /* 0x000000400a0a7836 */ /* 0x000fe20000000000 */
[----:B------:R-:W-:Y:S01]  /*ff70*/  BSSY B1, `(.L_x_1744) ;  /* 0x0000032000017945 */ /* 0x000fe20003800000 */
[----:B------:R-:W-:Y:S02]  /*ff80*/  CS2R R6, SRZ ;  /* 0x0000000000067805 */ /* 0x000fe4000001ff00 */
[----:B------:R-:W-:Y:S02]  /*ff90*/  CS2R R8, SRZ ;  /* 0x0000000000087805 */ /* 0x000fe4000001ff00 */
[----:B------:R-:W-:Y:S02]  /*ffa0*/  CS2R R12, SRZ ;  /* 0x00000000000c7805 */ /* 0x000fe4000001ff00 */
[----:B------:R-:W-:Y:S02]  /*ffb0*/  ISETP.GE.AND P0, PT, R10, R89, PT ;  /* 0x000000590a00720c */ /* 0x000fe40003f06270 */
[----:B------:R-:W-:-:S02]  /*ffc0*/  CS2R R10, SRZ ;  /* 0x00000000000a7805 */ /* 0x000fc4000001ff00 */
[----:B----4-:R-:W-:Y:S02]  /*ffd0*/  CS2R R14, SRZ ;  /* 0x00000000000e7805 */ /* 0x010fe4000001ff00 */
[----:B------:R-:W-:Y:S02]  /*ffe0*/  CS2R R48, SRZ ;  /* 0x0000000000307805 */ /* 0x000fe4000001ff00 */
[----:B------:R-:W-:Y:S02]  /*fff0*/  CS2R R50, SRZ ;  /* 0x0000000000327805 */ /* 0x000fe4000001ff00 */
[----:B------:R-:W-:Y:S02]  /*10000*/  CS2R R52, SRZ ;  /* 0x0000000000347805 */ /* 0x000fe4000001ff00 */
[----:B------:R-:W-:Y:S02]  /*10010*/  CS2R R54, SRZ ;  /* 0x0000000000367805 */ /* 0x000fe4000001ff00 */
[----:B------:R-:W-:-:S02]  /*10020*/  CS2R R56, SRZ ;  /* 0x0000000000387805 */ /* 0x000fc4000001ff00 */
[----:B------:R-:W-:Y:S01]  /*10030*/  CS2R R58, SRZ ;  /* 0x00000000003a7805 */ /* 0x000fe2000001ff00 */
[----:B------:R-:W-:Y:S06]  /*10040*/  @P0 BRA `(.L_x_1745) ;  /* 0x0000000000900947 */ /* 0x000fec0003800000 */
[----:B------:R-:W-:Y:S01]  /*10050*/  ULDC UR4, c[0x0][0x3f4] ;  /* 0x0000fd0000047ab9 */ /* 0x000fe20000000800 */
[----:B---3--:R-:W-:Y:S01]  /*10060*/  IMAD.MOV.U32 R4, RZ, RZ, R0 ;  /* 0x000000ffff047224 */ /* 0x008fe200078e0000 */
[----:B------:R-:W-:Y:S01]  /*10070*/  ISETP.GE.AND P2, PT, R16, UR4, PT ;  /* 0x0000000410007c0c */ /* 0x000fe2000bf46270 */
[----:B--2---:R-:W-:Y:S01]  /*10080*/  IMAD.MOV.U32 R5, RZ, RZ, R3 ;  /* 0x000000ffff057224 */ /* 0x004fe200078e0003 */
[----:B------:R-:W-:Y:S02]  /*10090*/  ISETP.GE.AND P3, PT, R168, UR4, PT ;  /* 0x00000004a8007c0c */ /* 0x000fe4000bf66270 */
[----:B------:R-:W-:Y:S02]  /*100a0*/  CS2R R52, SRZ ;  /* 0x0000000000347805 */ /* 0x000fe4000001ff00 */
[----:B------:R-:W-:Y:S02]  /*100b0*/  ISETP.GE.AND P4, PT, R169, UR4, PT ;  /* 0x00000004a9007c0c */ /* 0x000fe4000bf86270 */
[----:B------:R-:W-:-:S02]  /*100c0*/  CS2R R54, SRZ ;  /* 0x0000000000367805 */ /* 0x000fc4000001ff00 */
[----:B------:R-:W-:Y:S02]  /*100d0*/  CS2R R8, SRZ ;  /* 0x0000000000087805 */ /* 0x000fe4000001ff00 */
[----:B------:R-:W-:Y:S02]  /*100e0*/  CS2R R10, SRZ ;  /* 0x00000000000a7805 */ /* 0x000fe4000001ff00 */
[----:B------:R-:W-:Y:S02]  /*100f0*/  CS2R R56, SRZ ;  /* 0x0000000000387805 */ /* 0x000fe4000001ff00 */
[----:B------:R-:W-:Y:S01]  /*10100*/  CS2R R58, SRZ ;  /* 0x00000000003a7805 */ /* 0x000fe2000001ff00 */
[----:B------:R-:W-:Y:S02]  /*10110*/  @!P2 IMAD.SHL.U32 R63, R16, 0x2, RZ ;  /* 0x00000002103fa824 */ /* 0x000fe400078e00ff */
[----:B------:R-:W-:Y:S02]  /*10120*/  @!P3 IMAD.SHL.U32 R73, R170, 0x8, RZ ;  /* 0x00000008aa49b824 */ /* 0x000fe400078e00ff */
[----:B------:R-:W-:Y:S01]  /*10130*/  @!P4 IMAD.SHL.U32 R65, R171, 0x8, RZ ;  /* 0x00000008ab41c824 */ /* 0x000fe200078e00ff */
[-C--:B------:R-:W-:Y:S01]  /*10140*/  @!P2 IADD3 R60, P0, R0, R63.reuse, RZ ;  /* 0x0000003f003ca210 */ /* 0x080fe20007f1e0ff */
[----:B------:R-:W-:Y:S01]  /*10150*/  @!P3 IMAD.WIDE R66, R73, 0x2, R4 ;  /* 0x000000024942b825 */ /* 0x000fe200078e0204 */
[----:B0-----:R-:W-:-:S02]  /*10160*/  @!P2 IADD3 R62, P1, R20, R63, RZ ;  /* 0x0000003f143ea210 */ /* 0x001fc40007f3e0ff */
[----:B------:R-:W-:Y:S01]  /*10170*/  @!P2 SHF.L.U64.HI R0, R16, 0x1, R17 ;  /* 0x000000011000a819 */ /* 0x000fe20000010211 */
[----:B------:R-:W-:Y:S01]  /*10180*/  @!P4 IMAD.WIDE R70, R65, 0x2, R4 ;  /* 0x000000024146c825 */ /* 0x000fe200078e0204 */
[----:B------:R-:W-:Y:S02]  /*10190*/  CS2R R12, SRZ ;  /* 0x00000000000c7805 */ /* 0x000fe4000001ff00 */
[----:B------:R-:W-:Y:S02]  /*101a0*/  CS2R R14, SRZ ;  /* 0x00000000000e7805 */ /* 0x000fe4000001ff00 */
[----:B------:R-:W-:Y:S02]  /*101b0*/  CS2R R48, SRZ ;  /* 0x0000000000307805 */ /* 0x000fe4000001ff00 */
[----:B------:R-:W-:Y:S02]  /*101c0*/  CS2R R50, SRZ ;  /* 0x0000000000327805 */ /* 0x000fe4000001ff00 */
[----:B------:R-:W-:-:S02]  /*101d0*/  CS2R R4, SRZ ;  /* 0x0000000000047805 */ /* 0x000fc4000001ff00 */
[----:B------:R-:W-:Y:S01]  /*101e0*/  CS2R R6, SRZ ;  /* 0x0000000000067805 */ /* 0x000fe2000001ff00 */
[--C-:B------:R-:W-:Y:S01]  /*101f0*/  @!P3 IMAD.WIDE R72, R73, 0x2, R20.reuse ;  /* 0x000000024948b825 */ /* 0x100fe200078e0214 */
        /* <DEDUP_REMOVED lines=9> */
.L_x_1745:
[----:B------:R-:W-:Y:S05]  /*10290*/  BSYNC B1 ;  /* 0x0000000000017941 */ /* 0x000fea0003800000 */
.L_x_1744:
[----:B--2--5:R-:W-:Y:S01]  /*102a0*/  IMAD.MOV.U32 R3, RZ, RZ, R4 ;  /* 0x000000ffff037224 */ /* 0x024fe200078e0004 */
[----:B---3--:R-:W-:Y:S01]  /*102b0*/  LEA.HI R0, R198, R198, RZ, 0x1 ;  /* 0x000000c6c6007211 */ /* 0x008fe200078f08ff */
[----:B-1----:R-:W-:Y:S01]  /*102c0*/  IMAD.MOV.U32 R60, RZ, RZ, R7 ;  /* 0x000000ffff3c7224 */ /* 0x002fe200078e0007 */
[----:B------:R-:W-:Y:S01]  /*102d0*/  VIADDMNMX R89, R89, -R187, 0x80, PT ;  /* 0x0000008059597446 */ /* 0x000fe200038009bb */
[----:B0-----:R-:W-:Y:S01]  /*102e0*/  IMAD.MOV.U32 R20, RZ, RZ, R5 ;  /* 0x000000ffff147224 */ /* 0x001fe200078e0005 */
[----:B------:R-:W-:Y:S01]  /*102f0*/  PRMT R90, R3, 0x7610, R90 ;  /* 0x00007610035a7816 */ /* 0x000fe2000000005a */
[----:B------:R-:W-:Y:S01]  /*10300*/  IMAD.MOV.U32 R21, RZ, RZ, R6 ;  /* 0x000000ffff157224 */ /* 0x000fe200078e0006 */
[----:B------:R-:W-:Y:S01]  /*10310*/  LOP3.LUT R3, R0, 0xfffffffe, RZ, 0xc0, !PT ;  /* 0xfffffffe00037812 */ /* 0x000fe200078ec0ff */
[----:B------:R-:W-:Y:S01]  /*10320*/  IMAD.MOV.U32 R62, RZ, RZ, R49 ;  /* 0x000000ffff3e7224 */ /* 0x000fe200078e0031 */
[----:B------:R-:W-:Y:S01]  /*10330*/  PRMT R93, R60, 0x7610, R93 ;  /* 0x000076103c5d7816 */ /* 0x000fe2000000005d */
[----:B------:R-:W-:Y:S01]  /*10340*/  IMAD.MOV.U32 R60, RZ, RZ, R48 ;  /* 0x000000ffff3c7224 */ /* 0x000fe200078e0030 */
[----:B------:R-:W-:Y:S01]  /*10350*/  PRMT R91, R20, 0x7610, R91 ;  /* 0x00007610145b7816 */ /* 0x000fe2000000005b */
[----:B------:R-:W-:Y:S01]  /*10360*/  IMAD.IADD R3, R198, 0x1, -R3 ;  /* 0x00000001c6037824 */ /* 0x000fe200078e0a03 */
[----:B------:R-:W-:Y:S01]  /*10370*/  PRMT R92, R21, 0x7610, R92 ;  /* 0x00007610155c7816 */ /* 0x000fe2000000005c */
[----:B------:R-:W-:Y:S01]  /*10380*/  IMAD.MOV.U32 R63, RZ, RZ, R50 ;  /* 0x000000ffff3f7224 */ /* 0x000fe200078e0032 */
        /* <DEDUP_REMOVED lines=25> */
[----:B------:R-:W-:Y:S01]  /*10520*/  BSSY B1, `(.L_x_1746) ;  /* 0x000000e000017945 */ /* 0x000fe20003800000 */
        /* <DEDUP_REMOVED lines=9> */
[----:B------:R-:W-:-:S02]  /*105c0*/  ISETP.GE.AND P1, PT, R174, R89, PT ;  /* 0x00000059ae00720c */ /* 0x000fc40003f26270 */
[----:B------:R-:W-:Y:S02]  /*105d0*/  PRMT R69, R63, 0x7610, R69 ;  /* 0x000076103f457816 */ /* 0x000fe40000000045 */
[----:B------:R-:W-:Y:S01]  /*105e0*/  PRMT R70, R64, 0x7610, R70 ;  /* 0x0000761040467816 */ /* 0x000fe20000000046 */
[----:B0-----:R-:W-:Y:S08]  /*105f0*/  @!P0 BRA `(.L_x_1747) ;  /* 0x000001a8009c8947 */ /* 0x001ff00003800000 */
.L_x_2058:
[----:B------:R-:W-:Y:S05]  /*10600*/  BSYNC B1 ;  /* 0x0000000000017941 */ /* 0x000fea0003800000 */
.L_x_1746:
[----:B------:R-:W-:Y:S01]  /*10610*/  BSSY B1, `(.L_x_1748) ;  /* 0x0000145000017945 */ /* 0x000fe20003800000 */
[----:B------:R-:W-:Y:S02]  /*10620*/  PRMT R71, R60, 0x7610, R71 ;  /* 0x000076103c477816 */ /* 0x000fe40000000047 */
[----:B------:R-:W-:Y:S01]  /*10630*/  PRMT R72, R62, 0x7610, R72 ;  /* 0x000076103e487816 */ /* 0x000fe20000000048 */
[----:B------:R-:W-:Y:S06]  /*10640*/  @P1 BRA `(.L_x_1749) ;  /* 0x0000001400041947 */ /* 0x000fec0003800000 */
[----:B------:R-:W1:Y:S01]  /*10650*/  LDC R106, c[0x0][0x3f4] ;  /* 0x0000fd00ff6a7b82 */ /* 0x000e620000000800 */
[----:B------:R-:W-:Y:S01]  /*10660*/  BSSY B2, `(.L_x_1750) ;  /* 0x000006f000027945 */ /* 0x000fe20003800000 */
[-C--:B-1----:R-:W-:Y:S02]  /*10670*/  ISETP.GE.AND P0, PT, R16, R106.reuse, PT ;  /* 0x0000006a1000720c */ /* 0x082fe40003f06270 */
[-C--:B------:R-:W-:Y:S02]  /*10680*/  ISETP.GE.AND P1, PT, R168, R106.reuse, PT ;  /* 0x0000006aa800720c */ /* 0x080fe40003f26270 */
[----:B------:R-:W-:-:S09]  /*10690*/  ISETP.GE.AND P2, PT, R169, R106, PT ;  /* 0x0000006aa900720c */ /* 0x000fd20003f46270 */
[----:B------:R-:W-:Y:S05]  /*106a0*/  @P0 BRA `(.L_x_1751) ;  /* 0x0000000400a80947 */ /* 0x000fea0003800000 */
[----:B------:R-:W-:Y:S02]  /*106b0*/  LEA.HI R62, R106, R199, RZ, 0x1d ;  /* 0x000000c76a3e7211 */ /* 0x000fe400078fe8ff */
[----:B------:R-:W-:Y:S02]  /*106c0*/  LOP3.LUT R60, R184, 0x38, R16, 0xf8, !PT ;  /* 0x00000038b83c7812 */ /* 0x000fe400078ef810 */
[----:B------:R-:W-:Y:S01]  /*106d0*/  SHF.R.S32.HI R65, RZ, 0x1f, R62 ;  /* 0x0000001fff417819 */ /* 0x000fe2000001143e */
[----:B------:R-:W-:Y:S01]  /*106e0*/  IMAD.SHL.U32 R63, R62, 0x8, RZ ;  /* 0x000000083e3f7824 */ /* 0x000fe200078e00ff */
[-C--:B0-----:R-:W-:Y:S02]  /*106f0*/  LOP3.LUT R61, R60, R185.reuse, RZ, 0x3c, !PT ;  /* 0x000000b93c3d7212 */ /* 0x081fe400078e3cff */
[----:B------:R-:W-:Y:S02]  /*10700*/  LEA.HI R65, R65, R62, RZ, 0x3 ;  /* 0x0000003e41417211 */ /* 0x000fe400078f18ff */
[----:B------:R-:W-:Y:S01]  /*10710*/  LOP3.LUT R60, R184, 0x38, R63, 0xf8, !PT ;  /* 0x00000038b83c7812 */ /* 0x000fe200078ef83f */
[----:B------:R-:W-:Y:S01]  /*10720*/  IMAD.IADD R61, R186, 0x1, R61 ;  /* 0x00000001ba3d7824 */ /* 0x000fe200078e023d */
[----:B------:R-:W-:Y:S01]  /*10730*/  SHF.R.U64 R117, R44, 0x10, R45 ;  /* 0x000000102c757819 */ /* 0x000fe2000000122d */
[----:B------:R-:W-:Y:S01]  /*10740*/  IMAD.SHL.U32 R65, R65, 0x400, RZ ;  /* 0x0000040041417824 */ /* 0x000fe200078e00ff */
[----:B------:R-:W-:Y:S01]  /*10750*/  LOP3.LUT R60, R60, R185, RZ, 0x3c, !PT ;  /* 0x000000b93c3c7212 */ /* 0x000fe200078e3cff */
[----:B------:R-:W-:Y:S01]  /*10760*/  IMAD R107, R61, 0x2, R18 ;  /* 0x000000023d6b7824 */ /* 0x000fe200078e0212 */
[----:B------:R-:W-:-:S02]  /*10770*/  SHF.R.U64 R113, R32, 0x10, R33 ;  /* 0x0000001020717819 */ /* 0x000fc40000001221 */
[----:B------:R-:W-:Y:S02]  /*10780*/  LOP3.LUT R65, R65, 0x7fffe000, RZ, 0xc0, !PT ;  /* 0x7fffe00041417812 */ /* 0x000fe400078ec0ff */
[----:B------:R-:W-:Y:S02]  /*10790*/  PRMT R117, R112, 0x5410, R117 ;  /* 0x0000541070757816 */ /* 0x000fe40000000075 */
[----:B------:R-:W-:Y:S02]  /*107a0*/  IADD3 R65, R60, R65, R186 ;  /* 0x000000413c417210 */ /* 0x000fe40007ffe0ba */
[----:B------:R-:W0:Y:S01]  /*107b0*/  LDS.128 R60, [R107+0xc400] ;  /* 0x00c400006b3c7984 */ /* 0x000e220000000c00 */
[----:B------:R-:W-:Y:S01]  /*107c0*/  SHF.R.U32.HI R114, RZ, 0x10, R33 ;  /* 0x00000010ff727819 */ /* 0x000fe20000011621 */
[----:B------:R-:W-:Y:S01]  /*107d0*/  IMAD.U32 R120, R117, 0x10000, RZ ;  /* 0x0001000075787824 */ /* 0x000fe200078e00ff */
[----:B------:R-:W-:Y:S01]  /*107e0*/  SHF.R.U32.HI R44, RZ, 0x10, R45 ;  /* 0x00000010ff2c7819 */ /* 0x000fe2000001162d */
[----:B------:R-:W-:Y:S01]  /*107f0*/  IMAD R108, R65, 0x2, R18 ;  /* 0x00000002416c7824 */ /* 0x000fe200078e0212 */
[----:B------:R-:W-:-:S02]  /*10800*/  SHF.R.U64 R33, R34, 0x10, R35 ;  /* 0x0000001022217819 */ /* 0x000fc40000001223 */
[----:B------:R-:W-:Y:S02]  /*10810*/  PRMT R110, R110, 0x5410, R113 ;  /* 0x000054106e6e7816 */ /* 0x000fe40000000071 */
[----:B------:R-:W1:Y:S01]  /*10820*/  LDS.128 R64, [R108+0xc400] ;  /* 0x00c400006c407984 */ /* 0x000e620000000c00 */
[--C-:B------:R-:W-:Y:S02]  /*10830*/  SHF.R.U64 R45, R46, 0x10, R47.reuse ;  /* 0x000000102e2d7819 */ /* 0x100fe4000000122f */
[----:B------:R-:W-:Y:S02]  /*10840*/  SHF.R.U32.HI R34, RZ, 0x10, R47 ;  /* 0x00000010ff227819 */ /* 0x000fe4000001162f */
[----:B------:R-:W-:Y:S02]  /*10850*/  PRMT R119, R111, 0x5410, R44 ;  /* 0x000054106f777816 */ /* 0x000fe4000000002c */
[----:B------:R-:W-:Y:S02]  /*10860*/  SHF.R.U32.HI R32, RZ, 0x10, R35 ;  /* 0x00000010ff207819 */ /* 0x000fe40000011623 */
[----:B------:R-:W-:Y:S01]  /*10870*/  PRMT R109, R109, 0x5410, R114 ;  /* 0x000054106d6d7816 */ /* 0x000fe20000000072 */
[----:B------:R-:W-:Y:S01]  /*10880*/  IMAD.U32 R122, R119, 0x10000, RZ ;  /* 0x00010000777a7824 */ /* 0x000fe200078e00ff */
[----:B------:R-:W-:-:S02]  /*10890*/  PRMT R32, R75, 0x5432, R32 ;  /* 0x000054324b207816 */ /* 0x000fc40000000020 */
[----:B------:R-:W-:Y:S02]  /*108a0*/  PRMT R34, R69, 0x5432, R34 ;  /* 0x0000543245227816 */ /* 0x000fe40000000022 */
[----:B------:R-:W-:Y:S02]  /*108b0*/  LOP3.LUT R117, R117, 0xffff0000, RZ, 0xc0, !PT ;  /* 0xffff000075757812 */ /* 0x000fe400078ec0ff */
[----:B------:R-:W-:Y:S01]  /*108c0*/  PRMT R45, R74, 0x5432, R45 ;  /* 0x000054324a2d7816 */ /* 0x000fe2000000002d */
[----:B------:R-:W-:Y:S01]  /*108d0*/  IMAD.U32 R121, R34, 0x10000, RZ ;  /* 0x0001000022797824 */ /* 0x000fe200078e00ff */
[----:B------:R-:W-:Y:S01]  /*108e0*/  PRMT R33, R76, 0x5432, R33 ;  /* 0x000054324c217816 */ /* 0x000fe20000000021 */
[C---:B0-----:R-:W-:Y:S01]  /*108f0*/  IMAD.U32 R111, R60.reuse, 0x10000, RZ ;  /* 0x000100003c6f7824 */ /* 0x041fe200078e00ff */
[----:B------:R-:W-:Y:S01]  /*10900*/  LOP3.LUT R112, R60, 0xffff0000, RZ, 0xc0, !PT ;  /* 0xffff00003c707812 */ /* 0x000fe200078ec0ff */
[----:B------:R-:W-:Y:S01]  /*10910*/  IMAD.U32 R60, R110, 0x10000, RZ ;  /* 0x000100006e3c7824 */ /* 0x000fe200078e00ff */
[C---:B------:R-:W-:Y:S01]  /*10920*/  LOP3.LUT R35, R62.reuse, 0xffff0000, RZ, 0xc0, !PT ;  /* 0xffff00003e237812 */ /* 0x040fe200078ec0ff */
[----:B------:R-:W-:Y:S01]  /*10930*/  IMAD.U32 R44, R62, 0x10000, RZ ;  /* 0x000100003e2c7824 */ /* 0x000fe200078e00ff */
[C---:B------:R-:W-:Y:S01]  /*10940*/  LOP3.LUT R62, R63.reuse, 0xffff0000, RZ, 0xc0, !PT ;  /* 0xffff00003f3e7812 */ /* 0x040fe200078ec0ff */
[----:B------:R-:W-:Y:S01]  /*10950*/  IMAD.U32 R114, R63, 0x10000, RZ ;  /* 0x000100003f727824 */ /* 0x000fe200078e00ff */
[----:B------:R-:W-:Y:S01]  /*10960*/  LOP3.LUT R110, R110, 0xffff0000, RZ, 0xc0, !PT ;  /* 0xffff00006e6e7812 */ /* 0x000fe200078ec0ff */
[----:B------:R-:W-:Y:S01]  /*10970*/  IMAD.U32 R113, R61, 0x10000, RZ ;  /* 0x000100003d717824 */ /* 0x000fe200078e00ff */
[C---:B-1----:R-:W-:Y:S01]  /*10980*/  LOP3.LUT R115, R64.reuse, 0xffff0000, RZ, 0xc0, !PT ;  /* 0xffff000040737812 */ /* 0x042fe200078ec0ff */
[----:B------:R-:W-:Y:S01]  /*10990*/  IMAD.U32 R47, R64, 0x10000, RZ ;  /* 0x00010000402f7824 */ /* 0x000fe200078e00ff */
[C---:B------:R-:W-:Y:S01]  /*109a0*/  LOP3.LUT R46, R66.reuse, 0xffff0000, RZ, 0xc0, !PT ;  /* 0xffff0000422e7812 */ /* 0x040fe200078ec0ff */
[C---:B------:R-:W-:Y:S01]  /*109b0*/  IMAD.U32 R63, R65.reuse, 0x10000, RZ ;  /* 0x00010000413f7824 */ /* 0x040fe200078e00ff */
[----:B------:R-:W-:Y:S01]  /*109c0*/  LOP3.LUT R65, R65, 0xffff0000, RZ, 0xc0, !PT ;  /* 0xffff000041417812 */ /* 0x000fe200078ec0ff */
[C---:B------:R-:W-:Y:S01]  /*109d0*/  FMUL.FTZ R118, R47.reuse, R120 ;  /* 0x000000782f767220 */ /* 0x040fe20000410000 */
[-C--:B------:R-:W-:Y:S01]  /*109e0*/  FMUL.FTZ R124, R47, R60.reuse ;  /* 0x0000003c2f7c7220 */ /* 0x080fe20000410000 */
[----:B------:R-:W-:Y:S01]  /*109f0*/  IMAD.U32 R116, R66, 0x10000, RZ ;  /* 0x0001000042747824 */ /* 0x000fe200078e00ff */
[----:B------:R-:W-:Y:S01]  /*10a00*/  LOP3.LUT R66, R67, 0xffff0000, RZ, 0xc0, !PT ;  /* 0xffff000043427812 */ /* 0x000fe200078ec0ff */
[----:B------:R-:W-:Y:S01]  /*10a10*/  FFMA.FTZ R47, R111, R60, -R118 ;  /* 0x0000003c6f2f7223 */ /* 0x000fe20000010876 */
[----:B------:R-:W-:-:S02]  /*10a20*/  IMAD.U32 R118, R109, 0x10000, RZ ;  /* 0x000100006d767824 */ /* 0x000fc400078e00ff */
[----:B------:R-:W-:Y:S01]  /*10a30*/  FMUL.FTZ R126, R63, R122 ;  /* 0x0000007a3f7e7220 */ /* 0x000fe20000410000 */
[----:B------:R-:W-:Y:S02]  /*10a40*/  IMAD.U32 R64, R67, 0x10000, RZ ;  /* 0x0001000043407824 */ /* 0x000fe400078e00ff */
[----:B------:R-:W-:Y:S01]  /*10a50*/  FFMA.FTZ R60, R111, R120, R124 ;  /* 0x000000786f3c7223 */ /* 0x000fe2000001007c */
[----:B------:R-:W-:Y:S02]  /*10a60*/  IMAD.U32 R67, R32, 0x10000, RZ ;  /* 0x0001000020437824 */ /* 0x000fe400078e00ff */
[-C--:B------:R-:W-:Y:S01]  /*10a70*/  FMUL.FTZ R120, R63, R118.reuse ;  /* 0x000000763f787220 */ /* 0x080fe20000410000 */
[C---:B------:R-:W-:Y:S01]  /*10a80*/  FFMA.FTZ R63, R113.reuse, R118, -R126 ;  /* 0x00000076713f7223 */ /* 0x040fe2000001087e */
[C---:B------:R-:W-:Y:S01]  /*10a90*/  FMUL.FTZ R111, R64.reuse, R121 ;  /* 0x00000079406f7220 */ /* 0x040fe20000410000 */
[-C--:B------:R-:W-:Y:S01]  /*10aa0*/  FMUL.FTZ R118, R64, R67.reuse ;  /* 0x0000004340767220 */ /* 0x080fe20000410000 */
[----:B------:R-:W-:Y:S01]  /*10ab0*/  FFMA.FTZ R120, R113, R122, R120 ;  /* 0x0000007a71787223 */ /* 0x000fe20000010078 */
[----:B------:R-:W-:Y:S01]  /*10ac0*/  LOP3.LUT R61, R61, 0xffff0000, RZ, 0xc0, !PT ;  /* 0xffff00003d3d7812 */ /* 0x000fe200078ec0ff */
[C---:B------:R-:W-:Y:S01]  /*10ad0*/  FFMA.FTZ R64, R114.reuse, R67, -R111 ;  /* 0x0000004372407223 */ /* 0x040fe2000001086f */
[----:B------:R-:W-:Y:S01]  /*10ae0*/  FFMA.FTZ R121, R114, R121, R118 ;  /* 0x0000007972797223 */ /* 0x000fe20000010076 */
[----:B------:R-:W-:Y:S01]  /*10af0*/  LOP3.LUT R118, R119, 0xffff0000, RZ, 0xc0, !PT ;  /* 0xffff000077767812 */ /* 0x000fe200078ec0ff */
[----:B------:R-:W-:Y:S01]  /*10b00*/  FMUL.FTZ R67, R115, R117 ;  /* 0x0000007573437220 */ /* 0x000fe20000410000 */
[----:B------:R-:W-:Y:S01]  /*10b10*/  LOP3.LUT R114, R109, 0xffff0000, RZ, 0xc0, !PT ;  /* 0xffff00006d727812 */ /* 0x000fe200078ec0ff */
[----:B------:R-:W-:Y:S01]  /*10b20*/  FMUL.FTZ R115, R115, R110 ;  /* 0x0000006e73737220 */ /* 0x000fe20000410000 */
[----:B------:R-:W-:-:S02]  /*10b30*/  IMAD.U32 R109, R45, 0x10000, RZ ;  /* 0x000100002d6d7824 */ /* 0x000fc400078e00ff */
[C---:B------:R-:W-:Y:S01]  /*10b40*/  FMUL.FTZ R122, R65.reuse, R118 ;  /* 0x00000076417a7220 */ /* 0x040fe20000410000 */
[----:B------:R-:W-:Y:S01]  /*10b50*/  FFMA.FTZ R110, R112, R110, -R67 ;  /* 0x0000006e706e7223 */ /* 0x000fe20000010843 */
[-C--:B------:R-:W-:Y:S01]  /*10b60*/  FMUL.FTZ R65, R65, R114.reuse ;  /* 0x0000007241417220 */ /* 0x080fe20000410000 */
[----:B------:R-:W-:Y:S02]  /*10b70*/  IMAD.U32 R67, R33, 0x10000, RZ ;  /* 0x0001000021437824 */ /* 0x000fe400078e00ff */
[----:B------:R-:W-:Y:S01]  /*10b80*/  FFMA.FTZ R122, R61, R114, -R122 ;  /* 0x000000723d7a7223 */ /* 0x000fe2000001087a */
[----:B------:R-:W-:Y:S01]  /*10b90*/  LOP3.LUT R33, R33, 0xffff0000, RZ, 0xc0, !PT ;  /* 0xffff000021217812 */ /* 0x000fe200078ec0ff */
[----:B------:R-:W-:Y:S01]  /*10ba0*/  FFMA.FTZ R111, R61, R118, R65 ;  /* 0x000000763d6f7223 */ /* 0x000fe20000010041 */
[----:B------:R-:W-:Y:S01]  /*10bb0*/  LOP3.LUT R61, R45, 0xffff0000, RZ, 0xc0, !PT ;  /* 0xffff00002d3d7812 */ /* 0x000fe200078ec0ff */
[----:B------:R-:W-:Y:S01]  /*10bc0*/  FMUL.FTZ R113, R116, R109 ;  /* 0x0000006d74717220 */ /* 0x000fe20000410000 */
[----:B------:R-:W-:Y:S01]  /*10bd0*/  LOP3.LUT R65, R34, 0xffff0000, RZ, 0xc0, !PT ;  /* 0xffff000022417812 */ /* 0x000fe200078ec0ff */
[----:B------:R-:W-:Y:S01]  /*10be0*/  FFMA.FTZ R115, R112, R117, R115 ;  /* 0x0000007570737223 */ /* 0x000fe20000010073 */
[----:B------:R-:W-:Y:S01]  /*10bf0*/  LOP3.LUT R45, R32, 0xffff0000, RZ, 0xc0, !PT ;  /* 0xffff0000202d7812 */ /* 0x000fe200078ec0ff */
[----:B------:R-:W-:Y:S01]  /*10c00*/  FMUL.FTZ R32, R46, R61 ;  /* 0x0000003d2e207220 */ /* 0x000fe20000410000 */
[-C--:B------:R-:W-:Y:S01]  /*10c10*/  FMUL.FTZ R117, R116, R67.reuse ;  /* 0x0000004374757220 */ /* 0x080fe20000410000 */
[----:B------:R-:W-:Y:S01]  /*10c20*/  FFMA.FTZ R113, R44, R67, -R113 ;  /* 0x000000432c717223 */ /* 0x000fe20000010871 */
[----:B------:R-:W-:Y:S01]  /*10c30*/  FMUL.FTZ R46, R46, R33 ;  /* 0x000000212e2e7220 */ /* 0x000fe20000410000 */
[C---:B------:R-:W-:Y:S01]  /*10c40*/  FMUL.FTZ R67, R66.reuse, R65 ;  /* 0x0000004142437220 */ /* 0x040fe20000410000 */
[----:B------:R-:W-:Y:S01]  /*10c50*/  FMUL.FTZ R66, R66, R45 ;  /* 0x0000002d42427220 */ /* 0x000fe20000410000 */
[C---:B------:R-:W-:Y:S01]  /*10c60*/  FFMA.FTZ R34, R35.reuse, R33, -R32 ;  /* 0x0000002123227223 */ /* 0x040fe20000010820 */
[----:B------:R-:W-:Y:S01]  /*10c70*/  FFMA.FTZ R46, R35, R61, R46 ;  /* 0x0000003d232e7223 */ /* 0x000fe2000001002e */
        /* <DEDUP_REMOVED lines=13> */
.L_x_1751:
[----:B------:R-:W-:Y:S05]  /*10d50*/  BSYNC B2 ;  /* 0x0000000000027941 */ /* 0x000fea0003800000 */
.L_x_1750:
[----:B------:R-:W-:Y:S04]  /*10d60*/  BSSY B2, `(.L_x_1752) ;  /* 0x0000068000027945 */ /* 0x000fe80003800000 */
[----:B------:R-:W-:Y:S05]  /*10d70*/  @P1 BRA `(.L_x_1753) ;  /* 0x0000000400981947 */ /* 0x000fea0003800000 */
[----:B-1----:R-:W-:Y:S02]  /*10d80*/  LEA.HI R32, R106, R170, RZ, 0x1d ;  /* 0x000000aa6a207211 */ /* 0x002fe400078fe8ff */
[----:B------:R-:W-:Y:S02]  /*10d90*/  SHF.R.U64 R63, R28, 0x10, R29 ;  /* 0x000000101c3f7819 */ /* 0x000fe4000000121d */
[----:B------:R-:W-:Y:S01]  /*10da0*/  SHF.R.S32.HI R35, RZ, 0x1f, R32 ;  /* 0x0000001fff237819 */ /* 0x000fe20000011420 */
[----:B------:R-:W-:Y:S01]  /*10db0*/  IMAD.SHL.U32 R33, R32, 0x8, RZ ;  /* 0x0000000820217824 */ /* 0x000fe200078e00ff */
[----:B0-----:R-:W-:Y:S02]  /*10dc0*/  SHF.R.U64 R61, R30, 0x10, R31 ;  /* 0x000000101e3d7819 */ /* 0x001fe4000000121f */
[----:B------:R-:W-:Y:S02]  /*10dd0*/  LEA.HI R35, R35, R32, RZ, 0x3 ;  /* 0x0000002023237211 */ /* 0x000fe400078f18ff */
[----:B------:R-:W-:-:S02]  /*10de0*/  LOP3.LUT R32, R184, 0x38, R33, 0xf8, !PT ;  /* 0x00000038b8207812 */ /* 0x000fc400078ef821 */
[----:B------:R-:W-:Y:S01]  /*10df0*/  SHF.R.U32.HI R28, RZ, 0x10, R29 ;  /* 0x00000010ff1c7819 */ /* 0x000fe2000001161d */
[----:B------:R-:W-:Y:S01]  /*10e00*/  IMAD.SHL.U32 R35, R35, 0x400, RZ ;  /* 0x0000040023237824 */ /* 0x000fe200078e00ff */
[----:B------:R-:W-:Y:S02]  /*10e10*/  LOP3.LUT R32, R32, R185, RZ, 0x3c, !PT ;  /* 0x000000b920207212 */ /* 0x000fe400078e3cff */
[----:B------:R-:W-:Y:S02]  /*10e20*/  SHF.R.U32.HI R30, RZ, 0x10, R31 ;  /* 0x00000010ff1e7819 */ /* 0x000fe4000001161f */
[----:B------:R-:W-:Y:S02]  /*10e30*/  LOP3.LUT R35, R35, 0x7fffe000, RZ, 0xc0, !PT ;  /* 0x7fffe00023237812 */ /* 0x000fe400078ec0ff */
[----:B------:R-:W-:Y:S02]  /*10e40*/  SHF.R.U64 R31, R40, 0x10, R41 ;  /* 0x00000010281f7819 */ /* 0x000fe40000001229 */
[----:B------:R-:W-:-:S02]  /*10e50*/  IADD3 R45, R32, R35, R186 ;  /* 0x00000023202d7210 */ /* 0x000fc40007ffe0ba */
[----:B------:R-:W0:Y:S01]  /*10e60*/  LDS.128 R32, [R217] ;  /* 0x00000000d9207984 */ /* 0x000e220000000c00 */
[----:B------:R-:W-:Y:S02]  /*10e70*/  SHF.R.U64 R29, R42, 0x10, R43 ;  /* 0x000000102a1d7819 */ /* 0x000fe4000000122b */
[----:B------:R-:W-:Y:S01]  /*10e80*/  IMAD R60, R45, 0x2, R18 ;  /* 0x000000022d3c7824 */ /* 0x000fe200078e0212 */
[----:B------:R-:W-:Y:S02]  /*10e90*/  SHF.R.U32.HI R40, RZ, 0x10, R41 ;  /* 0x00000010ff287819 */ /* 0x000fe40000011629 */
[----:B------:R-:W-:Y:S02]  /*10ea0*/  PRMT R103, R103, 0x5410, R28 ;  /* 0x0000541067677816 */ /* 0x000fe4000000001c */
[----:B------:R-:W1:Y:S01]  /*10eb0*/  LDS.128 R44, [R60+0xc400] ;  /* 0x00c400003c2c7984 */ /* 0x000e620000000c00 */
[----:B------:R-:W-:Y:S02]  /*10ec0*/  PRMT R98, R98, 0x5410, R31 ;  /* 0x0000541062627816 */ /* 0x000fe4000000001f */
[----:B------:R-:W-:-:S02]  /*10ed0*/  PRMT R100, R100, 0x5410, R29 ;  /* 0x0000541064647816 */ /* 0x000fc4000000001d */
[----:B------:R-:W-:Y:S02]  /*10ee0*/  SHF.R.U32.HI R42, RZ, 0x10, R43 ;  /* 0x00000010ff2a7819 */ /* 0x000fe4000001162b */
[----:B------:R-:W-:Y:S02]  /*10ef0*/  PRMT R105, R105, 0x5410, R30 ;  /* 0x0000541069697816 */ /* 0x000fe4000000001e */
[----:B------:R-:W-:Y:S01]  /*10f00*/  PRMT R102, R102, 0x5410, R63 ;  /* 0x0000541066667816 */ /* 0x000fe2000000003f */
[----:B------:R-:W-:Y:S01]  /*10f10*/  IMAD.U32 R63, R98, 0x10000, RZ ;  /* 0x00010000623f7824 */ /* 0x000fe200078e00ff */
[----:B------:R-:W-:Y:S02]  /*10f20*/  PRMT R99, R99, 0x5410, R40 ;  /* 0x0000541063637816 */ /* 0x000fe40000000028 */
[----:B------:R-:W-:Y:S01]  /*10f30*/  PRMT R101, R101, 0x5410, R42 ;  /* 0x0000541065657816 */ /* 0x000fe2000000002a */
[----:B------:R-:W-:Y:S01]  /*10f40*/  IMAD.U32 R62, R102, 0x10000, RZ ;  /* 0x00010000663e7824 */ /* 0x000fe200078e00ff */
[----:B------:R-:W-:-:S02]  /*10f50*/  PRMT R104, R104, 0x5410, R61 ;  /* 0x0000541068687816 */ /* 0x000fc4000000003d */
        /* <DEDUP_REMOVED lines=21> */
[----:B------:R-:W-:Y:S02]  /*110b0*/  IMAD.U32 R35, R103, 0x10000, RZ ;  /* 0x0001000067237824 */ /* 0x000fe400078e00ff */
[----:B------:R-:W-:Y:S01]  /*110c0*/  FFMA.FTZ R65, R28, R62, -R65 ;  /* 0x0000003e1c417223 */ /* 0x000fe20000010841 */
        /* <DEDUP_REMOVED lines=11> */
[----:B------:R-:W-:Y:S01]  /*11180*/  LOP3.LUT R103, R103, 0xffff0000, RZ, 0xc0, !PT ;  /* 0xffff000067677812 */ /* 0x000fe200078ec0ff */
[----:B------:R-:W-:Y:S01]  /*11190*/  FMUL.FTZ R28, R41, R98 ;  /* 0x00000062291c7220 */ /* 0x000fe20000410000 */
[----:B------:R-:W-:Y:S01]  /*111a0*/  FFMA.FTZ R61, R40, R62, R61 ;  /* 0x0000003e283d7223 */ /* 0x000fe2000001003d */
[----:B------:R-:W-:-:S02]  /*111b0*/  IMAD.U32 R30, R100, 0x10000, RZ ;  /* 0x00010000641e7824 */ /* 0x000fc400078e00ff */
[-C--:B------:R-:W-:Y:S01]  /*111c0*/  FMUL.FTZ R40, R41, R102.reuse ;  /* 0x0000006629287220 */ /* 0x080fe20000410000 */
[C---:B------:R-:W-:Y:S01]  /*111d0*/  FMUL.FTZ R35, R44.reuse, R99 ;  /* 0x000000632c237220 */ /* 0x040fe20000410000 */
[----:B------:R-:W-:Y:S01]  /*111e0*/  FFMA.FTZ R102, R29, R102, -R28 ;  /* 0x000000661d667223 */ /* 0x000fe2000001081c */
[-C--:B------:R-:W-:Y:S01]  /*111f0*/  FMUL.FTZ R44, R44, R103.reuse ;  /* 0x000000672c2c7220 */ /* 0x080fe20000410000 */
[----:B------:R-:W-:Y:S02]  /*11200*/  IMAD.U32 R28, R104, 0x10000, RZ ;  /* 0x00010000681c7824 */ /* 0x000fe400078e00ff */
[----:B------:R-:W-:Y:S01]  /*11210*/  FMUL.FTZ R62, R43, R30 ;  /* 0x0000001e2b3e7220 */ /* 0x000fe20000410000 */
[----:B------:R-:W-:Y:S01]  /*11220*/  LOP3.LUT R100, R100, 0xffff0000, RZ, 0xc0, !PT ;  /* 0xffff000064647812 */ /* 0x000fe200078ec0ff */
[----:B------:R-:W-:Y:S01]  /*11230*/  FFMA.FTZ R42, R32, R103, -R35 ;  /* 0x00000067202a7223 */ /* 0x000fe20000010823 */
[----:B------:R-:W-:Y:S01]  /*11240*/  LOP3.LUT R104, R104, 0xffff0000, RZ, 0xc0, !PT ;  /* 0xffff000068687812 */ /* 0x000fe200078ec0ff */
[----:B------:R-:W-:Y:S01]  /*11250*/  FFMA.FTZ R44, R32, R99, R44 ;  /* 0x00000063202c7223 */ /* 0x000fe2000001002c */
[----:B------:R-:W-:Y:S01]  /*11260*/  LOP3.LUT R101, R101, 0xffff0000, RZ, 0xc0, !PT ;  /* 0xffff000065657812 */ /* 0x000fe200078ec0ff */
[-C--:B------:R-:W-:Y:S01]  /*11270*/  FMUL.FTZ R32, R43, R28.reuse ;  /* 0x0000001c2b207220 */ /* 0x080fe20000410000 */
[----:B------:R-:W-:Y:S01]  /*11280*/  LOP3.LUT R105, R105, 0xffff0000, RZ, 0xc0, !PT ;  /* 0xffff000069697812 */ /* 0x000fe200078ec0ff */
[----:B------:R-:W-:Y:S01]  /*11290*/  FFMA.FTZ R62, R31, R28, -R62 ;  /* 0x0000001c1f3e7223 */ /* 0x000fe2000001083e */
[----:B------:R-:W-:Y:S01]  /*112a0*/  FMUL.FTZ R28, R45, R100 ;  /* 0x000000642d1c7220 */ /* 0x000fe20000410000 */
[----:B------:R-:W-:Y:S01]  /*112b0*/  FFMA.FTZ R40, R29, R98, R40 ;  /* 0x000000621d287223 */ /* 0x000fe20000010028 */
[----:B------:R-:W-:Y:S01]  /*112c0*/  FMUL.FTZ R45, R45, R104 ;  /* 0x000000682d2d7220 */ /* 0x000fe20000410000 */
[----:B------:R-:W-:Y:S01]  /*112d0*/  FFMA.FTZ R31, R31, R30, R32 ;  /* 0x0000001e1f1f7223 */ /* 0x000fe20000010020 */
[C---:B------:R-:W-:Y:S01]  /*112e0*/  FMUL.FTZ R29, R46.reuse, R101 ;  /* 0x000000652e1d7220 */ /* 0x040fe20000410000 */
[-C--:B------:R-:W-:Y:S01]  /*112f0*/  FMUL.FTZ R30, R46, R105.reuse ;  /* 0x000000692e1e7220 */ /* 0x080fe20000410000 */
[C---:B------:R-:W-:Y:S01]  /*11300*/  FFMA.FTZ R100, R33.reuse, R100, R45 ;  /* 0x0000006421647223 */ /* 0x040fe2000001002d */
[----:B------:R-:W-:Y:S01]  /*11310*/  FFMA.FTZ R35, R33, R104, -R28 ;  /* 0x0000006821237223 */ /* 0x000fe2000001081c */
[C---:B------:R-:W-:Y:S01]  /*11320*/  FFMA.FTZ R46, R34.reuse, R105, -R29 ;  /* 0x00000069222e7223 */ /* 0x040fe2000001081d */
[----:B------:R-:W-:Y:S01]  /*11330*/  FFMA.FTZ R64, R34, R101, R30 ;  /* 0x0000006522407223 */ /* 0x000fe2000001001e */
[----:B------:R-:W-:-:S02]  /*11340*/  F2FP.BF16.F32.PACK_AB R28, R102, R65 ;  /* 0x00000041661c723e */ /* 0x000fc400000010ff */
[----:B------:R-:W-:Y:S02]  /*11350*/  F2FP.BF16.F32.PACK_AB R34, R100, R31 ;  /* 0x0000001f6422723e */ /* 0x000fe400000010ff */
[----:B------:R-:W-:Y:S02]  /*11360*/  F2FP.BF16.F32.PACK_AB R29, R42, R107 ;  /* 0x0000006b2a1d723e */ /* 0x000fe400000010ff */
[----:B------:R-:W-:Y:S02]  /*11370*/  F2FP.BF16.F32.PACK_AB R30, R35, R62 ;  /* 0x0000003e231e723e */ /* 0x000fe400000010ff */
[----:B------:R-:W-:Y:S02]  /*11380*/  F2FP.BF16.F32.PACK_AB R31, R46, R47 ;  /* 0x0000002f2e1f723e */ /* 0x000fe400000010ff */
[----:B------:R-:W-:Y:S02]  /*11390*/  F2FP.BF16.F32.PACK_AB R32, R40, R67 ;  /* 0x000000432820723e */ /* 0x000fe400000010ff */
[----:B------:R-:W-:Y:S01]  /*113a0*/  F2FP.BF16.F32.PACK_AB R33, R44, R63 ;  /* 0x0000003f2c21723e */ /* 0x000fe200000010ff */
[----:B------:R2:W-:Y:S01]  /*113b0*/  STS.128 [R217], R28 ;  /* 0x0000001cd9007388 */ /* 0x0005e20000000c00 */
[----:B------:R-:W-:-:S05]  /*113c0*/  F2FP.BF16.F32.PACK_AB R35, R64, R61 ;  /* 0x0000003d4023723e */ /* 0x000fca00000010ff */
[----:B------:R2:W-:Y:S02]  /*113d0*/  STS.128 [R60+0xc400], R32 ;  /* 0x00c400203c007388 */ /* 0x0005e40000000c00 */
.L_x_1753:
[----:B------:R-:W-:Y:S05]  /*113e0*/  BSYNC B2 ;  /* 0x0000000000027941 */ /* 0x000fea0003800000 */
.L_x_1752:
[----:B------:R-:W-:Y:S05]  /*113f0*/  @P2 BRA `(.L_x_1749) ;  /* 0x0000000400982947 */ /* 0x000fea0003800000 */
[----:B------:R-:W-:Y:S02]  /*11400*/  LEA.HI R106, R106, R171, RZ, 0x1d ;  /* 0x000000ab6a6a7211 */ /* 0x000fe400078fe8ff */
[----:B-1----:R-:W-:Y:S02]  /*11410*/  SHF.R.U64 R44, R24, 0x10, R25 ;  /* 0x00000010182c7819 */ /* 0x002fe40000001219 */
[----:B--2---:R-:W-:Y:S01]  /*11420*/  SHF.R.S32.HI R31, RZ, 0x1f, R106 ;  /* 0x0000001fff1f7819 */ /* 0x004fe2000001146a */
[----:B------:R-:W-:Y:S01]  /*11430*/  IMAD.SHL.U32 R29, R106, 0x8, RZ ;  /* 0x000000086a1d7824 */ /* 0x000fe200078e00ff */
[----:B------:R-:W-:Y:S02]  /*11440*/  SHF.R.U64 R42, R26, 0x10, R27 ;  /* 0x000000101a2a7819 */ /* 0x000fe4000000121b */
[----:B------:R-:W-:Y:S02]  /*11450*/  LEA.HI R31, R31, R106, RZ, 0x3 ;  /* 0x0000006a1f1f7211 */ /* 0x000fe400078f18ff */
[----:B------:R-:W-:-:S02]  /*11460*/  LOP3.LUT R28, R184, 0x38, R29, 0xf8, !PT ;  /* 0x00000038b81c7812 */ /* 0x000fc400078ef81d */
[----:B------:R-:W-:Y:S01]  /*11470*/  SHF.R.U32.HI R25, RZ, 0x10, R25 ;  /* 0x00000010ff197819 */ /* 0x000fe20000011619 */
[----:B------:R-:W-:Y:S01]  /*11480*/  IMAD.SHL.U32 R31, R31, 0x400, RZ ;  /* 0x000004001f1f7824 */ /* 0x000fe200078e00ff */
[----:B------:R-:W-:Y:S02]  /*11490*/  LOP3.LUT R28, R28, R185, RZ, 0x3c, !PT ;  /* 0x000000b91c1c7212 */ /* 0x000fe400078e3cff */
[----:B------:R-:W-:Y:S02]  /*114a0*/  SHF.R.U64 R26, R36, 0x10, R37 ;  /* 0x00000010241a7819 */ /* 0x000fe40000001225 */
[----:B------:R-:W-:Y:S02]  /*114b0*/  LOP3.LUT R31, R31, 0x7fffe000, RZ, 0xc0, !PT ;  /* 0x7fffe0001f1f7812 */ /* 0x000fe400078ec0ff */
[----:B------:R-:W-:Y:S02]  /*114c0*/  SHF.R.U64 R24, R38, 0x10, R39 ;  /* 0x0000001026187819 */ /* 0x000fe40000001227 */
[----:B------:R-:W-:-:S02]  /*114d0*/  IADD3 R33, R28, R31, R186 ;  /* 0x0000001f1c217210 */ /* 0x000fc40007ffe0ba */
[----:B------:R-:W1:Y:S01]  /*114e0*/  LDS.128 R28, [R215] ;  /* 0x00000000d71c7984 */ /* 0x000e620000000c00 */
[----:B------:R-:W-:Y:S02]  /*114f0*/  SHF.R.U32.HI R27, RZ, 0x10, R27 ;  /* 0x00000010ff1b7819 */ /* 0x000fe4000001161b */
[----:B------:R-:W-:Y:S01]  /*11500*/  IMAD R40, R33, 0x2, R18 ;  /* 0x0000000221287824 */ /* 0x000fe200078e0212 */
[----:B------:R-:W-:Y:S02]  /*11510*/  SHF.R.U32.HI R37, RZ, 0x10, R37 ;  /* 0x00000010ff257819 */ /* 0x000fe40000011625 */
[----:B------:R-:W-:Y:S02]  /*11520*/  PRMT R86, R86, 0x5410, R25 ;  /* 0x0000541056567816 */ /* 0x000fe40000000019 */
[----:B------:R-:W2:Y:S01]  /*11530*/  LDS.128 R32, [R40+0xc400] ;  /* 0x00c4000028207984 */ /* 0x000ea20000000c00 */
[----:B------:R-:W-:Y:S02]  /*11540*/  PRMT R81, R81, 0x5410, R26 ;  /* 0x0000541051517816 */ /* 0x000fe4000000001a */
[----:B------:R-:W-:-:S02]  /*11550*/  PRMT R83, R83, 0x5410, R24 ;  /* 0x0000541053537816 */ /* 0x000fc40000000018 */
[----:B------:R-:W-:Y:S02]  /*11560*/  PRMT R88, R88, 0x5410, R27 ;  /* 0x0000541058587816 */ /* 0x000fe4000000001b */
[----:B------:R-:W-:Y:S02]  /*11570*/  PRMT R85, R85, 0x5410, R44 ;  /* 0x0000541055557816 */ /* 0x000fe4000000002c */
[----:B------:R-:W-:Y:S01]  /*11580*/  PRMT R87, R87, 0x5410, R42 ;  /* 0x0000541057577816 */ /* 0x000fe2000000002a */
[----:B------:R-:W-:Y:S01]  /*11590*/  IMAD.U32 R42, R81, 0x10000, RZ ;  /* 0x00010000512a7824 */ /* 0x000fe200078e00ff */
[----:B------:R-:W-:Y:S01]  /*115a0*/  PRMT R82, R82, 0x5410, R37 ;  /* 0x0000541052527816 */ /* 0x000fe20000000025 */
[----:B------:R-:W-:Y:S01]  /*115b0*/  IMAD.U32 R41, R85, 0x10000, RZ ;  /* 0x0001000055297824 */ /* 0x000fe200078e00ff */
[----:B------:R-:W-:Y:S02]  /*115c0*/  SHF.R.U32.HI R39, RZ, 0x10, R39 ;  /* 0x00000010ff277819 */ /* 0x000fe40000011627 */
[----:B------:R-:W-:Y:S01]  /*115d0*/  LOP3.LUT R81, R81, 0xffff0000, RZ, 0xc0, !PT ;  /* 0xffff000051517812 */ /* 0x000fe200078ec0ff */
[----:B------:R-:W-:Y:S01]  /*115e0*/  IMAD.U32 R43, R82, 0x10000, RZ ;  /* 0x00010000522b7824 */ /* 0x000fe200078e00ff */
[----:B------:R-:W-:-:S02]  /*115f0*/  PRMT R84, R84, 0x5410, R39 ;  /* 0x0000541054547816 */ /* 0x000fc40000000027 */
[----:B------:R-:W-:Y:S02]  /*11600*/  LOP3.LUT R85, R85, 0xffff0000, RZ, 0xc0, !PT ;  /* 0xffff000055557812 */ /* 0x000fe400078ec0ff */
        /* <DEDUP_REMOVED lines=9> */
[C---:B--2---:R-:W-:Y:S01]  /*116a0*/  IMAD.U32 R31, R32.reuse, 0x10000, RZ ;  /* 0x00010000201f7824 */ /* 0x044fe200078e00ff */
[----:B------:R-:W-:Y:S01]  /*116b0*/  LOP3.LUT R32, R32, 0xffff0000, RZ, 0xc0, !PT ;  /* 0xffff000020207812 */ /* 0x000fe200078ec0ff */
[C---:B------:R-:W-:Y:S01]  /*116c0*/  IMAD.U32 R37, R33.reuse, 0x10000, RZ ;  /* 0x0001000021257824 */ /* 0x040fe200078e00ff */
[----:B------:R-:W-:Y:S01]  /*116d0*/  LOP3.LUT R33, R33, 0xffff0000, RZ, 0xc0, !PT ;  /* 0xffff000021217812 */ /* 0x000fe200078ec0ff */
[C---:B------:R-:W-:Y:S01]  /*116e0*/  FMUL.FTZ R45, R31.reuse, R42 ;  /* 0x0000002a1f2d7220 */ /* 0x040fe20000410000 */
[----:B------:R-:W-:Y:S01]  /*116f0*/  FMUL.FTZ R47, R31, R41 ;  /* 0x000000291f2f7220 */ /* 0x000fe20000410000 */
[----:B------:R-:W-:-:S02]  /*11700*/  IMAD.U32 R31, R86, 0x10000, RZ ;  /* 0x00010000561f7824 */ /* 0x000fc400078e00ff */
[----:B0-----:R-:W-:Y:S01]  /*11710*/  FMUL.FTZ R61, R37, R43 ;  /* 0x0000002b253d7220 */ /* 0x001fe20000410000 */
[C---:B------:R-:W-:Y:S01]  /*11720*/  FFMA.FTZ R45, R24.reuse, R41, -R45 ;  /* 0x00000029182d7223 */ /* 0x040fe2000001082d */
[----:B------:R-:W-:Y:S02]  /*11730*/  IMAD.U32 R39, R35, 0x10000, RZ ;  /* 0x0001000023277824 */ /* 0x000fe400078e00ff */
[----:B------:R-:W-:Y:S01]  /*11740*/  FFMA.FTZ R47, R24, R42, R47 ;  /* 0x0000002a182f7223 */ /* 0x000fe2000001002f */
[----:B------:R-:W-:Y:S02]  /*11750*/  IMAD.U32 R41, R84, 0x10000, RZ ;  /* 0x0001000054297824 */ /* 0x000fe400078e00ff */
[-C--:B------:R-:W-:Y:S01]  /*11760*/  FMUL.FTZ R37, R37, R31.reuse ;  /* 0x0000001f25257220 */ /* 0x080fe20000410000 */
[----:B------:R-:W-:Y:S02]  /*11770*/  IMAD.U32 R24, R88, 0x10000, RZ ;  /* 0x0001000058187824 */ /* 0x000fe400078e00ff */
[C---:B------:R-:W-:Y:S01]  /*11780*/  FFMA.FTZ R61, R26.reuse, R31, -R61 ;  /* 0x0000001f1a3d7223 */ /* 0x040fe2000001083d */
[C---:B------:R-:W-:Y:S01]  /*11790*/  FMUL.FTZ R31, R39.reuse, R41 ;  /* 0x00000029271f7220 */ /* 0x040fe20000410000 */
[----:B------:R-:W-:Y:S01]  /*117a0*/  FFMA.FTZ R37, R26, R43, R37 ;  /* 0x0000002b1a257223 */ /* 0x000fe20000010025 */
[----:B------:R-:W-:Y:S01]  /*117b0*/  FMUL.FTZ R42, R39, R24 ;  /* 0x00000018272a7220 */ /* 0x000fe20000410000 */
[----:B------:R-:W-:-:S02]  /*117c0*/  IMAD.U32 R38, R34, 0x10000, RZ ;  /* 0x0001000022267824 */ /* 0x000fc400078e00ff */
[----:B------:R-:W-:Y:S01]  /*117d0*/  FFMA.FTZ R39, R36, R24, -R31 ;  /* 0x0000001824277223 */ /* 0x000fe2000001081f */
[----:B------:R-:W-:Y:S01]  /*117e0*/  FMUL.FTZ R24, R32, R81 ;  /* 0x0000005120187220 */ /* 0x000fe20000410000 */
[----:B------:R-:W-:Y:S02]  /*117f0*/  IMAD.U32 R26, R83, 0x10000, RZ ;  /* 0x00010000531a7824 */ /* 0x000fe400078e00ff */
[----:B------:R-:W-:Y:S01]  /*11800*/  FFMA.FTZ R41, R36, R41, R42 ;  /* 0x0000002924297223 */ /* 0x000fe2000001002a */
[-C--:B------:R-:W-:Y:S01]  /*11810*/  FMUL.FTZ R36, R32, R85.reuse ;  /* 0x0000005520247220 */ /* 0x080fe20000410000 */
[----:B------:R-:W-:Y:S01]  /*11820*/  FFMA.FTZ R32, R25, R85, -R24 ;  /* 0x0000005519207223 */ /* 0x000fe20000010818 */
[----:B------:R-:W-:Y:S01]  /*11830*/  LOP3.LUT R34, R34, 0xffff0000, RZ, 0xc0, !PT ;  /* 0xffff000022227812 */ /* 0x000fe200078ec0ff */
[----:B------:R-:W-:Y:S01]  /*11840*/  IMAD.U32 R24, R87, 0x10000, RZ ;  /* 0x0001000057187824 */ /* 0x000fe200078e00ff */
[----:B------:R-:W-:Y:S01]  /*11850*/  LOP3.LUT R35, R35, 0xffff0000, RZ, 0xc0, !PT ;  /* 0xffff000023237812 */ /* 0x000fe200078ec0ff */
[----:B------:R-:W-:Y:S01]  /*11860*/  FMUL.FTZ R42, R38, R26 ;  /* 0x0000001a262a7220 */ /* 0x000fe20000410000 */
[----:B------:R-:W-:Y:S01]  /*11870*/  LOP3.LUT R83, R83, 0xffff0000, RZ, 0xc0, !PT ;  /* 0xffff000053537812 */ /* 0x000fe200078ec0ff */
[----:B------:R-:W-:Y:S01]  /*11880*/  FFMA.FTZ R36, R25, R81, R36 ;  /* 0x0000005119247223 */ /* 0x000fe20000010024 */
[----:B------:R-:W-:Y:S01]  /*11890*/  LOP3.LUT R84, R84, 0xffff0000, RZ, 0xc0, !PT ;  /* 0xffff000054547812 */ /* 0x000fe200078ec0ff */
[-C--:B------:R-:W-:Y:S01]  /*118a0*/  FMUL.FTZ R38, R38, R24.reuse ;  /* 0x0000001826267220 */ /* 0x080fe20000410000 */
[----:B------:R-:W-:Y:S01]  /*118b0*/  LOP3.LUT R86, R86, 0xffff0000, RZ, 0xc0, !PT ;  /* 0xffff000056567812 */ /* 0x000fe200078ec0ff */
[----:B------:R-:W-:Y:S01]  /*118c0*/  FFMA.FTZ R42, R27, R24, -R42 ;  /* 0x000000181b2a7223 */ /* 0x000fe2000001082a */
[----:B------:R-:W-:Y:S01]  /*118d0*/  LOP3.LUT R87, R87, 0xffff0000, RZ, 0xc0, !PT ;  /* 0xffff000057577812 */ /* 0x000fe200078ec0ff */
[----:B------:R-:W-:Y:S01]  /*118e0*/  FMUL.FTZ R31, R33, R82 ;  /* 0x00000052211f7220 */ /* 0x000fe20000410000 */
[----:B------:R-:W-:Y:S01]  /*118f0*/  LOP3.LUT R88, R88, 0xffff0000, RZ, 0xc0, !PT ;  /* 0xffff000058587812 */ /* 0x000fe200078ec0ff */
[C---:B------:R-:W-:Y:S01]  /*11900*/  FMUL.FTZ R24, R34.reuse, R83 ;  /* 0x0000005322187220 */ /* 0x040fe20000410000 */
[----:B------:R-:W-:Y:S01]  /*11910*/  FMUL.FTZ R25, R35, R84 ;  /* 0x0000005423197220 */ /* 0x000fe20000410000 */
[----:B------:R-:W-:Y:S01]  /*11920*/  FMUL.FTZ R33, R33, R86 ;  /* 0x0000005621217220 */ /* 0x000fe20000410000 */
[-C--:B------:R-:W-:Y:S01]  /*11930*/  FMUL.FTZ R34, R34, R87.reuse ;  /* 0x0000005722227220 */ /* 0x080fe20000410000 */
[----:B------:R-:W-:Y:S01]  /*11940*/  FMUL.FTZ R35, R35, R88 ;  /* 0x0000005823237220 */ /* 0x000fe20000410000 */
[----:B------:R-:W-:Y:S01]  /*11950*/  FFMA.FTZ R86, R28, R86, -R31 ;  /* 0x000000561c567223 */ /* 0x000fe2000001081f */
        /* <DEDUP_REMOVED lines=16> */
.L_x_1749:
[----:B------:R-:W-:Y:S05]  /*11a60*/  BSYNC B1 ;  /* 0x0000000000017941 */ /* 0x000fea0003800000 */
.L_x_1748:
[----:B------:R-:W-:-:S13]  /*11a70*/  ISETP.GE.AND P0, PT, R219, R89, PT ;  /* 0x00000059db00720c */ /* 0x000fda0003f06270 */
[----:B------:R-:W-:Y:S05]  /*11a80*/  @P0 BRA `(.L_x_1729) ;  /* 0x0000001000f40947 */ /* 0x000fea0003800000 */
[----:B-12---:R-:W1:Y:S01]  /*11a90*/  LDC R32, c[0x0][0x3f4] ;  /* 0x0000fd00ff207b82 */ /* 0x006e620000000800 */
[----:B------:R-:W-:Y:S01]  /*11aa0*/  BSSY B1, `(.L_x_1754) ;  /* 0x000006b000017945 */ /* 0x000fe20003800000 */
[-C--:B-1----:R-:W-:Y:S02]  /*11ab0*/  ISETP.GE.AND P0, PT, R16, R32.reuse, PT ;  /* 0x000000201000720c */ /* 0x082fe40003f06270 */
[-C--:B------:R-:W-:Y:S02]  /*11ac0*/  ISETP.GE.AND P1, PT, R168, R32.reuse, PT ;  /* 0x00000020a800720c */ /* 0x080fe40003f26270 */
[----:B------:R-:W-:-:S09]  /*11ad0*/  ISETP.GE.AND P2, PT, R169, R32, PT ;  /* 0x00000020a900720c */ /* 0x000fd20003f46270 */
[----:B------:R-:W-:Y:S05]  /*11ae0*/  @P0 BRA `(.L_x_1755) ;  /* 0x0000000400980947 */ /* 0x000fea0003800000 */
[----:B---3--:R-:W-:Y:S02]  /*11af0*/  LEA.HI R24, R32, R199, RZ, 0x1d ;  /* 0x000000c720187211 */ /* 0x008fe400078fe8ff */
[--C-:B------:R-:W-:Y:S02]  /*11b00*/  SHF.R.U64 R35, R4, 0x10, R5.reuse ;  /* 0x0000001004237819 */ /* 0x100fe40000001205 */
[----:B------:R-:W-:Y:S01]  /*11b10*/  SHF.R.S32.HI R25, RZ, 0x1f, R24 ;  /* 0x0000001fff197819 */ /* 0x000fe20000011418 */
[----:B------:R-:W-:Y:S01]  /*11b20*/  IMAD.SHL.U32 R26, R24, 0x8, RZ ;  /* 0x00000008181a7824 */ /* 0x000fe200078e00ff */
[----:B------:R-:W-:Y:S02]  /*11b30*/  SHF.R.U32.HI R4, RZ, 0x10, R5 ;  /* 0x00000010ff047819 */ /* 0x000fe40000011605 */
[----:B------:R-:W-:Y:S02]  /*11b40*/  LEA.HI R24, R25, R24, RZ, 0x3 ;  /* 0x0000001819187211 */ /* 0x000fe400078f18ff */
[----:B------:R-:W-:-:S02]  /*11b50*/  LOP3.LUT R25, R181, 0x38, R26, 0xf8, !PT ;  /* 0x00000038b5197812 */ /* 0x000fc400078ef81a */
[--C-:B------:R-:W-:Y:S01]  /*11b60*/  SHF.R.U64 R5, R6, 0x10, R7.reuse ;  /* 0x0000001006057819 */ /* 0x100fe20000001207 */
[----:B------:R-:W-:Y:S01]  /*11b70*/  IMAD.SHL.U32 R24, R24, 0x400, RZ ;  /* 0x0000040018187824 */ /* 0x000fe200078e00ff */
[----:B------:R-:W-:Y:S02]  /*11b80*/  LOP3.LUT R25, R25, R218, RZ, 0x3c, !PT ;  /* 0x000000da19197212 */ /* 0x000fe400078e3cff */
[----:B------:R-:W-:Y:S02]  /*11b90*/  SHF.R.U32.HI R6, RZ, 0x10, R7 ;  /* 0x00000010ff067819 */ /* 0x000fe40000011607 */
[----:B------:R-:W-:Y:S02]  /*11ba0*/  LOP3.LUT R24, R24, 0x7fffe000, RZ, 0xc0, !PT ;  /* 0x7fffe00018187812 */ /* 0x000fe400078ec0ff */
[----:B------:R-:W-:Y:S02]  /*11bb0*/  SHF.R.U64 R39, R48, 0x10, R49 ;  /* 0x0000001030277819 */ /* 0x000fe40000001231 */
[----:B------:R-:W-:-:S02]  /*11bc0*/  IADD3 R33, R25, R24, R188 ;  /* 0x0000001819217210 */ /* 0x000fc40007ffe0bc */
[----:B------:R-:W1:Y:S01]  /*11bd0*/  LDS.128 R24, [R216] ;  /* 0x00000000d8187984 */ /* 0x000e620000000c00 */
[----:B------:R-:W-:Y:S02]  /*11be0*/  PRMT R90, R90, 0x5410, R35 ;  /* 0x000054105a5a7816 */ /* 0x000fe40000000023 */
[----:B------:R-:W-:Y:S01]  /*11bf0*/  IMAD R33, R33, 0x2, R18 ;  /* 0x0000000221217824 */ /* 0x000fe200078e0212 */
[----:B------:R-:W-:Y:S02]  /*11c00*/  PRMT R91, R91, 0x5410, R4 ;  /* 0x000054105b5b7816 */ /* 0x000fe40000000004 */
[----:B------:R-:W-:Y:S02]  /*11c10*/  PRMT R92, R92, 0x5410, R5 ;  /* 0x000054105c5c7816 */ /* 0x000fe40000000005 */
[----:B------:R-:W2:Y:S01]  /*11c20*/  LDS.128 R28, [R33+0xc400] ;  /* 0x00c40000211c7984 */ /* 0x000ea20000000c00 */
[----:B------:R-:W-:Y:S01]  /*11c30*/  PRMT R93, R93, 0x5410, R6 ;  /* 0x000054105d5d7816 */ /* 0x000fe20000000006 */
[----:B------:R-:W-:Y:S01]  /*11c40*/  IMAD.U32 R40, R91, 0x10000, RZ ;  /* 0x000100005b287824 */ /* 0x000fe200078e00ff */
[----:B------:R-:W-:Y:S01]  /*11c50*/  PRMT R94, R94, 0x5410, R39 ;  /* 0x000054105e5e7816 */ /* 0x000fe20000000027 */
[----:B------:R-:W-:Y:S01]  /*11c60*/  IMAD.U32 R39, R90, 0x10000, RZ ;  /* 0x000100005a277824 */ /* 0x000fe200078e00ff */
[----:B------:R-:W-:-:S02]  /*11c70*/  SHF.R.U32.HI R48, RZ, 0x10, R49 ;  /* 0x00000010ff307819 */ /* 0x000fc40000011631 */
[--C-:B------:R-:W-:Y:S01]  /*11c80*/  SHF.R.U64 R37, R50, 0x10, R51.reuse ;  /* 0x0000001032257819 */ /* 0x100fe20000001233 */
[----:B------:R-:W-:Y:S01]  /*11c90*/  IMAD.U32 R38, R94, 0x10000, RZ ;  /* 0x000100005e267824 */ /* 0x000fe200078e00ff */
[----:B------:R-:W-:Y:S02]  /*11ca0*/  SHF.R.U32.HI R50, RZ, 0x10, R51 ;  /* 0x00000010ff327819 */ /* 0x000fe40000011633 */
[----:B------:R-:W-:Y:S02]  /*11cb0*/  PRMT R95, R95, 0x5410, R48 ;  /* 0x000054105f5f7816 */ /* 0x000fe40000000030 */
[----:B------:R-:W-:Y:S02]  /*11cc0*/  PRMT R97, R97, 0x5410, R50 ;  /* 0x0000541061617816 */ /* 0x000fe40000000032 */
[----:B------:R-:W-:Y:S02]  /*11cd0*/  PRMT R96, R96, 0x5410, R37 ;  /* 0x0000541060607816 */ /* 0x000fe40000000025 */
[----:B------:R-:W-:-:S02]  /*11ce0*/  LOP3.LUT R90, R90, 0xffff0000, RZ, 0xc0, !PT ;  /* 0xffff00005a5a7812 */ /* 0x000fc400078ec0ff */
        /* <DEDUP_REMOVED lines=30> */
[C---:B------:R-:W-:Y:S01]  /*11ed0*/  FMUL.FTZ R4, R28.reuse, R90 ;  /* 0x0000005a1c047220 */ /* 0x040fe20000410000 */
[-C--:B------:R-:W-:Y:S01]  /*11ee0*/  FMUL.FTZ R28, R28, R94.reuse ;  /* 0x0000005e1c1c7220 */ /* 0x080fe20000410000 */
[----:B------:R-:W-:Y:S01]  /*11ef0*/  IMAD.U32 R6, R92, 0x10000, RZ ;  /* 0x000100005c067824 */ /* 0x000fe200078e00ff */
[----:B------:R-:W-:Y:S01]  /*11f00*/  LOP3.LUT R30, R30, 0xffff0000, RZ, 0xc0, !PT ;  /* 0xffff00001e1e7812 */ /* 0x000fe200078ec0ff */
[----:B------:R-:W-:Y:S01]  /*11f10*/  FFMA.FTZ R94, R5, R94, -R4 ;  /* 0x0000005e055e7223 */ /* 0x000fe20000010804 */
[----:B------:R-:W-:Y:S01]  /*11f20*/  IMAD.U32 R4, R96, 0x10000, RZ ;  /* 0x0001000060047824 */ /* 0x000fe200078e00ff */
[----:B------:R-:W-:Y:S01]  /*11f30*/  LOP3.LUT R95, R95, 0xffff0000, RZ, 0xc0, !PT ;  /* 0xffff00005f5f7812 */ /* 0x000fe200078ec0ff */
[----:B------:R-:W-:Y:S01]  /*11f40*/  FMUL.FTZ R40, R36, R6 ;  /* 0x0000000624287220 */ /* 0x000fe20000410000 */
[----:B------:R-:W-:Y:S01]  /*11f50*/  LOP3.LUT R92, R92, 0xffff0000, RZ, 0xc0, !PT ;  /* 0xffff00005c5c7812 */ /* 0x000fe200078ec0ff */
[----:B------:R-:W-:Y:S01]  /*11f60*/  FMUL.FTZ R36, R36, R4 ;  /* 0x0000000424247220 */ /* 0x000fe20000410000 */
[----:B------:R-:W-:Y:S01]  /*11f70*/  LOP3.LUT R31, R31, 0xffff0000, RZ, 0xc0, !PT ;  /* 0xffff00001f1f7812 */ /* 0x000fe200078ec0ff */
[----:B------:R-:W-:Y:S01]  /*11f80*/  FFMA.FTZ R39, R34, R38, R39 ;  /* 0x0000002622277223 */ /* 0x000fe20000010027 */
[----:B------:R-:W-:Y:S01]  /*11f90*/  LOP3.LUT R96, R96, 0xffff0000, RZ, 0xc0, !PT ;  /* 0xffff000060607812 */ /* 0x000fe200078ec0ff */
[----:B------:R-:W-:Y:S01]  /*11fa0*/  FFMA.FTZ R40, R7, R4, -R40 ;  /* 0x0000000407287223 */ /* 0x000fe20000010828 */
[----:B------:R-:W-:Y:S01]  /*11fb0*/  LOP3.LUT R93, R93, 0xffff0000, RZ, 0xc0, !PT ;  /* 0xffff00005d5d7812 */ /* 0x000fe200078ec0ff */
[----:B------:R-:W-:Y:S01]  /*11fc0*/  FMUL.FTZ R27, R29, R91 ;  /* 0x0000005b1d1b7220 */ /* 0x000fe20000410000 */
[----:B------:R-:W-:Y:S01]  /*11fd0*/  LOP3.LUT R97, R97, 0xffff0000, RZ, 0xc0, !PT ;  /* 0xffff000061617812 */ /* 0x000fe200078ec0ff */
[----:B------:R-:W-:Y:S01]  /*11fe0*/  FMUL.FTZ R38, R29, R95 ;  /* 0x0000005f1d267220 */ /* 0x000fe20000410000 */
[----:B------:R-:W-:Y:S01]  /*11ff0*/  FFMA.FTZ R28, R5, R90, R28 ;  /* 0x0000005a051c7223 */ /* 0x000fe2000001001c */
[C---:B------:R-:W-:Y:S01]  /*12000*/  FMUL.FTZ R4, R30.reuse, R92 ;  /* 0x0000005c1e047220 */ /* 0x040fe20000410000 */
[----:B------:R-:W-:Y:S01]  /*12010*/  FFMA.FTZ R36, R7, R6, R36 ;  /* 0x0000000607247223 */ /* 0x000fe20000010024 */
[-C--:B------:R-:W-:Y:S01]  /*12020*/  FMUL.FTZ R5, R30, R96.reuse ;  /* 0x000000601e057220 */ /* 0x080fe20000410000 */
[C---:B------:R-:W-:Y:S01]  /*12030*/  FMUL.FTZ R29, R31.reuse, R93 ;  /* 0x0000005d1f1d7220 */ /* 0x040fe20000410000 */
[----:B------:R-:W-:Y:S01]  /*12040*/  FMUL.FTZ R6, R31, R97 ;  /* 0x000000611f067220 */ /* 0x000fe20000410000 */
[----:B------:R-:W-:Y:S01]  /*12050*/  FFMA.FTZ R34, R24, R95, -R27 ;  /* 0x0000005f18227223 */ /* 0x000fe2000001081b */
        /* <DEDUP_REMOVED lines=15> */
.L_x_1755:
[----:B------:R-:W-:Y:S05]  /*12150*/  BSYNC B1 ;  /* 0x0000000000017941 */ /* 0x000fea0003800000 */
.L_x_1754:
[----:B------:R-:W-:Y:S04]  /*12160*/  BSSY B1, `(.L_x_1756) ;  /* 0x0000068000017945 */ /* 0x000fe80003800000 */
[----:B------:R-:W-:Y:S05]  /*12170*/  @P1 BRA `(.L_x_1757) ;  /* 0x0000000400981947 */ /* 0x000fea0003800000 */
[----:B-1----:R-:W-:Y:S02]  /*12180*/  LEA.HI R4, R32, R170, RZ, 0x1d ;  /* 0x000000aa20047211 */ /* 0x002fe400078fe8ff */
[----:B---3--:R-:W-:Y:S02]  /*12190*/  SHF.R.U64 R30, R8, 0x10, R9 ;  /* 0x00000010081e7819 */ /* 0x008fe40000001209 */
[----:B------:R-:W-:Y:S01]  /*121a0*/  SHF.R.S32.HI R5, RZ, 0x1f, R4 ;  /* 0x0000001fff057819 */ /* 0x000fe20000011404 */
[----:B------:R-:W-:Y:S01]  /*121b0*/  IMAD.SHL.U32 R6, R4, 0x8, RZ ;  /* 0x0000000804067824 */ /* 0x000fe200078e00ff */
[----:B------:R-:W-:Y:S02]  /*121c0*/  SHF.R.U64 R36, R52, 0x10, R53 ;  /* 0x0000001034247819 */ /* 0x000fe40000001235 */
[----:B------:R-:W-:Y:S02]  /*121d0*/  LEA.HI R4, R5, R4, RZ, 0x3 ;  /* 0x0000000405047211 */ /* 0x000fe400078f18ff */
[----:B------:R-:W-:-:S02]  /*121e0*/  LOP3.LUT R5, R181, 0x38, R6, 0xf8, !PT ;  /* 0x00000038b5057812 */ /* 0x000fc400078ef806 */
[----:B------:R-:W-:Y:S01]  /*121f0*/  PRMT R73, R73, 0x5410, R30 ;  /* 0x0000541049497816 */ /* 0x000fe2000000001e */
[----:B------:R-:W-:Y:S01]  /*12200*/  IMAD.SHL.U32 R4, R4, 0x400, RZ ;  /* 0x0000040004047824 */ /* 0x000fe200078e00ff */
[----:B------:R-:W-:Y:S02]  /*12210*/  LOP3.LUT R5, R5, R218, RZ, 0x3c, !PT ;  /* 0x000000da05057212 */ /* 0x000fe400078e3cff */
[----:B------:R-:W-:Y:S01]  /*12220*/  SHF.R.U64 R34, R54, 0x10, R55 ;  /* 0x0000001036227819 */ /* 0x000fe20000001237 */
[----:B------:R-:W-:Y:S01]  /*12230*/  IMAD.U32 R35, R73, 0x10000, RZ ;  /* 0x0001000049237824 */ /* 0x000fe200078e00ff */
[----:B------:R-:W-:Y:S02]  /*12240*/  LOP3.LUT R4, R4, 0x7fffe000, RZ, 0xc0, !PT ;  /* 0x7fffe00004047812 */ /* 0x000fe400078ec0ff */
[----:B------:R-:W-:Y:S02]  /*12250*/  PRMT R77, R77, 0x5410, R36 ;  /* 0x000054104d4d7816 */ /* 0x000fe40000000024 */
[----:B------:R-:W-:-:S02]  /*12260*/  IADD3 R25, R5, R4, R188 ;  /* 0x0000000405197210 */ /* 0x000fc40007ffe0bc */
[----:B------:R-:W1:Y:S01]  /*12270*/  LDS.128 R4, [R214] ;  /* 0x00000000d6047984 */ /* 0x000e620000000c00 */
[----:B------:R-:W-:Y:S02]  /*12280*/  SHF.R.U32.HI R9, RZ, 0x10, R9 ;  /* 0x00000010ff097819 */ /* 0x000fe40000011609 */
[----:B------:R-:W-:Y:S01]  /*12290*/  IMAD R28, R25, 0x2, R18 ;  /* 0x00000002191c7824 */ /* 0x000fe200078e0212 */
[----:B------:R-:W-:Y:S02]  /*122a0*/  SHF.R.U32.HI R53, RZ, 0x10, R53 ;  /* 0x00000010ff357819 */ /* 0x000fe40000011635 */
[--C-:B------:R-:W-:Y:S02]  /*122b0*/  SHF.R.U64 R8, R10, 0x10, R11.reuse ;  /* 0x000000100a087819 */ /* 0x100fe4000000120b */
[----:B------:R-:W2:Y:S01]  /*122c0*/  LDS.128 R24, [R28+0xc400] ;  /* 0x00c400001c187984 */ /* 0x000ea20000000c00 */
[----:B------:R-:W-:Y:S02]  /*122d0*/  SHF.R.U32.HI R11, RZ, 0x10, R11 ;  /* 0x00000010ff0b7819 */ /* 0x000fe4000001160b */
[----:B------:R-:W-:Y:S01]  /*122e0*/  PRMT R79, R79, 0x5410, R34 ;  /* 0x000054104f4f7816 */ /* 0x000fe20000000022 */
[----:B------:R-:W-:Y:S01]  /*122f0*/  IMAD.U32 R34, R77, 0x10000, RZ ;  /* 0x000100004d227824 */ /* 0x000fe200078e00ff */
[----:B------:R-:W-:-:S02]  /*12300*/  SHF.R.U32.HI R55, RZ, 0x10, R55 ;  /* 0x00000010ff377819 */ /* 0x000fc40000011637 */
[----:B------:R-:W-:Y:S02]  /*12310*/  PRMT R74, R74, 0x5410, R9 ;  /* 0x000054104a4a7816 */ /* 0x000fe40000000009 */
[----:B------:R-:W-:Y:S02]  /*12320*/  PRMT R78, R78, 0x5410, R53 ;  /* 0x000054104e4e7816 */ /* 0x000fe40000000035 */
[----:B------:R-:W-:Y:S01]  /*12330*/  PRMT R75, R75, 0x5410, R8 ;  /* 0x000054104b4b7816 */ /* 0x000fe20000000008 */
[----:B------:R-:W-:Y:S01]  /*12340*/  IMAD.U32 R36, R74, 0x10000, RZ ;  /* 0x000100004a247824 */ /* 0x000fe200078e00ff */
        /* <DEDUP_REMOVED lines=27> */
[----:B------:R-:W-:Y:S01]  /*12500*/  FFMA.FTZ R38, R9, R29, -R38 ;  /* 0x0000001d09267223 */ /* 0x000fe20000010826 */
[----:B------:R-:W-:Y:S01]  /*12510*/  FMUL.FTZ R40, R33, R34 ;  /* 0x0000002221287220 */ /* 0x000fe20000410000 */
[----:B------:R-:W-:Y:S01]  /*12520*/  FFMA.FTZ R36, R9, R36, R30 ;  /* 0x0000002409247223 */ /* 0x000fe2000001001e */
[-C--:B------:R-:W-:Y:S01]  /*12530*/  FMUL.FTZ R33, R33, R8.reuse ;  /* 0x0000000821217220 */ /* 0x080fe20000410000 */
[----:B------:R-:W-:Y:S01]  /*12540*/  FMUL.FTZ R9, R24, R73 ;  /* 0x0000004918097220 */ /* 0x000fe20000410000 */
[C---:B------:R-:W-:Y:S01]  /*12550*/  FFMA.FTZ R40, R11.reuse, R8, -R40 ;  /* 0x000000080b287223 */ /* 0x040fe20000010828 */
[----:B------:R-:W-:Y:S01]  /*12560*/  LOP3.LUT R78, R78, 0xffff0000, RZ, 0xc0, !PT ;  /* 0xffff00004e4e7812 */ /* 0x000fe200078ec0ff */
[----:B------:R-:W-:Y:S01]  /*12570*/  FFMA.FTZ R33, R11, R34, R33 ;  /* 0x000000220b217223 */ /* 0x000fe20000010021 */
[-C--:B------:R-:W-:Y:S01]  /*12580*/  FMUL.FTZ R11, R24, R77.reuse ;  /* 0x0000004d180b7220 */ /* 0x080fe20000410000 */
[----:B------:R-:W-:Y:S01]  /*12590*/  FFMA.FTZ R24, R4, R77, -R9 ;  /* 0x0000004d04187223 */ /* 0x000fe20000010809 */
[----:B------:R-:W-:-:S02]  /*125a0*/  IMAD.U32 R31, R26, 0x10000, RZ ;  /* 0x000100001a1f7824 */ /* 0x000fc400078e00ff */
[----:B------:R-:W-:Y:S01]  /*125b0*/  FMUL.FTZ R34, R25, R74 ;  /* 0x0000004a19227220 */ /* 0x000fe20000410000 */
[----:B------:R-:W-:Y:S01]  /*125c0*/  IMAD.U32 R9, R75, 0x10000, RZ ;  /* 0x000100004b097824 */ /* 0x000fe200078e00ff */
[----:B------:R-:W-:Y:S01]  /*125d0*/  LOP3.LUT R26, R26, 0xffff0000, RZ, 0xc0, !PT ;  /* 0xffff00001a1a7812 */ /* 0x000fe200078ec0ff */
[----:B------:R-:W-:Y:S01]  /*125e0*/  IMAD.U32 R8, R79, 0x10000, RZ ;  /* 0x000100004f087824 */ /* 0x000fe200078e00ff */
[----:B------:R-:W-:Y:S01]  /*125f0*/  LOP3.LUT R27, R27, 0xffff0000, RZ, 0xc0, !PT ;  /* 0xffff00001b1b7812 */ /* 0x000fe200078ec0ff */
[----:B------:R-:W-:Y:S01]  /*12600*/  FMUL.FTZ R25, R25, R78 ;  /* 0x0000004e19197220 */ /* 0x000fe20000410000 */
[----:B------:R-:W-:Y:S01]  /*12610*/  FMUL.FTZ R29, R31, R9 ;  /* 0x000000091f1d7220 */ /* 0x000fe20000410000 */
[----:B------:R-:W-:Y:S01]  /*12620*/  LOP3.LUT R75, R75, 0xffff0000, RZ, 0xc0, !PT ;  /* 0xffff00004b4b7812 */ /* 0x000fe200078ec0ff */
[----:B------:R-:W-:Y:S01]  /*12630*/  FMUL.FTZ R31, R31, R8 ;  /* 0x000000081f1f7220 */ /* 0x000fe20000410000 */
[----:B------:R-:W-:Y:S01]  /*12640*/  LOP3.LUT R76, R76, 0xffff0000, RZ, 0xc0, !PT ;  /* 0xffff00004c4c7812 */ /* 0x000fe200078ec0ff */
[----:B------:R-:W-:Y:S01]  /*12650*/  FFMA.FTZ R30, R4, R73, R11 ;  /* 0x00000049041e7223 */ /* 0x000fe2000001000b */
[----:B------:R-:W-:Y:S01]  /*12660*/  LOP3.LUT R79, R79, 0xffff0000, RZ, 0xc0, !PT ;  /* 0xffff00004f4f7812 */ /* 0x000fe200078ec0ff */
[C---:B------:R-:W-:Y:S01]  /*12670*/  FFMA.FTZ R11, R5.reuse, R78, -R34 ;  /* 0x0000004e050b7223 */ /* 0x040fe20000010822 */
[----:B------:R-:W-:Y:S01]  /*12680*/  LOP3.LUT R80, R80, 0xffff0000, RZ, 0xc0, !PT ;  /* 0xffff000050507812 */ /* 0x000fe200078ec0ff */
[----:B------:R-:W-:Y:S01]  /*12690*/  FFMA.FTZ R25, R5, R74, R25 ;  /* 0x0000004a05197223 */ /* 0x000fe20000010019 */
[C---:B------:R-:W-:Y:S01]  /*126a0*/  FFMA.FTZ R29, R10.reuse, R8, -R29 ;  /* 0x000000080a1d7223 */ /* 0x040fe2000001081d */
        /* <DEDUP_REMOVED lines=19> */
.L_x_1757:
[----:B------:R-:W-:Y:S05]  /*127e0*/  BSYNC B1 ;  /* 0x0000000000017941 */ /* 0x000fea0003800000 */
.L_x_1756:
[----:B------:R-:W-:Y:S05]  /*127f0*/  @P2 BRA `(.L_x_1729) ;  /* 0x0000000400982947 */ /* 0x000fea0003800000 */
[----:B------:R-:W-:Y:S02]  /*12800*/  LEA.HI R32, R32, R171, RZ, 0x1d ;  /* 0x000000ab20207211 */ /* 0x000fe400078fe8ff */
[----:B-1-3--:R-:W-:Y:S02]  /*12810*/  SHF.R.U64 R26, R58, 0x10, R59 ;  /* 0x000000103a1a7819 */ /* 0x00afe4000000123b */
        /* <DEDUP_REMOVED lines=10> */
[----:B------:R-:W-:Y:S02]  /*128c0*/  PRMT R71, R71, 0x5410, R26 ;  /* 0x0000541047477816 */ /* 0x000fe4000000001a */
[----:B------:R-:W-:-:S02]  /*128d0*/  IADD3 R9, R5, R9, R188 ;  /* 0x0000000905097210 */ /* 0x000fc40007ffe0bc */
[----:B------:R-:W1:Y:S01]  /*128e0*/  LDS.128 R4, [R213] ;  /* 0x00000000d5047984 */ /* 0x000e620000000c00 */
[----:B------:R-:W-:Y:S02]  /*128f0*/  SHF.R.U64 R30, R56, 0x10, R57 ;  /* 0x00000010381e7819 */ /* 0x000fe40000001239 */
[----:B------:R-:W-:Y:S01]  /*12900*/  IMAD R24, R9, 0x2, R18 ;  /* 0x0000000209187824 */ /* 0x000fe200078e0212 */
[----:B------:R-:W-:Y:S02]  /*12910*/  SHF.R.U32.HI R14, RZ, 0x10, R15 ;  /* 0x00000010ff0e7819 */ /* 0x000fe4000001160f */
[----:B------:R-:W-:Y:S02]  /*12920*/  PRMT R26, R0, 0x5410, R25 ;  /* 0x00005410001a7816 */ /* 0x000fe40000000019 */
[----:B------:R-:W2:Y:S01]  /*12930*/  LDS.128 R8, [R24+0xc400] ;  /* 0x00c4000018087984 */ /* 0x000ea20000000c00 */
[----:B------:R-:W-:Y:S02]  /*12940*/  PRMT R69, R69, 0x5410, R30 ;  /* 0x0000541045457816 */ /* 0x000fe4000000001e */
[----:B------:R-:W-:Y:S01]  /*12950*/  PRMT R31, R21, 0x5410, R14 ;  /* 0x00005410151f7816 */ /* 0x000fe2000000000e */
[----:B------:R-:W-:Y:S01]  /*12960*/  IMAD.U32 R27, R26, 0x10000, RZ ;  /* 0x000100001a1b7824 */ /* 0x000fe200078e00ff */
[----:B------:R-:W-:Y:S01]  /*12970*/  SHF.R.U32.HI R57, RZ, 0x10, R57 ;  /* 0x00000010ff397819 */ /* 0x000fe20000011639 */
[----:B------:R-:W-:Y:S01]  /*12980*/  IMAD.U32 R25, R69, 0x10000, RZ ;  /* 0x0001000045197824 */ /* 0x000fe200078e00ff */
[----:B------:R-:W-:Y:S01]  /*12990*/  PRMT R28, R3, 0x5410, R28 ;  /* 0x00005410031c7816 */ /* 0x000fe2000000001c */
[----:B------:R-:W-:Y:S01]  /*129a0*/  IMAD.U32 R32, R31, 0x10000, RZ ;  /* 0x000100001f207824 */ /* 0x000fe200078e00ff */
[----:B------:R-:W-:-:S02]  /*129b0*/  SHF.R.U32.HI R59, RZ, 0x10, R59 ;  /* 0x00000010ff3b7819 */ /* 0x000fc4000001163b */
[----:B------:R-:W-:Y:S01]  /*129c0*/  PRMT R70, R70, 0x5410, R57 ;  /* 0x0000541046467816 */ /* 0x000fe20000000039 */
[----:B------:R-:W-:Y:S01]  /*129d0*/  IMAD.U32 R29, R28, 0x10000, RZ ;  /* 0x000100001c1d7824 */ /* 0x000fe200078e00ff */
[----:B------:R-:W-:Y:S02]  /*129e0*/  PRMT R72, R72, 0x5410, R59 ;  /* 0x0000541048487816 */ /* 0x000fe4000000003b */
[----:B------:R-:W-:Y:S02]  /*129f0*/  PRMT R30, R20, 0x5410, R13 ;  /* 0x00005410141e7816 */ /* 0x000fe4000000000d */
[----:B------:R-:W-:Y:S02]  /*12a00*/  LOP3.LUT R26, R26, 0xffff0000, RZ, 0xc0, !PT ;  /* 0xffff00001a1a7812 */ /* 0x000fe400078ec0ff */
        /* <DEDUP_REMOVED lines=15> */
[-C--:B------:R-:W-:Y:S01]  /*12b00*/  FMUL.FTZ R35, R14, R25.reuse ;  /* 0x000000190e237220 */ /* 0x080fe20000410000 */
[C---:B------:R-:W-:Y:S01]  /*12b10*/  IMAD.U32 R14, R70.reuse, 0x10000, RZ ;  /* 0x00010000460e7824 */ /* 0x040fe200078e00ff */
[----:B------:R-:W-:Y:S01]  /*12b20*/  LOP3.LUT R70, R70, 0xffff0000, RZ, 0xc0, !PT ;  /* 0xffff000046467812 */ /* 0x000fe200078ec0ff */
[----:B------:R-:W-:Y:S01]  /*12b30*/  FFMA.FTZ R33, R0, R25, -R33 ;  /* 0x0000001900217223 */ /* 0x000fe20000010821 */
[----:B------:R-:W-:Y:S01]  /*12b40*/  FMUL.FTZ R25, R15, R29 ;  /* 0x0000001d0f197220 */ /* 0x000fe20000410000 */
[----:B------:R-:W-:-:S02]  /*12b50*/  IMAD.U32 R21, R11, 0x10000, RZ ;  /* 0x000100000b157824 */ /* 0x000fc400078e00ff */
[----:B------:R-:W-:Y:S01]  /*12b60*/  FFMA.FTZ R35, R0, R27, R35 ;  /* 0x0000001b00237223 */ /* 0x000fe20000010023 */
[----:B------:R-:W-:Y:S02]  /*12b70*/  IMAD.U32 R0, R72, 0x10000, RZ ;  /* 0x0001000048007824 */ /* 0x000fe400078e00ff */
[-C--:B------:R-:W-:Y:S01]  /*12b80*/  FMUL.FTZ R15, R15, R14.reuse ;  /* 0x0000000e0f0f7220 */ /* 0x080fe20000410000 */
[----:B------:R-:W-:Y:S01]  /*12b90*/  FFMA.FTZ R25, R12, R14, -R25 ;  /* 0x0000000e0c197223 */ /* 0x000fe20000010819 */
[C---:B------:R-:W-:Y:S01]  /*12ba0*/  FMUL.FTZ R14, R21.reuse, R32 ;  /* 0x00000020150e7220 */ /* 0x040fe20000410000 */
[-C--:B------:R-:W-:Y:S01]  /*12bb0*/  FMUL.FTZ R27, R21, R0.reuse ;  /* 0x00000000151b7220 */ /* 0x080fe20000410000 */
[----:B------:R-:W-:Y:S02]  /*12bc0*/  IMAD.U32 R20, R10, 0x10000, RZ ;  /* 0x000100000a147824 */ /* 0x000fe400078e00ff */
[----:B------:R-:W-:Y:S01]  /*12bd0*/  FFMA.FTZ R15, R12, R29, R15 ;  /* 0x0000001d0c0f7223 */ /* 0x000fe2000001000f */
[----:B------:R-:W-:Y:S01]  /*12be0*/  FFMA.FTZ R21, R13, R0, -R14 ;  /* 0x000000000d157223 */ /* 0x000fe2000001080e */
[C---:B------:R-:W-:Y:S01]  /*12bf0*/  FMUL.FTZ R0, R8.reuse, R26 ;  /* 0x0000001a08007220 */ /* 0x040fe20000410000 */
[----:B------:R-:W-:Y:S01]  /*12c00*/  FMUL.FTZ R14, R8, R69 ;  /* 0x00000045080e7220 */ /* 0x000fe20000410000 */
[----:B------:R-:W-:-:S02]  /*12c10*/  IMAD.U32 R8, R30, 0x10000, RZ ;  /* 0x000100001e087824 */ /* 0x000fc400078e00ff */
[----:B------:R-:W-:Y:S01]  /*12c20*/  FFMA.FTZ R27, R13, R32, R27 ;  /* 0x000000200d1b7223 */ /* 0x000fe2000001001b */
[C---:B------:R-:W-:Y:S01]  /*12c30*/  FFMA.FTZ R12, R3.reuse, R69, -R0 ;  /* 0x00000045030c7223 */ /* 0x040fe20000010800 */
[----:B------:R-:W-:Y:S01]  /*12c40*/  FFMA.FTZ R14, R3, R26, R14 ;  /* 0x0000001a030e7223 */ /* 0x000fe2000001000e */
[----:B------:R-:W-:Y:S02]  /*12c50*/  IMAD.U32 R0, R71, 0x10000, RZ ;  /* 0x0001000047007824 */ /* 0x000fe400078e00ff */
[----:B------:R-:W-:Y:S01]  /*12c60*/  FMUL.FTZ R26, R20, R8 ;  /* 0x00000008141a7220 */ /* 0x000fe20000410000 */
[----:B------:R-:W-:Y:S01]  /*12c70*/  FMUL.FTZ R13, R9, R28 ;  /* 0x0000001c090d7220 */ /* 0x000fe20000410000 */
[----:B------:R-:W-:Y:S01]  /*12c80*/  LOP3.LUT R10, R10, 0xffff0000, RZ, 0xc0, !PT ;  /* 0xffff00000a0a7812 */ /* 0x000fe200078ec0ff */
[-C--:B------:R-:W-:Y:S01]  /*12c90*/  FMUL.FTZ R20, R20, R0.reuse ;  /* 0x0000000014147220 */ /* 0x080fe20000410000 */
        /* <DEDUP_REMOVED lines=8> */
[----:B------:R-:W-:Y:S01]  /*12d20*/  FFMA.FTZ R20, R5, R8, R20 ;  /* 0x0000000805147223 */ /* 0x000fe20000010014 */
[----:B------:R-:W-:Y:S01]  /*12d30*/  LOP3.LUT R72, R72, 0xffff0000, RZ, 0xc0, !PT ;  /* 0xffff000048487812 */ /* 0x000fe200078ec0ff */
[C---:B------:R-:W-:Y:S01]  /*12d40*/  FMUL.FTZ R5, R10.reuse, R3 ;  /* 0x000000030a057220 */ /* 0x040fe20000410000 */
[C---:B------:R-:W-:Y:S01]  /*12d50*/  FMUL.FTZ R4, R11.reuse, R0 ;  /* 0x000000000b047220 */ /* 0x040fe20000410000 */
[----:B------:R-:W-:Y:S01]  /*12d60*/  FMUL.FTZ R10, R10, R71 ;  /* 0x000000470a0a7220 */ /* 0x000fe20000410000 */
[----:B------:R-:W-:Y:S01]  /*12d70*/  F2FP.BF16.F32.PACK_AB R8, R14, R35 ;  /* 0x000000230e08723e */ /* 0x000fe200000010ff */
        /* <DEDUP_REMOVED lines=14> */
.L_x_1729:
[----:B------:R-:W-:Y:S05]  /*12e60*/  BSYNC B0 ;  /* 0x0000000000007941 */ /* 0x000fea0003800000 */
.L_x_1707:
        /* <DEDUP_REMOVED lines=8> */
.L_x_1705:
[----:B01-3--:R-:W3:Y:S02]  /*12ef0*/  LDL R0, [R1+0x30] ;  /* 0x0000300001007983 */ /* 0x00bee40000100800 */
[----:B---3--:R-:W-:-:S13]  /*12f00*/  R2UR UR4, R0 ;  /* 0x00000000000472ca */ /* 0x008fda00000e0000 */
[----:B------:R-:W-:-:S05]  /*12f10*/  IMAD.U32 R0, RZ, RZ, UR4 ;  /* 0x00000004ff007e24 */ /* 0x000fca000f8e00ff */
[----:B------:R-:W-:-:S13]  /*12f20*/  ISETP.NE.AND P0, PT, R0, 0x3, PT ;  /* 0x000000030000780c */ /* 0x000fda0003f05270 */
[----:B------:R-:W-:Y:S05]  /*12f30*/  @!P0 BRA `(.L_x_1758) ;  /* 0x0000000000048947 */ /* 0x000fea0003800000 */
[----:B------:R-:W-:Y:S01]  /*12f40*/  BPT.TRAP 0x1 ;  /* 0x000000040000795c */ /* 0x000fe20000300000 */
.L_x_1758:
[----:B--2-4-:R-:W-:Y:S01]  /*12f50*/  IMAD R4, R160, 0x8, R18 ;  /* 0x00000008a0047824 */ /* 0x014fe200078e0212 */
[----:B------:R-:W-:-:S04]  /*12f60*/  SHF.L.U32 R3, R163, 0x1f, RZ ;  /* 0x0000001fa3037819 */ /* 0x000fc800000006ff */
[----:B------:R0:W1:Y:S01]  /*12f70*/  SYNCS.PHASECHK.TRANS64.TRYWAIT P1, [R4+URZ+0x2a830], R3 ;  /* 0x02a83003040075a7 */ /* 0x000062000802017f */
[----:B------:R-:W-:Y:S05]  /*12f80*/  @!P0 BRA `(.L_x_1759) ;  /* 0x0000000000048947 */ /* 0x000fea0003800000 */
[----:B------:R-:W-:Y:S01]  /*12f90*/  BPT.TRAP 0x1 ;  /* 0x000000040000795c */ /* 0x000fe20000300000 */
.L_x_1759:
[----:B-1----:R-:W-:Y:S05]  /*12fa0*/  @P1 BRA `(.L_x_1760) ;  /* 0x0000000000081947 */ /* 0x002fea0003800000 */
[----:B------:R-:W1:Y:S02]  /*12fb0*/  SYNCS.PHASECHK.TRANS64.TRYWAIT P1, [R4+URZ+0x2a830], R3 ;  /* 0x02a83003040075a7 */ /* 0x000e64000802017f */
[----:B-1----:R-:W-:Y:S05]  /*12fc0*/  @!P1 BRA `(.L_x_1761) ;  /* 0x00000180003c9947 */ /* 0x002fea0003800000 */
.L_x_1760:
[----:B------:R-:W-:Y:S05]  /*12fd0*/  WARPSYNC.ALL ;  /* 0x0000000000007948 */ /* 0x000fea0003800000 */
[----:B------:R-:W-:Y:S01]  /*12fe0*/  VIADD R0, R18, 0x18400 ;  /* 0x0001840012007836 */ /* 0x000fe20000000000 */
[----:B------:R-:W-:Y:S01]  /*12ff0*/  R2UR UR4, R68 ;  /* 0x00000000440472ca */ /* 0x000fe200000e0000 */
[----:B------:R-:W-:Y:S01]  /*13000*/  IMAD.MOV.U32 R9, RZ, RZ, 0x40000040 ;  /* 0x40000040ff097424 */ /* 0x000fe200078e00ff */
[----:B------:R-:W-:Y:S01]  /*13010*/  WARPGROUP.ARRIVE ;  /* 0x00000000000079c5 */ /* 0x000fe20000000000 */
[----:B------:R-:W-:Y:S01]  /*13020*/  UMOV UR9, 0x40000040 ;  /* 0x4000004000097882 */ /* 0x000fe20000000000 */
[----:B------:R-:W-:Y:S01]  /*13030*/  SHF.R.U32.HI R0, RZ, 0x4, R0 ;  /* 0x00000004ff007819 */ /* 0x000fe20000011600 */
[----:B------:R-:W-:Y:S01]  /*13040*/  IMAD.MOV.U32 R11, RZ, RZ, 0x40000040 ;  /* 0x40000040ff0b7424 */ /* 0x000fe200078e00ff */
[----:B------:R-:W-:Y:S01]  /*13050*/  R2UR UR11, R9 ;  /* 0x00000000090b72ca */ /* 0x000fe200000e0000 */
[----:B------:R-:W-:Y:S01]  /*13060*/  IMAD.U32 R13, RZ, RZ, UR9 ;  /* 0x00000009ff0d7e24 */ /* 0x000fe2000f8e00ff */
[----:B------:R-:W-:Y:S01]  /*13070*/  LOP3.LUT R0, R0, 0x3fff, RZ, 0xc0, !PT ;  /* 0x00003fff00007812 */ /* 0x000fe200078ec0ff */
[----:B------:R-:W-:Y:S01]  /*13080*/  UMOV UR57, 0x40000040 ;  /* 0x4000004000397882 */ /* 0x000fe20000000000 */
[----:B------:R-:W-:Y:S01]  /*13090*/  UMOV UR53, 0x40000040 ;  /* 0x4000004000357882 */ /* 0x000fe20000000000 */
        /* <DEDUP_REMOVED lines=28> */
[----:B--2---:R-:W-:Y:S01]  /*13260*/  IMAD.U32 R12, RZ, RZ, UR8 ;  /* 0x00000008ff0c7e24 */ /* 0x004fe2000f8e00ff */
        /* <DEDUP_REMOVED lines=13> */
[----:B--2---:R-:W-:Y:S02]  /*13340*/  IMAD.U32 R12, RZ, RZ, UR8 ;  /* 0x00000008ff0c7e24 */ /* 0x004fe4000f8e00ff */
        /* <DEDUP_REMOVED lines=37> */
[----:B--2---:R-:W-:Y:S01]  /*135a0*/  IMAD.U32 R12, RZ, RZ, UR8 ;  /* 0x00000008ff0c7e24 */ /* 0x004fe2000f8e00ff */
[----:B------:R-:W-:Y:S01]  /*135b0*/  R2UR UR58, R10 ;  /* 0x000000000a3a72ca */ /* 0x000fe200000e0000 */
[----:B------:R-:W-:Y:S01]  /*135c0*/  VIADD R10, R8, 0x306 ;  /* 0x00000306080a7836 */ /* 0x000fe20000000000 */
[----:B------:R-:W-:Y:S01]  /*135d0*/  R2UR UR59, R11 ;  /* 0x000000000b3b72ca */ /* 0x000fe200000e0000 */
[----:B------:R-:W-:-:S02]  /*135e0*/  IMAD.MOV.U32 R11, RZ, RZ, 0x40000040 ;  /* 0x40000040ff0b7424 */ /* 0x000fc400078e00ff */
[----:B------:R-:W-:Y:S01]  /*135f0*/  IMAD.U32 R13, RZ, RZ, UR9 ;  /* 0x00000009ff0d7e24 */ /* 0x000fe2000f8e00ff */
[----:B------:R-:W-:Y:S01]  /*13600*/  R2UR UR54, R10 ;  /* 0x000000000a3672ca */ /* 0x000fe200000e0000 */
[----:B------:R-:W-:Y:S01]  /*13610*/  VIADD R10, R8, 0x600 ;  /* 0x00000600080a7836 */ /* 0x000fe20000000000 */
[----:B------:R-:W-:Y:S01]  /*13620*/  R2UR UR55, R11 ;  /* 0x000000000b3772ca */ /* 0x000fe200000e0000 */
[----:B------:R-:W-:Y:S01]  /*13630*/  IMAD.MOV.U32 R11, RZ, RZ, 0x40000040 ;  /* 0x40000040ff0b7424 */ /* 0x000fe200078e00ff */
[----:B------:R2:W-:Y:S02]  /*13640*/  STL.64 [R1], R12 ;  /* 0x0000000c01007387 */ /* 0x0005e40000100a00 */
        /* <DEDUP_REMOVED lines=34> */
[----:B--2---:R-:W-:Y:S05]  /*13870*/  @!P0 BRA `(.L_x_1762) ;  /* 0x0000000000048947 */ /* 0x004fea0003800000 */
[----:B------:R-:W-:Y:S01]  /*13880*/  BPT.TRAP 0x1 ;  /* 0x000000040000795c */ /* 0x000fe20000300000 */
.L_x_1762:
[----:B------:R-:W2:Y:S01]  /*13890*/  LDC R21, c[0x0][0x448] ;  /* 0x00011200ff157b82 */ /* 0x000ea20000000800 */
[----:B------:R-:W-:Y:S01]  /*138a0*/  IMAD.IADD R5, R191, 0x1, R187 ;  /* 0x00000001bf057824 */ /* 0x000fe200078e02bb */
[----:B------:R-:W-:Y:S01]  /*138b0*/  ULDC UR4, c[0x0][0x9d8] ;  /* 0x0002760000047ab9 */ /* 0x000fe20000000800 */
[----:B------:R-:W-:Y:S01]  /*138c0*/  LOP3.LUT R22, R22, 0xffefffff, RZ, 0xc0, !PT ;  /* 0xffefffff16167812 */ /* 0x000fe200078ec0ff */
[----:B------:R-:W-:Y:S01]  /*138d0*/  FMUL.FTZ R20, R42, UR4 ;  /* 0x000000042a147c20 */ /* 0x000fe20008410000 */
[----:B------:R-:W-:Y:S02]  /*138e0*/  IMAD.MOV.U32 R42, RZ, RZ, R5 ;  /* 0x000000ffff2a7224 */ /* 0x000fe400078e0005 */
[----:B------:R-:W-:Y:S01]  /*138f0*/  FMUL.FTZ R53, R53, UR4 ;  /* 0x0000000435357c20 */ /* 0x000fe20008410000 */
[----:B------:R-:W-:Y:S01]  /*13900*/  FMUL.FTZ R87, R40, UR4 ;  /* 0x0000000428577c20 */ /* 0x000fe20008410000 */
[----:B------:R-:W-:Y:S01]  /*13910*/  FMUL.FTZ R40, R49, UR4 ;  /* 0x0000000431287c20 */ /* 0x000fe20008410000 */
[----:B------:R-:W-:Y:S01]  /*13920*/  FMUL.FTZ R79, R41, UR4 ;  /* 0x00000004294f7c20 */ /* 0x000fe20008410000 */
[----:B------:R3:W4:Y:S01]  /*13930*/  MUFU.TANH R49, R53 ;  /* 0x0000003500317308 */ /* 0x0007220000002400 */
[----:B------:R-:W-:-:S02]  /*13940*/  IMAD.MOV.U32 R41, RZ, RZ, -0x60 ;  /* 0xffffffa0ff297424 */ /* 0x000fc400078e00ff */
[----:B------:R-:W-:Y:S01]  /*13950*/  FMUL.FTZ R6, R24, UR4 ;  /* 0x0000000418067c20 */ /* 0x000fe20008410000 */
[----:B------:R-:W-:Y:S01]  /*13960*/  FMUL.FTZ R0, R26, UR4 ;  /* 0x000000041a007c20 */ /* 0x000fe20008410000 */
[----:B01----:R-:W-:Y:S01]  /*13970*/  FMUL.FTZ R3, R27, UR4 ;  /* 0x000000041b037c20 */ /* 0x003fe20008410000 */
        /* <DEDUP_REMOVED lines=9> */
[----:B--2---:R-:W-:Y:S01]  /*13a10*/  ISETP.NE.AND P1, PT, R21, 0x1, PT ;  /* 0x000000011500780c */ /* 0x004fe20003f25270 */
[----:B------:R-:W-:Y:S01]  /*13a20*/  FMUL.FTZ R15, R39, UR4 ;  /* 0x00000004270f7c20 */ /* 0x000fe20008410000 */
[----:B------:R-:W-:-:S02]  /*13a30*/  IMAD R41, R2, R41, 0x61 ;  /* 0x0000006102297424 */ /* 0x000fc400078e0229 */
        /* <DEDUP_REMOVED lines=30> */
[----:B------:R-:W-:Y:S01]  /*13c20*/  @P1 LOP3.LUT R22, R22, 0x100000, RZ, 0xfc, !PT ;  /* 0x0010000016161812 */ /* 0x000fe200078efcff */
[----:B------:R-:W-:Y:S01]  /*13c30*/  IMAD R43, R190, -0x2, R41 ;  /* 0xfffffffebe2b7824 */ /* 0x000fe200078e0229 */
[----:B------:R-:W2:Y:S01]  /*13c40*/  MUFU.TANH R6, R6 ;  /* 0x0000000600067308 */ /* 0x000ea20000002400 */
[----:B------:R-:W-:Y:S01]  /*13c50*/  ULDC UR38, c[0x0][0x9dc] ;  /* 0x0002770000267ab9 */ /* 0x000fe20000000800 */
[----:B0-----:R-:W-:Y:S01]  /*13c60*/  @P1 IMAD.HI.U32 R12, R5, R12, RZ ;  /* 0x0000000c050c1227 */ /* 0x001fe200078e00ff */
[----:B------:R-:W-:Y:S01]  /*13c70*/  ULOP3.LUT UR38, URZ, UR38, URZ, 0x33, !UPT ;  /* 0x000000263f267292 */ /* 0x000fe2000f8e333f */
[----:B------:R-:W-:-:S02]  /*13c80*/  IADD3 R45, -R166, R43, R167 ;  /* 0x0000002ba62d7210 */ /* 0x000fc40007ffe1a7 */
[----:B------:R-:W-:Y:S01]  /*13c90*/  FMUL.FTZ R52, R52, UR4 ;  /* 0x0000000434347c20 */ /* 0x000fe20008410000 */
[----:B------:R-:W-:Y:S02]  /*13ca0*/  VIADD R5, R4, 0x2a840 ;  /* 0x0002a84004057836 */ /* 0x000fe40000000000 */
[----:B------:R-:W-:Y:S01]  /*13cb0*/  FMUL.FTZ R56, R56, UR4 ;  /* 0x0000000438387c20 */ /* 0x000fe20008410000 */
[----:B------:R-:W-:Y:S01]  /*13cc0*/  IMAD R4, R2, -0x60, R167 ;  /* 0xffffffa002047824 */ /* 0x000fe200078e02a7 */
[----:B------:R-:W0:Y:S01]  /*13cd0*/  MUFU.TANH R25, R25 ;  /* 0x0000001900197308 */ /* 0x000e220000002400 */
[----:B-1----:R-:W-:Y:S01]  /*13ce0*/  @P1 SHF.R.U32.HI R42, RZ, R13, R12 ;  /* 0x0000000dff2a1219 */ /* 0x002fe2000001160c */
[----:B------:R-:W-:Y:S01]  /*13cf0*/  VIADD R54, R41, 0xffffffff ;  /* 0xffffffff29367836 */ /* 0x000fe20000000000 */
[----:B------:R-:W1:Y:S01]  /*13d00*/  LDC.64 R12, c[0x0][0x9e0] ;  /* 0x00027800ff0c7b82 */ /* 0x000e620000000a00 */
[----:B------:R-:W-:Y:S02]  /*13d10*/  PRMT R5, R172, 0x654, R5 ;  /* 0x00000654ac057816 */ /* 0x000fe40000000005 */
[----:B---3--:R-:W3:Y:S01]  /*13d20*/  SHFL.IDX PT, R53, R42, RZ, 0x1c1f ;  /* 0x001c1fff2a357589 */ /* 0x008ee200000e0000 */
[----:B------:R-:W-:Y:S01]  /*13d30*/  LOP3.LUT R22, R22, 0xfff7ffff, RZ, 0xc0, !PT ;  /* 0xfff7ffff16167812 */ /* 0x000fe200078ec0ff */
[----:B------:R-:W0:Y:S01]  /*13d40*/  MUFU.TANH R0, R0 ;  /* 0x0000000000007308 */ /* 0x000e220000002400 */
[----:B------:R4:W-:Y:S07]  /*13d50*/  SYNCS.ARRIVE.TRANS64.RED.A1T0 RZ, [R5+URZ], RZ ;  /* 0x000000ff05ff79a7 */ /* 0x0009ee000810043f */
[----:B------:R-:W0:Y:S01]  /*13d60*/  MUFU.TANH R3, R3 ;  /* 0x0000000300037308 */ /* 0x000e220000002400 */
[----:B----4-:R-:W-:-:S04]  /*13d70*/  VIADD R5, R4, 0x60 ;  /* 0x0000006004057836 */ /* 0x010fc80000000000 */
[----:B------:R-:W-:-:S03]  /*13d80*/  IMAD R50, R190, -0x2, R5 ;  /* 0xfffffffebe327824 */ /* 0x000fc600078e0205 */
[----:B------:R-:W4:Y:S01]  /*13d90*/  MUFU.TANH R28, R28 ;  /* 0x0000001c001c7308 */ /* 0x000f220000002400 */
[----:B-1----:R-:W-:Y:S01]  /*13da0*/  ISETP.GE.AND P1, PT, R13, 0x1, PT ;  /* 0x000000010d00780c */ /* 0x002fe20003f26270 */
[----:B------:R-:W-:-:S06]  /*13db0*/  IMAD.IADD R63, R45, 0x1, R12 ;  /* 0x000000012d3f7824 */ /* 0x000fcc00078e020c */
[----:B------:R-:W1:Y:S01]  /*13dc0*/  MUFU.TANH R29, R29 ;  /* 0x0000001d001d7308 */ /* 0x000e620000002400 */
[----:B---3--:R-:W-:-:S07]  /*13dd0*/  VIADDMNMX R44, R53, R63, R50, PT ;  /* 0x0000003f352c7246 */ /* 0x008fce0003800132 */
[----:B------:R-:W3:Y:S01]  /*13de0*/  MUFU.TANH R8, R8 ;  /* 0x0000000800087308 */ /* 0x000ee20000002400 */
[----:B------:R-:W-:-:S07]  /*13df0*/  @P1 LOP3.LUT R22, R22, 0x80000, RZ, 0xfc, !PT ;  /* 0x0008000016161812 */ /* 0x000fce00078efcff */
        /* <DEDUP_REMOVED lines=39> */
[----:B------:R4:W0:Y:S01]  /*14070*/  MUFU.TANH R47, R56 ;  /* 0x00000038002f7308 */ /* 0x0008220000002400 */
[----:B--2---:R-:W-:-:S04]  /*14080*/  VIADD R52, R45, UR38 ;  /* 0x000000262d347c36 */ /* 0x004fc80008000000 */
[----:B------:R-:W-:Y:S02]  /*14090*/  IMAD.IADD R46, R52, 0x1, R53 ;  /* 0x00000001342e7824 */ /* 0x000fe400078e0235 */
[----:B----4-:R-:W-:Y:S01]  /*140a0*/  VIADD R56, R43, 0xffffffff ;  /* 0xffffffff2b387836 */ /* 0x010fe20000000000 */
[----:B-1-3--:R-:W-:Y:S06]  /*140b0*/  @!P1 BRA `(.L_x_1763) ;  /* 0x00000000004c9947 */ /* 0x00afec0003800000 */
[----:B------:R-:W-:Y:S01]  /*140c0*/  IADD3 R41, -R166, R167, R53 ;  /* 0x000000a7a6297210 */ /* 0x000fe20007ffe135 */
[----:B------:R-:W-:Y:S03]  /*140d0*/  BSSY B0, `(.L_x_1764) ;  /* 0x000000e000007945 */ /* 0x000fe60003800000 */
[----:B------:R-:W-:-:S13]  /*140e0*/  ISETP.GT.AND P1, PT, R41, -0x1, PT ;  /* 0xffffffff2900780c */ /* 0x000fda0003f24270 */
        /* <DEDUP_REMOVED lines=8> */
.L_x_1765:
[----:B------:R-:W-:-:S13]  /*14170*/  ISETP.NE.AND P1, PT, R13, 0x1, PT ;  /* 0x000000010d00780c */ /* 0x000fda0003f25270 */
[----:B------:R-:W1:Y:S02]  /*14180*/  @P1 LDC.64 R4, c[0x0][0x9e8] ;  /* 0x00027a00ff041b82 */ /* 0x000e640000000a00 */
[----:B-1----:R-:W-:-:S05]  /*14190*/  @P1 IMAD.HI.U32 R4, R41, R4, RZ ;  /* 0x0000000429041227 */ /* 0x002fca00078e00ff */
[----:B------:R-:W-:-:S07]  /*141a0*/  @P1 SHF.R.U32.HI R41, RZ, R5, R4 ;  /* 0x00000005ff291219 */ /* 0x000fce0000011604 */
.L_x_1766:
[----:B------:R-:W-:Y:S05]  /*141b0*/  BSYNC B0 ;  /* 0x0000000000007941 */ /* 0x000fea0003800000 */
.L_x_1764:
[----:B------:R-:W-:-:S05]  /*141c0*/  IMAD R41, R41, R13, R56 ;  /* 0x0000000d29297224 */ /* 0x000fca00078e0238 */
[----:B------:R-:W-:Y:S02]  /*141d0*/  VIMNMX R46, R46, R41, !PT ;  /* 0x000000292e2e7248 */ /* 0x000fe40007fe0100 */
[----:B------:R-:W-:-:S07]  /*141e0*/  VIADDMNMX R44, R41, R13, R44, PT ;  /* 0x0000000d292c7246 */ /* 0x000fce000380012c */
.L_x_1763:
[C---:B------:R-:W-:Y:S01]  /*141f0*/  ISETP.GE.AND P6, PT, R54.reuse, 0x9, PT ;  /* 0x000000093600780c */ /* 0x040fe20003fc6270 */
[----:B------:R-:W1:Y:S01]  /*14200*/  SHFL.IDX PT, R5, R42, 0x1, 0x1c1f ;  /* 0x003c1f002a057f89 */ /* 0x000e6200000e0000 */
        /* <DEDUP_REMOVED lines=11> */
[----:B------:R-:W-:Y:S01]  /*142c0*/  FSEL R97, R29, -INF , !P2 ;  /* 0xff8000001d617808 */ /* 0x000fe20005000000 */
[----:B-1----:R-:W-:Y:S01]  /*142d0*/  IMAD.IADD R28, R52, 0x1, R5 ;  /* 0x00000001341c7824 */ /* 0x002fe200078e0205 */
        /* <DEDUP_REMOVED lines=97> */
[----:B------:R-:W-:Y:S02]  /*148f0*/  ISETP.GE.AND P5, PT, R54, 0x5a, PT ;  /* 0x0000005a3600780c */ /* 0x000fe40003fa6270 */
[----:B------:R-:W-:Y:S02]  /*14900*/  VIADDMNMX R6, R5, R63, R50, PT ;  /* 0x0000003f05067246 */ /* 0x000fe40003800132 */
[----:B------:R-:W-:Y:S02]  /*14910*/  P2R R54, PR, RZ, 0x20 ;  /* 0x00000020ff367803 */ /* 0x000fe40000000000 */
[----:B------:R-:W-:-:S04]  /*14920*/  ISETP.GT.AND P5, PT, R46, 0x59, !P5 ;  /* 0x000000592e00780c */ /* 0x000fc80006fa4270 */
[----:B------:R-:W-:-:S04]  /*14930*/  ISETP.LT.OR P5, PT, R44, 0x5a, P5 ;  /* 0x0000005a2c00780c */ /* 0x000fc80002fa1670 */
[----:B------:R-:W-:Y:S02]  /*14940*/  FSEL R29, R69, -INF , !P5 ;  /* 0xff800000451d7808 */ /* 0x000fe40006800000 */
[----:B------:R-:W-:-:S13]  /*14950*/  ISETP.GE.AND P5, PT, R13, 0x1, PT ;  /* 0x000000010d00780c */ /* 0x000fda0003fa6270 */
[----:B------:R-:W-:Y:S05]  /*14960*/  @!P5 BRA `(.L_x_1767) ;  /* 0x00000000004cd947 */ /* 0x000fea0003800000 */
[----:B------:R-:W-:Y:S01]  /*14970*/  IADD3 R38, -R166, R167, R5 ;  /* 0x000000a7a6267210 */ /* 0x000fe20007ffe105 */
[----:B------:R-:W-:Y:S03]  /*14980*/  BSSY B0, `(.L_x_1768) ;  /* 0x000000e000007945 */ /* 0x000fe60003800000 */
        /* <DEDUP_REMOVED lines=9> */
.L_x_1769:
[----:B------:R-:W-:-:S13]  /*14a20*/  ISETP.NE.AND P5, PT, R13, 0x1, PT ;  /* 0x000000010d00780c */ /* 0x000fda0003fa5270 */
[----:B------:R-:W0:Y:S02]  /*14a30*/  @P5 LDC.64 R4, c[0x0][0x9e8] ;  /* 0x00027a00ff045b82 */ /* 0x000e240000000a00 */
[----:B0-----:R-:W-:-:S05]  /*14a40*/  @P5 IMAD.HI.U32 R4, R38, R4, RZ ;  /* 0x0000000426045227 */ /* 0x001fca00078e00ff */
[----:B------:R-:W-:-:S07]  /*14a50*/  @P5 SHF.R.U32.HI R38, RZ, R5, R4 ;  /* 0x00000005ff265219 */ /* 0x000fce0000011604 */
.L_x_1770:
[----:B------:R-:W-:Y:S05]  /*14a60*/  BSYNC B0 ;  /* 0x0000000000007941 */ /* 0x000fea0003800000 */
.L_x_1768:
[----:B------:R-:W-:-:S05]  /*14a70*/  IMAD R5, R38, R13, R56 ;  /* 0x0000000d26057224 */ /* 0x000fca00078e0238 */
[----:B------:R-:W-:Y:S02]  /*14a80*/  VIMNMX R28, R28, R5, !PT ;  /* 0x000000051c1c7248 */ /* 0x000fe40007fe0100 */
[----:B------:R-:W-:-:S07]  /*14a90*/  VIADDMNMX R6, R5, R13, R6, PT ;  /* 0x0000000d05067246 */ /* 0x000fce0003800106 */
.L_x_1767:
        /* <DEDUP_REMOVED lines=19> */
[----:B------:R-:W-:Y:S01]  /*14bd0*/  FSEL R9, R10, -INF , !P1 ;  /* 0xff8000000a097808 */ /* 0x000fe20004800000 */
[----:B------:R-:W-:Y:S01]  /*14be0*/  IMAD.U32 R10, RZ, RZ, UR4 ;  /* 0x00000004ff0a7e24 */ /* 0x000fe2000f8e00ff */
        /* <DEDUP_REMOVED lines=47> */
[C---:B------:R-:W-:Y:S02]  /*14ee0*/  ISETP.GT.AND P1, PT, R28.reuse, 0x30, !P1 ;  /* 0x000000301c00780c */ /* 0x040fe40004f24270 */
[----:B------:R-:W-:Y:S01]  /*14ef0*/  ISETP.GT.AND P4, PT, R28, RZ, !P4 ;  /* 0x000000ff1c00720c */ /* 0x000fe20006784270 */
[----:B------:R-:W0:Y:S01]  /*14f00*/  SHFL.BFLY PT, R3, R4, 0x2, 0x1f ;  /* 0x0c401f0004037f89 */ /* 0x000e2200000e0000 */
        /* <DEDUP_REMOVED lines=10> */
[----:B------:R-:W-:Y:S02]  /*14fb0*/  ISETP.NE.AND P1, PT, R40, RZ, PT ;  /* 0x000000ff2800720c */ /* 0x000fe40003f25270 */
[C---:B------:R-:W-:Y:S02]  /*14fc0*/  ISETP.GT.AND P2, PT, R28.reuse, 0x51, !P2 ;  /* 0x000000511c00780c */ /* 0x040fe40005744270 */
[----:B------:R-:W-:Y:S02]  /*14fd0*/  ISETP.GT.AND P1, PT, R28, 0x38, !P1 ;  /* 0x000000381c00780c */ /* 0x000fe40004f24270 */
[----:B0-----:R-:W-:Y:S02]  /*14fe0*/  FMNMX.FTZ R8, R4, R3, !PT ;  /* 0x0000000304087209 */ /* 0x001fe40007810000 */
[----:B------:R-:W-:Y:S02]  /*14ff0*/  FMNMX.FTZ R4, R0, R71, !PT ;  /* 0x0000004700047209 */ /* 0x000fe40007810000 */
[----:B------:R-:W-:Y:S01]  /*15000*/  ISETP.LT.OR P1, PT, R6, 0x39, P1 ;  /* 0x000000390600780c */ /* 0x000fe20000f21670 */
[----:B------:R-:W0:Y:S01]  /*15010*/  SHFL.BFLY PT, R3, R8, 0x1, 0x1f ;  /* 0x0c201f0008037f89 */ /* 0x000e2200000e0000 */
        /* <DEDUP_REMOVED lines=21> */
[----:B------:R-:W-:Y:S02]  /*15170*/  FMNMX.FTZ R4, R27, R4, !PT ;  /* 0x000000041b047209 */ /* 0x000fe40007810000 */
[----:B------:R-:W-:Y:S02]  /*15180*/  ISETP.GT.AND P1, PT, R28, 0x48, !P5 ;  /* 0x000000481c00780c */ /* 0x000fe40006f24270 */
[----:B0-----:R-:W-:Y:S02]  /*15190*/  FMNMX.FTZ R3, R8, R3, !PT ;  /* 0x0000000308037209 */ /* 0x001fe40007810000 */
[----:B------:R-:W-:-:S02]  /*151a0*/  FMNMX.FTZ R4, R73, R4, !PT ;  /* 0x0000000449047209 */ /* 0x000fc40007810000 */
[----:B------:R-:W-:Y:S01]  /*151b0*/  ISETP.LT.OR P1, PT, R6, 0x49, P1 ;  /* 0x000000490600780c */ /* 0x000fe20000f21670 */
[----:B------:R-:W-:Y:S01]  /*151c0*/  FMUL.FTZ R14, R3, R10 ;  /* 0x0000000a030e7220 */ /* 0x000fe20000410000 */
[----:B------:R-:W-:Y:S02]  /*151d0*/  FMNMX.FTZ R4, R31, R4, !PT ;  /* 0x000000041f047209 */ /* 0x000fe40007810000 */
[----:B------:R-:W-:Y:S02]  /*151e0*/  FSEL R85, R85, -INF , !P1 ;  /* 0xff80000055557808 */ /* 0x000fe40004800000 */
[----:B------:R-:W-:Y:S02]  /*151f0*/  FSETP.NEU.FTZ.AND P1, PT, R3, -INF , PT ;  /* 0xff8000000300780b */ /* 0x000fe40003f3d000 */
[----:B------:R-:W-:Y:S02]  /*15200*/  ISETP.NE.AND P5, PT, R60, RZ, PT ;  /* 0x000000ff3c00720c */ /* 0x000fe40003fa5270 */
[----:B------:R-:W-:-:S02]  /*15210*/  FMNMX.FTZ R4, R75, R4, !PT ;  /* 0x000000044b047209 */ /* 0x000fc40007810000 */
        /* <DEDUP_REMOVED lines=11> */
[-CC-:B------:R-:W-:Y:S01]  /*152d0*/  FFMA.FTZ R95, R95, R10.reuse, -R14.reuse ;  /* 0x0000000a5f5f7223 */ /* 0x180fe2000001080e */
[----:B------:R-:W-:Y:S01]  /*152e0*/  ISETP.GT.AND P1, PT, R28, 0x50, !P6 ;  /* 0x000000501c00780c */ /* 0x000fe20007724270 */
[--C-:B------:R-:W-:Y:S01]  /*152f0*/  FFMA.FTZ R158, R103, R10, -R14.reuse ;  /* 0x0000000a679e7223 */ /* 0x100fe2000001080e */
[----:B------:R-:W-:Y:S01]  /*15300*/  FMNMX.FTZ R4, R83, R4, !PT ;  /* 0x0000000453047209 */ /* 0x000fe20007810000 */
[----:B------:R-:W-:Y:S01]  /*15310*/  MUFU.EX2 R156, R156 ;  /* 0x0000009c009c7308 */ /* 0x000fe20000000800 */
[----:B------:R-:W-:Y:S01]  /*15320*/  ISETP.LT.OR P1, PT, R6, 0x51, P1 ;  /* 0x000000510600780c */ /* 0x000fe20000f21670 */
[--C-:B------:R-:W-:Y:S01]  /*15330*/  FFMA.FTZ R97, R97, R10, -R14.reuse ;  /* 0x0000000a61617223 */ /* 0x100fe2000001080e */
[----:B------:R-:W-:Y:S01]  /*15340*/  FMNMX.FTZ R4, R85, R4, !PT ;  /* 0x0000000455047209 */ /* 0x000fe20007810000 */
[-CC-:B------:R-:W-:Y:S01]  /*15350*/  FFMA.FTZ R99, R99, R10.reuse, -R14.reuse ;  /* 0x0000000a63637223 */ /* 0x180fe2000001080e */
[----:B------:R-:W-:Y:S01]  /*15360*/  ISETP.NE.AND P5, PT, R54, RZ, PT ;  /* 0x000000ff3600720c */ /* 0x000fe20003fa5270 */
        /* <DEDUP_REMOVED lines=9> */
[----:B------:R-:W-:Y:S01]  /*15400*/  ISETP.GT.AND P4, PT, R28, 0x59, !P5 ;  /* 0x000000591c00780c */ /* 0x000fe20006f84270 */
[----:B------:R-:W1:Y:S01]  /*15410*/  MUFU.EX2 R158, R158 ;  /* 0x0000009e009e7308 */ /* 0x000e620000000800 */
[----:B------:R-:W-:Y:S01]  /*15420*/  ISETP.LT.OR P3, PT, R6, 0x59, P3 ;  /* 0x000000590600780c */ /* 0x000fe20001f61670 */
[-CC-:B------:R-:W-:Y:S01]  /*15430*/  FFMA.FTZ R144, R55, R10.reuse, -R14.reuse ;  /* 0x0000000a37907223 */ /* 0x180fe2000001080e */
[----:B------:R-:W-:Y:S01]  /*15440*/  FSEL R91, R32, -INF , !P2 ;  /* 0xff800000205b7808 */ /* 0x000fe20005000000 */
[--C-:B------:R-:W-:Y:S01]  /*15450*/  FFMA.FTZ R53, R59, R10, -R14.reuse ;  /* 0x0000000a3b357223 */ /* 0x100fe2000001080e */
[----:B------:R-:W-:Y:S01]  /*15460*/  FMNMX.FTZ R4, R87, R4, !PT ;  /* 0x0000000457047209 */ /* 0x000fe20007810000 */
[-CC-:B------:R-:W-:Y:S01]  /*15470*/  FFMA.FTZ R146, R51, R10.reuse, -R14.reuse ;  /* 0x0000000a33927223 */ /* 0x180fe2000001080e */
[----:B------:R-:W-:Y:S01]  /*15480*/  ISETP.LT.OR P4, PT, R6, 0x5a, P4 ;  /* 0x0000005a0600780c */ /* 0x000fe20002781670 */
[----:B------:R-:W2:Y:S01]  /*15490*/  MUFU.EX2 R97, R97 ;  /* 0x0000006100617308 */ /* 0x000ea20000000800 */
[----:B------:R-:W-:Y:S01]  /*154a0*/  FSEL R79, R34, -INF , !P3 ;  /* 0xff800000224f7808 */ /* 0x000fe20005800000 */
[--C-:B------:R-:W-:Y:S01]  /*154b0*/  FFMA.FTZ R49, R49, R10, -R14.reuse ;  /* 0x0000000a31317223 */ /* 0x100fe2000001080e */
[----:B------:R-:W-:Y:S01]  /*154c0*/  FMNMX.FTZ R4, R91, R4, !PT ;  /* 0x000000045b047209 */ /* 0x000fe20007810000 */
[-CC-:B------:R-:W-:Y:S01]  /*154d0*/  FFMA.FTZ R140, R47, R10.reuse, -R14.reuse ;  /* 0x0000000a2f8c7223 */ /* 0x180fe2000001080e */
[----:B------:R-:W-:Y:S01]  /*154e0*/  FSEL R101, R35, -INF , !P4 ;  /* 0xff80000023657808 */ /* 0x000fe20006000000 */
[--C-:B------:R-:W-:Y:S01]  /*154f0*/  FFMA.FTZ R35, R57, R10, -R14.reuse ;  /* 0x0000000a39237223 */ /* 0x100fe2000001080e */
[----:B------:R-:W-:Y:S01]  /*15500*/  FMNMX.FTZ R4, R79, R4, !PT ;  /* 0x000000044f047209 */ /* 0x000fe20007810000 */
[----:B------:R-:W3:Y:S01]  /*15510*/  MUFU.EX2 R152, R152 ;  /* 0x0000009800987308 */ /* 0x000ee20000000800 */
[----:B------:R-:W-:Y:S01]  /*15520*/  ISETP.NE.AND P5, PT, R21, 0x1, PT ;  /* 0x000000011500780c */ /* 0x000fe20003fa5270 */
[--C-:B------:R-:W-:Y:S01]  /*15530*/  FFMA.FTZ R45, R45, R10, -R14.reuse ;  /* 0x0000000a2d2d7223 */ /* 0x100fe2000001080e */
[----:B------:R-:W-:Y:S01]  /*15540*/  FMNMX.FTZ R4, R101, R4, !PT ;  /* 0x0000000465047209 */ /* 0x000fe20007810000 */
[-CC-:B------:R-:W-:Y:S01]  /*15550*/  FFMA.FTZ R6, R43, R10.reuse, -R14.reuse ;  /* 0x0000000a2b067223 */ /* 0x180fe2000001080e */
[-CC-:B------:R-:W-:Y:S01]  /*15560*/  FFMA.FTZ R41, R41, R10.reuse, -R14.reuse ;  /* 0x0000000a29297223 */ /* 0x180fe2000001080e */
[-CC-:B------:R-:W-:Y:S01]  /*15570*/  FFMA.FTZ R136, R39, R10.reuse, -R14.reuse ;  /* 0x0000000a27887223 */ /* 0x180fe2000001080e */
[-CC-:B------:R-:W-:Y:S01]  /*15580*/  FFMA.FTZ R37, R37, R10.reuse, -R14.reuse ;  /* 0x0000000a25257223 */ /* 0x180fe2000001080e */
[----:B------:R-:W4:Y:S01]  /*15590*/  SHFL.BFLY PT, R57, R4, 0x2, 0x1f ;  /* 0x0c401f0004397f89 */ /* 0x000f2200000e0000 */
[----:B------:R-:W3:Y:S01]  /*155a0*/  MUFU.EX2 R99, R99 ;  /* 0x0000006300637308 */ /* 0x000ee20000000800 */
[----:B------:R-:W-:-:S04]  /*155b0*/  FFMA.FTZ R25, R29, R10, -R14 ;  /* 0x0000000a1d197223 */ /* 0x000fc8000001080e */
[----:B------:R-:W3:Y:S03]  /*155c0*/  @P5 LDC R38, c[0x0][0x44c] ;  /* 0x00011300ff265b82 */ /* 0x000ee60000000800 */
[----:B------:R-:W3:Y:S05]  /*155d0*/  MUFU.EX2 R154, R154 ;  /* 0x0000009a009a7308 */ /* 0x000eea0000000800 */
[----:B------:R-:W3:Y:S03]  /*155e0*/  @P5 LDC R40, c[0x0][0x450] ;  /* 0x00011400ff285b82 */ /* 0x000ee60000000800 */
[----:B------:R-:W3:Y:S01]  /*155f0*/  MUFU.EX2 R89, R89 ;  /* 0x0000005900597308 */ /* 0x000ee20000000800 */
[----:B----4-:R-:W-:-:S07]  /*15600*/  FMNMX.FTZ R57, R4, R57, !PT ;  /* 0x0000003904397209 */ /* 0x010fce0007810000 */
[----:B------:R-:W-:Y:S01]  /*15610*/  MUFU.EX2 R148, R148 ;  /* 0x0000009400947308 */ /* 0x000fe20000000800 */
[----:B------:R-:W4:Y:S07]  /*15620*/  SHFL.BFLY PT, R4, R57, 0x1, 0x1f ;  /* 0x0c201f0039047f89 */ /* 0x000f2e00000e0000 */
[----:B------:R-:W-:Y:S08]  /*15630*/  MUFU.EX2 R33, R33 ;  /* 0x0000002100217308 */ /* 0x000ff00000000800 */
[----:B------:R-:W-:Y:S08]  /*15640*/  MUFU.EX2 R150, R150 ;  /* 0x0000009600967308 */ /* 0x000ff00000000800 */
[----:B------:R-:W-:Y:S01]  /*15650*/  MUFU.EX2 R35, R35 ;  /* 0x0000002300237308 */ /* 0x000fe20000000800 */
[----:B----4-:R-:W-:-:S04]  /*15660*/  FMNMX.FTZ R4, R57, R4, !PT ;  /* 0x0000000439047209 */ /* 0x010fc80007810000 */
[C---:B------:R-:W-:Y:S01]  /*15670*/  FSETP.NEU.FTZ.AND P1, PT, R4.reuse, -INF , PT ;  /* 0xff8000000400780b */ /* 0x040fe20003f3d000 */
[----:B------:R-:W-:Y:S02]  /*15680*/  FMUL.FTZ R8, R4, R10 ;  /* 0x0000000a04087220 */ /* 0x000fe40000410000 */
[----:B------:R-:W-:Y:S03]  /*15690*/  MUFU.EX2 R144, R144 ;  /* 0x0000009000907308 */ /* 0x000fe60000000800 */
[----:B------:R-:W-:-:S05]  /*156a0*/  FSEL R26, R8, RZ, P1 ;  /* 0x000000ff081a7208 */ /* 0x000fca0000800000 */
[----:B------:R-:W-:Y:S01]  /*156b0*/  MUFU.EX2 R53, R53 ;  /* 0x0000003500357308 */ /* 0x000fe20000000800 */
[-CC-:B------:R-:W-:Y:S01]  /*156c0*/  FFMA.FTZ R157, R0, R10.reuse, -R26.reuse ;  /* 0x0000000a009d7223 */ /* 0x180fe2000001081a */
[-CC-:B------:R-:W-:Y:S01]  /*156d0*/  FFMA.FTZ R0, R71, R10.reuse, -R26.reuse ;  /* 0x0000000a47007223 */ /* 0x180fe2000001081a */
[-CC-:B------:R-:W-:Y:S01]  /*156e0*/  FFMA.FTZ R159, R5, R10.reuse, -R26.reuse ;  /* 0x0000000a059f7223 */ /* 0x180fe2000001081a */
[-CC-:B------:R-:W-:Y:S01]  /*156f0*/  FFMA.FTZ R8, R69, R10.reuse, -R26.reuse ;  /* 0x0000000a45087223 */ /* 0x180fe2000001081a */
[-CC-:B------:R-:W-:Y:S01]  /*15700*/  FFMA.FTZ R153, R9, R10.reuse, -R26.reuse ;  /* 0x0000000a09997223 */ /* 0x180fe2000001081a */
[----:B0-----:R-:W-:Y:S01]  /*15710*/  FADD.FTZ R5, R156, R95 ;  /* 0x0000005f9c057221 */ /* 0x001fe20000010000 */
[-CC-:B------:R-:W-:Y:S01]  /*15720*/  FFMA.FTZ R14, R67, R10.reuse, -R26.reuse ;  /* 0x0000000a430e7223 */ /* 0x180fe2000001081a */
[----:B------:R-:W-:Y:S01]  /*15730*/  MUFU.EX2 R157, R157 ;  /* 0x0000009d009d7308 */ /* 0x000fe20000000800 */
[-CC-:B------:R-:W-:Y:S01]  /*15740*/  FFMA.FTZ R155, R61, R10.reuse, -R26.reuse ;  /* 0x0000000a3d9b7223 */ /* 0x180fe2000001081a */
[----:B-1----:R-:W-:Y:S01]  /*15750*/  FADD.FTZ R32, R158, R5 ;  /* 0x000000059e207221 */ /* 0x002fe20000010000 */
[-CC-:B------:R-:W-:Y:S01]  /*15760*/  FFMA.FTZ R20, R65, R10.reuse, -R26.reuse ;  /* 0x0000000a41147223 */ /* 0x180fe2000001081a */
[-CC-:B------:R-:W-:Y:S01]  /*15770*/  FFMA.FTZ R149, R11, R10.reuse, -R26.reuse ;  /* 0x0000000a0b957223 */ /* 0x180fe2000001081a */
[-C--:B------:R-:W-:Y:S01]  /*15780*/  FFMA.FTZ R24, R63, R10.reuse, -R26 ;  /* 0x0000000a3f187223 */ /* 0x080fe2000001081a */
[----:B--2---:R-:W-:Y:S01]  /*15790*/  FADD.FTZ R5, R97, R32 ;  /* 0x0000002061057221 */ /* 0x004fe20000010000 */
[-CC-:B------:R-:W-:Y:S01]  /*157a0*/  FFMA.FTZ R151, R15, R10.reuse, -R26.reuse ;  /* 0x0000000a0f977223 */ /* 0x180fe2000001081a */
[----:B------:R-:W0:Y:S01]  /*157b0*/  MUFU.EX2 R0, R0 ;  /* 0x0000000000007308 */ /* 0x000e220000000800 */
[-CC-:B------:R-:W-:Y:S01]  /*157c0*/  FFMA.FTZ R27, R27, R10.reuse, -R26.reuse ;  /* 0x0000000a1b1b7223 */ /* 0x180fe2000001081a */
[----:B---3--:R-:W-:Y:S01]  /*157d0*/  FADD.FTZ R34, R152, R5 ;  /* 0x0000000598227221 */ /* 0x008fe20000010000 */
[----:B------:R-:W-:Y:S01]  /*157e0*/  FFMA.FTZ R73, R73, R10, -R26 ;  /* 0x0000000a49497223 */ /* 0x000fe2000001081a */
[----:B------:R-:W-:-:S04]  /*157f0*/  @P5 IMAD.HI.U32 R15, R187, R38, RZ ;  /* 0x00000026bb0f5227 */ /* 0x000fc800078e00ff */
[-C--:B------:R-:W-:Y:S01]  /*15800*/  FFMA.FTZ R31, R31, R10.reuse, -R26 ;  /* 0x0000000a1f1f7223 */ /* 0x080fe2000001081a */
[----:B------:R-:W-:Y:S01]  /*15810*/  FADD.FTZ R9, R99, R34 ;  /* 0x0000002263097221 */ /* 0x000fe20000010000 */
[-CC-:B------:R-:W-:Y:S01]  /*15820*/  FFMA.FTZ R75, R75, R10.reuse, -R26.reuse ;  /* 0x0000000a4b4b7223 */ /* 0x180fe2000001081a */
[----:B------:R-:W1:Y:S01]  /*15830*/  MUFU.EX2 R159, R159 ;  /* 0x0000009f009f7308 */ /* 0x000e620000000800 */
[-CC-:B------:R-:W-:Y:S01]  /*15840*/  FFMA.FTZ R77, R77, R10.reuse, -R26.reuse ;  /* 0x0000000a4d4d7223 */ /* 0x180fe2000001081a */
[----:B------:R-:W-:Y:S01]  /*15850*/  FADD.FTZ R36, R154, R9 ;  /* 0x000000099a247221 */ /* 0x000fe20000010000 */
[-CC-:B------:R-:W-:Y:S01]  /*15860*/  FFMA.FTZ R81, R81, R10.reuse, -R26.reuse ;  /* 0x0000000a51517223 */ /* 0x180fe2000001081a */
[-CC-:B------:R-:W-:Y:S01]  /*15870*/  FFMA.FTZ R83, R83, R10.reuse, -R26.reuse ;  /* 0x0000000a53537223 */ /* 0x180fe2000001081a */
[-C--:B------:R-:W-:Y:S01]  /*15880*/  FFMA.FTZ R85, R85, R10.reuse, -R26 ;  /* 0x0000000a55557223 */ /* 0x080fe2000001081a */
[----:B------:R-:W-:Y:S01]  /*15890*/  FADD.FTZ R9, R89, R36 ;  /* 0x0000002459097221 */ /* 0x000fe20000010000 */
[-C--:B------:R-:W-:Y:S01]  /*158a0*/  FFMA.FTZ R93, R93, R10.reuse, -R26 ;  /* 0x0000000a5d5d7223 */ /* 0x080fe2000001081a */
[----:B------:R-:W2:Y:S01]  /*158b0*/  MUFU.EX2 R8, R8 ;  /* 0x0000000800087308 */ /* 0x000ea20000000800 */
[----:B0-----:R-:W-:Y:S01]  /*158c0*/  FADD.FTZ R32, R157, R0 ;  /* 0x000000009d207221 */ /* 0x001fe20000010000 */
[----:B------:R-:W-:Y:S01]  /*158d0*/  FADD.FTZ R36, R148, R9 ;  /* 0x0000000994247221 */ /* 0x000fe20000010000 */
[-CC-:B------:R-:W-:Y:S01]  /*158e0*/  FFMA.FTZ R87, R87, R10.reuse, -R26.reuse ;  /* 0x0000000a57577223 */ /* 0x180fe2000001081a */
[-CC-:B------:R-:W-:Y:S01]  /*158f0*/  FFMA.FTZ R91, R91, R10.reuse, -R26.reuse ;  /* 0x0000000a5b5b7223 */ /* 0x180fe2000001081a */
[-C--:B------:R-:W-:Y:S01]  /*15900*/  FFMA.FTZ R79, R79, R10.reuse, -R26 ;  /* 0x0000000a4f4f7223 */ /* 0x080fe2000001081a */
[----:B------:R-:W-:Y:S01]  /*15910*/  FADD.FTZ R9, R33, R36 ;  /* 0x0000002421097221 */ /* 0x000fe20000010000 */
[----:B------:R-:W-:Y:S01]  /*15920*/  FFMA.FTZ R101, R101, R10, -R26 ;  /* 0x0000000a65657223 */ /* 0x000fe2000001081a */
[----:B------:R-:W0:Y:S01]  /*15930*/  MUFU.EX2 R153, R153 ;  /* 0x0000009900997308 */ /* 0x000e220000000800 */
[----:B-1----:R-:W-:Y:S01]  /*15940*/  FADD.FTZ R5, R159, R32 ;  /* 0x000000209f057221 */ /* 0x002fe20000010000 */
[----:B------:R-:W-:Y:S01]  /*15950*/  FADD.FTZ R38, R150, R9 ;  /* 0x0000000996267221 */ /* 0x000fe20000010000 */
[----:B------:R-:W-:Y:S01]  /*15960*/  IMAD.MOV.U32 R11, RZ, RZ, R187 ;  /* 0x000000ffff0b7224 */ /* 0x000fe200078e00bb */
[----:B------:R-:W-:-:S02]  /*15970*/  @P5 SHF.R.U32.HI R11, RZ, R40, R15 ;  /* 0x00000028ff0b5219 */ /* 0x000fc4000001160f */
[----:B------:R-:W-:Y:S01]  /*15980*/  FADD.FTZ R9, R35, R38 ;  /* 0x0000002623097221 */ /* 0x000fe20000010000 */
[----:B------:R-:W-:Y:S01]  /*15990*/  ISETP.GE.AND P5, PT, R13, 0x1, PT ;  /* 0x000000010d00780c */ /* 0x000fe20003fa6270 */
[----:B------:R-:W1:Y:S01]  /*159a0*/  MUFU.EX2 R14, R14 ;  /* 0x0000000e000e7308 */ /* 0x000e620000000800 */
[----:B--2---:R-:W-:Y:S01]  /*159b0*/  FADD.FTZ R34, R8, R5 ;  /* 0x0000000508227221 */ /* 0x004fe20000010000 */
[----:B------:R-:W-:Y:S01]  /*159c0*/  FADD.FTZ R38, R144, R9 ;  /* 0x0000000990267221 */ /* 0x000fe20000010000 */
[----:B------:R-:W-:Y:S01]  /*159d0*/  F2FP.BF16.F32.PACK_AB R157, R0, R157 ;  /* 0x0000009d009d723e */ /* 0x000fe200000010ff */
[----:B------:R-:W-:Y:S01]  /*159e0*/  IMAD.IADD R11, R142, 0x1, R11 ;  /* 0x000000018e0b7824 */ /* 0x000fe200078e020b */
[----:B------:R-:W-:Y:S01]  /*159f0*/  F2FP.BF16.F32.PACK_AB R159, R8, R159 ;  /* 0x0000009f089f723e */ /* 0x000fe200000010ff */
[----:B------:R-:W-:Y:S01]  /*15a00*/  FADD.FTZ R9, R53, R38 ;  /* 0x0000002635097221 */ /* 0x000fe20000010000 */
[----:B------:R-:W-:Y:S01]  /*15a10*/  F2FP.BF16.F32.PACK_AB R156, R95, R156 ;  /* 0x0000009c5f9c723e */ /* 0x000fe200000010ff */
[----:B------:R-:W2:Y:S01]  /*15a20*/  MUFU.EX2 R155, R155 ;  /* 0x0000009b009b7308 */ /* 0x000ea20000000800 */
[----:B0-----:R-:W-:Y:S01]  /*15a30*/  FADD.FTZ R5, R153, R34 ;  /* 0x0000002299057221 */ /* 0x001fe20000010000 */
[----:B------:R-:W-:Y:S01]  /*15a40*/  F2FP.BF16.F32.PACK_AB R158, R97, R158 ;  /* 0x0000009e619e723e */ /* 0x000fe200000010ff */
[----:B------:R-:W-:Y:S01]  /*15a50*/  VIADD R8, R2, 0xfffffffe ;  /* 0xfffffffe02087836 */ /* 0x000fe20000000000 */
[----:B------:R-:W-:Y:S01]  /*15a60*/  F2FP.BF16.F32.PACK_AB R152, R99, R152 ;  /* 0x000000986398723e */ /* 0x000fe200000010ff */
[----:B------:R-:W-:Y:S01]  /*15a70*/  IMAD.IADD R12, R11, 0x1, R12 ;  /* 0x000000010b0c7824 */ /* 0x000fe200078e020c */
[----:B------:R-:W-:-:S02]  /*15a80*/  F2FP.BF16.F32.PACK_AB R154, R89, R154 ;  /* 0x0000009a599a723e */ /* 0x000fc400000010ff */
[----:B------:R-:W0:Y:S01]  /*15a90*/  MUFU.EX2 R20, R20 ;  /* 0x0000001400147308 */ /* 0x000e220000000800 */
[C---:B-1----:R-:W-:Y:S01]  /*15aa0*/  FADD.FTZ R34, R14.reuse, R5 ;  /* 0x000000050e227221 */ /* 0x042fe20000010000 */
[----:B------:R-:W-:Y:S02]  /*15ab0*/  F2FP.BF16.F32.PACK_AB R148, R33, R148 ;  /* 0x000000942194723e */ /* 0x000fe400000010ff */
[----:B------:R-:W-:Y:S02]  /*15ac0*/  F2FP.BF16.F32.PACK_AB R150, R35, R150 ;  /* 0x000000962396723e */ /* 0x000fe400000010ff */
[----:B------:R-:W-:Y:S02]  /*15ad0*/  F2FP.BF16.F32.PACK_AB R144, R53, R144 ;  /* 0x000000903590723e */ /* 0x000fe400000010ff */
[----:B------:R-:W1:Y:S01]  /*15ae0*/  MUFU.EX2 R149, R149 ;  /* 0x0000009500957308 */ /* 0x000e620000000800 */
[----:B--2---:R-:W-:Y:S01]  /*15af0*/  FADD.FTZ R5, R155, R34 ;  /* 0x000000229b057221 */ /* 0x004fe20000010000 */
[----:B------:R-:W-:-:S06]  /*15b00*/  F2FP.BF16.F32.PACK_AB R153, R14, R153 ;  /* 0x000000990e99723e */ /* 0x000fcc00000010ff */
        /* <DEDUP_REMOVED lines=14> */
[----:B--2---:R-:W-:-:S07]  /*15bf0*/  FADD.FTZ R38, R146, R9 ;  /* 0x0000000992267221 */ /* 0x004fce0000010000 */
[----:B------:R-:W2:Y:S01]  /*15c00*/  MUFU.EX2 R30, R31 ;  /* 0x0000001f001e7308 */ /* 0x000ea20000000800 */
[----:B0-----:R-:W-:-:S07]  /*15c10*/  FADD.FTZ R5, R73, R36 ;  /* 0x0000002449057221 */ /* 0x001fce0000010000 */
[----:B------:R-:W0:Y:S01]  /*15c20*/  MUFU.EX2 R140, R140 ;  /* 0x0000008c008c7308 */ /* 0x000e220000000800 */
[C---:B-1----:R-:W-:Y:S01]  /*15c30*/  FADD.FTZ R9, R49.reuse, R38 ;  /* 0x0000002631097221 */ /* 0x042fe20000010000 */
[----:B------:R-:W-:-:S06]  /*15c40*/  F2FP.BF16.F32.PACK_AB R146, R49, R146 ;  /* 0x000000923192723e */ /* 0x000fcc00000010ff */
        /* <DEDUP_REMOVED lines=11> */
[C---:B0-----:R-:W-:Y:S01]  /*15d00*/  FADD.FTZ R38, R32.reuse, R5 ;  /* 0x0000000520267221 */ /* 0x041fe20000010000 */
[----:B------:R-:W-:-:S06]  /*15d10*/  F2FP.BF16.F32.PACK_AB R147, R32, R75 ;  /* 0x0000004b2093723e */ /* 0x000fcc00000010ff */
[----:B------:R-:W0:Y:S01]  /*15d20*/  MUFU.EX2 R41, R41 ;  /* 0x0000002900297308 */ /* 0x000e220000000800 */
[----:B-1----:R-:W-:-:S07]  /*15d30*/  FADD.FTZ R40, R6, R9 ;  /* 0x0000000906287221 */ /* 0x002fce0000010000 */
[----:B------:R-:W1:Y:S01]  /*15d40*/  MUFU.EX2 R34, R83 ;  /* 0x0000005300227308 */ /* 0x000e620000000800 */
[----:B--2---:R-:W-:-:S07]  /*15d50*/  FADD.FTZ R5, R81, R38 ;  /* 0x0000002651057221 */ /* 0x004fce0000010000 */
[----:B------:R-:W2:Y:S01]  /*15d60*/  MUFU.EX2 R136, R136 ;  /* 0x0000008800887308 */ /* 0x000ea20000000800 */
[C---:B0-----:R-:W-:Y:S01]  /*15d70*/  FADD.FTZ R9, R41.reuse, R40 ;  /* 0x0000002829097221 */ /* 0x041fe20000010000 */
[----:B------:R-:W-:-:S06]  /*15d80*/  F2FP.BF16.F32.PACK_AB R142, R41, R6 ;  /* 0x00000006298e723e */ /* 0x000fcc00000010ff */
[----:B------:R-:W0:Y:S01]  /*15d90*/  MUFU.EX2 R85, R85 ;  /* 0x0000005500557308 */ /* 0x000e220000000800 */
[C---:B-1----:R-:W-:Y:S01]  /*15da0*/  FADD.FTZ R38, R34.reuse, R5 ;  /* 0x0000000522267221 */ /* 0x042fe20000010000 */
[----:B-----5:R-:W-:-:S06]  /*15db0*/  F2FP.BF16.F32.PACK_AB R141, R34, R81 ;  /* 0x00000051228d723e */ /* 0x020fcc00000010ff */
        /* <DEDUP_REMOVED lines=18> */
[----:B0-----:R-:W-:Y:S01]  /*15ee0*/  FADD.FTZ R5, R79, R0 ;  /* 0x000000004f057221 */ /* 0x001fe20000010000 */
[C---:B-1----:R-:W-:Y:S01]  /*15ef0*/  FADD.FTZ R6, R25.reuse, R6 ;  /* 0x0000000619067221 */ /* 0x042fe20000010000 */
[----:B------:R-:W-:Y:S02]  /*15f00*/  F2FP.BF16.F32.PACK_AB R138, R25, R138 ;  /* 0x0000008a198a723e */ /* 0x000fe400000010ff */
[C---:B--2---:R-:W-:Y:S01]  /*15f10*/  FADD.FTZ R5, R38.reuse, R5 ;  /* 0x0000000526057221 */ /* 0x044fe20000010000 */
[----:B------:R-:W-:Y:S01]  /*15f20*/  F2FP.BF16.F32.PACK_AB R139, R38, R79 ;  /* 0x0000004f268b723e */ /* 0x000fe200000010ff */
[----:B------:R-:W-:Y:S06]  /*15f30*/  @!P5 BRA `(.L_x_1771) ;  /* 0x000000000048d947 */ /* 0x000fec0003800000 */
        /* <DEDUP_REMOVED lines=11> */
.L_x_1773:
[----:B------:R-:W-:-:S13]  /*15ff0*/  ISETP.NE.AND P1, PT, R13, 0x1, PT ;  /* 0x000000010d00780c */ /* 0x000fda0003f25270 */
[----:B------:R-:W0:Y:S02]  /*16000*/  @P1 LDC.64 R14, c[0x0][0x9e8] ;  /* 0x00027a00ff0e1b82 */ /* 0x000e240000000a00 */
[----:B0-----:R-:W-:-:S05]  /*16010*/  @P1 IMAD.HI.U32 R2, R0, R14, RZ ;  /* 0x0000000e00021227 */ /* 0x001fca00078e00ff */
[----:B------:R-:W-:-:S07]  /*16020*/  @P1 SHF.R.U32.HI R0, RZ, R15, R2 ;  /* 0x0000000fff001219 */ /* 0x000fce0000011602 */
.L_x_1774:
[----:B------:R-:W-:Y:S05]  /*16030*/  BSYNC B0 ;  /* 0x0000000000007941 */ /* 0x000fea0003800000 */
.L_x_1772:
[----:B------:R-:W-:-:S05]  /*16040*/  IMAD R13, R0, R13, R13 ;  /* 0x0000000d000d7224 */ /* 0x000fca00078e020d */
[----:B------:R-:W-:-:S07]  /*16050*/  VIMNMX R12, R12, R13, PT ;  /* 0x0000000d0c0c7248 */ /* 0x000fce0003fe0100 */
.L_x_1771:
[----:B------:R-:W-:Y:S01]  /*16060*/  IMAD.HI R12, R12, 0x2aaaaaab, RZ ;  /* 0x2aaaaaab0c0c7827 */ /* 0x000fe200078e02ff */
[----:B------:R-:W-:Y:S01]  /*16070*/  ULDC UR47, c[0x0][0x9e4] ;  /* 0x00027900002f7ab9 */ /* 0x000fe20000000800 */
[----:B------:R-:W-:Y:S01]  /*16080*/  ULDC UR46, c[0x0][0x9e4] ;  /* 0x00027900002e7ab9 */ /* 0x000fe20000000800 */
[----:B------:R-:W-:Y:S01]  /*16090*/  ULDC UR39, c[0x0][0x9d8] ;  /* 0x0002760000277ab9 */ /* 0x000fe20000000800 */
[----:B------:R-:W-:Y:S01]  /*160a0*/  ULDC UR43, c[0x0][0x9d8] ;  /* 0x00027600002b7ab9 */ /* 0x000fe20000000800 */
[----:B------:R-:W-:Y:S01]  /*160b0*/  SHF.R.U32.HI R9, RZ, 0x1f, R12 ;  /* 0x0000001fff097819 */ /* 0x000fe2000001160c */
[----:B------:R-:W-:Y:S01]  /*160c0*/  ULDC UR42, c[0x0][0x9d8] ;  /* 0x00027600002a7ab9 */ /* 0x000fe20000000800 */
[----:B------:R-:W-:Y:S01]  /*160d0*/  ULDC UR50, c[0x0][0x988] ;  /* 0x0002620000327ab9 */ /* 0x000fe20000000800 */
[----:B------:R-:W-:Y:S01]  /*160e0*/  ULDC UR54, c[0x0][0x988] ;  /* 0x0002620000367ab9 */ /* 0x000fe20000000800 */
[----:B------:R-:W-:Y:S01]  /*160f0*/  LEA.HI.SX32 R12, R12, R9, 0x1c ;  /* 0x000000090c0c7211 */ /* 0x000fe200078fe2ff */
[----:B------:R-:W-:Y:S01]  /*16100*/  ULDC UR51, c[0x0][0x988] ;  /* 0x0002620000337ab9 */ /* 0x000fe20000000800 */
[----:B------:R-:W-:Y:S01]  /*16110*/  ULDC UR58, c[0x0][0x9e0] ;  /* 0x00027800003a7ab9 */ /* 0x000fe20000000800 */
[----:B------:R-:W-:Y:S01]  /*16120*/  ULDC UR55, c[0x0][0x9e0] ;  /* 0x0002780000377ab9 */ /* 0x000fe20000000800 */
[----:B------:R-:W-:Y:S01]  /*16130*/  VIMNMX R9, R189, R12, !PT ;  /* 0x0000000cbd097248 */ /* 0x000fe20007fe0100 */
[----:B------:R-:W-:Y:S01]  /*16140*/  BSSY B1, `(.L_x_1775) ;  /* 0x00003b0000017945 */ /* 0x000fe20003800000 */
[----:B------:R-:W-:Y:S01]  /*16150*/  IMAD.MOV.U32 R2, RZ, RZ, 0x3f800000 ;  /* 0x3f800000ff027424 */ /* 0x000fe200078e00ff */
[----:B------:R-:W-:-:S02]  /*16160*/  CS2R R86, SRZ ;  /* 0x0000000000567805 */ /* 0x000fc4000001ff00 */
[----:B------:R-:W-:Y:S01]  /*16170*/  ISETP.GE.AND P1, PT, R8, R9, PT ;  /* 0x000000090800720c */ /* 0x000fe20003f26270 */
[----:B------:R-:W-:Y:S01]  /*16180*/  IMAD.MOV.U32 R0, RZ, RZ, 0x3f800000 ;  /* 0x3f800000ff007424 */ /* 0x000fe200078e00ff */
        /* <DEDUP_REMOVED lines=31> */
[----:B------:R-:W-:Y:S06]  /*16380*/  @!P1 BRA `(.L_x_1776) ;  /* 0x00000038002c9947 */ /* 0x000fec0003800000 */
[----:B------:R-:W-:Y:S01]  /*16390*/  BSSY B0, `(.L_x_1777) ;  /* 0x0000386000007945 */ /* 0x000fe20003800000 */
[----:B------:R-:W-:Y:S02]  /*163a0*/  IMAD.MOV.U32 R2, RZ, RZ, 0x3f800000 ;  /* 0x3f800000ff027424 */ /* 0x000fe400078e00ff */
[----:B------:R-:W-:-:S07]  /*163b0*/  IMAD.MOV.U32 R87, RZ, RZ, RZ ;  /* 0x000000ffff577224 */ /* 0x000fce00078e00ff */
.L_x_1798:
[----:B------:R-:W-:-:S05]  /*163c0*/  VIADD R14, R160, 0x1 ;  /* 0x00000001a00e7836 */ /* 0x000fca0000000000 */
[----:B------:R-:W-:-:S04]  /*163d0*/  ISETP.NE.AND P1, PT, R14, 0x2, PT ;  /* 0x000000020e00780c */ /* 0x000fc80003f25270 */
[----:B------:R-:W-:Y:S02]  /*163e0*/  SEL R10, RZ, 0x1, P1 ;  /* 0x00000001ff0a7807 */ /* 0x000fe40000800000 */
[----:B------:R-:W-:Y:S02]  /*163f0*/  SEL R14, R14, RZ, P1 ;  /* 0x000000ff0e0e7207 */ /* 0x000fe40000800000 */
[----:B------:R-:W-:Y:S01]  /*16400*/  LOP3.LUT R15, R163, R10, RZ, 0x3c, !PT ;  /* 0x0000000aa30f7212 */ /* 0x000fe200078e3cff */
[----:B------:R-:W-:Y:S06]  /*16410*/  @!P0 BRA `(.L_x_1778) ;  /* 0x0000000000048947 */ /* 0x000fec0003800000 */
[----:B------:R-:W-:Y:S01]  /*16420*/  BPT.TRAP 0x1 ;  /* 0x000000040000795c */ /* 0x000fe20000300000 */
.L_x_1778:
[----:B------:R-:W-:Y:S01]  /*16430*/  IMAD R20, R14, 0x8, R18 ;  /* 0x000000080e147824 */ /* 0x000fe200078e0212 */
[----:B------:R-:W-:-:S04]  /*16440*/  SHF.L.U32 R13, R15, 0x1f, RZ ;  /* 0x0000001f0f0d7819 */ /* 0x000fc800000006ff */
[----:B------:R0:W1:Y:S01]  /*16450*/  SYNCS.PHASECHK.TRANS64.TRYWAIT P1, [R20+URZ+0x2a830], R13 ;  /* 0x02a8300d140075a7 */ /* 0x000062000802017f */
[----:B------:R-:W-:Y:S05]  /*16460*/  @!P0 BRA `(.L_x_1779) ;  /* 0x0000000000048947 */ /* 0x000fea0003800000 */
[----:B------:R-:W-:Y:S01]  /*16470*/  BPT.TRAP 0x1 ;  /* 0x000000040000795c */ /* 0x000fe20000300000 */
.L_x_1779:
[----:B------:R-:W-:Y:S01]  /*16480*/  BSSY B2, `(.L_x_1780) ;  /* 0x0000006000027945 */ /* 0x000fe20003800000 */
[----:B------:R-:W-:Y:S02]  /*16490*/  IMAD R10, R14, 0x900, R7 ;  /* 0x000009000e0a7824 */ /* 0x000fe400078e0207 */
[----:B------:R-:W-:Y:S01]  /*164a0*/  IMAD.MOV.U32 R11, RZ, RZ, 0x40000040 ;  /* 0x40000040ff0b7424 */ /* 0x000fe200078e00ff */
[----:B-1----:R-:W-:Y:S06]  /*164b0*/  @P1 BRA `(.L_x_1781) ;  /* 0x0000000000081947 */ /* 0x002fec0003800000 */
[----:B------:R-:W1:Y:S02]  /*164c0*/  SYNCS.PHASECHK.TRANS64.TRYWAIT P1, [R20+URZ+0x2a830], R13 ;  /* 0x02a8300d140075a7 */ /* 0x000e64000802017f */
[----:B-1----:R-:W-:Y:S05]  /*164d0*/  @!P1 BRA `(.L_x_1782) ;  /* 0x0000014c000c9947 */ /* 0x002fea0003800000 */
.L_x_1781:
[----:B------:R-:W-:Y:S05]  /*164e0*/  BSYNC B2 ;  /* 0x0000000000027941 */ /* 0x000fea0003800000 */
.L_x_1780:
[----:B------:R-:W2:Y:S04]  /*164f0*/  LDL.64 R88, [R1+0x28] ;  /* 0x0000280001587983 */ /* 0x000ea80000100a00 */
[----:B------:R-:W3:Y:S04]  /*16500*/  LDL.64 R226, [R1+0x20] ;  /* 0x0000200001e27983 */ /* 0x000ee80000100a00 */
[----:B------:R-:W4:Y:S01]  /*16510*/  LDL.64 R210, [R1+0x18] ;  /* 0x0000180001d27983 */ /* 0x000f220000100a00 */
[C---:B------:R-:W-:Y:S02]  /*16520*/  R2UR UR6, R10.reuse ;  /* 0x000000000a0672ca */ /* 0x040fe400000e0000 */
[----:B------:R-:W-:Y:S01]  /*16530*/  R2UR UR7, R11 ;  /* 0x000000000b0772ca */ /* 0x000fe200000e0000 */
[----:B------:R0:W-:Y:S04]  /*16540*/  STL.64 [R1+0x40], R4 ;  /* 0x0000400401007387 */ /* 0x0001e80000100a00 */
[----:B0-----:R-:W4:Y:S01]  /*16550*/  LDL.64 R4, [R1+0x10] ;  /* 0x0000100001047983 */ /* 0x001f220000100a00 */
[----:B------:R-:W-:-:S02]  /*16560*/  VIADD R12, R10, 0x2 ;  /* 0x000000020a0c7836 */ /* 0x000fc40000000000 */
[----:B-1----:R-:W-:Y:S01]  /*16570*/  IMAD.MOV.U32 R13, RZ, RZ, 0x40000040 ;  /* 0x40000040ff0d7424 */ /* 0x002fe200078e00ff */
[----:B--2---:R-:W-:Y:S02]  /*16580*/  R2UR UR4, R88 ;  /* 0x00000000580472ca */ /* 0x004fe400000e0000 */
[----:B------:R-:W-:Y:S02]  /*16590*/  R2UR UR5, R89 ;  /* 0x00000000590572ca */ /* 0x000fe400000e0000 */
[----:B------:R-:W-:-:S11]  /*165a0*/  WARPGROUP.ARRIVE ;  /* 0x00000000000079c5 */ /* 0x000fd60000000000 */
[----:B------:R-:W-:Y:S01]  /*165b0*/  HGMMA.64x96x16.F32.BF16 R88, gdesc[UR4], RZ, !UPT, gsb0 ;  /* 0x01600000045879f0 */ /* 0x000fe2000c0018ff */
[----:B---3--:R-:W-:Y:S02]  /*165c0*/  R2UR UR4, R226 ;  /* 0x00000000e20472ca */ /* 0x008fe400000e0000 */
[----:B------:R-:W-:Y:S02]  /*165d0*/  R2UR UR5, R227 ;  /* 0x00000000e30572ca */ /* 0x000fe400000e0000 */
[----:B------:R-:W2:Y:S01]  /*165e0*/  LDL.64 R226, [R1+0x8] ;  /* 0x0000080001e27983 */ /* 0x000ea20000100a00 */
[----:B------:R-:W-:Y:S02]  /*165f0*/  R2UR UR6, R12 ;  /* 0x000000000c0672ca */ /* 0x000fe400000e0000 */
[----:B------:R-:W-:Y:S01]  /*16600*/  R2UR UR7, R13 ;  /* 0x000000000d0772ca */ /* 0x000fe200000e0000 */
[----:B------:R-:W-:Y:S02]  /*16610*/  VIADD R12, R10, 0x4 ;  /* 0x000000040a0c7836 */ /* 0x000fe40000000000 */
[----:B------:R-:W-:Y:S01]  /*16620*/  IMAD.MOV.U32 R13, RZ, RZ, 0x40000040 ;  /* 0x40000040ff0d7424 */ /* 0x000fe200078e00ff */
[----:B------:R-:W-:-:S02]  /*16630*/  WARPGROUP.DEPBAR.LE gsb0, 0x0 ;  /* 0x00008000000079c5 */ /* 0x000fc40000010000 */
[----:B------:R-:W-:-:S07]  /*16640*/  WARPGROUP.ARRIVE ;  /* 0x00000000000079c5 */ /* 0x000fce0000000000 */
[----:B------:R-:W-:Y:S01]  /*16650*/  HGMMA.64x96x16.F32.BF16 R88, gdesc[UR4], R88, gsb0 ;  /* 0x01600000045879f0 */ /* 0x000fe20008001858 */
[----:B----4-:R-:W-:Y:S02]  /*16660*/  R2UR UR4, R210 ;  /* 0x00000000d20472ca */ /* 0x010fe400000e0000 */
[----:B------:R-:W-:Y:S02]  /*16670*/  R2UR UR5, R211 ;  /* 0x00000000d30572ca */ /* 0x000fe400000e0000 */
[----:B------:R-:W3:Y:S01]  /*16680*/  LDL.64 R210, [R1] ;  /* 0x0000000001d27983 */ /* 0x000ee20000100a00 */
        /* <DEDUP_REMOVED lines=11> */
[----:B------:R-:W-:Y:S01]  /*16740*/  VIADD R12, R10, 0x300 ;  /* 0x000003000a0c7836 */ /* 0x000fe20000000000 */
[----:B------:R0:W5:Y:S01]  /*16750*/  LDL.LU.64 R4, [R1+0x40] ;  /* 0x0000400001047983 */ /* 0x0001620000300a00 */
[----:B------:R-:W-:Y:S01]  /*16760*/  IMAD.MOV.U32 R13, RZ, RZ, 0x40000040 ;  /* 0x40000040ff0d7424 */ /* 0x000fe200078e00ff */
[----:B------:R-:W-:-:S02]  /*16770*/  WARPGROUP.DEPBAR.LE gsb0, 0x0 ;  /* 0x00008000000079c5 */ /* 0x000fc40000010000 */
[----:B------:R-:W-:-:S07]  /*16780*/  WARPGROUP.ARRIVE ;  /* 0x00000000000079c5 */ /* 0x000fce0000000000 */
[----:B------:R-:W-:Y:S01]  /*16790*/  HGMMA.64x96x16.F32.BF16 R88, gdesc[UR4], R88, gsb0 ;  /* 0x01600000045879f0 */ /* 0x000fe20008001858 */
[----:B------:R-:W-:Y:S02]  /*167a0*/  R2UR UR6, R12 ;  /* 0x000000000c0672ca */ /* 0x000fe400000e0000 */
[----:B------:R-:W-:Y:S02]  /*167b0*/  R2UR UR7, R13 ;  /* 0x000000000d0772ca */ /* 0x000fe400000e0000 */
[----:B--2---:R-:W-:Y:S02]  /*167c0*/  R2UR UR4, R226 ;  /* 0x00000000e20472ca */ /* 0x004fe400000e0000 */
        /* <DEDUP_REMOVED lines=132> */
[----:B0-----:R-:W-:Y:S05]  /*17010*/  @!P0 BRA `(.L_x_1783) ;  /* 0x0000000000048947 */ /* 0x001fea0003800000 */
[----:B------:R-:W-:Y:S01]  /*17020*/  BPT.TRAP 0x1 ;  /* 0x000000040000795c */ /* 0x000fe20000300000 */
.L_x_1783:
[----:B------:R-:W-:Y:S01]  /*17030*/  SHF.L.U32 R2, R163, 0x1f, RZ ;  /* 0x0000001fa3027819 */ /* 0x000fe200000006ff */
[----:B------:R-:W-:-:S04]  /*17040*/  IMAD R12, R160, 0x8, R18 ;  /* 0x00000008a00c7824 */ /* 0x000fc800078e0212 */
[----:B------:R0:W1:Y:S01]  /*17050*/  SYNCS.PHASECHK.TRANS64.TRYWAIT P1, [R12+URZ+0x2a850], R2 ;  /* 0x02a850020c0075a7 */ /* 0x000062000802017f */
[----:B------:R-:W-:Y:S05]  /*17060*/  @!P0 BRA `(.L_x_1784) ;  /* 0x0000000000048947 */ /* 0x000fea0003800000 */
[----:B------:R-:W-:Y:S01]  /*17070*/  BPT.TRAP 0x1 ;  /* 0x000000040000795c */ /* 0x000fe20000300000 */
.L_x_1784:
        /* <DEDUP_REMOVED lines=9> */
.L_x_1786:
[----:B------:R-:W-:Y:S05]  /*17110*/  BSYNC B2 ;  /* 0x0000000000027941 */ /* 0x000fea0003800000 */
.L_x_1785:
[----:B------:R-:W-:Y:S01]  /*17120*/  IMAD.MOV.U32 R10, RZ, RZ, R0 ;  /* 0x000000ffff0a7224 */ /* 0x000fe200078e0000 */
[----:B------:R-:W-:Y:S01]  /*17130*/  WARPGROUP.ARRIVE ;  /* 0x00000000000079c5 */ /* 0x000fe20000000000 */
[----:B------:R-:W-:-:S03]  /*17140*/  IMAD.MOV.U32 R11, RZ, RZ, 0x40000040 ;  /* 0x40000040ff0b7424 */ /* 0x000fc600078e00ff */
        /* <DEDUP_REMOVED lines=41> */
.L_x_1788:
        /* <DEDUP_REMOVED lines=10> */
[----:B------:R-:W-:-:S02]  /*17480*/  IMAD.IADD R10, R191, 0x1, R187 ;  /* 0x00000001bf0a7824 */ /* 0x000fc400078e02bb */
[----:B------:R-:W-:Y:S01]  /*17490*/  FMUL.FTZ R112, R113, UR43 ;  /* 0x0000002b71707c20 */ /* 0x000fe20008410000 */
[----:B------:R-:W-:Y:S01]  /*174a0*/  FMUL.FTZ R113, R118, UR43 ;  /* 0x0000002b76717c20 */ /* 0x000fe20008410000 */
[----:B------:R-:W2:Y:S01]  /*174b0*/  @P2 LDC R11, c[0x0][0x44c] ;  /* 0x00011300ff0b2b82 */ /* 0x000ea20000000800 */
[----:B------:R-:W-:Y:S01]  /*174c0*/  FMUL.FTZ R118, R123, UR43 ;  /* 0x0000002b7b767c20 */ /* 0x000fe20008410000 */
[----:B------:R-:W-:Y:S01]  /*174d0*/  FMUL.FTZ R123, R124, UR43 ;  /* 0x0000002b7c7b7c20 */ /* 0x000fe20008410000 */
[----:B01----:R-:W-:Y:S01]  /*174e0*/  FMUL.FTZ R2, R91, UR43 ;  /* 0x0000002b5b027c20 */ /* 0x003fe20008410000 */
        /* <DEDUP_REMOVED lines=9> */
[----:B------:R-:W-:-:S02]  /*17580*/  IMAD.MOV.U32 R132, RZ, RZ, R10 ;  /* 0x000000ffff847224 */ /* 0x000fc400078e000a */
        /* <DEDUP_REMOVED lines=25> */
[----:B------:R-:W-:Y:S01]  /*17720*/  FMUL.FTZ R121, R126, UR43 ;  /* 0x0000002b7e797c20 */ /* 0x000fe20008410000 */
[----:B------:R-:W-:Y:S01]  /*17730*/  FMUL.FTZ R128, R129, UR43 ;  /* 0x0000002b81807c20 */ /* 0x000fe20008410000 */
[----:B------:R-:W-:-:S02]  /*17740*/  VIADD R11, R20, 0x2a840 ;  /* 0x0002a840140b7836 */ /* 0x000fc40000000000 */
[----:B------:R-:W-:Y:S01]  /*17750*/  FMUL.FTZ R126, R130, UR43 ;  /* 0x0000002b827e7c20 */ /* 0x000fe20008410000 */
[----:B------:R-:W-:Y:S02]  /*17760*/  VIADD R137, R133, 0x1 ;  /* 0x0000000185897836 */ /* 0x000fe40000000000 */
[----:B------:R-:W-:Y:S01]  /*17770*/  FMUL.FTZ R20, R134, UR43 ;  /* 0x0000002b86147c20 */ /* 0x000fe20008410000 */
[----:B------:R-:W-:Y:S01]  /*17780*/  FMUL.FTZ R129, R135, UR43 ;  /* 0x0000002b87817c20 */ /* 0x000fe20008410000 */
[----:B------:R-:W-:Y:S01]  /*17790*/  LOP3.LUT P1, RZ, R22, 0x80000, RZ, 0xc0, !PT ;  /* 0x0008000016ff7812 */ /* 0x000fe2000782c0ff */
[----:B------:R-:W-:Y:S01]  /*177a0*/  IMAD R137, R190, -0x2, R137 ;  /* 0xfffffffebe897824 */ /* 0x000fe200078e0289 */
[----:B------:R-:W1:Y:S01]  /*177b0*/  MUFU.TANH R13, R13 ;  /* 0x0000000d000d7308 */ /* 0x000e620000002400 */
[----:B------:R-:W-:Y:S02]  /*177c0*/  PRMT R11, R172, 0x654, R11 ;  /* 0x00000654ac0b7816 */ /* 0x000fe4000000000b */
[----:B------:R-:W-:Y:S01]  /*177d0*/  VIADD R130, R137, 0xffffffff ;  /* 0xffffffff89827836 */ /* 0x000fe20000000000 */
[----:B------:R-:W-:Y:S01]  /*177e0*/  IADD3 R138, -R166, R137, R167 ;  /* 0x00000089a68a7210 */ /* 0x000fe20007ffe1a7 */
[----:B------:R2:W-:Y:S03]  /*177f0*/  SYNCS.ARRIVE.TRANS64.RED.A1T0 RZ, [R11+URZ], RZ ;  /* 0x000000ff0bff79a7 */ /* 0x0005e6000810043f */
[----:B------:R-:W3:Y:S01]  /*17800*/  MUFU.TANH R88, R88 ;  /* 0x0000005800587308 */ /* 0x000ee20000002400 */
[----:B------:R-:W-:-:S02]  /*17810*/  VIADD R139, R138, UR58 ;  /* 0x0000003a8a8b7c36 */ /* 0x000fc40008000000 */
[----:B------:R-:W-:Y:S02]  /*17820*/  VIADD R138, R138, UR38 ;  /* 0x000000268a8a7c36 */ /* 0x000fe40008000000 */
[--C-:B0-----:R-:W-:Y:S02]  /*17830*/  IMAD.IADD R137, R139, 0x1, R10.reuse ;  /* 0x000000018b897824 */ /* 0x101fe400078e020a */
[----:B------:R-:W-:Y:S01]  /*17840*/  IMAD.IADD R134, R138, 0x1, R10 ;  /* 0x000000018a867824 */ /* 0x000fe200078e020a */
        /* <DEDUP_REMOVED lines=46> */
[----:B-1234-:R-:W-:Y:S05]  /*17b30*/  @!P1 BRA `(.L_x_1789) ;  /* 0x0000000000549947 */ /* 0x01efea0003800000 */
        /* <DEDUP_REMOVED lines=12> */
.L_x_1791:
[----:B------:R-:W-:-:S05]  /*17c00*/  IMAD.U32 R140, RZ, RZ, UR47 ;  /* 0x0000002fff8c7e24 */ /* 0x000fca000f8e00ff */
[----:B------:R-:W-:-:S13]  /*17c10*/  ISETP.NE.AND P1, PT, R140, 0x1, PT ;  /* 0x000000018c00780c */ /* 0x000fda0003f25270 */
[----:B------:R-:W1:Y:S02]  /*17c20*/  @P1 LDC.64 R10, c[0x0][0x9e8] ;  /* 0x00027a00ff0a1b82 */ /* 0x000e640000000a00 */
[----:B-1----:R-:W-:-:S05]  /*17c30*/  @P1 IMAD.HI.U32 R10, R135, R10, RZ ;  /* 0x0000000a870a1227 */ /* 0x002fca00078e00ff */
[----:B------:R-:W-:-:S07]  /*17c40*/  @P1 SHF.R.U32.HI R135, RZ, R11, R10 ;  /* 0x0000000bff871219 */ /* 0x000fce000001160a */
.L_x_1792:
[----:B------:R-:W-:Y:S05]  /*17c50*/  BSYNC B2 ;  /* 0x0000000000027941 */ /* 0x000fea0003800000 */
.L_x_1790:
[----:B------:R-:W-:-:S05]  /*17c60*/  IMAD R135, R135, R140, R130 ;  /* 0x0000008c87877224 */ /* 0x000fca00078e0282 */
[----:B------:R-:W-:Y:S02]  /*17c70*/  VIADDMNMX R137, R135, R140, R137, PT ;  /* 0x0000008c87897246 */ /* 0x000fe40003800189 */
[----:B------:R-:W-:-:S07]  /*17c80*/  VIMNMX R134, R134, R135, !PT ;  /* 0x0000008786867248 */ /* 0x000fce0007fe0100 */
.L_x_1789:
[C---:B------:R-:W-:Y:S01]  /*17c90*/  ISETP.GE.AND P1, PT, R133.reuse, 0x2, PT ;  /* 0x000000028500780c */ /* 0x040fe20003f26270 */
[----:B------:R-:W1:Y:S01]  /*17ca0*/  SHFL.IDX PT, R132, R132, 0x1, 0x1c1f ;  /* 0x003c1f0084847f89 */ /* 0x000e6200000e0000 */
[C---:B------:R-:W-:Y:S02]  /*17cb0*/  ISETP.GE.AND P2, PT, R133.reuse, 0x9, PT ;  /* 0x000000098500780c */ /* 0x040fe40003f46270 */
[C---:B------:R-:W-:Y:S02]  /*17cc0*/  ISETP.GT.AND P4, PT, R134.reuse, 0x1, !P1 ;  /* 0x000000018600780c */ /* 0x040fe40004f84270 */
[----:B------:R-:W-:Y:S02]  /*17cd0*/  ISETP.GE.AND P5, PT, R133, 0xa, PT ;  /* 0x0000000a8500780c */ /* 0x000fe40003fa6270 */
[----:B------:R-:W-:Y:S02]  /*17ce0*/  ISETP.GT.AND P3, PT, R134, 0x8, !P2 ;  /* 0x000000088600780c */ /* 0x000fe40005764270 */
[----:B------:R-:W-:-:S02]  /*17cf0*/  ISETP.LT.OR P4, PT, R137, 0x2, P4 ;  /* 0x000000028900780c */ /* 0x000fc40002781670 */
[----:B------:R-:W-:Y:S02]  /*17d00*/  ISETP.LT.OR P3, PT, R137, 0x9, P3 ;  /* 0x000000098900780c */ /* 0x000fe40001f61670 */
[----:B------:R-:W-:Y:S02]  /*17d10*/  FSEL R135, R88, -INF , !P4 ;  /* 0xff80000058877808 */ /* 0x000fe40006000000 */
[----:B------:R-:W-:Y:S02]  /*17d20*/  ISETP.GE.AND P4, PT, R133, 0x11, PT ;  /* 0x000000118500780c */ /* 0x000fe40003f86270 */
[----:B------:R-:W-:Y:S02]  /*17d30*/  LOP3.LUT R22, R22, 0xfffffffb, RZ, 0xc0, !PT ;  /* 0xfffffffb16167812 */ /* 0x000fe400078ec0ff */
[----:B0-----:R-:W-:Y:S02]  /*17d40*/  FSEL R91, R91, -INF , !P3 ;  /* 0xff8000005b5b7808 */ /* 0x001fe40005800000 */
[----:B------:R-:W-:-:S02]  /*17d50*/  ISETP.GT.AND P3, PT, R134, 0x9, !P5 ;  /* 0x000000098600780c */ /* 0x000fc40006f64270 */
[----:B------:R-:W-:Y:S01]  /*17d60*/  @P5 LOP3.LUT R22, R22, 0x4, RZ, 0xfc, !PT ;  /* 0x0000000416165812 */ /* 0x000fe200078efcff */
[--C-:B-1----:R-:W-:Y:S01]  /*17d70*/  IMAD.IADD R139, R139, 0x1, R132.reuse ;  /* 0x000000018b8b7824 */ /* 0x102fe200078e0284 */
[----:B------:R-:W-:Y:S01]  /*17d80*/  ISETP.LT.OR P3, PT, R137, 0xa, P3 ;  /* 0x0000000a8900780c */ /* 0x000fe20001f61670 */
[----:B------:R-:W-:Y:S01]  /*17d90*/  IMAD.IADD R138, R138, 0x1, R132 ;  /* 0x000000018a8a7824 */ /* 0x000fe200078e0284 */
[----:B------:R-:W-:Y:S02]  /*17da0*/  LOP3.LUT R22, R22, 0xfffffff7, RZ, 0xc0, !PT ;  /* 0xfffffff716167812 */ /* 0x000fe400078ec0ff */
[----:B------:R-:W-:Y:S02]  /*17db0*/  FSEL R141, R92, -INF , !P3 ;  /* 0xff8000005c8d7808 */ /* 0x000fe40005800000 */
[----:B------:R-:W-:Y:S02]  /*17dc0*/  @P4 LOP3.LUT R22, R22, 0x8, RZ, 0xfc, !PT ;  /* 0x0000000816164812 */ /* 0x000fe400078efcff */
[----:B------:R-:W-:-:S02]  /*17dd0*/  ISETP.GT.AND P3, PT, R134, 0x10, !P4 ;  /* 0x000000108600780c */ /* 0x000fc40006764270 */
[----:B------:R-:W-:Y:S02]  /*17de0*/  ISETP.GE.AND P4, PT, R133, 0x12, PT ;  /* 0x000000128500780c */ /* 0x000fe40003f86270 */
[----:B------:R-:W-:Y:S02]  /*17df0*/  ISETP.LT.OR P3, PT, R137, 0x11, P3 ;  /* 0x000000118900780c */ /* 0x000fe40001f61670 */
[----:B------:R-:W-:Y:S02]  /*17e00*/  LOP3.LUT R22, R22, 0xffffffef, RZ, 0xc0, !PT ;  /* 0xffffffef16167812 */ /* 0x000fe400078ec0ff */
[----:B------:R-:W-:Y:S02]  /*17e10*/  FSEL R95, R95, -INF , !P3 ;  /* 0xff8000005f5f7808 */ /* 0x000fe40005800000 */
[----:B------:R-:W-:-:S04]  /*17e20*/  ISETP.GT.AND P3, PT, R134, 0x11, !P4 ;  /* 0x000000118600780c */ /* 0x000fc80006764270 */
[----:B------:R-:W-:Y:S02]  /*17e30*/  ISETP.LT.OR P3, PT, R137, 0x12, P3 ;  /* 0x000000128900780c */ /* 0x000fe40001f61670 */
[----:B------:R-:W-:Y:S02]  /*17e40*/  @P4 LOP3.LUT R22, R22, 0x10, RZ, 0xfc, !PT ;  /* 0x0000001016164812 */ /* 0x000fe400078efcff */
[----:B------:R-:W-:Y:S02]  /*17e50*/  ISETP.GE.AND P4, PT, R133, 0x19, PT ;  /* 0x000000198500780c */ /* 0x000fe40003f86270 */
[----:B------:R-:W-:Y:S02]  /*17e60*/  LOP3.LUT R22, R22, 0xfffbffff, RZ, 0xc0, !PT ;  /* 0xfffbffff16167812 */ /* 0x000fe400078ec0ff */
[----:B------:R-:W-:Y:S02]  /*17e70*/  FSEL R143, R96, -INF , !P3 ;  /* 0xff800000608f7808 */ /* 0x000fe40005800000 */
[----:B------:R-:W-:-:S04]  /*17e80*/  ISETP.GT.AND P3, PT, R134, 0x18, !P4 ;  /* 0x000000188600780c */ /* 0x000fc80006764270 */
[----:B------:R-:W-:-:S03]  /*17e90*/  ISETP.LT.OR P3, PT, R137, 0x19, P3 ;  /* 0x000000198900780c */ /* 0x000fc60001f61670 */
        /* <DEDUP_REMOVED lines=68> */
[----:B------:R-:W-:Y:S02]  /*182e0*/  FSEL R155, R120, -INF , !P3 ;  /* 0xff800000789b7808 */ /* 0x000fe40005800000 */
[----:B------:R-:W-:Y:S02]  /*182f0*/  LOP3.LUT R22, R22, 0xffffffbf, RZ, 0xc0, !PT ;  /* 0xffffffbf16167812 */ /* 0x000fe400078ec0ff */
[----:B------:R-:W-:-:S04]  /*18300*/  ISETP.GT.AND P3, PT, R134, 0x48, !P4 ;  /* 0x000000488600780c */ /* 0x000fc80006764270 */
[----:B------:R-:W-:-:S03]  /*18310*/  ISETP.LT.OR P3, PT, R137, 0x49, P3 ;  /* 0x000000498900780c */ /* 0x000fc60001f61670 */
[----:B------:R-:W-:Y:S02]  /*18320*/  @P4 LOP3.LUT R22, R22, 0x40, RZ, 0xfc, !PT ;  /* 0x0000004016164812 */ /* 0x000fe400078efcff */
[----:B------:R-:W-:Y:S02]  /*18330*/  ISETP.GE.AND P4, PT, R133, 0x4a, PT ;  /* 0x0000004a8500780c */ /* 0x000fe40003f86270 */
[----:B------:R-:W-:Y:S02]  /*18340*/  FSEL R123, R123, -INF , !P3 ;  /* 0xff8000007b7b7808 */ /* 0x000fe40005800000 */
[----:B------:R-:W-:Y:S02]  /*18350*/  ISETP.GT.AND P3, PT, R134, 0x49, !P4 ;  /* 0x000000498600780c */ /* 0x000fe40006764270 */
[----:B------:R-:W-:Y:S02]  /*18360*/  LOP3.LUT R22, R22, 0xffffffdf, RZ, 0xc0, !PT ;  /* 0xffffffdf16167812 */ /* 0x000fe400078ec0ff */
[----:B------:R-:W-:-:S04]  /*18370*/  ISETP.LT.OR P3, PT, R137, 0x4a, P3 ;  /* 0x0000004a8900780c */ /* 0x000fc80001f61670 */
[----:B------:R-:W-:Y:S02]  /*18380*/  FSEL R157, R124, -INF , !P3 ;  /* 0xff8000007c9d7808 */ /* 0x000fe40005800000 */
[----:B------:R-:W-:Y:S02]  /*18390*/  ISETP.GE.AND P3, PT, R133, 0x51, PT ;  /* 0x000000518500780c */ /* 0x000fe40003f66270 */
[----:B------:R-:W-:Y:S02]  /*183a0*/  @P4 LOP3.LUT R22, R22, 0x20, RZ, 0xfc, !PT ;  /* 0x0000002016164812 */ /* 0x000fe400078efcff */
[----:B------:R-:W-:Y:S02]  /*183b0*/  ISETP.GT.AND P4, PT, R134, 0x50, !P3 ;  /* 0x000000508600780c */ /* 0x000fe40005f84270 */
[----:B------:R-:W-:Y:S02]  /*183c0*/  LOP3.LUT R22, R22, 0xfffffffd, RZ, 0xc0, !PT ;  /* 0xfffffffd16167812 */ /* 0x000fe400078ec0ff */
        /* <DEDUP_REMOVED lines=10> */
[----:B------:R-:W-:-:S13]  /*18470*/  ISETP.GE.AND P6, PT, R133, 0x1, PT ;  /* 0x000000018500780c */ /* 0x000fda0003fc6270 */
[----:B------:R-:W-:Y:S02]  /*18480*/  @P6 LOP3.LUT R22, R22, 0x2, RZ, 0xfc, !PT ;  /* 0x0000000216166812 */ /* 0x000fe400078efcff */
[----:B------:R-:W-:Y:S02]  /*18490*/  ISETP.GT.AND P6, PT, R134, RZ, !P6 ;  /* 0x000000ff8600720c */ /* 0x000fe400077c4270 */
[----:B------:R-:W-:Y:S02]  /*184a0*/  LOP3.LUT R22, R22, 0xfffffffe, RZ, 0xc0, !PT ;  /* 0xfffffffe16167812 */ /* 0x000fe400078ec0ff */
[----:B------:R-:W-:-:S04]  /*184b0*/  ISETP.LT.OR P6, PT, R137, 0x1, P6 ;  /* 0x000000018900780c */ /* 0x000fc800037c1670 */
[----:B------:R-:W-:Y:S02]  /*184c0*/  FSEL R13, R13, -INF , !P6 ;  /* 0xff8000000d0d7808 */ /* 0x000fe40007000000 */
[----:B------:R-:W-:-:S13]  /*184d0*/  ISETP.GE.AND P6, PT, R133, 0x5a, PT ;  /* 0x0000005a8500780c */ /* 0x000fda0003fc6270 */
[----:B------:R-:W-:Y:S02]  /*184e0*/  @P6 LOP3.LUT R22, R22, 0x1, RZ, 0xfc, !PT ;  /* 0x0000000116166812 */ /* 0x000fe400078efcff */
        /* <DEDUP_REMOVED lines=17> */
.L_x_1795:
[----:B------:R-:W-:-:S05]  /*18600*/  IMAD.U32 R88, RZ, RZ, UR47 ;  /* 0x0000002fff587e24 */ /* 0x000fca000f8e00ff */
[----:B------:R-:W-:-:S13]  /*18610*/  ISETP.NE.AND P6, PT, R88, 0x1, PT ;  /* 0x000000015800780c */ /* 0x000fda0003fc5270 */
[----:B------:R-:W0:Y:S02]  /*18620*/  @P6 LDC.64 R10, c[0x0][0x9e8] ;  /* 0x00027a00ff0a6b82 */ /* 0x000e240000000a00 */
[----:B0-----:R-:W-:-:S05]  /*18630*/  @P6 IMAD.HI.U32 R10, R137, R10, RZ ;  /* 0x0000000a890a6227 */ /* 0x001fca00078e00ff */
[----:B------:R-:W-:-:S07]  /*18640*/  @P6 SHF.R.U32.HI R137, RZ, R11, R10 ;  /* 0x0000000bff896219 */ /* 0x000fce000001160a */
.L_x_1796:
[----:B------:R-:W-:Y:S05]  /*18650*/  BSYNC B2 ;  /* 0x0000000000027941 */ /* 0x000fea0003800000 */
.L_x_1794:
[----:B------:R-:W-:-:S05]  /*18660*/  IMAD R130, R137, R88, R130 ;  /* 0x0000005889827224 */ /* 0x000fca00078e0282 */
[----:B------:R-:W-:Y:S02]  /*18670*/  VIADDMNMX R139, R130, R88, R139, PT ;  /* 0x00000058828b7246 */ /* 0x000fe4000380018b */
[----:B------:R-:W-:-:S07]  /*18680*/  VIMNMX R138, R138, R130, !PT ;  /* 0x000000828a8a7248 */ /* 0x000fce0007fe0100 */
.L_x_1793:
[C---:B------:R-:W-:Y:S01]  /*18690*/  ISETP.GT.AND P1, PT, R138.reuse, 0x1, !P1 ;  /* 0x000000018a00780c */ /* 0x040fe20004f24270 */
[----:B------:R-:W-:Y:S01]  /*186a0*/  IMAD.U32 R10, RZ, RZ, UR54 ;  /* 0x00000036ff0a7e24 */ /* 0x000fe2000f8e00ff */
[----:B------:R-:W-:Y:S02]  /*186b0*/  ISETP.GT.AND P2, PT, R138, 0x8, !P2 ;  /* 0x000000088a00780c */ /* 0x000fe40005744270 */
[C---:B------:R-:W-:Y:S02]  /*186c0*/  ISETP.LT.OR P1, PT, R139.reuse, 0x2, P1 ;  /* 0x000000028b00780c */ /* 0x040fe40000f21670 */
[----:B------:R-:W-:Y:S02]  /*186d0*/  ISETP.LT.OR P2, PT, R139, 0x9, P2 ;  /* 0x000000098b00780c */ /* 0x000fe40001741670 */
[----:B------:R-:W-:Y:S02]  /*186e0*/  FSEL R137, R2, -INF , !P1 ;  /* 0xff80000002897808 */ /* 0x000fe40004800000 */
[----:B------:R-:W-:-:S02]  /*186f0*/  LOP3.LUT P1, RZ, R22, 0x4, RZ, 0xc0, !PT ;  /* 0x0000000416ff7812 */ /* 0x000fc4000782c0ff */
[----:B------:R-:W-:Y:S02]  /*18700*/  FSEL R89, R89, -INF , !P2 ;  /* 0xff80000059597808 */ /* 0x000fe40005000000 */
[----:B------:R-:W-:Y:S02]  /*18710*/  ISETP.GT.AND P1, PT, R138, 0x9, !P1 ;  /* 0x000000098a00780c */ /* 0x000fe40004f24270 */
[C---:B------:R-:W-:Y:S02]  /*18720*/  LOP3.LUT P2, RZ, R22.reuse, 0x20000, RZ, 0xc0, !PT ;  /* 0x0002000016ff7812 */ /* 0x040fe4000784c0ff */
[----:B------:R-:W-:Y:S02]  /*18730*/  ISETP.LT.OR P1, PT, R139, 0xa, P1 ;  /* 0x0000000a8b00780c */ /* 0x000fe40000f21670 */
[----:B------:R-:W-:Y:S02]  /*18740*/  LOP3.LUT P6, RZ, R22, 0x10000, RZ, 0xc0, !PT ;  /* 0x0001000016ff7812 */ /* 0x000fe400078cc0ff */
[----:B------:R-:W-:-:S02]  /*18750*/  FSEL R163, R90, -INF , !P1 ;  /* 0xff8000005aa37808 */ /* 0x000fc40004800000 */
[----:B------:R-:W-:Y:S02]  /*18760*/  LOP3.LUT P1, RZ, R22, 0x8, RZ, 0xc0, !PT ;  /* 0x0000000816ff7812 */ /* 0x000fe4000782c0ff */
[----:B------:R-:W-:Y:S02]  /*18770*/  FMNMX.FTZ R2, R13, R3, !PT ;  /* 0x000000030d027209 */ /* 0x000fe40007810000 */
[----:B------:R-:W-:Y:S02]  /*18780*/  ISETP.GT.AND P1, PT, R138, 0x10, !P1 ;  /* 0x000000108a00780c */ /* 0x000fe40004f24270 */
[----:B------:R-:W-:Y:S02]  /*18790*/  FMNMX.FTZ R2, R135, R2, !PT ;  /* 0x0000000287027209 */ /* 0x000fe40007810000 */
[----:B------:R-:W-:Y:S02]  /*187a0*/  ISETP.LT.OR P1, PT, R139, 0x11, P1 ;  /* 0x000000118b00780c */ /* 0x000fe40000f21670 */
[----:B------:R-:W-:-:S02]  /*187b0*/  FMNMX.FTZ R2, R91, R2, !PT ;  /* 0x000000025b027209 */ /* 0x000fc40007810000 */
[----:B------:R-:W-:Y:S02]  /*187c0*/  FSEL R93, R93, -INF , !P1 ;  /* 0xff8000005d5d7808 */ /* 0x000fe40004800000 */
[----:B------:R-:W-:Y:S02]  /*187d0*/  LOP3.LUT P1, RZ, R22, 0x10, RZ, 0xc0, !PT ;  /* 0x0000001016ff7812 */ /* 0x000fe4000782c0ff */
[----:B------:R-:W-:Y:S02]  /*187e0*/  FMNMX.FTZ R2, R141, R2, !PT ;  /* 0x000000028d027209 */ /* 0x000fe40007810000 */
[----:B------:R-:W-:Y:S02]  /*187f0*/  ISETP.GT.AND P1, PT, R138, 0x11, !P1 ;  /* 0x000000118a00780c */ /* 0x000fe40004f24270 */
[----:B------:R-:W-:Y:S02]  /*18800*/  FMNMX.FTZ R2, R95, R2, !PT ;  /* 0x000000025f027209 */ /* 0x000fe40007810000 */
[----:B------:R-:W-:-:S02]  /*18810*/  ISETP.LT.OR P1, PT, R139, 0x12, P1 ;  /* 0x000000128b00780c */ /* 0x000fc40000f21670 */
[----:B------:R-:W-:Y:S02]  /*18820*/  FMNMX.FTZ R2, R143, R2, !PT ;  /* 0x000000028f027209 */ /* 0x000fe40007810000 */
[----:B------:R-:W-:Y:S02]  /*18830*/  FSEL R201, R94, -INF , !P1 ;  /* 0xff8000005ec97808 */ /* 0x000fe40004800000 */
[----:B------:R-:W-:Y:S02]  /*18840*/  LOP3.LUT P1, RZ, R22, 0x40000, RZ, 0xc0, !PT ;  /* 0x0004000016ff7812 */ /* 0x000fe4000782c0ff */
        /* <DEDUP_REMOVED lines=30> */
[----:B------:R-:W-:Y:S02]  /*18a30*/  LOP3.LUT P1, RZ, R22, 0x2000, RZ, 0xc0, !PT ;  /* 0x0000200016ff7812 */ /* 0x000fe4000782c0ff */
[----:B------:R-:W-:Y:S02]  /*18a40*/  FMNMX.FTZ R2, R157, R2, !PT ;  /* 0x000000029d027209 */ /* 0x000fe40007810000 */
[----:B------:R-:W-:-:S02]  /*18a50*/  ISETP.GT.AND P1, PT, R138, 0x29, !P1 ;  /* 0x000000298a00780c */ /* 0x000fc40004f24270 */
[----:B------:R-:W-:Y:S02]  /*18a60*/  FMNMX.FTZ R2, R127, R2, !PT ;  /* 0x000000027f027209 */ /* 0x000fe40007810000 */
[----:B------:R-:W-:Y:S02]  /*18a70*/  ISETP.LT.OR P1, PT, R139, 0x2a, P1 ;  /* 0x0000002a8b00780c */ /* 0x000fe40000f21670 */
[----:B------:R-:W-:Y:S02]  /*18a80*/  FMNMX.FTZ R2, R159, R2, !PT ;  /* 0x000000029f027209 */ /* 0x000fe40007810000 */
[----:B------:R-:W-:Y:S02]  /*18a90*/  FSEL R105, R106, -INF , !P1 ;  /* 0xff8000006a697808 */ /* 0x000fe40004800000 */
[C---:B------:R-:W-:Y:S02]  /*18aa0*/  LOP3.LUT P1, RZ, R22.reuse, 0x1000, RZ, 0xc0, !PT ;  /* 0x0000100016ff7812 */ /* 0x040fe4000782c0ff */
[----:B------:R-:W-:-:S02]  /*18ab0*/  LOP3.LUT P2, RZ, R22, 0x40, RZ, 0xc0, !PT ;  /* 0x0000004016ff7812 */ /* 0x000fc4000784c0ff */
[----:B------:R-:W-:Y:S02]  /*18ac0*/  ISETP.GT.AND P1, PT, R138, 0x30, !P1 ;  /* 0x000000308a00780c */ /* 0x000fe40004f24270 */
[----:B------:R-:W-:Y:S02]  /*18ad0*/  FMNMX.FTZ R2, R131, R2, !PT ;  /* 0x0000000283027209 */ /* 0x000fe40007810000 */
[----:B------:R-:W-:Y:S02]  /*18ae0*/  ISETP.LT.OR P1, PT, R139, 0x31, P1 ;  /* 0x000000318b00780c */ /* 0x000fe40000f21670 */
[----:B------:R-:W-:Y:S02]  /*18af0*/  FMNMX.FTZ R88, R133, R2, !PT ;  /* 0x0000000285587209 */ /* 0x000fe40007810000 */
[----:B------:R-:W-:Y:S02]  /*18b00*/  FSEL R109, R109, -INF , !P1 ;  /* 0xff8000006d6d7808 */ /* 0x000fe40004800000 */
[C---:B------:R-:W-:Y:S01]  /*18b10*/  LOP3.LUT P1, RZ, R22.reuse, 0x800, RZ, 0xc0, !PT ;  /* 0x0000080016ff7812 */ /* 0x040fe2000782c0ff */
[----:B------:R-:W0:Y:S01]  /*18b20*/  SHFL.BFLY PT, R11, R88, 0x2, 0x1f ;  /* 0x0c401f00580b7f89 */ /* 0x000e2200000e0000 */
[----:B------:R-:W-:-:S02]  /*18b30*/  LOP3.LUT P6, RZ, R22, 0x20, RZ, 0xc0, !PT ;  /* 0x0000002016ff7812 */ /* 0x000fc400078cc0ff */
[C---:B------:R-:W-:Y:S02]  /*18b40*/  ISETP.GT.AND P1, PT, R138.reuse, 0x31, !P1 ;  /* 0x000000318a00780c */ /* 0x040fe40004f24270 */
[----:B------:R-:W-:Y:S02]  /*18b50*/  ISETP.GT.AND P3, PT, R138, 0x50, !P3 ;  /* 0x000000508a00780c */ /* 0x000fe40005f64270 */
[C---:B------:R-:W-:Y:S02]  /*18b60*/  ISETP.LT.OR P1, PT, R139.reuse, 0x32, P1 ;  /* 0x000000328b00780c */ /* 0x040fe40000f21670 */
[----:B------:R-:W-:Y:S02]  /*18b70*/  ISETP.LT.OR P3, PT, R139, 0x51, P3 ;  /* 0x000000518b00780c */ /* 0x000fe40001f61670 */
[----:B------:R-:W-:Y:S02]  /*18b80*/  FSEL R110, R110, -INF , !P1 ;  /* 0xff8000006e6e7808 */ /* 0x000fe40004800000 */
[----:B------:R-:W-:-:S02]  /*18b90*/  LOP3.LUT P1, RZ, R22, 0x400, RZ, 0xc0, !PT ;  /* 0x0000040016ff7812 */ /* 0x000fc4000782c0ff */
[C---:B------:R-:W-:Y:S02]  /*18ba0*/  ISETP.GT.AND P4, PT, R138.reuse, 0x51, !P4 ;  /* 0x000000518a00780c */ /* 0x040fe40006784270 */
[----:B------:R-:W-:Y:S02]  /*18bb0*/  ISETP.GT.AND P1, PT, R138, 0x38, !P1 ;  /* 0x000000388a00780c */ /* 0x000fe40004f24270 */
[----:B------:R-:W-:Y:S02]  /*18bc0*/  FSEL R126, R126, -INF , !P3 ;  /* 0xff8000007e7e7808 */ /* 0x000fe40005800000 */
[----:B------:R-:W-:Y:S02]  /*18bd0*/  ISETP.LT.OR P1, PT, R139, 0x39, P1 ;  /* 0x000000398b00780c */ /* 0x000fe40000f21670 */
[----:B------:R-:W-:Y:S02]  /*18be0*/  ISETP.GT.AND P5, PT, R138, 0x58, !P5 ;  /* 0x000000588a00780c */ /* 0x000fe40006fa4270 */
[----:B------:R-:W-:-:S02]  /*18bf0*/  FSEL R113, R113, -INF , !P1 ;  /* 0xff80000071717808 */ /* 0x000fc40004800000 */
[----:B------:R-:W-:Y:S02]  /*18c00*/  LOP3.LUT P1, RZ, R22, 0x200, RZ, 0xc0, !PT ;  /* 0x0000020016ff7812 */ /* 0x000fe4000782c0ff */
[----:B0-----:R-:W-:Y:S02]  /*18c10*/  FMNMX.FTZ R90, R88, R11, !PT ;  /* 0x0000000b585a7209 */ /* 0x001fe40007810000 */
[----:B------:R-:W-:Y:S02]  /*18c20*/  ISETP.GT.AND P1, PT, R138, 0x39, !P1 ;  /* 0x000000398a00780c */ /* 0x000fe40004f24270 */
[C---:B------:R-:W-:Y:S01]  /*18c30*/  ISETP.LT.OR P4, PT, R139.reuse, 0x52, P4 ;  /* 0x000000528b00780c */ /* 0x040fe20002781670 */
[----:B------:R-:W0:Y:S01]  /*18c40*/  SHFL.BFLY PT, R11, R90, 0x1, 0x1f ;  /* 0x0c201f005a0b7f89 */ /* 0x000e2200000e0000 */
[C---:B------:R-:W-:Y:S02]  /*18c50*/  ISETP.LT.OR P1, PT, R139.reuse, 0x3a, P1 ;  /* 0x0000003a8b00780c */ /* 0x040fe40000f21670 */
[----:B------:R-:W-:-:S02]  /*18c60*/  ISETP.LT.OR P5, PT, R139, 0x59, P5 ;  /* 0x000000598b00780c */ /* 0x000fc40002fa1670 */
[----:B------:R-:W-:Y:S02]  /*18c70*/  FSEL R114, R114, -INF , !P1 ;  /* 0xff80000072727808 */ /* 0x000fe40004800000 */
[----:B------:R-:W-:-:S04]  /*18c80*/  LOP3.LUT P1, RZ, R22, 0x100, RZ, 0xc0, !PT ;  /* 0x0000010016ff7812 */ /* 0x000fc8000782c0ff */
[----:B------:R-:W-:-:S04]  /*18c90*/  ISETP.GT.AND P1, PT, R138, 0x40, !P1 ;  /* 0x000000408a00780c */ /* 0x000fc80004f24270 */
[----:B------:R-:W-:-:S04]  /*18ca0*/  ISETP.LT.OR P1, PT, R139, 0x41, P1 ;  /* 0x000000418b00780c */ /* 0x000fc80000f21670 */
[----:B------:R-:W-:Y:S02]  /*18cb0*/  FSEL R117, R117, -INF , !P1 ;  /* 0xff80000075757808 */ /* 0x000fe40004800000 */
[----:B------:R-:W-:Y:S02]  /*18cc0*/  LOP3.LUT P1, RZ, R22, 0x80, RZ, 0xc0, !PT ;  /* 0x0000008016ff7812 */ /* 0x000fe4000782c0ff */
[----:B0-----:R-:W-:Y:S02]  /*18cd0*/  FMNMX.FTZ R11, R90, R11, !PT ;  /* 0x0000000b5a0b7209 */ /* 0x001fe40007810000 */
[----:B------:R-:W-:-:S04]  /*18ce0*/  ISETP.GT.AND P1, PT, R138, 0x41, !P1 ;  /* 0x000000418a00780c */ /* 0x000fc80004f24270 */
[----:B------:R-:W-:-:S04]  /*18cf0*/  ISETP.LT.OR P1, PT, R139, 0x42, P1 ;  /* 0x000000428b00780c */ /* 0x000fc80000f21670 */
[----:B------:R-:W-:Y:S02]  /*18d00*/  FSEL R118, R118, -INF , !P1 ;  /* 0xff80000076767808 */ /* 0x000fe40004800000 */
[----:B------:R-:W-:-:S04]  /*18d10*/  ISETP.GT.AND P1, PT, R138, 0x48, !P2 ;  /* 0x000000488a00780c */ /* 0x000fc80005724270 */
[----:B------:R-:W-:-:S04]  /*18d20*/  ISETP.LT.OR P1, PT, R139, 0x49, P1 ;  /* 0x000000498b00780c */ /* 0x000fc80000f21670 */
[----:B------:R-:W-:Y:S02]  /*18d30*/  FSEL R121, R121, -INF , !P1 ;  /* 0xff80000079797808 */ /* 0x000fe40004800000 */
[----:B------:R-:W-:Y:S02]  /*18d40*/  ISETP.GT.AND P1, PT, R138, 0x49, !P6 ;  /* 0x000000498a00780c */ /* 0x000fe40007724270 */
[----:B------:R-:W-:Y:S02]  /*18d50*/  LOP3.LUT P6, RZ, R22, 0x2, RZ, 0xc0, !PT ;  /* 0x0000000216ff7812 */ /* 0x000fe400078cc0ff */
[----:B------:R-:W-:-:S04]  /*18d60*/  ISETP.LT.OR P1, PT, R139, 0x4a, P1 ;  /* 0x0000004a8b00780c */ /* 0x000fc80000f21670 */
[----:B------:R-:W-:Y:S02]  /*18d70*/  FSEL R122, R122, -INF , !P1 ;  /* 0xff8000007a7a7808 */ /* 0x000fe40004800000 */
[----:B------:R-:W-:Y:S02]  /*18d80*/  ISETP.GT.AND P1, PT, R138, RZ, !P6 ;  /* 0x000000ff8a00720c */ /* 0x000fe40007724270 */
[----:B------:R-:W-:Y:S02]  /*18d90*/  LOP3.LUT P6, RZ, R22, 0x1, RZ, 0xc0, !PT ;  /* 0x0000000116ff7812 */ /* 0x000fe400078cc0ff */
[----:B------:R-:W-:Y:S02]  /*18da0*/  ISETP.LT.OR P1, PT, R139, 0x1, P1 ;  /* 0x000000018b00780c */ /* 0x000fe40000f21670 */
[----:B------:R-:W-:Y:S02]  /*18db0*/  ISETP.GT.AND P2, PT, R138, 0x59, !P6 ;  /* 0x000000598a00780c */ /* 0x000fe40007744270 */
[----:B------:R-:W-:Y:S01]  /*18dc0*/  FSEL R2, R0, -INF , !P1 ;  /* 0xff80000000027808 */ /* 0x000fe20004800000 */
[C---:B------:R-:W-:Y:S01]  /*18dd0*/  FMUL.FTZ R0, R11.reuse, R10 ;  /* 0x0000000a0b007220 */ /* 0x040fe20000410000 */
[----:B------:R-:W-:-:S02]  /*18de0*/  FSETP.NEU.FTZ.AND P1, PT, R11, -INF , PT ;  /* 0xff8000000b00780b */ /* 0x000fc40003f3d000 */
[----:B-----5:R-:W-:Y:S02]  /*18df0*/  FMNMX.FTZ R88, R2, R4, !PT ;  /* 0x0000000402587209 */ /* 0x020fe40007810000 */
[----:B------:R-:W-:Y:S02]  /*18e00*/  FSEL R0, R0, RZ, P1 ;  /* 0x000000ff00007208 */ /* 0x000fe40000800000 */
[----:B------:R-:W-:Y:S02]  /*18e10*/  FMNMX.FTZ R88, R137, R88, !PT ;  /* 0x0000005889587209 */ /* 0x000fe40007810000 */
[----:B------:R-:W-:Y:S01]  /*18e20*/  ISETP.LT.OR P2, PT, R139, 0x5a, P2 ;  /* 0x0000005a8b00780c */ /* 0x000fe20001741670 */
[--C-:B------:R-:W-:Y:S01]  /*18e30*/  FFMA.FTZ R158, R91, R10, -R0.reuse ;  /* 0x0000000a5b9e7223 */ /* 0x100fe20000010800 */
[----:B------:R-:W-:Y:S01]  /*18e40*/  FMNMX.FTZ R88, R89, R88, !PT ;  /* 0x0000005859587209 */ /* 0x000fe20007810000 */
[-CC-:B------:R-:W-:Y:S01]  /*18e50*/  FFMA.FTZ R154, R99, R10.reuse, -R0.reuse ;  /* 0x0000000a639a7223 */ /* 0x180fe20000010800 */
[-CC-:B------:R-:W-:Y:S01]  /*18e60*/  FFMA.FTZ R156, R135, R10.reuse, -R0.reuse ;  /* 0x0000000a879c7223 */ /* 0x180fe20000010800 */
        /* <DEDUP_REMOVED lines=32> */
[----:B------:R-:W-:Y:S01]  /*19070*/  MUFU.EX2 R13, R13 ;  /* 0x0000000d000d7308 */ /* 0x000fe20000000800 */
[----:B------:R-:W-:-:S04]  /*19080*/  FMNMX.FTZ R88, R105, R88, !PT ;  /* 0x0000005869587209 */ /* 0x000fc80007810000 */
[----:B------:R-:W-:-:S03]  /*19090*/  FMNMX.FTZ R91, R109, R88, !PT ;  /* 0x000000586d5b7209 */ /* 0x000fc60007810000 */
        /* <DEDUP_REMOVED lines=16> */
[----:B------:R-:W-:-:S05]  /*191a0*/  FMNMX.FTZ R88, R145, R88, !PT ;  /* 0x0000005891587209 */ /* 0x000fca0007810000 */
[----:B------:R-:W0:Y:S02]  /*191b0*/  SHFL.BFLY PT, R99, R88, 0x2, 0x1f ;  /* 0x0c401f0058637f89 */ /* 0x000e2400000e0000 */
[----:B------:R-:W-:Y:S08]  /*191c0*/  MUFU.EX2 R129, R149 ;  /* 0x0000009500817308 */ /* 0x000ff00000000800 */
[----:B------:R-:W-:Y:S08]  /*191d0*/  MUFU.EX2 R95, R95 ;  /* 0x0000005f005f7308 */ /* 0x000ff00000000800 */
[----:B------:R-:W-:Y:S01]  /*191e0*/  MUFU.EX2 R148, R148 ;  /* 0x0000009400947308 */ /* 0x000fe20000000800 */
[----:B0-----:R-:W-:-:S02]  /*191f0*/  FMNMX.FTZ R99, R88, R99, !PT ;  /* 0x0000006358637209 */ /* 0x001fc40007810000 */
[----:B------:R-:W-:-:S05]  /*19200*/  FSEL R88, R11, RZ, P1 ;  /* 0x000000ff0b587208 */ /* 0x000fca0000800000 */
[----:B------:R-:W-:Y:S01]  /*19210*/  MUFU.EX2 R91, R147 ;  /* 0x00000093005b7308 */ /* 0x000fe20000000800 */
[----:B------:R-:W0:Y:S01]  /*19220*/  SHFL.BFLY PT, R20, R99, 0x1, 0x1f ;  /* 0x0c201f0063147f89 */ /* 0x000e2200000e0000 */
[----:B------:R-:W-:-:S04]  /*19230*/  FADD.FTZ R119, -R88, R3 ;  /* 0x0000000358777221 */ /* 0x000fc80000010100 */
[----:B------:R-:W-:Y:S02]  /*19240*/  FMUL.FTZ R119, R119, R10 ;  /* 0x0000000a77777220 */ /* 0x000fe40000410000 */
[----:B------:R-:W-:Y:S08]  /*19250*/  MUFU.EX2 R150, R150 ;  /* 0x0000009600967308 */ /* 0x000ff00000000800 */
[----:B------:R-:W1:Y:S08]  /*19260*/  MUFU.EX2 R0, R119 ;  /* 0x0000007700007308 */ /* 0x000e700000000800 */
[----:B------:R-:W-:Y:S01]  /*19270*/  MUFU.EX2 R144, R144 ;  /* 0x0000009000907308 */ /* 0x000fe20000000800 */
[----:B0-----:R-:W-:-:S04]  /*19280*/  FMNMX.FTZ R99, R99, R20, !PT ;  /* 0x0000001463637209 */ /* 0x001fc80007810000 */
[C---:B------:R-:W-:Y:S01]  /*19290*/  FSETP.NEU.FTZ.AND P1, PT, R99.reuse, -INF , PT ;  /* 0xff8000006300780b */ /* 0x040fe20003f3d000 */
[----:B------:R-:W-:Y:S02]  /*192a0*/  FMUL.FTZ R20, R99, R10 ;  /* 0x0000000a63147220 */ /* 0x000fe40000410000 */
[----:B------:R-:W-:Y:S03]  /*192b0*/  MUFU.EX2 R125, R125 ;  /* 0x0000007d007d7308 */ /* 0x000fe60000000800 */
[----:B------:R-:W-:-:S05]  /*192c0*/  FSEL R20, R20, RZ, P1 ;  /* 0x000000ff14147208 */ /* 0x000fca0000800000 */
[-CC-:B------:R-:W-:Y:S01]  /*192d0*/  FFMA.FTZ R159, R89, R10.reuse, -R20.reuse ;  /* 0x0000000a599f7223 */ /* 0x180fe20000010814 */
[----:B------:R-:W-:Y:S01]  /*192e0*/  FSEL R89, R99, RZ, P1 ;  /* 0x000000ff63597208 */ /* 0x000fe20000800000 */
[-CC-:B------:R-:W-:Y:S01]  /*192f0*/  FFMA.FTZ R157, R2, R10.reuse, -R20.reuse ;  /* 0x0000000a029d7223 */ /* 0x180fe20000010814 */
[-CC-:B------:R-:W-:Y:S01]  /*19300*/  FFMA.FTZ R98, R137, R10.reuse, -R20.reuse ;  /* 0x0000000a89627223 */ /* 0x180fe20000010814 */
[-CC-:B------:R-:W-:Y:S01]  /*19310*/  FFMA.FTZ R96, R163, R10.reuse, -R20.reuse ;  /* 0x0000000aa3607223 */ /* 0x180fe20000010814 */
[-C--:B------:R-:W-:Y:S01]  /*19320*/  FFMA.FTZ R153, R93, R10.reuse, -R20 ;  /* 0x0000000a5d997223 */ /* 0x080fe20000010814 */
[----:B------:R-:W-:Y:S01]  /*19330*/  FADD.FTZ R89, -R89, R4 ;  /* 0x0000000459597221 */ /* 0x000fe20000010100 */
[----:B------:R-:W-:Y:S01]  /*19340*/  MUFU.EX2 R159, R159 ;  /* 0x0000009f009f7308 */ /* 0x000fe20000000800 */
[--C-:B------:R-:W-:Y:S01]  /*19350*/  FFMA.FTZ R94, R201, R10, -R20.reuse ;  /* 0x0000000ac95e7223 */ /* 0x100fe20000010814 */
[----:B-1----:R-:W-:Y:S01]  /*19360*/  FFMA.FTZ R93, R0, R6, R13 ;  /* 0x00000006005d7223 */ /* 0x002fe2000001000d */
[-C--:B------:R-:W-:Y:S01]  /*19370*/  FMUL.FTZ R2, R89, R10.reuse ;  /* 0x0000000a59027220 */ /* 0x080fe20000410000 */
[-CC-:B------:R-:W-:Y:S01]  /*19380*/  FFMA.FTZ R155, R97, R10.reuse, -R20.reuse ;  /* 0x0000000a619b7223 */ /* 0x180fe20000010814 */
[-CC-:B------:R-:W-:Y:S01]  /*19390*/  FFMA.FTZ R92, R211, R10.reuse, -R20.reuse ;  /* 0x0000000ad35c7223 */ /* 0x180fe20000010814 */
[----:B------:R-:W-:Y:S01]  /*193a0*/  FADD.FTZ R93, R156, R93 ;  /* 0x0000005d9c5d7221 */ /* 0x000fe20000010000 */
[-CC-:B------:R-:W-:Y:S01]  /*193b0*/  FFMA.FTZ R149, R101, R10.reuse, -R20.reuse ;  /* 0x0000000a65957223 */ /* 0x180fe20000010814 */
[----:B------:R-:W-:Y:S01]  /*193c0*/  MUFU.EX2 R157, R157 ;  /* 0x0000009d009d7308 */ /* 0x000fe20000000800 */
[-CC-:B------:R-:W-:Y:S01]  /*193d0*/  FFMA.FTZ R90, R227, R10.reuse, -R20.reuse ;  /* 0x0000000ae35a7223 */ /* 0x180fe20000010814 */
[----:B------:R-:W-:Y:S01]  /*193e0*/  FADD.FTZ R6, R158, R93 ;  /* 0x0000005d9e067221 */ /* 0x000fe20000010000 */
[-CC-:B------:R-:W-:Y:S01]  /*193f0*/  FFMA.FTZ R151, R229, R10.reuse, -R20.reuse ;  /* 0x0000000ae5977223 */ /* 0x180fe20000010814 */
[-CC-:B------:R-:W-:Y:S01]  /*19400*/  FFMA.FTZ R100, R105, R10.reuse, -R20.reuse ;  /* 0x0000000a69647223 */ /* 0x180fe20000010814 */
[-C--:B------:R-:W-:Y:S01]  /*19410*/  FFMA.FTZ R89, R109, R10.reuse, -R20 ;  /* 0x0000000a6d597223 */ /* 0x080fe20000010814 */
[----:B------:R-:W-:Y:S01]  /*19420*/  FADD.FTZ R93, R141, R6 ;  /* 0x000000068d5d7221 */ /* 0x000fe20000010000 */
[-CC-:B------:R-:W-:Y:S01]  /*19430*/  FFMA.FTZ R102, R110, R10.reuse, -R20.reuse ;  /* 0x0000000a6e667223 */ /* 0x180fe20000010814 */
[----:B------:R-:W0:Y:S01]  /*19440*/  MUFU.EX2 R2, R2 ;  /* 0x0000000200027308 */ /* 0x000e220000000800 */
[-CC-:B------:R-:W-:Y:S01]  /*19450*/  FFMA.FTZ R147, R113, R10.reuse, -R20.reuse ;  /* 0x0000000a71937223 */ /* 0x180fe20000010814 */
[----:B------:R-:W-:Y:S01]  /*19460*/  FADD.FTZ R6, R152, R93 ;  /* 0x0000005d98067221 */ /* 0x000fe20000010000 */
[-CC-:B------:R-:W-:Y:S01]  /*19470*/  FFMA.FTZ R104, R114, R10.reuse, -R20.reuse ;  /* 0x0000000a72687223 */ /* 0x180fe20000010814 */
[-CC-:B------:R-:W-:Y:S01]  /*19480*/  FFMA.FTZ R88, R117, R10.reuse, -R20.reuse ;  /* 0x0000000a75587223 */ /* 0x180fe20000010814 */
[-C--:B------:R-:W-:Y:S01]  /*19490*/  FFMA.FTZ R93, R118, R10.reuse, -R20 ;  /* 0x0000000a765d7223 */ /* 0x080fe20000010814 */
[----:B------:R-:W-:Y:S01]  /*194a0*/  FADD.FTZ R97, R135, R6 ;  /* 0x0000000687617221 */ /* 0x000fe20000010000 */
[-CC-:B------:R-:W-:Y:S01]  /*194b0*/  FFMA.FTZ R137, R126, R10.reuse, -R20.reuse ;  /* 0x0000000a7e897223 */ /* 0x180fe20000010814 */
[----:B------:R-:W1:Y:S01]  /*194c0*/  MUFU.EX2 R98, R98 ;  /* 0x0000006200627308 */ /* 0x000e620000000800 */
[----:B------:R-:W-:Y:S01]  /*194d0*/  FFMA.FTZ R139, R139, R10, -R20 ;  /* 0x0000000a8b8b7223 */ /* 0x000fe20000010814 */
[----:B------:R-:W-:-:S04]  /*194e0*/  FADD.FTZ R6, R154, R97 ;  /* 0x000000619a067221 */ /* 0x000fc80000010000 */
[----:B------:R-:W-:Y:S02]  /*194f0*/  FADD.FTZ R97, R95, R6 ;  /* 0x000000065f617221 */ /* 0x000fe40000010000 */
[----:B------:R-:W2:Y:S01]  /*19500*/  MUFU.EX2 R96, R96 ;  /* 0x0000006000607308 */ /* 0x000ea20000000800 */
[----:B0-----:R-:W-:Y:S01]  /*19510*/  FFMA.FTZ R5, R2, R5, R157 ;  /* 0x0000000502057223 */ /* 0x001fe2000001009d */
[----:B------:R-:W-:Y:S01]  /*19520*/  FADD.FTZ R106, R148, R97 ;  /* 0x00000061946a7221 */ /* 0x000fe20000010000 */
[----:B------:R-:W-:-:S03]  /*19530*/  FFMA.FTZ R97, R122, R10, -R20 ;  /* 0x0000000a7a617223 */ /* 0x000fc60000010814 */
[----:B------:R-:W-:Y:S02]  /*19540*/  FADD.FTZ R101, R91, R106 ;  /* 0x0000006a5b657221 */ /* 0x000fe40000010000 */
[----:B------:R-:W0:Y:S01]  /*19550*/  MUFU.EX2 R153, R153 ;  /* 0x0000009900997308 */ /* 0x000e220000000800 */
[----:B-1----:R-:W-:Y:S01]  /*19560*/  FADD.FTZ R4, R98, R5 ;  /* 0x0000000562047221 */ /* 0x002fe20000010000 */
[----:B------:R-:W-:-:S03]  /*19570*/  FADD.FTZ R106, R150, R101 ;  /* 0x00000065966a7221 */ /* 0x000fc60000010000 */
[----:B------:R-:W-:Y:S01]  /*19580*/  FADD.FTZ R5, R159, R4 ;  /* 0x000000049f057221 */ /* 0x000fe20000010000 */
[----:B------:R-:W-:Y:S02]  /*19590*/  FADD.FTZ R101, R129, R106 ;  /* 0x0000006a81657221 */ /* 0x000fe40000010000 */
[----:B------:R-:W1:Y:S01]  /*195a0*/  MUFU.EX2 R94, R94 ;  /* 0x0000005e005e7308 */ /* 0x000e620000000800 */
[----:B--2---:R-:W-:Y:S01]  /*195b0*/  FADD.FTZ R4, R96, R5 ;  /* 0x0000000560047221 */ /* 0x004fe20000010000 */
[----:B------:R-:W-:-:S04]  /*195c0*/  FADD.FTZ R106, R144, R101 ;  /* 0x00000065906a7221 */ /* 0x000fc80000010000 */
[----:B------:R-:W-:Y:S01]  /*195d0*/  FADD.FTZ R101, R125, R106 ;  /* 0x0000006a7d657221 */ /* 0x000fe20000010000 */
[----:B------:R-:W-:Y:S01]  /*195e0*/  FFMA.FTZ R106, R143, R10, -R20 ;  /* 0x0000000a8f6a7223 */ /* 0x000fe20000010814 */
[----:B------:R-:W2:Y:S01]  /*195f0*/  MUFU.EX2 R155, R155 ;  /* 0x0000009b009b7308 */ /* 0x000ea20000000800 */
[----:B0-----:R-:W-:-:S07]  /*19600*/  FADD.FTZ R5, R153, R4 ;  /* 0x0000000499057221 */ /* 0x001fce0000010000 */
[----:B------:R-:W0:Y:S01]  /*19610*/  MUFU.EX2 R92, R92 ;  /* 0x0000005c005c7308 */ /* 0x000e220000000800 */
[----:B-1----:R-:W-:-:S07]  /*19620*/  FADD.FTZ R4, R94, R5 ;  /* 0x000000055e047221 */ /* 0x002fce0000010000 */
[----:B------:R-:W1:Y:S01]  /*19630*/  MUFU.EX2 R149, R149 ;  /* 0x0000009500957308 */ /* 0x000e620000000800 */
[----:B--2---:R-:W-:Y:S01]  /*19640*/  FADD.FTZ R5, R155, R4 ;  /* 0x000000049b057221 */ /* 0x004fe20000010000 */
[-CC-:B------:R-:W-:Y:S01]  /*19650*/  FFMA.FTZ R4, R121, R10.reuse, -R20.reuse ;  /* 0x0000000a79047223 */ /* 0x180fe20000010814 */
[----:B------:R-:W-:-:S05]  /*19660*/  FFMA.FTZ R20, R145, R10, -R20 ;  /* 0x0000000a91147223 */ /* 0x000fca0000010814 */
        /* <DEDUP_REMOVED lines=54> */
.L_x_1797:
[----:B------:R-:W-:Y:S01]  /*199d0*/  ISETP.GT.AND P1, PT, R8, R9, PT ;  /* 0x000000090800720c */ /* 0x000fe20003f24270 */
        /* <DEDUP_REMOVED lines=33> */
[----:B------:R-:W-:Y:S05]  /*19bf0*/  BSYNC B0 ;  /* 0x0000000000007941 */ /* 0x000fea0003800000 */
.L_x_1777:
[----:B------:R-:W-:Y:S02]  /*19c00*/  IMAD.MOV.U32 R4, RZ, RZ, R99 ;  /* 0x000000ffff047224 */ /* 0x000fe400078e0063 */
[----:B------:R-:W-:Y:S02]  /*19c10*/  IMAD.MOV.U32 R3, RZ, RZ, R11 ;  /* 0x000000ffff037224 */ /* 0x000fe400078e000b */
[----:B------:R-:W-:Y:S02]  /*19c20*/  IMAD.MOV.U32 R160, RZ, RZ, R14 ;  /* 0x000000ffffa07224 */ /* 0x000fe400078e000e */
[----:B------:R-:W-:-:S07]  /*19c30*/  IMAD.MOV.U32 R163, RZ, RZ, R15 ;  /* 0x000000ffffa37224 */ /* 0x000fce00078e000f */
.L_x_1776:
[----:B------:R-:W-:Y:S05]  /*19c40*/  BSYNC B1 ;  /* 0x0000000000017941 */ /* 0x000fea0003800000 */
.L_x_1775:
[----:B------:R-:W0:Y:S01]  /*19c50*/  LDC R204, c[0x0][0x448] ;  /* 0x00011200ffcc7b82 */ /* 0x000e220000000800 */
[----:B------:R-:W-:Y:S01]  /*19c60*/  VIADD R9, R187, 0x7f ;  /* 0x0000007fbb097836 */ /* 0x000fe20000000000 */
[----:B------:R-:W-:Y:S01]  /*19c70*/  LOP3.LUT R22, R22, 0xfff7ffff, RZ, 0xc0, !PT ;  /* 0xfff7ffff16167812 */ /* 0x000fe200078ec0ff */
[----:B------:R-:W-:Y:S01]  /*19c80*/  ULDC UR4, c[0x0][0x9dc] ;  /* 0x0002770000047ab9 */ /* 0x000fe20000000800 */
[----:B------:R-:W-:-:S04]  /*19c90*/  IADD3 R14, R167, 0x1, -R166 ;  /* 0x00000001a70e7810 */ /* 0x000fc80007ffe8a6 */
[----:B------:R-:W1:Y:S01]  /*19ca0*/  LDC R201, c[0x0][0x9e4] ;  /* 0x00027900ffc97b82 */ /* 0x000e620000000800 */
[----:B0-----:R-:W-:-:S13]  /*19cb0*/  ISETP.NE.AND P1, PT, R204, 0x1, PT ;  /* 0x00000001cc00780c */ /* 0x001fda0003f25270 */
[----:B------:R-:W0:Y:S01]  /*19cc0*/  @P1 LDC R12, c[0x0][0x44c] ;  /* 0x00011300ff0c1b82 */ /* 0x000e220000000800 */
[----:B------:R-:W-:-:S04]  /*19cd0*/  @P1 LOP3.LUT R22, R22, 0x80000, RZ, 0xfc, !PT ;  /* 0x0008000016161812 */ /* 0x000fc800078efcff */
[----:B------:R-:W-:-:S03]  /*19ce0*/  LOP3.LUT R22, R22, 0xffefffff, RZ, 0xc0, !PT ;  /* 0xffefffff16167812 */ /* 0x000fc600078ec0ff */
[----:B------:R-:W2:Y:S01]  /*19cf0*/  @P1 LDC R11, c[0x0][0x450] ;  /* 0x00011400ff0b1b82 */ /* 0x000ea20000000800 */
[----:B0-----:R-:W-:-:S05]  /*19d00*/  @P1 IMAD.HI.U32 R12, R9, R12, RZ ;  /* 0x0000000c090c1227 */ /* 0x001fca00078e00ff */
[----:B--2---:R-:W-:Y:S02]  /*19d10*/  @P1 SHF.R.U32.HI R9, RZ, R11, R12 ;  /* 0x0000000bff091219 */ /* 0x004fe4000001160c */
[----:B-1----:R-:W-:-:S03]  /*19d20*/  ISETP.GE.AND P1, PT, R201, 0x1, PT ;  /* 0x00000001c900780c */ /* 0x002fc60003f26270 */
[----:B------:R-:W-:-:S04]  /*19d30*/  IMAD.IADD R9, R14, 0x1, R9 ;  /* 0x000000010e097824 */ /* 0x000fc800078e0209 */
[----:B------:R-:W-:-:S06]  /*19d40*/  VIADD R11, R9, -UR4 ;  /* 0x80000004090b7c36 */ /* 0x000fcc0008000000 */
[----:B------:R-:W-:Y:S01]  /*19d50*/  @P1 LOP3.LUT R22, R22, 0x100000, RZ, 0xfc, !PT ;  /* 0x0010000016161812 */ /* 0x000fe200078efcff */
        /* <DEDUP_REMOVED lines=11> */
.L_x_1801:
[----:B------:R-:W-:-:S13]  /*19e10*/  ISETP.NE.AND P1, PT, R201, 0x1, PT ;  /* 0x00000001c900780c */ /* 0x000fda0003f25270 */
[----:B------:R-:W0:Y:S02]  /*19e20*/  @P1 LDC.64 R12, c[0x0][0x9e8] ;  /* 0x00027a00ff0c1b82 */ /* 0x000e240000000a00 */
[----:B0-----:R-:W-:-:S05]  /*19e30*/  @P1 IMAD.HI.U32 R12, R9, R12, RZ ;  /* 0x0000000c090c1227 */ /* 0x001fca00078e00ff */
[----:B------:R-:W-:-:S07]  /*19e40*/  @P1 SHF.R.U32.HI R9, RZ, R13, R12 ;  /* 0x0000000dff091219 */ /* 0x000fce000001160c */
.L_x_1802:
[----:B------:R-:W-:Y:S05]  /*19e50*/  BSYNC B0 ;  /* 0x0000000000007941 */ /* 0x000fea0003800000 */
.L_x_1800:
[----:B------:R-:W-:-:S05]  /*19e60*/  IMAD R12, R9, R201, RZ ;  /* 0x000000c9090c7224 */ /* 0x000fca00078e02ff */
[----:B------:R-:W-:-:S07]  /*19e70*/  VIMNMX R11, R11, R12, !PT ;  /* 0x0000000c0b0b7248 */ /* 0x000fce0007fe0100 */
.L_x_1799:
[----:B------:R-:W-:Y:S01]  /*19e80*/  VIADD R11, R11, 0x5f ;  /* 0x0000005f0b0b7836 */ /* 0x000fe20000000000 */
[----:B------:R-:W-:Y:S03]  /*19e90*/  BSSY B0, `(.L_x_1803) ;  /* 0x000026a000007945 */ /* 0x000fe60003800000 */
[----:B------:R-:W-:-:S05]  /*19ea0*/  IMAD.HI R11, R11, 0x2aaaaaab, RZ ;  /* 0x2aaaaaab0b0b7827 */ /* 0x000fca00078e02ff */
[----:B------:R-:W-:-:S04]  /*19eb0*/  SHF.R.U32.HI R12, RZ, 0x1f, R11 ;  /* 0x0000001fff0c7819 */ /* 0x000fc8000001160b */
[----:B------:R-:W-:-:S04]  /*19ec0*/  LEA.HI.SX32 R12, R11, R12, 0x1c ;  /* 0x0000000c0b0c7211 */ /* 0x000fc800078fe2ff */
[----:B------:R-:W-:-:S04]  /*19ed0*/  VIMNMX R14, R189, R12, !PT ;  /* 0x0000000cbd0e7248 */ /* 0x000fc80007fe0100 */
[----:B------:R-:W-:-:S13]  /*19ee0*/  ISETP.GE.AND P1, PT, R8, R14, PT ;  /* 0x0000000e0800720c */ /* 0x000fda0003f26270 */
[----:B------:R-:W-:Y:S05]  /*19ef0*/  @!P1 BRA `(.L_x_1804) ;  /* 0x00000024008c9947 */ /* 0x000fea0003800000 */
[----:B------:R-:W-:Y:S01]  /*19f00*/  BSSY B1, `(.L_x_1804) ;  /* 0x0000262000017945 */ /* 0x000fe20003800000 */
[----:B------:R-:W-:Y:S02]  /*19f10*/  IMAD.MOV.U32 R13, RZ, RZ, R4 ;  /* 0x000000ffff0d7224 */ /* 0x000fe400078e0004 */
[----:B------:R-:W-:Y:S02]  /*19f20*/  IMAD.MOV.U32 R12, RZ, RZ, R3 ;  /* 0x000000ffff0c7224 */ /* 0x000fe400078e0003 */
[----:B------:R-:W-:Y:S02]  /*19f30*/  IMAD.MOV.U32 R15, RZ, RZ, R8 ;  /* 0x000000ffff0f7224 */ /* 0x000fe400078e0008 */
[----:B------:R-:W-:Y:S02]  /*19f40*/  IMAD.MOV.U32 R21, RZ, RZ, R163 ;  /* 0x000000ffff157224 */ /* 0x000fe400078e00a3 */
[----:B------:R-:W-:-:S07]  /*19f50*/  IMAD.MOV.U32 R196, RZ, RZ, R160 ;  /* 0x000000ffffc47224 */ /* 0x000fce00078e00a0 */
.L_x_1817:
[----:B------:R-:W-:-:S04]  /*19f60*/  ISETP.NE.AND P1, PT, R196, 0x1, PT ;  /* 0x00000001c400780c */ /* 0x000fc80003f25270 */
[----:B------:R-:W-:-:S04]  /*19f70*/  SEL R4, RZ, 0x1, P1 ;  /* 0x00000001ff047807 */ /* 0x000fc80000800000 */
[----:B------:R-:W-:Y:S01]  /*19f80*/  LOP3.LUT R163, R21, R4, RZ, 0x3c, !PT ;  /* 0x0000000415a37212 */ /* 0x000fe200078e3cff */
[----:B------:R-:W-:Y:S06]  /*19f90*/  @!P0 BRA `(.L_x_1805) ;  /* 0x0000000000048947 */ /* 0x000fec0003800000 */
[----:B------:R-:W-:Y:S01]  /*19fa0*/  BPT.TRAP 0x1 ;  /* 0x000000040000795c */ /* 0x000fe20000300000 */
.L_x_1805:
        /* <DEDUP_REMOVED lines=8> */
.L_x_1806:
[----:B------:R-:W-:Y:S01]  /*1a030*/  BSSY B2, `(.L_x_1807) ;  /* 0x0000006000027945 */ /* 0x000fe20003800000 */
[----:B------:R-:W-:Y:S02]  /*1a040*/  IMAD R8, R160, 0x900, R7 ;  /* 0x00000900a0087824 */ /* 0x000fe400078e0207 */
[----:B------:R-:W-:Y:S01]  /*1a050*/  IMAD.MOV.U32 R9, RZ, RZ, 0x40000040 ;  /* 0x40000040ff097424 */ /* 0x000fe200078e00ff */
[----:B-1----:R-:W-:Y:S06]  /*1a060*/  @P1 BRA `(.L_x_1808) ;  /* 0x0000000000081947 */ /* 0x002fec0003800000 */
[----:B------:R-:W1:Y:S02]  /*1a070*/  SYNCS.PHASECHK.TRANS64.TRYWAIT P1, [R20+URZ+0x2a830], R3 ;  /* 0x02a83003140075a7 */ /* 0x000e64000802017f */
[----:B-1----:R-:W-:Y:S05]  /*1a080*/  @!P1 BRA `(.L_x_1809) ;  /* 0x0000011000489947 */ /* 0x002fea0003800000 */
.L_x_1808:
[----:B------:R-:W-:Y:S05]  /*1a090*/  BSYNC B2 ;  /* 0x0000000000027941 */ /* 0x000fea0003800000 */
.L_x_1807:
[----:B------:R-:W2:Y:S04]  /*1a0a0*/  LDL.64 R88, [R1+0x28] ;  /* 0x0000280001587983 */ /* 0x000ea80000100a00 */
[----:B------:R-:W3:Y:S04]  /*1a0b0*/  LDL.64 R226, [R1+0x20] ;  /* 0x0000200001e27983 */ /* 0x000ee80000100a00 */
[----:B------:R-:W4:Y:S01]  /*1a0c0*/  LDL.64 R210, [R1+0x18] ;  /* 0x0000180001d27983 */ /* 0x000f220000100a00 */
[C---:B------:R-:W-:Y:S02]  /*1a0d0*/  R2UR UR6, R8.reuse ;  /* 0x00000000080672ca */ /* 0x040fe400000e0000 */
[----:B------:R-:W-:Y:S01]  /*1a0e0*/  R2UR UR7, R9 ;  /* 0x00000000090772ca */ /* 0x000fe200000e0000 */
[----:B------:R0:W-:Y:S04]  /*1a0f0*/  STL [R1+0x3c], R5 ;  /* 0x00003c0501007387 */ /* 0x0001e80000100800 */
[----:B0-----:R-:W4:Y:S01]  /*1a100*/  LDL.64 R4, [R1+0x10] ;  /* 0x0000100001047983 */ /* 0x001f220000100a00 */
[----:B------:R-:W-:-:S02]  /*1a110*/  VIADD R10, R8, 0x2 ;  /* 0x00000002080a7836 */ /* 0x000fc40000000000 */
[----:B------:R-:W-:Y:S01]  /*1a120*/  IMAD.MOV.U32 R11, RZ, RZ, 0x40000040 ;  /* 0x40000040ff0b7424 */ /* 0x000fe200078e00ff */
        /* <DEDUP_REMOVED lines=29> */
[----:B------:R0:W5:Y:S01]  /*1a300*/  LDL.LU R5, [R1+0x3c] ;  /* 0x00003c0001057983 */ /* 0x0001620000300800 */
        /* <DEDUP_REMOVED lines=141> */
.L_x_1810:
[----:B------:R-:W-:Y:S01]  /*1abe0*/  SHF.L.U32 R2, R21, 0x1f, RZ ;  /* 0x0000001f15027819 */ /* 0x000fe200000006ff */
[----:B------:R-:W-:-:S04]  /*1abf0*/  IMAD R8, R196, 0x8, R18 ;  /* 0x00000008c4087824 */ /* 0x000fc800078e0212 */
[----:B------:R0:W2:Y:S01]  /*1ac00*/  SYNCS.PHASECHK.TRANS64.TRYWAIT P1, [R8+URZ+0x2a850], R2 ;  /* 0x02a85002080075a7 */ /* 0x0000a2000802017f */
[----:B------:R-:W-:Y:S05]  /*1ac10*/  @!P0 BRA `(.L_x_1811) ;  /* 0x0000000000048947 */ /* 0x000fea0003800000 */
[----:B------:R-:W-:Y:S01]  /*1ac20*/  BPT.TRAP 0x1 ;  /* 0x000000040000795c */ /* 0x000fe20000300000 */
.L_x_1811:
[----:B------:R-:W-:Y:S01]  /*1ac30*/  VIADD R0, R18, 0x400 ;  /* 0x0000040012007836 */ /* 0x000fe20000000000 */
[----:B------:R-:W-:Y:S04]  /*1ac40*/  BSSY B2, `(.L_x_1812) ;  /* 0x0000008000027945 */ /* 0x000fe80003800000 */
[----:B------:R-:W-:-:S04]  /*1ac50*/  SHF.R.U32.HI R0, RZ, 0x4, R0 ;  /* 0x00000004ff007819 */ /* 0x000fc80000011600 */
[----:B------:R-:W-:-:S04]  /*1ac60*/  LOP3.LUT R0, R0, 0x3fff, RZ, 0xc0, !PT ;  /* 0x00003fff00007812 */ /* 0x000fc800078ec0ff */
[----:B------:R-:W-:-:S05]  /*1ac70*/  LOP3.LUT R0, R0, 0x3000000, RZ, 0xfc, !PT ;  /* 0x0300000000007812 */ /* 0x000fca00078efcff */
[----:B------:R-:W-:Y:S01]  /*1ac80*/  IMAD R0, R196, 0x600, R0 ;  /* 0x00000600c4007824 */ /* 0x000fe200078e0200 */
[----:B--2---:R-:W-:Y:S06]  /*1ac90*/  @P1 BRA `(.L_x_1813) ;  /* 0x0000000000081947 */ /* 0x004fec0003800000 */
[----:B------:R-:W2:Y:S02]  /*1aca0*/  SYNCS.PHASECHK.TRANS64.TRYWAIT P1, [R8+URZ+0x2a850], R2 ;  /* 0x02a85002080075a7 */ /* 0x000ea4000802017f */
[----:B--2---:R-:W-:Y:S05]  /*1acb0*/  @!P1 BRA `(.L_x_1814) ;  /* 0x0000010400509947 */ /* 0x004fea0003800000 */
.L_x_1813:
[----:B------:R-:W-:Y:S05]  /*1acc0*/  BSYNC B2 ;  /* 0x0000000000027941 */ /* 0x000fea0003800000 */
.L_x_1812:
[----:B0-2---:R-:W-:Y:S01]  /*1acd0*/  IMAD.MOV.U32 R2, RZ, RZ, R0 ;  /* 0x000000ffff027224 */ /* 0x005fe200078e0000 */
[----:B------:R-:W-:Y:S01]  /*1ace0*/  WARPGROUP.ARRIVE ;  /* 0x00000000000079c5 */ /* 0x000fe20000000000 */
[----:B-1----:R-:W-:-:S03]  /*1acf0*/  IMAD.MOV.U32 R3, RZ, RZ, 0x40000040 ;  /* 0x40000040ff037424 */ /* 0x002fc600078e00ff */
        /* <DEDUP_REMOVED lines=41> */
.L_x_1815:
        /* <DEDUP_REMOVED lines=51> */
[----:B------:R-:W-:-:S03]  /*1b2c0*/  IMAD.U32 R10, RZ, RZ, UR51 ;  /* 0x00000033ff0a7e24 */ /* 0x000fc6000f8e00ff */
[----:B------:R-:W0:Y:S01]  /*1b2d0*/  MUFU.TANH R89, R89 ;  /* 0x0000005900597308 */ /* 0x000e220000002400 */
[----:B-1----:R-:W-:-:S07]  /*1b2e0*/  FMNMX.FTZ R0, R11, R0, !PT ;  /* 0x000000000b007209 */ /* 0x002fce0007810000 */
[----:B------:R-:W1:Y:S01]  /*1b2f0*/  MUFU.TANH R95, R95 ;  /* 0x0000005f005f7308 */ /* 0x000e620000002400 */
[----:B--2---:R-:W-:Y:S01]  /*1b300*/  FMNMX.FTZ R2, R92, R125, !PT ;  /* 0x0000007d5c027209 */ /* 0x004fe20007810000 */
[----:B------:R-:W-:Y:S01]  /*1b310*/  FMUL.FTZ R125, R128, UR42 ;  /* 0x0000002a807d7c20 */ /* 0x000fe20008410000 */
[----:B------:R-:W-:-:S05]  /*1b320*/  FMUL.FTZ R128, R131, UR42 ;  /* 0x0000002a83807c20 */ /* 0x000fca0008410000 */
        /* <DEDUP_REMOVED lines=15> */
[----:B-1----:R-:W-:Y:S01]  /*1b420*/  FMNMX.FTZ R2, R100, R127, !PT ;  /* 0x0000007f64027209 */ /* 0x002fe20007810000 */
[----:B------:R-:W-:Y:S01]  /*1b430*/  FMUL.FTZ R127, R130, UR42 ;  /* 0x0000002a827f7c20 */ /* 0x000fe20008410000 */
[----:B------:R-:W-:-:S05]  /*1b440*/  FMUL.FTZ R130, R133, UR42 ;  /* 0x0000002a85827c20 */ /* 0x000fca0008410000 */
        /* <DEDUP_REMOVED lines=15> */
[----:B0-----:R-:W-:Y:S01]  /*1b540*/  FMNMX.FTZ R2, R108, R129, !PT ;  /* 0x000000816c027209 */ /* 0x001fe20007810000 */
[----:B------:R-:W-:Y:S01]  /*1b550*/  FMUL.FTZ R129, R132, UR42 ;  /* 0x0000002a84817c20 */ /* 0x000fe20008410000 */
[----:B------:R-:W-:-:S05]  /*1b560*/  FMUL.FTZ R132, R135, UR42 ;  /* 0x0000002a87847c20 */ /* 0x000fca0008410000 */
        /* <DEDUP_REMOVED lines=15> */
[----:B--2---:R-:W-:Y:S01]  /*1b660*/  FMNMX.FTZ R2, R116, R131, !PT ;  /* 0x0000008374027209 */ /* 0x004fe20007810000 */
[----:B------:R-:W-:-:S06]  /*1b670*/  FMUL.FTZ R131, R134, UR42 ;  /* 0x0000002a86837c20 */ /* 0x000fcc0008410000 */
        /* <DEDUP_REMOVED lines=31> */
[----:B0-----:R-:W-:-:S05]  /*1b870*/  FMNMX.FTZ R133, R132, R133, !PT ;  /* 0x0000008584857209 */ /* 0x001fca0007810000 */
[----:B------:R-:W0:Y:S01]  /*1b880*/  SHFL.BFLY PT, R4, R133, 0x2, 0x1f ;  /* 0x0c401f0085047f89 */ /* 0x000e2200000e0000 */
[----:B-1----:R-:W-:-:S04]  /*1b890*/  FMNMX.FTZ R3, R129, R0, !PT ;  /* 0x0000000081037209 */ /* 0x002fc80007810000 */
[----:B--2---:R-:W-:-:S05]  /*1b8a0*/  FMNMX.FTZ R0, R130, R3, !PT ;  /* 0x0000000382007209 */ /* 0x004fca0007810000 */
[----:B------:R-:W1:Y:S01]  /*1b8b0*/  SHFL.BFLY PT, R3, R0, 0x2, 0x1f ;  /* 0x0c401f0000037f89 */ /* 0x000e6200000e0000 */
[----:B0-----:R-:W-:-:S05]  /*1b8c0*/  FMNMX.FTZ R134, R133, R4, !PT ;  /* 0x0000000485867209 */ /* 0x001fca0007810000 */
[----:B------:R-:W0:Y:S01]  /*1b8d0*/  SHFL.BFLY PT, R135, R134, 0x1, 0x1f ;  /* 0x0c201f0086877f89 */ /* 0x000e2200000e0000 */
[----:B-1----:R-:W-:-:S05]  /*1b8e0*/  FMNMX.FTZ R2, R0, R3, !PT ;  /* 0x0000000300027209 */ /* 0x002fca0007810000 */
[----:B------:R-:W1:Y:S01]  /*1b8f0*/  SHFL.BFLY PT, R3, R2, 0x1, 0x1f ;  /* 0x0c201f0002037f89 */ /* 0x000e6200000e0000 */
[----:B0-----:R-:W-:-:S05]  /*1b900*/  FMNMX.FTZ R4, R134, R135, !PT ;  /* 0x0000008786047209 */ /* 0x001fca0007810000 */
[----:B------:R-:W-:-:S04]  /*1b910*/  FADD.FTZ R13, -R4, R13 ;  /* 0x0000000d040d7221 */ /* 0x000fc80000010100 */
[----:B------:R-:W-:Y:S01]  /*1b920*/  FMUL.FTZ R133, R13, R10 ;  /* 0x0000000a0d857220 */ /* 0x000fe20000410000 */
[----:B-1----:R-:W-:-:S03]  /*1b930*/  FMNMX.FTZ R3, R2, R3, !PT ;  /* 0x0000000302037209 */ /* 0x002fc60007810000 */
[----:B------:R0:W-:Y:S02]  /*1b940*/  MUFU.EX2 R2, R133 ;  /* 0x0000008500027308 */ /* 0x0001e40000000800 */
[C---:B------:R-:W-:Y:S01]  /*1b950*/  FMUL.FTZ R13, R3.reuse, R10 ;  /* 0x0000000a030d7220 */ /* 0x040fe20000410000 */
[----:B------:R-:W-:-:S03]  /*1b960*/  FADD.FTZ R135, -R3, R12 ;  /* 0x0000000c03877221 */ /* 0x000fc60000010100 */
[-CC-:B------:R-:W-:Y:S01]  /*1b970*/  FFMA.FTZ R148, R101, R10.reuse, -R13.reuse ;  /* 0x0000000a65947223 */ /* 0x180fe2000001080d */
[-C--:B------:R-:W-:Y:S01]  /*1b980*/  FMUL.FTZ R101, R4, R10.reuse ;  /* 0x0000000a04657220 */ /* 0x080fe20000410000 */
[-CC-:B------:R-:W-:Y:S01]  /*1b990*/  FFMA.FTZ R156, R9, R10.reuse, -R13.reuse ;  /* 0x0000000a099c7223 */ /* 0x180fe2000001080d */
[-C--:B------:R-:W-:Y:S01]  /*1b9a0*/  FMUL.FTZ R12, R135, R10.reuse ;  /* 0x0000000a870c7220 */ /* 0x080fe20000410000 */
[-C--:B------:R-:W-:Y:S01]  /*1b9b0*/  FFMA.FTZ R135, R11, R10.reuse, -R13 ;  /* 0x0000000a0b877223 */ /* 0x080fe2000001080d */
[-CC-:B------:R-:W-:Y:S01]  /*1b9c0*/  FFMA.FTZ R157, R21, R10.reuse, -R101.reuse ;  /* 0x0000000a159d7223 */ /* 0x180fe20000010865 */
        /* <DEDUP_REMOVED lines=8> */
[-C--:B0-----:R-:W-:Y:S01]  /*1ba50*/  FFMA.FTZ R133, R94, R10.reuse, -R13 ;  /* 0x0000000a5e857223 */ /* 0x081fe2000001080d */
[----:B------:R-:W0:Y:S01]  /*1ba60*/  MUFU.EX2 R156, R156 ;  /* 0x0000009c009c7308 */ /* 0x000e220000000800 */
[-CC-:B------:R-:W-:Y:S01]  /*1ba70*/  FFMA.FTZ R91, R96, R10.reuse, -R101.reuse ;  /* 0x0000000a605b7223 */ /* 0x180fe20000010865 */
        /* <DEDUP_REMOVED lines=23> */
[----:B-1---5:R-:W-:Y:S01]  /*1bbf0*/  FFMA.FTZ R100, R2, R5, R157 ;  /* 0x0000000502647223 */ /* 0x022fe2000001009d */
[-C--:B------:R-:W-:Y:S01]  /*1bc00*/  FFMA.FTZ R140, R117, R10.reuse, -R13 ;  /* 0x0000000a758c7223 */ /* 0x080fe2000001080d */
[-C--:B------:R-:W-:Y:S01]  /*1bc10*/  FFMA.FTZ R141, R119, R10.reuse, -R101 ;  /* 0x0000000a778d7223 */ /* 0x080fe20000010865 */
[-CC-:B------:R-:W-:Y:S01]  /*1bc20*/  FFMA.FTZ R12, R118, R10.reuse, -R13.reuse ;  /* 0x0000000a760c7223 */ /* 0x180fe2000001080d */
[-C--:B------:R-:W-:Y:S01]  /*1bc30*/  FFMA.FTZ R142, R121, R10.reuse, -R13 ;  /* 0x0000000a798e7223 */ /* 0x080fe2000001080d */
[-C--:B------:R-:W-:Y:S01]  /*1bc40*/  FFMA.FTZ R143, R123, R10.reuse, -R101 ;  /* 0x0000000a7b8f7223 */ /* 0x080fe20000010865 */
[-CC-:B------:R-:W-:Y:S01]  /*1bc50*/  FFMA.FTZ R11, R122, R10.reuse, -R13.reuse ;  /* 0x0000000a7a0b7223 */ /* 0x180fe2000001080d */
[----:B------:R-:W1:Y:S01]  /*1bc60*/  MUFU.EX2 R158, R158 ;  /* 0x0000009e009e7308 */ /* 0x000e620000000800 */
[----:B--2---:R-:W-:Y:S01]  /*1bc70*/  FADD.FTZ R5, R135, R6 ;  /* 0x0000000687057221 */ /* 0x004fe20000010000 */
[-C--:B------:R-:W-:Y:S01]  /*1bc80*/  FFMA.FTZ R136, R125, R10.reuse, -R13 ;  /* 0x0000000a7d887223 */ /* 0x080fe2000001080d */
[-C--:B------:R-:W-:Y:S01]  /*1bc90*/  FFMA.FTZ R137, R127, R10.reuse, -R101 ;  /* 0x0000000a7f897223 */ /* 0x080fe20000010865 */
[-CC-:B------:R-:W-:Y:S01]  /*1bca0*/  FFMA.FTZ R9, R126, R10.reuse, -R13.reuse ;  /* 0x0000000a7e097223 */ /* 0x180fe2000001080d */
        /* <DEDUP_REMOVED lines=18> */
[----:B-1----:R-:W-:Y:S01]  /*1bdd0*/  FADD.FTZ R5, R133, R100 ;  /* 0x0000006485057221 */ /* 0x002fe20000010000 */
[----:B------:R-:W-:-:S06]  /*1bde0*/  FFMA.FTZ R100, R120, R10, -R101 ;  /* 0x0000000a78647223 */ /* 0x000fcc0000010865 */
        /* <DEDUP_REMOVED lines=46> */
[----:B------:R-:W-:Y:S02]  /*1c0d0*/  VIADD R5, R20, 0x2a840 ;  /* 0x0002a84014057836 */ /* 0x000fe40000000000 */
[----:B------:R-:W-:-:S03]  /*1c0e0*/  FFMA.FTZ R20, R132, R10, -R101 ;  /* 0x0000000a84147223 */ /* 0x000fc60000010865 */
[----:B------:R-:W-:Y:S01]  /*1c0f0*/  PRMT R5, R172, 0x654, R5 ;  /* 0x00000654ac057816 */ /* 0x000fe20000000005 */
[----:B------:R-:W2:Y:S01]  /*1c100*/  MUFU.EX2 R100, R100 ;  /* 0x0000006400647308 */ /* 0x000ea20000000800 */
[----:B0-----:R-:W-:Y:S02]  /*1c110*/  FADD.FTZ R107, R141, R6 ;  /* 0x000000068d6b7221 */ /* 0x001fe40000010000 */
[----:B------:R0:W-:Y:S05]  /*1c120*/  SYNCS.ARRIVE.TRANS64.RED.A1T0 RZ, [R5+URZ], RZ ;  /* 0x000000ff05ff79a7 */ /* 0x0001ea000810043f */
[----:B------:R-:W3:Y:S01]  /*1c130*/  MUFU.EX2 R142, R142 ;  /* 0x0000008e008e7308 */ /* 0x000ee20000000800 */
[----:B-1----:R-:W-:-:S07]  /*1c140*/  FADD.FTZ R105, R12, R105 ;  /* 0x000000690c697221 */ /* 0x002fce0000010000 */
[----:B------:R-:W1:Y:S01]  /*1c150*/  MUFU.EX2 R143, R143 ;  /* 0x0000008f008f7308 */ /* 0x000e620000000800 */
[----:B--2---:R-:W-:-:S07]  /*1c160*/  FADD.FTZ R6, R100, R107 ;  /* 0x0000006b64067221 */ /* 0x004fce0000010000 */
[----:B------:R-:W0:Y:S01]  /*1c170*/  MUFU.EX2 R11, R11 ;  /* 0x0000000b000b7308 */ /* 0x000e220000000800 */
[----:B---3--:R-:W-:-:S07]  /*1c180*/  FADD.FTZ R104, R142, R105 ;  /* 0x000000698e687221 */ /* 0x008fce0000010000 */
        /* <DEDUP_REMOVED lines=22> */
.L_x_1816:
        /* <DEDUP_REMOVED lines=33> */
[----:B------:R-:W-:Y:S01]  /*1c500*/  F2FP.BF16.F32.PACK_AB R139, R20, R139 ;  /* 0x0000008b148b723e */ /* 0x000fe200000010ff */
[----:B0-----:R-:W-:Y:S06]  /*1c510*/  @P1 BRA `(.L_x_1817) ;  /* 0xffffffd800901947 */ /* 0x001fec000383ffff */
[----:B------:R-:W-:Y:S05]  /*1c520*/  BSYNC B1 ;  /* 0x0000000000017941 */ /* 0x000fea0003800000 */
.L_x_1804:
[----:B------:R-:W-:Y:S05]  /*1c530*/  BSYNC B0 ;  /* 0x0000000000007941 */ /* 0x000fea0003800000 */
.L_x_1803:
[----:B------:R-:W-:Y:S01]  /*1c540*/  ISETP.GE.AND P1, PT, R8, R189, PT ;  /* 0x000000bd0800720c */ /* 0x000fe20003f26270 */
[----:B------:R-:W-:-:S12]  /*1c550*/  BSSY B0, `(.L_x_1818) ;  /* 0x0000389000007945 */ /* 0x000fd80003800000 */
[----:B------:R-:W-:Y:S05]  /*1c560*/  @!P1 BRA `(.L_x_1819) ;  /* 0x00000038001c9947 */ /* 0x000fea0003800000 */
[----:B------:R-:W-:Y:S02]  /*1c570*/  IMAD.MOV.U32 R9, RZ, RZ, R4 ;  /* 0x000000ffff097224 */ /* 0x000fe400078e0004 */
[----:B------:R-:W-:Y:S02]  /*1c580*/  IMAD.MOV.U32 R14, RZ, RZ, R3 ;  /* 0x000000ffff0e7224 */ /* 0x000fe400078e0003 */
[----:B------:R-:W-:Y:S02]  /*1c590*/  IMAD.MOV.U32 R15, RZ, RZ, R163 ;  /* 0x000000ffff0f7224 */ /* 0x000fe400078e00a3 */
[----:B------:R-:W-:-:S07]  /*1c5a0*/  IMAD.MOV.U32 R20, RZ, RZ, R160 ;  /* 0x000000ffff147224 */ /* 0x000fce00078e00a0 */
.L_x_1840:
[----:B------:R-:W-:-:S04]  /*1c5b0*/  ISETP.NE.AND P1, PT, R20, 0x1, PT ;  /* 0x000000011400780c */ /* 0x000fc80003f25270 */
[----:B------:R-:W-:-:S04]  /*1c5c0*/  SEL R4, RZ, 0x1, P1 ;  /* 0x00000001ff047807 */ /* 0x000fc80000800000 */
[----:B------:R-:W-:Y:S01]  /*1c5d0*/  LOP3.LUT R163, R15, R4, RZ, 0x3c, !PT ;  /* 0x000000040fa37212 */ /* 0x000fe200078e3cff */
[----:B------:R-:W-:Y:S06]  /*1c5e0*/  @!P0 BRA `(.L_x_1820) ;  /* 0x0000000000048947 */ /* 0x000fec0003800000 */
[----:B------:R-:W-:Y:S01]  /*1c5f0*/  BPT.TRAP 0x1 ;  /* 0x000000040000795c */ /* 0x000fe20000300000 */
.L_x_1820:
        /* <DEDUP_REMOVED lines=8> */
.L_x_1821:
[----:B------:R-:W-:Y:S01]  /*1c680*/  BSSY B1, `(.L_x_1822) ;  /* 0x0000006000017945 */ /* 0x000fe20003800000 */
[----:B------:R-:W-:Y:S02]  /*1c690*/  IMAD R10, R160, 0x900, R7 ;  /* 0x00000900a00a7824 */ /* 0x000fe400078e0207 */
[----:B------:R-:W-:Y:S01]  /*1c6a0*/  IMAD.MOV.U32 R11, RZ, RZ, 0x40000040 ;  /* 0x40000040ff0b7424 */ /* 0x000fe200078e00ff */
[----:B-1----:R-:W-:Y:S06]  /*1c6b0*/  @P1 BRA `(.L_x_1823) ;  /* 0x0000000000081947 */ /* 0x002fec0003800000 */
[----:B------:R-:W1:Y:S02]  /*1c6c0*/  SYNCS.PHASECHK.TRANS64.TRYWAIT P1, [R4+URZ+0x2a830], R3 ;  /* 0x02a83003040075a7 */ /* 0x000e64000802017f */
[----:B-1----:R-:W-:Y:S05]  /*1c6d0*/  @!P1 BRA `(.L_x_1824) ;  /* 0x000000e800dc9947 */ /* 0x002fea0003800000 */
.L_x_1823:
[----:B------:R-:W-:Y:S05]  /*1c6e0*/  BSYNC B1 ;  /* 0x0000000000017941 */ /* 0x000fea0003800000 */
.L_x_1822:
[----:B------:R-:W2:Y:S04]  /*1c6f0*/  LDL.64 R88, [R1+0x28] ;  /* 0x0000280001587983 */ /* 0x000ea80000100a00 */
[----:B------:R-:W3:Y:S04]  /*1c700*/  LDL.64 R226, [R1+0x20] ;  /* 0x0000200001e27983 */ /* 0x000ee80000100a00 */
[----:B------:R-:W4:Y:S01]  /*1c710*/  LDL.64 R210, [R1+0x18] ;  /* 0x0000180001d27983 */ /* 0x000f220000100a00 */
[C---:B------:R-:W-:Y:S02]  /*1c720*/  R2UR UR6, R10.reuse ;  /* 0x000000000a0672ca */ /* 0x040fe400000e0000 */
[----:B------:R-:W-:Y:S01]  /*1c730*/  R2UR UR7, R11 ;  /* 0x000000000b0772ca */ /* 0x000fe200000e0000 */
[----:B------:R0:W-:Y:S04]  /*1c740*/  STL.64 [R1+0x40], R4 ;  /* 0x0000400401007387 */ /* 0x0001e80000100a00 */
[----:B01----:R-:W4:Y:S01]  /*1c750*/  LDL.64 R4, [R1+0x10] ;  /* 0x0000100001047983 */ /* 0x003f220000100a00 */
        /* <DEDUP_REMOVED lines=173> */
.L_x_1825:
[----:B------:R-:W-:Y:S01]  /*1d230*/  SHF.L.U32 R2, R15, 0x1f, RZ ;  /* 0x0000001f0f027819 */ /* 0x000fe200000006ff */
[----:B------:R-:W-:-:S04]  /*1d240*/  IMAD R11, R20, 0x8, R18 ;  /* 0x00000008140b7824 */ /* 0x000fc800078e0212 */
[----:B------:R0:W1:Y:S01]  /*1d250*/  SYNCS.PHASECHK.TRANS64.TRYWAIT P1, [R11+URZ+0x2a850], R2 ;  /* 0x02a850020b0075a7 */ /* 0x000062000802017f */
[----:B------:R-:W-:Y:S05]  /*1d260*/  @!P0 BRA `(.L_x_1826) ;  /* 0x0000000000048947 */ /* 0x000fea0003800000 */
[----:B------:R-:W-:Y:S01]  /*1d270*/  BPT.TRAP 0x1 ;  /* 0x000000040000795c */ /* 0x000fe20000300000 */
.L_x_1826:
        /* <DEDUP_REMOVED lines=9> */
.L_x_1828:
[----:B------:R-:W-:Y:S05]  /*1d310*/  BSYNC B1 ;  /* 0x0000000000017941 */ /* 0x000fea0003800000 */
.L_x_1827:
        /* <DEDUP_REMOVED lines=44> */
.L_x_1830:
[----:B------:R-:W-:Y:S01]  /*1d5e0*/  ISETP.NE.AND P1, PT, R204, 0x1, PT ;  /* 0x00000001cc00780c */ /* 0x000fe20003f25270 */
        /* <DEDUP_REMOVED lines=27> */
[----:B------:R-:W-:-:S02]  /*1d7a0*/  IMAD R129, R8, -0x60, RZ ;  /* 0xffffffa008817824 */ /* 0x000fc400078e02ff */
        /* <DEDUP_REMOVED lines=8> */
[----:B0-----:R-:W-:-:S04]  /*1d830*/  @P1 IMAD.HI.U32 R3, R128, R3, RZ ;  /* 0x0000000380031227 */ /* 0x001fc800078e00ff */
[----:B------:R-:W-:Y:S01]  /*1d840*/  FMUL.FTZ R111, R116, UR39 ;  /* 0x00000027746f7c20 */ /* 0x000fe20008410000 */
[----:B------:R-:W-:Y:S01]  /*1d850*/  FMUL.FTZ R115, R120, UR39 ;  /* 0x0000002778737c20 */ /* 0x000fe20008410000 */
[----:B------:R-:W-:Y:S01]  /*1d860*/  FMUL.FTZ R107, R112, UR39 ;  /* 0x00000027706b7c20 */ /* 0x000fe20008410000 */
[----:B------:R-:W-:Y:S01]  /*1d870*/  FMUL.FTZ R109, R118, UR39 ;  /* 0x00000027766d7c20 */ /* 0x000fe20008410000 */
[----:B------:R-:W-:Y:S01]  /*1d880*/  FMUL.FTZ R116, R121, UR39 ;  /* 0x0000002779747c20 */ /* 0x000fe20008410000 */
[----:B------:R-:W-:Y:S01]  /*1d890*/  FMUL.FTZ R113, R122, UR39 ;  /* 0x000000277a717c20 */ /* 0x000fe20008410000 */
[----:B------:R-:W-:Y:S01]  /*1d8a0*/  FMUL.FTZ R120, R131, UR39 ;  /* 0x0000002783787c20 */ /* 0x000fe20008410000 */
[----:B-1----:R-:W-:Y:S01]  /*1d8b0*/  @P1 SHF.R.U32.HI R128, RZ, R2, R3 ;  /* 0x00000002ff801219 */ /* 0x002fe20000011603 */
[----:B------:R-:W-:Y:S01]  /*1d8c0*/  FMUL.FTZ R112, R117, UR39 ;  /* 0x0000002775707c20 */ /* 0x000fe20008410000 */
[----:B------:R-:W-:Y:S01]  /*1d8d0*/  FMUL.FTZ R121, R125, UR39 ;  /* 0x000000277d797c20 */ /* 0x000fe20008410000 */
[----:B------:R-:W-:Y:S01]  /*1d8e0*/  FMUL.FTZ R118, R127, UR39 ;  /* 0x000000277f767c20 */ /* 0x000fe20008410000 */
[----:B------:R-:W-:Y:S01]  /*1d8f0*/  FMUL.FTZ R122, R130, UR39 ;  /* 0x00000027827a7c20 */ /* 0x000fe20008410000 */
[----:B------:R-:W0:Y:S01]  /*1d900*/  SHFL.IDX PT, R2, R128, RZ, 0x1c1f ;  /* 0x001c1fff80027589 */ /* 0x000e2200000e0000 */
[----:B-----5:R-:W-:-:S02]  /*1d910*/  VIADD R3, R4, 0x2a840 ;  /* 0x0002a84004037836 */ /* 0x020fc40000000000 */
[----:B------:R-:W-:Y:S01]  /*1d920*/  FMUL.FTZ R117, R126, UR39 ;  /* 0x000000277e757c20 */ /* 0x000fe20008410000 */
[----:B------:R-:W-:Y:S02]  /*1d930*/  VIADD R131, R129, 0x1 ;  /* 0x0000000181837836 */ /* 0x000fe40000000000 */
[----:B------:R-:W-:Y:S01]  /*1d940*/  FMUL.FTZ R127, R132, UR39 ;  /* 0x00000027847f7c20 */ /* 0x000fe20008410000 */
[----:B------:R-:W-:Y:S01]  /*1d950*/  FMUL.FTZ R130, R133, UR39 ;  /* 0x0000002785827c20 */ /* 0x000fe20008410000 */
[----:B------:R-:W-:Y:S01]  /*1d960*/  FMUL.FTZ R4, R134, UR39 ;  /* 0x0000002786047c20 */ /* 0x000fe20008410000 */
[----:B------:R-:W-:Y:S01]  /*1d970*/  FMUL.FTZ R125, R135, UR39 ;  /* 0x00000027877d7c20 */ /* 0x000fe20008410000 */
[----:B------:R-:W-:Y:S01]  /*1d980*/  IMAD R131, R190, -0x2, R131 ;  /* 0xfffffffebe837824 */ /* 0x000fe200078e0283 */
[----:B------:R-:W-:Y:S01]  /*1d990*/  ISETP.GE.AND P1, PT, R201, 0x1, PT ;  /* 0x00000001c900780c */ /* 0x000fe20003f26270 */
[----:B------:R-:W1:Y:S01]  /*1d9a0*/  MUFU.TANH R12, R12 ;  /* 0x0000000c000c7308 */ /* 0x000e620000002400 */
[----:B------:R-:W-:Y:S01]  /*1d9b0*/  PRMT R3, R172, 0x654, R3 ;  /* 0x00000654ac037816 */ /* 0x000fe20000000003 */
[----:B------:R-:W-:Y:S01]  /*1d9c0*/  VIADD R126, R131, 0xffffffff ;  /* 0xffffffff837e7836 */ /* 0x000fe20000000000 */
[----:B------:R-:W-:-:S02]  /*1d9d0*/  IADD3 R133, -R166, R131, R167 ;  /* 0x00000083a6857210 */ /* 0x000fc40007ffe1a7 */
[----:B------:R2:W-:Y:S03]  /*1d9e0*/  SYNCS.ARRIVE.TRANS64.RED.A1T0 RZ, [R3+URZ], RZ ;  /* 0x000000ff03ff79a7 */ /* 0x0005e6000810043f */
[----:B------:R-:W3:Y:S01]  /*1d9f0*/  MUFU.TANH R13, R13 ;  /* 0x0000000d000d7308 */ /* 0x000ee20000002400 */
[C---:B------:R-:W-:Y:S02]  /*1da00*/  VIADD R134, R133.reuse, UR55 ;  /* 0x0000003785867c36 */ /* 0x040fe40008000000 */
[----:B------:R-:W-:Y:S02]  /*1da10*/  VIADD R133, R133, UR38 ;  /* 0x0000002685857c36 */ /* 0x000fe40008000000 */
        /* <DEDUP_REMOVED lines=61> */
.L_x_1833:
[----:B------:R-:W-:-:S05]  /*1ddf0*/  IMAD.U32 R136, RZ, RZ, UR46 ;  /* 0x0000002eff887e24 */ /* 0x000fca000f8e00ff */
[----:B------:R-:W-:-:S13]  /*1de00*/  ISETP.NE.AND P1, PT, R136, 0x1, PT ;  /* 0x000000018800780c */ /* 0x000fda0003f25270 */
[----:B------:R-:W1:Y:S02]  /*1de10*/  @P1 LDC.64 R2, c[0x0][0x9e8] ;  /* 0x00027a00ff021b82 */ /* 0x000e640000000a00 */
[----:B-1----:R-:W-:-:S05]  /*1de20*/  @P1 IMAD.HI.U32 R2, R135, R2, RZ ;  /* 0x0000000287021227 */ /* 0x002fca00078e00ff */
[----:B------:R-:W-:-:S07]  /*1de30*/  @P1 SHF.R.U32.HI R135, RZ, R3, R2 ;  /* 0x00000003ff871219 */ /* 0x000fce0000011602 */
.L_x_1834:
[----:B------:R-:W-:Y:S05]  /*1de40*/  BSYNC B1 ;  /* 0x0000000000017941 */ /* 0x000fea0003800000 */
.L_x_1832:
[----:B------:R-:W-:-:S05]  /*1de50*/  IMAD R135, R135, R136, R126 ;  /* 0x0000008887877224 */ /* 0x000fca00078e027e */
[----:B------:R-:W-:Y:S02]  /*1de60*/  VIADDMNMX R132, R135, R136, R132, PT ;  /* 0x0000008887847246 */ /* 0x000fe40003800184 */
[----:B------:R-:W-:-:S07]  /*1de70*/  VIMNMX R131, R131, R135, !PT ;  /* 0x0000008783837248 */ /* 0x000fce0007fe0100 */
.L_x_1831:
[C---:B------:R-:W-:Y:S01]  /*1de80*/  ISETP.GE.AND P1, PT, R129.reuse, 0x2, PT ;  /* 0x000000028100780c */ /* 0x040fe20003f26270 */
[----:B------:R-:W1:Y:S01]  /*1de90*/  SHFL.IDX PT, R128, R128, 0x1, 0x1c1f ;  /* 0x003c1f0080807f89 */ /* 0x000e6200000e0000 */
[----:B------:R-:W-:Y:S02]  /*1dea0*/  ISETP.GE.AND P2, PT, R129, 0x9, PT ;  /* 0x000000098100780c */ /* 0x000fe40003f46270 */
[----:B------:R-:W-:Y:S02]  /*1deb0*/  ISETP.GT.AND P4, PT, R131, 0x1, !P1 ;  /* 0x000000018300780c */ /* 0x000fe40004f84270 */
        /* <DEDUP_REMOVED lines=147> */
.L_x_1837:
[----:B------:R-:W-:-:S05]  /*1e7f0*/  IMAD.U32 R155, RZ, RZ, UR46 ;  /* 0x0000002eff9b7e24 */ /* 0x000fca000f8e00ff */
[----:B------:R-:W-:-:S13]  /*1e800*/  ISETP.NE.AND P6, PT, R155, 0x1, PT ;  /* 0x000000019b00780c */ /* 0x000fda0003fc5270 */
[----:B------:R-:W0:Y:S02]  /*1e810*/  @P6 LDC.64 R2, c[0x0][0x9e8] ;  /* 0x00027a00ff026b82 */ /* 0x000e240000000a00 */
[----:B0-----:R-:W-:-:S05]  /*1e820*/  @P6 IMAD.HI.U32 R2, R131, R2, RZ ;  /* 0x0000000283026227 */ /* 0x001fca00078e00ff */
[----:B------:R-:W-:-:S07]  /*1e830*/  @P6 SHF.R.U32.HI R131, RZ, R3, R2 ;  /* 0x00000003ff836219 */ /* 0x000fce0000011602 */
.L_x_1838:
[----:B------:R-:W-:Y:S05]  /*1e840*/  BSYNC B1 ;  /* 0x0000000000017941 */ /* 0x000fea0003800000 */
.L_x_1836:
[----:B------:R-:W-:-:S05]  /*1e850*/  IMAD R126, R131, R155, R126 ;  /* 0x0000009b837e7224 */ /* 0x000fca00078e027e */
[----:B------:R-:W-:Y:S02]  /*1e860*/  VIADDMNMX R134, R126, R155, R134, PT ;  /* 0x0000009b7e867246 */ /* 0x000fe40003800186 */
[----:B------:R-:W-:-:S07]  /*1e870*/  VIMNMX R133, R133, R126, !PT ;  /* 0x0000007e85857248 */ /* 0x000fce0007fe0100 */
.L_x_1835:
[C---:B------:R-:W-:Y:S02]  /*1e880*/  ISETP.GT.AND P1, PT, R133.reuse, 0x1, !P1 ;  /* 0x000000018500780c */ /* 0x040fe40004f24270 */
[----:B------:R-:W-:Y:S02]  /*1e890*/  ISETP.GT.AND P2, PT, R133, 0x8, !P2 ;  /* 0x000000088500780c */ /* 0x000fe40005744270 */
[C---:B------:R-:W-:Y:S02]  /*1e8a0*/  ISETP.LT.OR P1, PT, R134.reuse, 0x2, P1 ;  /* 0x000000028600780c */ /* 0x040fe40000f21670 */
[----:B------:R-:W-:Y:S02]  /*1e8b0*/  ISETP.LT.OR P2, PT, R134, 0x9, P2 ;  /* 0x000000098600780c */ /* 0x000fe40001741670 */
[----:B------:R-:W-:Y:S01]  /*1e8c0*/  FSEL R131, R10, -INF , !P1 ;  /* 0xff8000000a837808 */ /* 0x000fe20004800000 */
[----:B------:R-:W-:Y:S01]  /*1e8d0*/  IMAD.U32 R10, RZ, RZ, UR50 ;  /* 0x00000032ff0a7e24 */ /* 0x000fe2000f8e00ff */
[----:B------:R-:W-:-:S02]  /*1e8e0*/  LOP3.LUT P1, RZ, R22, 0x4, RZ, 0xc0, !PT ;  /* 0x0000000416ff7812 */ /* 0x000fc4000782c0ff */
[----:B------:R-:W-:Y:S02]  /*1e8f0*/  FSEL R15, R15, -INF , !P2 ;  /* 0xff8000000f0f7808 */ /* 0x000fe40005000000 */
[----:B------:R-:W-:Y:S02]  /*1e900*/  ISETP.GT.AND P1, PT, R133, 0x9, !P1 ;  /* 0x000000098500780c */ /* 0x000fe40004f24270 */
[----:B------:R-:W-:Y:S02]  /*1e910*/  LOP3.LUT P2, RZ, R22, 0x20000, RZ, 0xc0, !PT ;  /* 0x0002000016ff7812 */ /* 0x000fe4000784c0ff */
        /* <DEDUP_REMOVED lines=21> */
[C---:B------:R-:W-:Y:S02]  /*1ea70*/  ISETP.LT.OR P1, PT, R134.reuse, 0x19, P1 ;  /* 0x000000198600780c */ /* 0x040fe40000f21670 */
        /* <DEDUP_REMOVED lines=50> */
[C---:B------:R-:W-:Y:S02]  /*1eda0*/  ISETP.GT.AND P1, PT, R133.reuse, 0x38, !P1 ;  /* 0x000000388500780c */ /* 0x040fe40004f24270 */
        /* <DEDUP_REMOVED lines=28> */
[C---:B------:R-:W-:Y:S02]  /*1ef70*/  ISETP.GT.AND P1, PT, R133.reuse, RZ, !P6 ;  /* 0x000000ff8500720c */ /* 0x040fe40007724270 */
[----:B------:R-:W-:Y:S02]  /*1ef80*/  LOP3.LUT P6, RZ, R22, 0x1, RZ, 0xc0, !PT ;  /* 0x0000000116ff7812 */ /* 0x000fe400078cc0ff */
[----:B------:R-:W-:Y:S02]  /*1ef90*/  ISETP.LT.OR P1, PT, R134, 0x1, P1 ;  /* 0x000000018600780c */ /* 0x000fe40000f21670 */
[----:B------:R-:W-:Y:S02]  /*1efa0*/  ISETP.GT.AND P2, PT, R133, 0x59, !P6 ;  /* 0x000000598500780c */ /* 0x000fe40007744270 */
[----:B------:R-:W-:Y:S01]  /*1efb0*/  FSEL R2, R0, -INF , !P1 ;  /* 0xff80000000027808 */ /* 0x000fe20004800000 */
[C---:B------:R-:W-:Y:S01]  /*1efc0*/  FMUL.FTZ R0, R3.reuse, R10 ;  /* 0x0000000a03007220 */ /* 0x040fe20000410000 */
        /* <DEDUP_REMOVED lines=39> */
[----:B------:R-:W-:Y:S01]  /*1f240*/  FFMA.FTZ R129, R129, R10, -R0 ;  /* 0x0000000a81817223 */ /* 0x000fe20000010800 */
[----:B------:R-:W-:Y:S02]  /*1f250*/  MUFU.EX2 R153, R153 ;  /* 0x0000009900997308 */ /* 0x000fe40000000800 */
[----:B------:R-:W-:-:S04]  /*1f260*/  FMNMX.FTZ R12, R227, R12, !PT ;  /* 0x0000000ce30c7209 */ /* 0x000fc80007810000 */
[----:B------:R-:W-:Y:S02]  /*1f270*/  FMNMX.FTZ R12, R105, R12, !PT ;  /* 0x0000000c690c7209 */ /* 0x000fe40007810000 */
        /* <DEDUP_REMOVED lines=9> */
[----:B------:R0:W-:Y:S02]  /*1f310*/  MUFU.EX2 R13, R141 ;  /* 0x0000008d000d7308 */ /* 0x0001e40000000800 */
[----:B------:R-:W-:-:S04]  /*1f320*/  FMNMX.FTZ R95, R118, R95, !PT ;  /* 0x0000005f765f7209 */ /* 0x000fc80007810000 */
[----:B------:R-:W-:Y:S02]  /*1f330*/  FMNMX.FTZ R12, R122, R95, !PT ;  /* 0x0000005f7a0c7209 */ /* 0x000fe40007810000 */
[----:B------:R-:W-:Y:S01]  /*1f340*/  MUFU.EX2 R152, R152 ;  /* 0x0000009800987308 */ /* 0x000fe20000000800 */
[----:B0-----:R-:W-:Y:S01]  /*1f350*/  FSEL R141, R125, -INF , !P2 ;  /* 0xff8000007d8d7808 */ /* 0x001fe20005000000 */
[----:B------:R-:W-:Y:S01]  /*1f360*/  FFMA.FTZ R125, R145, R10, -R0 ;  /* 0x0000000a917d7223 */ /* 0x000fe20000010800 */
        /* <DEDUP_REMOVED lines=8> */
[----:B0-----:R-:W-:Y:S01]  /*1f3f0*/  FMNMX.FTZ R4, R12, R95, !PT ;  /* 0x0000005f0c047209 */ /* 0x001fe20007810000 */
[-C--:B------:R-:W-:Y:S01]  /*1f400*/  FFMA.FTZ R95, R151, R10.reuse, -R0 ;  /* 0x0000000a975f7223 */ /* 0x080fe20000010800 */
[----:B------:R-:W-:-:S05]  /*1f410*/  FMUL.FTZ R0, R115, R10 ;  /* 0x0000000a73007220 */ /* 0x000fca0000410000 */
[----:B------:R-:W-:Y:S01]  /*1f420*/  MUFU.EX2 R150, R150 ;  /* 0x0000009600967308 */ /* 0x000fe20000000800 */
[----:B------:R-:W0:Y:S07]  /*1f430*/  SHFL.BFLY PT, R111, R4, 0x1, 0x1f ;  /* 0x0c201f00046f7f89 */ /* 0x000e2e00000e0000 */
[----:B------:R-:W1:Y:S08]  /*1f440*/  MUFU.EX2 R0, R0 ;  /* 0x0000000000007308 */ /* 0x000e700000000800 */
        /* <DEDUP_REMOVED lines=23> */
[----:B------:R-:W0:Y:S01]  /*1f5c0*/  MUFU.EX2 R2, R9 ;  /* 0x0000000900027308 */ /* 0x000e220000000800 */
[-CC-:B------:R-:W-:Y:S01]  /*1f5d0*/  FFMA.FTZ R88, R211, R10.reuse, -R20.reuse ;  /* 0x0000000ad3587223 */ /* 0x180fe20000010814 */
[----:B------:R-:W-:Y:S01]  /*1f5e0*/  FADD.FTZ R6, R158, R15 ;  /* 0x0000000f9e067221 */ /* 0x000fe20000010000 */
[-CC-:B------:R-:W-:Y:S01]  /*1f5f0*/  FFMA.FTZ R151, R101, R10.reuse, -R20.reuse ;  /* 0x0000000a65977223 */ /* 0x180fe20000010814 */
[-CC-:B------:R-:W-:Y:S01]  /*1f600*/  FFMA.FTZ R94, R227, R10.reuse, -R20.reuse ;  /* 0x0000000ae35e7223 */ /* 0x180fe20000010814 */
[-CC-:B------:R-:W-:Y:S01]  /*1f610*/  FFMA.FTZ R145, R105, R10.reuse, -R20.reuse ;  /* 0x0000000a69917223 */ /* 0x180fe20000010814 */
[-CC-:B------:R-:W-:Y:S01]  /*1f620*/  FFMA.FTZ R96, R229, R10.reuse, -R20.reuse ;  /* 0x0000000ae5607223 */ /* 0x180fe20000010814 */
[-CC-:B------:R-:W-:Y:S01]  /*1f630*/  FFMA.FTZ R147, R109, R10.reuse, -R20.reuse ;  /* 0x0000000a6d937223 */ /* 0x180fe20000010814 */
[----:B------:R-:W1:Y:S01]  /*1f640*/  MUFU.EX2 R92, R92 ;  /* 0x0000005c005c7308 */ /* 0x000e620000000800 */
[-CC-:B------:R-:W-:Y:S01]  /*1f650*/  FFMA.FTZ R98, R110, R10.reuse, -R20.reuse ;  /* 0x0000000a6e627223 */ /* 0x180fe20000010814 */
[-CC-:B------:R-:W-:Y:S01]  /*1f660*/  FFMA.FTZ R15, R113, R10.reuse, -R20.reuse ;  /* 0x0000000a710f7223 */ /* 0x180fe20000010814 */
[-CC-:B------:R-:W-:Y:S01]  /*1f670*/  FFMA.FTZ R143, R117, R10.reuse, -R20.reuse ;  /* 0x0000000a758f7223 */ /* 0x180fe20000010814 */
[----:B------:R-:W-:-:S04]  /*1f680*/  FFMA.FTZ R139, R139, R10, -R20 ;  /* 0x0000000a8b8b7223 */ /* 0x000fc80000010814 */
[----:B------:R-:W2:Y:S01]  /*1f690*/  MUFU.EX2 R14, R14 ;  /* 0x0000000e000e7308 */ /* 0x000ea20000000800 */
[----:B0-----:R-:W-:-:S07]  /*1f6a0*/  FFMA.FTZ R5, R2, R5, R115 ;  /* 0x0000000502057223 */ /* 0x001fce0000010073 */
        /* <DEDUP_REMOVED lines=16> */
[----:B------:R-:W-:Y:S01]  /*1f7b0*/  FADD.FTZ R9, R13, R102 ;  /* 0x000000660d097221 */ /* 0x000fe20000010000 */
[-CC-:B------:R-:W-:Y:S01]  /*1f7c0*/  FFMA.FTZ R100, R114, R10.reuse, -R20.reuse ;  /* 0x0000000a72647223 */ /* 0x180fe20000010814 */
[-CC-:B------:R-:W-:Y:S02]  /*1f7d0*/  FFMA.FTZ R102, R118, R10.reuse, -R20.reuse ;  /* 0x0000000a76667223 */ /* 0x180fe40000010814 */
[----:B------:R-:W-:Y:S01]  /*1f7e0*/  FADD.FTZ R104, R150, R9 ;  /* 0x0000000996687221 */ /* 0x000fe20000010000 */
[----:B------:R-:W-:Y:S01]  /*1f7f0*/  FFMA.FTZ R9, R122, R10, -R20 ;  /* 0x0000000a7a097223 */ /* 0x000fe20000010814 */
[----:B------:R-:W2:Y:S01]  /*1f800*/  MUFU.EX2 R149, R149 ;  /* 0x0000009500957308 */ /* 0x000ea20000000800 */
[----:B0-----:R-:W-:Y:S01]  /*1f810*/  FADD.FTZ R5, R155, R6 ;  /* 0x000000069b057221 */ /* 0x001fe20000010000 */
[----:B------:R-:W-:-:S04]  /*1f820*/  FADD.FTZ R93, R133, R104 ;  /* 0x00000068855d7221 */ /* 0x000fc80000010000 */
[----:B------:R-:W-:Y:S02]  /*1f830*/  FADD.FTZ R104, R144, R93 ;  /* 0x0000005d90687221 */ /* 0x000fe40000010000 */
[----:B------:R-:W0:Y:S01]  /*1f840*/  MUFU.EX2 R88, R88 ;  /* 0x0000005800587308 */ /* 0x000e220000000800 */
[----:B-1----:R-:W-:Y:S01]  /*1f850*/  FADD.FTZ R6, R90, R5 ;  /* 0x000000055a067221 */ /* 0x002fe20000010000 */
[----:B------:R-:W-:Y:S01]  /*1f860*/  FADD.FTZ R93, R125, R104 ;  /* 0x000000687d5d7221 */ /* 0x000fe20000010000 */
[-CC-:B------:R-:W-:Y:S01]  /*1f870*/  FFMA.FTZ R104, R137, R10.reuse, -R20.reuse ;  /* 0x0000000a89687223 */ /* 0x180fe20000010814 */
[----:B------:R-:W-:Y:S02]  /*1f880*/  FFMA.FTZ R20, R141, R10, -R20 ;  /* 0x0000000a8d147223 */ /* 0x000fe40000010814 */
        /* <DEDUP_REMOVED lines=51> */
.L_x_1839:
[----:B------:R-:W-:Y:S01]  /*1fbc0*/  ISETP.GT.AND P1, PT, R8, R189, PT ;  /* 0x000000bd0800720c */ /* 0x000fe20003f24270 */
[----:B------:R-:W-:Y:S01]  /*1fbd0*/  VIADD R11, R11, 0x2a860 ;  /* 0x0002a8600b0b7836 */ /* 0x000fe20000000000 */
[----:B------:R-:W-:Y:S01]  /*1fbe0*/  F2FP.BF16.F32.PACK_AB R156, R156, R153 ;  /* 0x000000999c9c723e */ /* 0x000fe200000010ff */
[----:B------:R-:W-:Y:S01]  /*1fbf0*/  VIADD R8, R8, 0xffffffff ;  /* 0xffffffff08087836 */ /* 0x000fe20000000000 */
[----:B------:R-:W-:Y:S01]  /*1fc00*/  F2FP.BF16.F32.PACK_AB R159, R119, R14 ;  /* 0x0000000e779f723e */ /* 0x000fe200000010ff */
[----:B------:R-:W-:Y:S01]  /*1fc10*/  IMAD.MOV.U32 R14, RZ, RZ, R3 ;  /* 0x000000ffff0e7224 */ /* 0x000fe200078e0003 */
[----:B------:R-:W-:Y:S02]  /*1fc20*/  PRMT R11, R172, 0x654, R11 ;  /* 0x00000654ac0b7816 */ /* 0x000fe4000000000b */
        /* <DEDUP_REMOVED lines=27> */
.L_x_1819:
[----:B------:R-:W-:Y:S05]  /*1fde0*/  BSYNC B0 ;  /* 0x0000000000007941 */ /* 0x000fea0003800000 */
.L_x_1818:
        /* <DEDUP_REMOVED lines=67> */
.L_x_1841:
[----:B------:R-:W-:Y:S01]  /*20220*/  IMAD R11, R160, 0x8, R18 ;  /* 0x00000008a00b7824 */ /* 0x000fe200078e0212 */
[----:B------:R-:W-:-:S04]  /*20230*/  SHF.L.U32 R2, R163, 0x1f, RZ ;  /* 0x0000001fa3027819 */ /* 0x000fc800000006ff */
[----:B------:R0:W1:Y:S01]  /*20240*/  SYNCS.PHASECHK.TRANS64.TRYWAIT P1, [R11+URZ+0x2a850], R2 ;  /* 0x02a850020b0075a7 */ /* 0x000062000802017f */
[----:B------:R-:W-:Y:S05]  /*20250*/  @!P0 BRA `(.L_x_1842) ;  /* 0x0000000000048947 */ /* 0x000fea0003800000 */
[----:B------:R-:W-:Y:S01]  /*20260*/  BPT.TRAP 0x1 ;  /* 0x000000040000795c */ /* 0x000fe20000300000 */
.L_x_1842:
        /* <DEDUP_REMOVED lines=9> */
.L_x_1844:
[----:B------:R-:W-:Y:S05]  /*20300*/  BSYNC B0 ;  /* 0x0000000000007941 */ /* 0x000fea0003800000 */
.L_x_1843:
[----:B------:R-:W-:Y:S01]  /*20310*/  IMAD.MOV.U32 R8, RZ, RZ, R0 ;  /* 0x000000ffff087224 */ /* 0x000fe200078e0000 */
[----:B------:R-:W-:Y:S01]  /*20320*/  WARPGROUP.ARRIVE ;  /* 0x00000000000079c5 */ /* 0x000fe20000000000 */
[----:B------:R-:W-:Y:S01]  /*20330*/  IMAD.MOV.U32 R9, RZ, RZ, 0x40000040 ;  /* 0x40000040ff097424 */ /* 0x000fe200078e00ff */
[----:B------:R-:W2:Y:S01]  /*20340*/  SHFL.BFLY PT, R7, R6, 0x2, 0x1f ;  /* 0x0c401f0006077f89 */ /* 0x000ea200000e0000 */
[----:B------:R-:W-:Y:S01]  /*20350*/  IMAD.MOV.U32 R20, RZ, RZ, -0x800000 ;  /* 0xff800000ff147424 */ /* 0x000fe200078e00ff */
        /* <DEDUP_REMOVED lines=9> */
[----:B--2---:R-:W-:Y:S01]  /*203f0*/  FADD.FTZ R7, R7, R6 ;  /* 0x0000000607077221 */ /* 0x004fe20000010000 */
[----:B------:R-:W-:Y:S02]  /*20400*/  WARPGROUP.DEPBAR.LE gsb0, 0x0 ;  /* 0x00008000000079c5 */ /* 0x000fe40000010000 */
[----:B------:R-:W-:-:S07]  /*20410*/  WARPGROUP.ARRIVE ;  /* 0x00000000000079c5 */ /* 0x000fce0000000000 */
        /* <DEDUP_REMOVED lines=20> */
[----:B01----:R-:W-:Y:S01]  /*20560*/  FADD.FTZ R2, R0, R5 ;  /* 0x0000000500027221 */ /* 0x003fe20000010000 */
[----:B------:R-:W-:Y:S01]  /*20570*/  IMAD.MOV.U32 R5, RZ, RZ, RZ ;  /* 0x000000ffff057224 */ /* 0x000fe200078e00ff */
[----:B------:R-:W0:Y:S02]  /*20580*/  SHFL.BFLY PT, R0, R7, 0x1, 0x1f ;  /* 0x0c201f0007007f89 */ /* 0x000e2400000e0000 */
[----:B0-----:R-:W-:Y:S01]  /*20590*/  FADD.FTZ R12, R7, R0 ;  /* 0x00000000070c7221 */ /* 0x001fe20000010000 */
[----:B------:R-:W-:-:S04]  /*205a0*/  IMAD.MOV.U32 R0, RZ, RZ, -0x800000 ;  /* 0xff800000ff007424 */ /* 0x000fc800078e00ff */
[----:B------:R-:W-:-:S13]  /*205b0*/  FSETP.NE.FTZ.AND P1, PT, R12, RZ, PT ;  /* 0x000000ff0c00720b */ /* 0x000fda0003f35000 */
[----:B------:R-:W0:Y:S08]  /*205c0*/  @P1 MUFU.LG2 R6, R12 ;  /* 0x0000000c00061308 */ /* 0x000e300000000c00 */
[----:B------:R-:W-:Y:S01]  /*205d0*/  @P1 MUFU.RCP R5, R12 ;  /* 0x0000000c00051308 */ /* 0x000fe20000001000 */
[----:B0-----:R-:W-:Y:S01]  /*205e0*/  @P1 FMUL.FTZ R7, R6, 0.69314718246459960938 ;  /* 0x3f31721806071820 */ /* 0x001fe20000410000 */
[----:B------:R-:W-:-:S02]  /*205f0*/  WARPGROUP.DEPBAR.LE gsb0, 0x0 ;  /* 0x00008000000079c5 */ /* 0x000fc40000010000 */
[----:B------:R-:W-:-:S06]  /*20600*/  WARPGROUP.ARRIVE ;  /* 0x00000000000079c5 */ /* 0x000fcc0000000000 */
[----:B------:R-:W-:Y:S01]  /*20610*/  HGMMA.64x128x16.F32.BF16 R24, R140, gdesc[UR4].tnspB, R24, gsb0 ;  /* 0x41e000048c187df0 */ /* 0x000fe20008001818 */
[----:B------:R-:W-:Y:S01]  /*20620*/  R2UR UR6, R8 ;  /* 0x00000000080672ca */ /* 0x000fe200000e0000 */
[----:B------:R-:W-:Y:S01]  /*20630*/  IMAD.MOV.U32 R8, RZ, RZ, RZ ;  /* 0x000000ffff087224 */ /* 0x000fe200078e00ff */
        /* <DEDUP_REMOVED lines=17> */
.L_x_1846:
[----:B------:R-:W-:Y:S02]  /*20750*/  VIADD R3, R11, 0x2a860 ;  /* 0x0002a8600b037836 */ /* 0x000fe40000000000 */
[-C--:B------:R-:W-:Y:S01]  /*20760*/  FMUL.FTZ R21, R36, R5.reuse ;  /* 0x0000000524157220 */ /* 0x080fe20000410000 */
[----:B------:R-:W-:Y:S02]  /*20770*/  VIADD R160, R160, 0x1 ;  /* 0x00000001a0a07836 */ /* 0x000fe40000000000 */
[-C--:B------:R-:W-:Y:S01]  /*20780*/  FMUL.FTZ R36, R72, R5.reuse ;  /* 0x0000000548247220 */ /* 0x080fe20000410000 */
[-C--:B------:R-:W-:Y:S01]  /*20790*/  FMUL.FTZ R93, R34, R8.reuse ;  /* 0x00000008225d7220 */ /* 0x080fe20000410000 */
        /* <DEDUP_REMOVED lines=68> */
[----:B-1----:R-:W-:-:S07]  /*20be0*/  SEL R160, R160, RZ, P1 ;  /* 0x000000ffa0a07207 */ /* 0x002fce0000800000 */
.L_x_1699:
[----:B------:R-:W1:Y:S08]  /*20bf0*/  S2UR UR4, SR_CgaCtaId ;  /* 0x00000000000479c3 */ /* 0x000e700000008800 */
[----:B------:R-:W-:Y:S01]  /*20c00*/  BAR.SYNC.DEFER_BLOCKING 0x5, 0x180 ;  /* 0x0146000000007b1d */ /* 0x000fe20000010000 */
[----:B------:R-:W-:-:S05]  /*20c10*/  MOV R3, 0x400 ;  /* 0x0000040000037802 */ /* 0x000fca0000000f00 */
[----:B------:R-:W-:Y:S01]  /*20c20*/  BSSY B0, `(.L_x_1847) ;  /* 0x00001f3000007945 */ /* 0x000fe20003800000 */
[----:B-1----:R-:W-:-:S05]  /*20c30*/  IMAD.U32 R172, RZ, RZ, UR4 ;  /* 0x00000004ffac7e24 */ /* 0x002fca000f8e00ff */
[----:B------:R-:W-:-:S05]  /*20c40*/  LEA R18, R172, R3, 0x18 ;  /* 0x00000003ac127211 */ /* 0x000fca00078ec0ff */
[----:B0---4-:R0:W1:Y:S01]  /*20c50*/  LDS.128 R28, [R18+0x2a8d0] ;  /* 0x02a8d000121c7984 */ /* 0x0110620000000c00 */
[----:B------:R-:W-:Y:S06]  /*20c60*/  BAR.ARV 0x4, 0x180 ;  /* 0x0106000000007b1d */ /* 0x000fec0000002000 */
[----:B------:R-:W-:Y:S05]  /*20c70*/  @P0 BRA `(.L_x_1848) ;  /* 0x0000001400000947 */ /* 0x000fea0003800000 */
[----:B------:R-:W2:Y:S01]  /*20c80*/  S2R R5, SR_SWINHI ;  /* 0x0000000000057919 */ /* 0x000ea20000002f00 */
        /* <DEDUP_REMOVED lines=8> */
[----:B------:R-:W-:Y:S02]  /*20d10*/  MOV R2, R18 ;  /* 0x0000001200027202 */ /* 0x000fe40000000f00 */
[----:B--2---:R-:W-:-:S03]  /*20d20*/  MOV R3, R5 ;  /* 0x0000000500037202 */ /* 0x004fc60000000f00 */
[----:B------:R-:W-:-:S03]  /*20d30*/  IMAD.WIDE R4, R222, 0x2, R2 ;  /* 0x00000002de047825 */ /* 0x000fc600078e0202 */
[C---:B------:R-:W-:Y:S02]  /*20d40*/  LOP3.LUT R15, R4.reuse, 0x380, RZ, 0xc0, !PT ;  /* 0x00000380040f7812 */ /* 0x040fe400078ec0ff */
[C---:B------:R-:W-:Y:S02]  /*20d50*/  IADD3 R107, P0, R4.reuse, 0x4060, RZ ;  /* 0x00004060046b7810 */ /* 0x040fe40007f1e0ff */
[----:B------:R-:W-:Y:S01]  /*20d60*/  SHF.R.U64 R15, R15, 0x3, RZ ;  /* 0x000000030f0f7819 */ /* 0x000fe200000012ff */
[----:B------:R-:W-:Y:S01]  /*20d70*/  BAR.SYNC.DEFER_BLOCKING 0x1, 0x100 ;  /* 0x0044000000007b1d */ /* 0x000fe20000010000 */
[C---:B------:R-:W-:Y:S01]  /*20d80*/  IADD3 R71, P6, R4.reuse, 0x20, RZ ;  /* 0x0000002004477810 */ /* 0x040fe20007fde0ff */
[--C-:B------:R-:W-:Y:S01]  /*20d90*/  IMAD.X R33, RZ, RZ, R5.reuse, P0 ;  /* 0x000000ffff217224 */ /* 0x100fe200000e0605 */
[C---:B------:R-:W-:Y:S02]  /*20da0*/  IADD3 R75, P5, R4.reuse, 0x40, RZ ;  /* 0x00000040044b7810 */ /* 0x040fe40007fbe0ff */
[C---:B------:R-:W-:Y:S01]  /*20db0*/  IADD3 R79, P4, R4.reuse, 0x60, RZ ;  /* 0x00000060044f7810 */ /* 0x040fe20007f9e0ff */
[--C-:B------:R-:W-:Y:S01]  /*20dc0*/  IMAD.X R9, RZ, RZ, R5.reuse, P6 ;  /* 0x000000ffff097224 */ /* 0x100fe200030e0605 */
[C---:B------:R-:W-:Y:S01]  /*20dd0*/  IADD3 R101, P3, R4.reuse, 0x4000, RZ ;  /* 0x0000400004657810 */ /* 0x040fe20007f7e0ff */
[--C-:B------:R-:W-:Y:S01]  /*20de0*/  IMAD.X R11, RZ, RZ, R5.reuse, P5 ;  /* 0x000000ffff0b7224 */ /* 0x100fe200028e0605 */
[C---:B------:R-:W-:Y:S01]  /*20df0*/  IADD3 R103, P2, R4.reuse, 0x4020, RZ ;  /* 0x0000402004677810 */ /* 0x040fe20007f5e0ff */
[----:B------:R-:W-:Y:S01]  /*20e00*/  IMAD.X R13, RZ, RZ, R5, P4 ;  /* 0x000000ffff0d7224 */ /* 0x000fe200020e0605 */
[----:B------:R-:W-:-:S02]  /*20e10*/  IADD3 R105, P1, R4, 0x4040, RZ ;  /* 0x0000404004697810 */ /* 0x000fc40007f3e0ff */
[----:B------:R-:W-:Y:S01]  /*20e20*/  ISETP.NE.U32.AND P0, PT, RZ, UR4, PT ;  /* 0x00000004ff007c0c */ /* 0x000fe2000bf05070 */
[--C-:B------:R-:W-:Y:S01]  /*20e30*/  IMAD.X R25, RZ, RZ, R5.reuse, P2 ;  /* 0x000000ffff197224 */ /* 0x100fe200010e0605 */
[----:B------:R-:W-:Y:S01]  /*20e40*/  LOP3.LUT R4, R15, R4, RZ, 0x3c, !PT ;  /* 0x000000040f047212 */ /* 0x000fe200078e3cff */
[--C-:B------:R-:W-:Y:S01]  /*20e50*/  IMAD.X R15, RZ, RZ, R5.reuse, P3 ;  /* 0x000000ffff0f7224 */ /* 0x100fe200018e0605 */
[----:B------:R-:W-:Y:S01]  /*20e60*/  ISETP.NE.AND.EX P0, PT, RZ, UR5, PT, P0 ;  /* 0x00000005ff007c0c */ /* 0x000fe2000bf05300 */
[----:B------:R-:W-:Y:S01]  /*20e70*/  ULDC.64 UR4, c[0x0][0xc08] ;  /* 0x0003020000047ab9 */ /* 0x000fe20000000a00 */
[----:B------:R-:W-:Y:S01]  /*20e80*/  LOP3.LUT R8, R71, 0x380, RZ, 0xc0, !PT ;  /* 0x0000038047087812 */ /* 0x000fe200078ec0ff */
[----:B------:R-:W-:Y:S01]  /*20e90*/  IMAD.X R27, RZ, RZ, R5, P1 ;  /* 0x000000ffff1b7224 */ /* 0x000fe200008e0605 */
[----:B------:R-:W-:Y:S02]  /*20ea0*/  LOP3.LUT R10, R75, 0x380, RZ, 0xc0, !PT ;  /* 0x000003804b0a7812 */ /* 0x000fe400078ec0ff */
[----:B------:R-:W-:-:S02]  /*20eb0*/  MOV R96, R4 ;  /* 0x0000000400607202 */ /* 0x000fc40000000f00 */
[----:B------:R-:W-:Y:S02]  /*20ec0*/  LOP3.LUT R12, R79, 0x380, RZ, 0xc0, !PT ;  /* 0x000003804f0c7812 */ /* 0x000fe400078ec0ff */
[----:B------:R-:W-:Y:S02]  /*20ed0*/  LOP3.LUT R14, R101, 0x380, RZ, 0xc0, !PT ;  /* 0x00000380650e7812 */ /* 0x000fe400078ec0ff */
[----:B------:R-:W-:Y:S02]  /*20ee0*/  F2FP.BF16.F32.PACK_AB R4, R91, R24 ;  /* 0x000000185b04723e */ /* 0x000fe400000010ff */
[----:B------:R-:W-:Y:S02]  /*20ef0*/  F2FP.BF16.F32.PACK_AB R5, R32, R99 ;  /* 0x000000632005723e */ /* 0x000fe400000010ff */
[----:B------:R-:W-:Y:S02]  /*20f00*/  LOP3.LUT R24, R103, 0x380, RZ, 0xc0, !PT ;  /* 0x0000038067187812 */ /* 0x000fe400078ec0ff */
[----:B-1----:R-:W-:Y:S01]  /*20f10*/  LOP3.LUT R28, R105, 0x380, RZ, 0xc0, !PT ;  /* 0x00000380691c7812 */ /* 0x002fe200078ec0ff */
[----:B------:R1:W-:Y:S01]  /*20f20*/  STSM.16.M88.4 [R96], R4 ;  /* 0x0000000460007844 */ /* 0x0003e20000000200 */
[----:B------:R-:W-:-:S02]  /*20f30*/  ISETP.NE.U32.AND P2, PT, RZ, UR4, PT ;  /* 0x00000004ff007c0c */ /* 0x000fc4000bf45070 */
[----:B------:R-:W-:Y:S02]  /*20f40*/  LOP3.LUT R32, R107, 0x380, RZ, 0xc0, !PT ;  /* 0x000003806b207812 */ /* 0x000fe400078ec0ff */
[----:B------:R-:W-:Y:S02]  /*20f50*/  SHF.R.U64 R8, R8, 0x3, RZ ;  /* 0x0000000308087819 */ /* 0x000fe400000012ff */
[----:B------:R-:W-:Y:S02]  /*20f60*/  SHF.R.U64 R10, R10, 0x3, RZ ;  /* 0x000000030a0a7819 */ /* 0x000fe400000012ff */
[----:B------:R-:W-:Y:S02]  /*20f70*/  SHF.R.U64 R12, R12, 0x3, RZ ;  /* 0x000000030c0c7819 */ /* 0x000fe400000012ff */
[----:B------:R-:W-:Y:S02]  /*20f80*/  SHF.R.U64 R14, R14, 0x3, RZ ;  /* 0x000000030e0e7819 */ /* 0x000fe400000012ff */
[----:B------:R-:W-:-:S02]  /*20f90*/  SHF.R.U64 R24, R24, 0x3, RZ ;  /* 0x0000000318187819 */ /* 0x000fc400000012ff */
[----:B------:R-:W-:Y:S02]  /*20fa0*/  SHF.R.U64 R28, R28, 0x3, RZ ;  /* 0x000000031c1c7819 */ /* 0x000fe400000012ff */
[----:B------:R-:W-:Y:S02]  /*20fb0*/  ISETP.NE.AND.EX P2, PT, RZ, UR5, PT, P2 ;  /* 0x00000005ff007c0c */ /* 0x000fe4000bf45320 */
[----:B------:R-:W-:Y:S02]  /*20fc0*/  SHF.R.U64 R32, R32, 0x3, RZ ;  /* 0x0000000320207819 */ /* 0x000fe400000012ff */
[----:B------:R-:W-:Y:S02]  /*20fd0*/  LOP3.LUT R8, R8, R71, RZ, 0x3c, !PT ;  /* 0x0000004708087212 */ /* 0x000fe400078e3cff */
[----:B------:R-:W-:Y:S02]  /*20fe0*/  LOP3.LUT R10, R10, R75, RZ, 0x3c, !PT ;  /* 0x0000004b0a0a7212 */ /* 0x000fe400078e3cff */
[----:B------:R-:W-:-:S02]  /*20ff0*/  LOP3.LUT R12, R12, R79, RZ, 0x3c, !PT ;  /* 0x0000004f0c0c7212 */ /* 0x000fc400078e3cff */
[----:B------:R-:W-:Y:S02]  /*21000*/  LOP3.LUT R14, R14, R101, RZ, 0x3c, !PT ;  /* 0x000000650e0e7212 */ /* 0x000fe400078e3cff */
[----:B------:R-:W-:Y:S02]  /*21010*/  LOP3.LUT R24, R24, R103, RZ, 0x3c, !PT ;  /* 0x0000006718187212 */ /* 0x000fe400078e3cff */
[----:B------:R-:W-:Y:S02]  /*21020*/  LOP3.LUT R26, R28, R105, RZ, 0x3c, !PT ;  /* 0x000000691c1a7212 */ /* 0x000fe400078e3cff */
[----:B------:R-:W-:Y:S02]  /*21030*/  LOP3.LUT R32, R32, R107, RZ, 0x3c, !PT ;  /* 0x0000006b20207212 */ /* 0x000fe400078e3cff */
[----:B------:R-:W-:Y:S02]  /*21040*/  MOV R79, R8 ;  /* 0x00000008004f7202 */ /* 0x000fe40000000f00 */
[----:B------:R-:W-:-:S02]  /*21050*/  MOV R78, R10 ;  /* 0x0000000a004e7202 */ /* 0x000fc40000000f00 */
[----:B-1----:R-:W-:Y:S02]  /*21060*/  F2FP.BF16.F32.PACK_AB R4, R89, R88 ;  /* 0x000000585904723e */ /* 0x002fe400000010ff */
[----:B------:R-:W-:Y:S02]  /*21070*/  F2FP.BF16.F32.PACK_AB R5, R94, R93 ;  /* 0x0000005d5e05723e */ /* 0x000fe400000010ff */
[----:B------:R-:W-:Y:S02]  /*21080*/  F2FP.BF16.F32.PACK_AB R6, R90, R21 ;  /* 0x000000155a06723e */ /* 0x000fe400000010ff */
[----:B------:R-:W-:Y:S01]  /*21090*/  F2FP.BF16.F32.PACK_AB R7, R95, R92 ;  /* 0x0000005c5f07723e */ /* 0x000fe200000010ff */
[----:B------:R-:W-:Y:S01]  /*210a0*/  ULDC UR4, c[0x0][0xa88] ;  /* 0x0002a20000047ab9 */ /* 0x000fe20000000800 */
[----:B------:R-:W-:Y:S01]  /*210b0*/  MOV R75, R12 ;  /* 0x0000000c004b7202 */ /* 0x000fe20000000f00 */
[----:B------:R-:W1:Y:S01]  /*210c0*/  LDC R21, c[0x0][0xbe8] ;  /* 0x0002fa00ff157b82 */ /* 0x000e620000000800 */
[----:B------:R-:W-:Y:S01]  /*210d0*/  MOV R74, R14 ;  /* 0x0000000e004a7202 */ /* 0x000fe20000000f00 */
[----:B------:R-:W-:Y:S01]  /*210e0*/  STSM.16.M88.4 [R79], R4 ;  /* 0x000000044f007844 */ /* 0x000fe20000000200 */
[----:B------:R-:W-:-:S02]  /*210f0*/  F2FP.BF16.F32.PACK_AB R8, R41, R40 ;  /* 0x000000282908723e */ /* 0x000fc400000010ff */
[----:B------:R-:W-:Y:S02]  /*21100*/  F2FP.BF16.F32.PACK_AB R9, R43, R72 ;  /* 0x000000482b09723e */ /* 0x000fe400000010ff */
[----:B------:R-:W-:Y:S01]  /*21110*/  F2FP.BF16.F32.PACK_AB R10, R45, R44 ;  /* 0x0000002c2d0a723e */ /* 0x000fe200000010ff */
[----:B------:R-:W2:Y:S01]  /*21120*/  LDC.64 R40, c[0x0][0xc00] ;  /* 0x00030000ff287b82 */ /* 0x000ea20000000a00 */
[----:B------:R-:W-:Y:S02]  /*21130*/  F2FP.BF16.F32.PACK_AB R11, R47, R34 ;  /* 0x000000222f0b723e */ /* 0x000fe400000010ff */
[----:B------:R-:W-:Y:S02]  /*21140*/  MOV R71, R24 ;  /* 0x0000001800477202 */ /* 0x000fe40000000f00 */
[----:B------:R-:W-:Y:S01]  /*21150*/  MOV R70, R26 ;  /* 0x0000001a00467202 */ /* 0x000fe20000000f00 */
[----:B------:R3:W-:Y:S01]  /*21160*/  STSM.16.M88.4 [R78], R8 ;  /* 0x000000084e007844 */ /* 0x0007e20000000200 */
[----:B------:R-:W-:Y:S01]  /*21170*/  F2FP.BF16.F32.PACK_AB R12, R49, R48 ;  /* 0x00000030310c723e */ /* 0x000fe200000010ff */
[----:B------:R-:W-:Y:S01]  /*21180*/  IMAD.MOV.U32 R48, RZ, RZ, RZ ;  /* 0x000000ffff307224 */ /* 0x000fe200078e00ff */
[----:B------:R-:W-:-:S02]  /*21190*/  F2FP.BF16.F32.PACK_AB R13, R51, R50 ;  /* 0x00000032330d723e */ /* 0x000fc400000010ff */
[----:B------:R-:W-:Y:S02]  /*211a0*/  F2FP.BF16.F32.PACK_AB R14, R53, R52 ;  /* 0x00000034350e723e */ /* 0x000fe400000010ff */
[----:B------:R-:W-:Y:S02]  /*211b0*/  F2FP.BF16.F32.PACK_AB R15, R55, R54 ;  /* 0x00000036370f723e */ /* 0x000fe400000010ff */
[----:B------:R-:W-:Y:S02]  /*211c0*/  MOV R28, R32 ;  /* 0x00000020001c7202 */ /* 0x000fe40000000f00 */
[----:B------:R-:W-:Y:S01]  /*211d0*/  F2FP.BF16.F32.PACK_AB R24, R57, R56 ;  /* 0x000000383918723e */ /* 0x000fe200000010ff */
[----:B------:R-:W-:Y:S01]  /*211e0*/  STSM.16.M88.4 [R75], R12 ;  /* 0x0000000c4b007844 */ /* 0x000fe20000000200 */
[----:B------:R-:W-:Y:S02]  /*211f0*/  F2FP.BF16.F32.PACK_AB R25, R59, R58 ;  /* 0x0000003a3b19723e */ /* 0x000fe400000010ff */
[----:B------:R-:W-:Y:S01]  /*21200*/  F2FP.BF16.F32.PACK_AB R26, R61, R60 ;  /* 0x0000003c3d1a723e */ /* 0x000fe200000010ff */
[----:B---3--:R-:W3:Y:S01]  /*21210*/  @P2 LDC.64 R8, c[0x0][0xc08] ;  /* 0x00030200ff082b82 */ /* 0x008ee20000000a00 */
[----:B------:R-:W-:Y:S01]  /*21220*/  F2FP.BF16.F32.PACK_AB R27, R63, R62 ;  /* 0x0000003e3f1b723e */ /* 0x000fe200000010ff */
[----:B--2---:R-:W-:Y:S01]  /*21230*/  IMAD.WIDE R40, R197, 0x4, R40 ;  /* 0x00000004c5287825 */ /* 0x004fe200078e0228 */
[----:B------:R-:W-:-:S02]  /*21240*/  F2FP.BF16.F32.PACK_AB R32, R65, R64 ;  /* 0x000000404120723e */ /* 0x000fc400000010ff */
[----:B------:R-:W-:Y:S01]  /*21250*/  F2FP.BF16.F32.PACK_AB R33, R67, R66 ;  /* 0x000000424321723e */ /* 0x000fe200000010ff */
[----:B------:R-:W-:Y:S01]  /*21260*/  STSM.16.M88.4 [R74], R24 ;  /* 0x000000184a007844 */ /* 0x000fe20000000200 */
[----:B------:R-:W-:Y:S02]  /*21270*/  F2FP.BF16.F32.PACK_AB R34, R69, R68 ;  /* 0x000000444522723e */ /* 0x000fe400000010ff */
[----:B------:R-:W-:Y:S02]  /*21280*/  F2FP.BF16.F32.PACK_AB R4, R81, R80 ;  /* 0x000000505104723e */ /* 0x000fe400000010ff */
[----:B------:R-:W-:Y:S01]  /*21290*/  F2FP.BF16.F32.PACK_AB R5, R83, R82 ;  /* 0x000000525305723e */ /* 0x000fe200000010ff */
[----:B------:R-:W-:Y:S01]  /*212a0*/  STSM.16.M88.4 [R71], R32 ;  /* 0x0000002047007844 */ /* 0x000fe20000000200 */
[----:B------:R-:W-:Y:S02]  /*212b0*/  F2FP.BF16.F32.PACK_AB R6, R85, R84 ;  /* 0x000000545506723e */ /* 0x000fe400000010ff */
[----:B------:R-:W-:Y:S01]  /*212c0*/  F2FP.BF16.F32.PACK_AB R7, R87, R86 ;  /* 0x000000565707723e */ /* 0x000fe200000010ff */
[----:B------:R-:W-:Y:S04]  /*212d0*/  STSM.16.M88.4 [R70], R36 ;  /* 0x0000002446007844 */ /* 0x000fe80000000200 */
[----:B------:R2:W-:Y:S01]  /*212e0*/  STSM.16.M88.4 [R28], R4 ;  /* 0x000000041c007844 */ /* 0x0005e20000000200 */
[----:B------:R-:W-:Y:S01]  /*212f0*/  BAR.SYNC.DEFER_BLOCKING 0x1, 0x100 ;  /* 0x0044000000007b1d */ /* 0x000fe20000010000 */
[----:B--2---:R-:W-:-:S02]  /*21300*/  IMAD.U32 R6, RZ, RZ, UR4 ;  /* 0x00000004ff067e24 */ /* 0x004fc4000f8e00ff */
[----:B---3--:R-:W-:-:S03]  /*21310*/  @P2 IMAD.WIDE R4, R197, 0x4, R8 ;  /* 0x00000004c5042825 */ /* 0x008fc600078e0208 */
        /* <DEDUP_REMOVED lines=10> */
.L_x_1849:
[----:B------:R-:W-:Y:S01]  /*213c0*/  SHF.R.S32.HI R54, RZ, 0x1f, R195 ;  /* 0x0000001fff367819 */ /* 0x000fe200000114c3 */
[----:B------:R-:W-:Y:S01]  /*213d0*/  IMAD.IADD R15, R191, 0x1, R187 ;  /* 0x00000001bf0f7824 */ /* 0x000fe200078e02bb */
[----:B------:R-:W-:Y:S01]  /*213e0*/  ULDC.64 UR4, c[0x0][0xb90] ;  /* 0x0002e40000047ab9 */ /* 0x000fe20000000a00 */
[----:B-----5:R-:W-:Y:S01]  /*213f0*/  SHF.R.S32.HI R49, RZ, 0x1f, R48 ;  /* 0x0000001fff317819 */ /* 0x020fe20000011430 */
[----:B------:R-:W-:Y:S01]  /*21400*/  IMAD R9, R200, 0x40, R192 ;  /* 0x00000040c8097824 */ /* 0x000fe200078e02c0 */
[----:B------:R-:W-:Y:S01]  /*21410*/  SEL R55, R197, RZ, !P0 ;  /* 0x000000ffc5377207 */ /* 0x000fe20004000000 */
[----:B------:R-:W-:Y:S02]  /*21420*/  IMAD R4, R54, UR4, RZ ;  /* 0x0000000436047c24 */ /* 0x000fe4000f8e02ff */
[----:B-1----:R-:W-:Y:S01]  /*21430*/  @P1 IMAD.HI.U32 R8, R15, R10, RZ ;  /* 0x0000000a0f081227 */ /* 0x002fe200078e00ff */
[----:B------:R-:W-:-:S03]  /*21440*/  SHF.R.S32.HI R10, RZ, 0x1f, R197 ;  /* 0x0000001fff0a7819 */ /* 0x000fc600000114c5 */
[----:B------:R-:W-:Y:S01]  /*21450*/  IMAD.MOV.U32 R7, RZ, RZ, R15 ;  /* 0x000000ffff077224 */ /* 0x000fe200078e000f */
[----:B---3--:R-:W-:Y:S01]  /*21460*/  @P1 SHF.R.U32.HI R7, RZ, R13, R8 ;  /* 0x0000000dff071219 */ /* 0x008fe20000011608 */
[C---:B------:R-:W-:Y:S01]  /*21470*/  IMAD R11, R195.reuse, UR5, R4 ;  /* 0x00000005c30b7c24 */ /* 0x040fe2000f8e0204 */
[----:B------:R-:W-:Y:S01]  /*21480*/  SEL R28, R10, RZ, !P0 ;  /* 0x000000ff0a1c7207 */ /* 0x000fe20004000000 */
[----:B------:R-:W-:Y:S01]  /*21490*/  IMAD.WIDE.U32 R4, R195, UR4, R48 ;  /* 0x00000004c3047c25 */ /* 0x000fe2000f8e0030 */
[----:B------:R-:W-:-:S03]  /*214a0*/  ULDC.64 UR4, c[0x0][0xb98] ;  /* 0x0002e60000047ab9 */ /* 0x000fc60000000a00 */
[----:B------:R-:W-:Y:S01]  /*214b0*/  IMAD.IADD R5, R5, 0x1, R11 ;  /* 0x0000000105057824 */ /* 0x000fe200078e020b */
[--C-:B------:R-:W-:Y:S01]  /*214c0*/  SHF.R.S32.HI R11, RZ, 0x1f, R7.reuse ;  /* 0x0000001fff0b7819 */ /* 0x100fe20000011407 */
[----:B------:R-:W-:Y:S02]  /*214d0*/  IMAD.MOV R10, RZ, RZ, -R7 ;  /* 0x000000ffff0a7224 */ /* 0x000fe400078e0a07 */
[----:B------:R-:W-:-:S04]  /*214e0*/  IMAD.WIDE.U32 R4, R55, UR4, R4 ;  /* 0x0000000437047c25 */ /* 0x000fc8000f8e0004 */
[----:B------:R-:W-:Y:S01]  /*214f0*/  IMAD.WIDE R2, R9, 0x2, R2 ;  /* 0x0000000209027825 */ /* 0x000fe200078e0202 */
[----:B------:R-:W-:-:S03]  /*21500*/  IADD3 R4, P2, R7, R4, RZ ;  /* 0x0000000407047210 */ /* 0x000fc60007f5e0ff */
[----:B------:R-:W-:Y:S01]  /*21510*/  IMAD R8, R28, UR4, RZ ;  /* 0x000000041c087c24 */ /* 0x000fe2000f8e02ff */
[C---:B------:R-:W-:Y:S01]  /*21520*/  IADD3 R13, P3, R2.reuse, 0x2000, RZ ;  /* 0x00002000020d7810 */ /* 0x040fe20007f7e0ff */
[----:B------:R-:W-:Y:S01]  /*21530*/  IMAD R9, R21, R10, R15 ;  /* 0x0000000a15097224 */ /* 0x000fe200078e020f */
[----:B------:R-:W-:Y:S01]  /*21540*/  IADD3 R15, P0, R2, 0x1000, RZ ;  /* 0x00001000020f7810 */ /* 0x000fe20007f1e0ff */
[----:B------:R-:W-:Y:S01]  /*21550*/  IMAD R8, R55, UR5, R8 ;  /* 0x0000000537087c24 */ /* 0x000fe2000f8e0208 */
[----:B------:R-:W-:Y:S01]  /*21560*/  ULDC.64 UR4, c[0x0][0xb88] ;  /* 0x0002e20000047ab9 */ /* 0x000fe20000000a00 */
[----:B------:R-:W-:Y:S01]  /*21570*/  IMAD.IADD R14, R221, 0x1, R187 ;  /* 0x00000001dd0e7824 */ /* 0x000fe200078e02bb */
[----:B------:R-:W-:Y:S01]  /*21580*/  SHF.R.S32.HI R7, RZ, 0x1f, R9 ;  /* 0x0000001fff077819 */ /* 0x000fe20000011409 */
[----:B------:R-:W-:Y:S01]  /*21590*/  IMAD R57, R6, R21, RZ ;  /* 0x0000001506397224 */ /* 0x000fe200078e02ff */
[----:B------:R-:W-:Y:S02]  /*215a0*/  IADD3.X R5, R11, R5, R8, P2, !PT ;  /* 0x000000050b057210 */ /* 0x000fe400017fe408 */
[----:B------:R-:W-:Y:S01]  /*215b0*/  IADD3 R25, P2, R2, 0x3000, RZ ;  /* 0x0000300002197810 */ /* 0x000fe20007f5e0ff */
[----:B------:R-:W-:Y:S01]  /*215c0*/  IMAD R10, R7, UR4, RZ ;  /* 0x00000004070a7c24 */ /* 0x000fe2000f8e02ff */
[----:B------:R-:W-:Y:S01]  /*215d0*/  LOP3.LUT R12, R13, 0x380, RZ, 0xc0, !PT ;  /* 0x000003800d0c7812 */ /* 0x000fe200078ec0ff */
[----:B------:R-:W-:Y:S01]  /*215e0*/  IMAD.WIDE.U32 R4, R9, UR4, R4 ;  /* 0x0000000409047c25 */ /* 0x000fe2000f8e0004 */
[----:B------:R-:W-:-:S02]  /*215f0*/  LOP3.LUT R24, R25, 0x380, RZ, 0xc0, !PT ;  /* 0x0000038019187812 */ /* 0x000fc400078ec0ff */
[----:B------:R-:W-:Y:S01]  /*21600*/  SHF.R.U64 R12, R12, 0x3, RZ ;  /* 0x000000030c0c7819 */ /* 0x000fe200000012ff */
[----:B------:R-:W-:Y:S01]  /*21610*/  IMAD R7, R9, UR5, R10 ;  /* 0x0000000509077c24 */ /* 0x000fe2000f8e020a */
[----:B------:R-:W-:Y:S01]  /*21620*/  ULDC.64 UR4, c[0x0][0xb50] ;  /* 0x0002d40000047ab9 */ /* 0x000fe20000000a00 */
[----:B------:R-:W-:Y:S01]  /*21630*/  SHF.R.U64 R24, R24, 0x3, RZ ;  /* 0x0000000318187819 */ /* 0x000fe200000012ff */
[----:B------:R-:W-:Y:S01]  /*21640*/  IMAD.X R9, RZ, RZ, R3, P0 ;  /* 0x000000ffff097224 */ /* 0x000fe200000e0603 */
[----:B------:R-:W-:Y:S01]  /*21650*/  LEA R10, P4, R4, UR4, 0x2 ;  /* 0x00000004040a7c11 */ /* 0x000fe2000f8810ff */
[----:B------:R-:W-:Y:S01]  /*21660*/  IMAD.IADD R5, R5, 0x1, R7 ;  /* 0x0000000105057824 */ /* 0x000fe200078e0207 */
[----:B------:R-:W-:Y:S02]  /*21670*/  LOP3.LUT P0, RZ, R209, 0x3, RZ, 0xc0, !PT ;  /* 0x00000003d1ff7812 */ /* 0x000fe4000780c0ff */
[----:B------:R-:W-:Y:S01]  /*21680*/  LOP3.LUT R24, R24, R25, RZ, 0x3c, !PT ;  /* 0x0000001918187212 */ /* 0x000fe200078e3cff */
[----:B------:R-:W-:Y:S01]  /*21690*/  SHFL.IDX PT, R50, R10, RZ, 0x1c1f ;  /* 0x001c1fff0a327589 */ /* 0x000fe200000e0000 */
[----:B------:R-:W-:Y:S01]  /*216a0*/  LEA.HI.X R11, R4, UR5, R5, 0x2, P4 ;  /* 0x00000005040b7c11 */ /* 0x000fe2000a0f1405 */
[--C-:B------:R-:W-:Y:S01]  /*216b0*/  IMAD.X R25, RZ, RZ, R3.reuse, P2 ;  /* 0x000000ffff197224 */ /* 0x100fe200010e0603 */
[C---:B------:R-:W-:Y:S01]  /*216c0*/  ISETP.GE.OR P2, PT, R14.reuse, R57, P0 ;  /* 0x000000390e00720c */ /* 0x040fe20000746670 */
[----:B------:R-:W-:Y:S01]  /*216d0*/  SHFL.IDX PT, R52, R10, 0x1, 0x1c1f ;  /* 0x003c1f000a347f89 */ /* 0x000fe200000e0000 */
[----:B------:R-:W-:Y:S01]  /*216e0*/  VIADD R4, R14, 0x8 ;  /* 0x000000080e047836 */ /* 0x000fe20000000000 */
[----:B------:R-:W-:Y:S01]  /*216f0*/  LOP3.LUT R12, R12, R13, RZ, 0x3c, !PT ;  /* 0x0000000d0c0c7212 */ /* 0x000fe200078e3cff */
[--C-:B------:R-:W-:Y:S01]  /*21700*/  IMAD.X R13, RZ, RZ, R3.reuse, P3 ;  /* 0x000000ffff0d7224 */ /* 0x100fe200018e0603 */
[----:B------:R-:W1:Y:S01]  /*21710*/  SHFL.IDX PT, R51, R11, RZ, 0x1c1f ;  /* 0x001c1fff0b337589 */ /* 0x000e6200000e0000 */
[----:B------:R-:W-:Y:S01]  /*21720*/  IADD3 R5, P3, R2, 0x7000, RZ ;  /* 0x0000700002057810 */ /* 0x000fe20007f7e0ff */
[----:B------:R-:W-:Y:S01]  /*21730*/  ULDC.64 UR4, c[0x0][0xaa0] ;  /* 0x0002a80000047ab9 */ /* 0x000fe20000000a00 */
[----:B------:R-:W-:Y:S01]  /*21740*/  ISETP.GE.OR P0, PT, R4, R57, P0 ;  /* 0x000000390400720c */ /* 0x000fe20000706670 */
[----:B------:R-:W2:Y:S01]  /*21750*/  SHFL.IDX PT, R53, R11, 0x1, 0x1c1f ;  /* 0x003c1f000b357f89 */ /* 0x000ea200000e0000 */
[C---:B------:R-:W-:Y:S01]  /*21760*/  IADD3 R33, P6, R2.reuse, 0x4000, RZ ;  /* 0x0000400002217810 */ /* 0x040fe20007fde0ff */
[----:B------:R-:W-:Y:S01]  /*21770*/  IMAD.X R45, RZ, RZ, R3, P3 ;  /* 0x000000ffff2d7224 */ /* 0x000fe200018e0603 */
[----:B------:R-:W-:-:S02]  /*21780*/  IADD3 R37, P5, R2, 0x5000, RZ ;  /* 0x0000500002257810 */ /* 0x000fc40007fbe0ff */
[C---:B------:R-:W-:Y:S02]  /*21790*/  IADD3 R41, P4, R2.reuse, 0x6000, RZ ;  /* 0x0000600002297810 */ /* 0x040fe40007f9e0ff */
[----:B------:R-:W-:Y:S02]  /*217a0*/  LOP3.LUT R7, R2, 0x380, RZ, 0xc0, !PT ;  /* 0x0000038002077812 */ /* 0x000fe400078ec0ff */
[----:B------:R-:W-:Y:S02]  /*217b0*/  LOP3.LUT R4, R5, 0x380, RZ, 0xc0, !PT ;  /* 0x0000038005047812 */ /* 0x000fe400078ec0ff */
[----:B------:R-:W-:Y:S02]  /*217c0*/  LOP3.LUT R32, R33, 0x380, RZ, 0xc0, !PT ;  /* 0x0000038021207812 */ /* 0x000fe400078ec0ff */
[----:B------:R-:W-:Y:S02]  /*217d0*/  LOP3.LUT R36, R37, 0x380, RZ, 0xc0, !PT ;  /* 0x0000038025247812 */ /* 0x000fe400078ec0ff */
[----:B------:R-:W-:-:S02]  /*217e0*/  LOP3.LUT R40, R41, 0x380, RZ, 0xc0, !PT ;  /* 0x0000038029287812 */ /* 0x000fc400078ec0ff */
[----:B------:R-:W-:Y:S02]  /*217f0*/  SHF.R.U64 R7, R7, 0x3, RZ ;  /* 0x0000000307077819 */ /* 0x000fe400000012ff */
[----:B------:R-:W-:Y:S01]  /*21800*/  SHF.R.U64 R4, R4, 0x3, RZ ;  /* 0x0000000304047819 */ /* 0x000fe200000012ff */
[----:B-1----:R1:W-:Y:S01]  /*21810*/  @!P2 ST.E desc[UR60][R50.64], R0 ;  /* 0x000000003200a985 */ /* 0x0023e2000c10193c */
[----:B------:R-:W-:Y:S02]  /*21820*/  SHF.R.U64 R32, R32, 0x3, RZ ;  /* 0x0000000320207819 */ /* 0x000fe400000012ff */
[----:B------:R-:W-:Y:S01]  /*21830*/  SHF.R.U64 R36, R36, 0x3, RZ ;  /* 0x0000000324247819 */ /* 0x000fe200000012ff */
[----:B--2---:R2:W-:Y:S01]  /*21840*/  @!P0 ST.E desc[UR60][R52.64], R20 ;  /* 0x0000001434008985 */ /* 0x0045e2000c10193c */
[----:B------:R-:W-:Y:S02]  /*21850*/  SHF.R.U64 R40, R40, 0x3, RZ ;  /* 0x0000000328287819 */ /* 0x000fe400000012ff */
[----:B------:R-:W-:Y:S01]  /*21860*/  LOP3.LUT R2, R7, R2, RZ, 0x3c, !PT ;  /* 0x0000000207027212 */ /* 0x000fe200078e3cff */
[----:B------:R-:W-:Y:S01]  /*21870*/  IMAD R49, R49, UR4, RZ ;  /* 0x0000000431317c24 */ /* 0x000fe2000f8e02ff */
[----:B------:R-:W-:Y:S01]  /*21880*/  LOP3.LUT R32, R32, R33, RZ, 0x3c, !PT ;  /* 0x0000002120207212 */ /* 0x000fe200078e3cff */
[--C-:B------:R-:W-:Y:S01]  /*21890*/  IMAD.X R33, RZ, RZ, R3.reuse, P6 ;  /* 0x000000ffff217224 */ /* 0x100fe200030e0603 */
[----:B------:R-:W-:Y:S01]  /*218a0*/  LOP3.LUT R36, R36, R37, RZ, 0x3c, !PT ;  /* 0x0000002524247212 */ /* 0x000fe200078e3cff */
[----:B-1----:R-:W1:Y:S01]  /*218b0*/  @P1 LDC R51, c[0x0][0xbec] ;  /* 0x0002fb00ff331b82 */ /* 0x002e620000000800 */
[----:B------:R-:W-:Y:S01]  /*218c0*/  LOP3.LUT R40, R40, R41, RZ, 0x3c, !PT ;  /* 0x0000002928287212 */ /* 0x000fe200078e3cff */
[--C-:B------:R-:W-:Y:S01]  /*218d0*/  IMAD.X R37, RZ, RZ, R3.reuse, P5 ;  /* 0x000000ffff257224 */ /* 0x100fe200028e0603 */
[----:B------:R-:W-:Y:S01]  /*218e0*/  LOP3.LUT R44, R4, R5, RZ, 0x3c, !PT ;  /* 0x00000005042c7212 */ /* 0x000fe200078e3cff */
[----:B------:R-:W-:Y:S01]  /*218f0*/  IMAD.X R41, RZ, RZ, R3, P4 ;  /* 0x000000ffff297224 */ /* 0x000fe200020e0603 */
[----:B------:R3:W5:Y:S01]  /*21900*/  LD.E.128 R4, desc[UR60][R2.64] ;  /* 0x0000003c02047980 */ /* 0x000762000c101d00 */
[----:B------:R-:W-:-:S02]  /*21910*/  LOP3.LUT R8, R15, 0x380, RZ, 0xc0, !PT ;  /* 0x000003800f087812 */ /* 0x000fc400078ec0ff */
[----:B--2---:R-:W2:Y:S01]  /*21920*/  @P1 LDC R53, c[0x0][0xbf0] ;  /* 0x0002fc00ff351b82 */ /* 0x004ea20000000800 */
[----:B------:R-:W-:Y:S01]  /*21930*/  IMAD R49, R48, UR5, R49 ;  /* 0x0000000530317c24 */ /* 0x000fe2000f8e0231 */
[----:B------:R-:W-:Y:S01]  /*21940*/  SHF.R.U64 R8, R8, 0x3, RZ ;  /* 0x0000000308087819 */ /* 0x000fe200000012ff */
[----:B------:R-:W-:Y:S01]  /*21950*/  IMAD R0, R194, 0x20, R200 ;  /* 0x00000020c2007824 */ /* 0x000fe200078e02c8 */
[----:B------:R-:W5:Y:S02]  /*21960*/  LD.E.128 R24, desc[UR60][R24.64] ;  /* 0x0000003c18187980 */ /* 0x000f64000c101d00 */
[----:B------:R-:W-:Y:S01]  /*21970*/  LOP3.LUT R8, R8, R15, RZ, 0x3c, !PT ;  /* 0x0000000f08087212 */ /* 0x000fe200078e3cff */
[----:B---3--:R-:W-:Y:S01]  /*21980*/  IMAD.WIDE.U32 R2, R48, UR4, RZ ;  /* 0x0000000430027c25 */ /* 0x008fe2000f8e00ff */
[----:B------:R-:W-:Y:S01]  /*21990*/  ULDC.64 UR4, c[0x0][0xae8] ;  /* 0x0002ba0000047ab9 */ /* 0x000fe20000000a00 */
[----:B------:R-:W5:Y:S02]  /*219a0*/  LD.E.128 R12, desc[UR60][R12.64] ;  /* 0x0000003c0c0c7980 */ /* 0x000f64000c101d00 */
[----:B------:R-:W-:-:S02]  /*219b0*/  IMAD.IADD R3, R3, 0x1, R49 ;  /* 0x0000000103037824 */ /* 0x000fc400078e0231 */
[----:B------:R-:W-:Y:S01]  /*219c0*/  IMAD R20, R54, UR4, RZ ;  /* 0x0000000436147c24 */ /* 0x000fe2000f8e02ff */
[----:B------:R-:W5:Y:S01]  /*219d0*/  LD.E.128 R8, desc[UR60][R8.64] ;  /* 0x0000003c08087980 */ /* 0x000f62000c101d00 */
[----:B------:R-:W-:Y:S02]  /*219e0*/  IMAD.IADD R48, R187, 0x1, R0 ;  /* 0x00000001bb307824 */ /* 0x000fe400078e0200 */
[C---:B------:R-:W-:Y:S01]  /*219f0*/  IMAD R49, R195.reuse, UR5, R20 ;  /* 0x00000005c3317c24 */ /* 0x040fe2000f8e0214 */
[----:B------:R-:W5:Y:S01]  /*21a00*/  LD.E.128 R32, desc[UR60][R32.64] ;  /* 0x0000003c20207980 */ /* 0x000f62000c101d00 */
[----:B------:R-:W-:Y:S01]  /*21a10*/  IMAD.WIDE.U32 R2, R195, UR4, R2 ;  /* 0x00000004c3027c25 */ /* 0x000fe2000f8e0002 */
[----:B------:R-:W-:Y:S02]  /*21a20*/  ULDC.64 UR4, c[0x0][0xaf0] ;  /* 0x0002bc0000047ab9 */ /* 0x000fe40000000a00 */
[----:B------:R-:W5:Y:S01]  /*21a30*/  LD.E.128 R36, desc[UR60][R36.64] ;  /* 0x0000003c24247980 */ /* 0x000f62000c101d00 */
[----:B-1----:R-:W-:-:S03]  /*21a40*/  @P1 IMAD.HI.U32 R0, R48, R51, RZ ;  /* 0x0000003330001227 */ /* 0x002fc600078e00ff */
[----:B------:R-:W5:Y:S01]  /*21a50*/  LD.E.128 R40, desc[UR60][R40.64] ;  /* 0x0000003c28287980 */ /* 0x000f62000c101d00 */
[----:B------:R-:W-:Y:S02]  /*21a60*/  IMAD.IADD R3, R3, 0x1, R49 ;  /* 0x0000000103037824 */ /* 0x000fe400078e0231 */
[----:B------:R-:W-:Y:S01]  /*21a70*/  IMAD.MOV.U32 R49, RZ, RZ, R48 ;  /* 0x000000ffff317224 */ /* 0x000fe200078e0030 */
[----:B--2---:R-:W-:Y:S01]  /*21a80*/  @P1 SHF.R.U32.HI R49, RZ, R53, R0 ;  /* 0x00000035ff311219 */ /* 0x004fe20000011600 */
[----:B------:R-:W-:Y:S01]  /*21a90*/  IMAD R20, R28, UR4, RZ ;  /* 0x000000041c147c24 */ /* 0x000fe2000f8e02ff */
[----:B------:R-:W5:Y:S02]  /*21aa0*/  LD.E.128 R44, desc[UR60][R44.64] ;  /* 0x0000003c2c2c7980 */ /* 0x000f64000c101d00 */
[--C-:B------:R-:W-:Y:S01]  /*21ab0*/  SHF.R.S32.HI R0, RZ, 0x1f, R49.reuse ;  /* 0x0000001fff007819 */ /* 0x100fe20000011431 */
[----:B------:R-:W-:Y:S01]  /*21ac0*/  IMAD R51, R55, UR5, R20 ;  /* 0x0000000537337c24 */ /* 0x000fe2000f8e0214 */
[----:B------:R-:W-:Y:S01]  /*21ad0*/  @!PT LDS RZ, [RZ] ;  /* 0x00000000fffff984 */ /* 0x000fe20000000800 */
[----:B------:R-:W-:Y:S01]  /*21ae0*/  @!PT LDS RZ, [RZ] ;  /* 0x00000000fffff984 */ /* 0x000fe20000000800 */
[----:B------:R-:W-:Y:S01]  /*21af0*/  @!PT LDS RZ, [RZ] ;  /* 0x00000000fffff984 */ /* 0x000fe20000000800 */
[----:B------:R-:W-:Y:S01]  /*21b00*/  @!PT LDS RZ, [RZ] ;  /* 0x00000000fffff984 */ /* 0x000fe20000000800 */
[----:B------:R1:W-:Y:S06]  /*21b10*/  MEMBAR.ALL.CTA ;  /* 0x0000000000007992 */ /* 0x0003ec0000008000 */
[----:B-1----:R-:W1:Y:S01]  /*21b20*/  FENCE.VIEW.ASYNC.S ;  /* 0x00000000000073c6 */ /* 0x002e620000000000 */
[----:B------:R-:W-:-:S02]  /*21b30*/  IMAD.MOV R20, RZ, RZ, -R49 ;  /* 0x000000ffff147224 */ /* 0x000fc400078e0a31 */
        /* <DEDUP_REMOVED lines=10> */
[----:B------:R-:W-:Y:S02]  /*21be0*/  IMAD.IADD R3, R3, 0x1, R51 ;  /* 0x0000000103037824 */ /* 0x000fe400078e0233 */
[----:B------:R-:W-:Y:S02]  /*21bf0*/  IMAD R20, R0, UR4, RZ ;  /* 0x0000000400147c24 */ /* 0x000fe4000f8e02ff */
[----:B------:R-:W-:Y:S02]  /*21c00*/  VIADD R0, R50, 0x20 ;  /* 0x0000002032007836 */ /* 0x000fe40000000000 */
[C---:B------:R-:W-:Y:S02]  /*21c10*/  IMAD R49, R21.reuse, UR5, R20 ;  /* 0x0000000515317c24 */ /* 0x040fe4000f8e0214 */
[----:B------:R-:W-:Y:S01]  /*21c20*/  IMAD.WIDE.U32 R2, R21, UR4, R2 ;  /* 0x0000000415027c25 */ /* 0x000fe2000f8e0002 */
[-C--:B------:R-:W-:Y:S01]  /*21c30*/  ISETP.GE.AND P0, PT, R0, R57.reuse, PT ;  /* 0x000000390000720c */ /* 0x080fe20003f06270 */
[----:B------:R-:W-:Y:S01]  /*21c40*/  ULDC.64 UR4, c[0x0][0xa80] ;  /* 0x0002a00000047ab9 */ /* 0x000fe20000000a00 */
[----:B------:R-:W-:Y:S01]  /*21c50*/  ISETP.GE.AND P2, PT, R50, R57, PT ;  /* 0x000000393200720c */ /* 0x000fe20003f46270 */
[----:B------:R-:W-:Y:S01]  /*21c60*/  VIADD R0, R18, 0x2a820 ;  /* 0x0002a82012007836 */ /* 0x000fe20000000000 */
[----:B------:R-:W-:Y:S01]  /*21c70*/  LEA R28, P3, R2, UR4, 0x1 ;  /* 0x00000004021c7c11 */ /* 0x000fe2000f8608ff */
[----:B------:R-:W-:-:S02]  /*21c80*/  IMAD.IADD R3, R3, 0x1, R49 ;  /* 0x0000000103037824 */ /* 0x000fc400078e0231 */
[----:B------:R-:W-:Y:S01]  /*21c90*/  VIADD R20, R50, 0x40 ;  /* 0x0000004032147836 */ /* 0x000fe20000000000 */
[----:B------:R-:W-:Y:S02]  /*21ca0*/  PRMT R0, RZ, 0x654, R0 ;  /* 0x00000654ff007816 */ /* 0x000fe40000000000 */
[----:B------:R-:W-:Y:S01]  /*21cb0*/  LEA.HI.X R48, R2, UR5, R3, 0x1, P3 ;  /* 0x0000000502307c11 */ /* 0x000fe200098f0c03 */
[----:B------:R-:W-:Y:S01]  /*21cc0*/  BSSY B1, `(.L_x_1850) ;  /* 0x000000f000017945 */ /* 0x000fe20003800000 */
[----:B------:R-:W-:Y:S01]  /*21cd0*/  ISETP.GE.AND P1, PT, R20, R57, PT ;  /* 0x000000391400720c */ /* 0x000fe20003f26270 */
[----:B-1----:R1:W-:Y:S01]  /*21ce0*/  SYNCS.ARRIVE.TRANS64.RED.A1T0 RZ, [R0+URZ], RZ ;  /* 0x000000ff00ff79a7 */ /* 0x0023e2000810043f */
[----:B------:R2:W3:Y:S04]  /*21cf0*/  SHFL.IDX PT, R20, R28, RZ, 0x181f ;  /* 0x00181fff1c147589 */ /* 0x0004e800000e0000 */
[----:B-1----:R2:W1:Y:S01]  /*21d00*/  SHFL.IDX PT, R0, R48, RZ, 0x181f ;  /* 0x00181fff30007589 */ /* 0x00246200000e0000 */
[----:B------:R-:W-:Y:S06]  /*21d10*/  @P2 BRA `(.L_x_1851) ;  /* 0x0000000000242947 */ /* 0x000fec0003800000 */
        /* <DEDUP_REMOVED lines=9> */
.L_x_1851:
[----:B------:R-:W-:Y:S05]  /*21db0*/  BSYNC B1 ;  /* 0x0000000000017941 */ /* 0x000fea0003800000 */
.L_x_1850:
        /* <DEDUP_REMOVED lines=13> */
.L_x_1853:
[----:B------:R-:W-:Y:S05]  /*21e90*/  BSYNC B1 ;  /* 0x0000000000017941 */ /* 0x000fea0003800000 */
.L_x_1852:
        /* <DEDUP_REMOVED lines=13> */
.L_x_1855:
[----:B------:R-:W-:Y:S05]  /*21f70*/  BSYNC B1 ;  /* 0x0000000000017941 */ /* 0x000fea0003800000 */
.L_x_1854:
        /* <DEDUP_REMOVED lines=12> */
[----:B--2---:R-:W-:-:S04]  /*22040*/  LEA R2, P0, R193, R28, 0x1 ;  /* 0x0000001cc1027211 */ /* 0x004fc800078008ff */
[----:B------:R-:W-:-:S05]  /*22050*/  LEA.HI.X R3, R193, R48, R223, 0x1, P0 ;  /* 0x00000030c1037211 */ /* 0x000fca00000f0cdf */
[----:B------:R4:W-:Y:S01]  /*22060*/  ST.E.128 desc[UR60][R2.64], R44 ;  /* 0x0000002c02007985 */ /* 0x0009e2000c101d3c */
[----:B------:R-:W-:Y:S05]  /*22070*/  BRA `(.L_x_1856) ;  /* 0x0000000800b47947 */ /* 0x000fea0003800000 */
.L_x_1848:
[----:B------:R-:W-:Y:S01]  /*22080*/  ULDC.64 UR4, c[0x0][0xc00] ;  /* 0x0003000000047ab9 */ /* 0x000fe20000000a00 */
[----:B------:R-:W2:Y:S01]  /*22090*/  LDC.64 R2, c[0x0][0xc00] ;  /* 0x00030000ff027b82 */ /* 0x000ea20000000a00 */
[----:B------:R-:W-:Y:S01]  /*220a0*/  ISETP.NE.U32.AND P0, PT, RZ, UR4, PT ;  /* 0x00000004ff007c0c */ /* 0x000fe2000bf05070 */
[----:B------:R-:W-:-:S03]  /*220b0*/  IMAD.MOV.U32 R6, RZ, RZ, RZ ;  /* 0x000000ffff067224 */ /* 0x000fc600078e00ff */
[----:B------:R-:W-:Y:S01]  /*220c0*/  ISETP.NE.AND.EX P0, PT, RZ, UR5, PT, P0 ;  /* 0x00000005ff007c0c */ /* 0x000fe2000bf05300 */
[----:B------:R-:W-:Y:S02]  /*220d0*/  ULDC.64 UR4, c[0x0][0xc08] ;  /* 0x0003020000047ab9 */ /* 0x000fe40000000a00 */
[----:B------:R-:W-:Y:S01]  /*220e0*/  ISETP.NE.U32.AND P1, PT, RZ, UR4, PT ;  /* 0x00000004ff007c0c */ /* 0x000fe2000bf25070 */
[----:B------:R-:W3:Y:S03]  /*220f0*/  LDC R21, c[0x0][0xbe8] ;  /* 0x0002fa00ff157b82 */ /* 0x000ee60000000800 */
[----:B------:R-:W-:Y:S01]  /*22100*/  ISETP.NE.AND.EX P1, PT, RZ, UR5, PT, P1 ;  /* 0x00000005ff007c0c */ /* 0x000fe2000bf25310 */
[----:B--2---:R-:W-:-:S12]  /*22110*/  IMAD.WIDE R2, R197, 0x4, R2 ;  /* 0x00000004c5027825 */ /* 0x004fd800078e0202 */
[----:B------:R-:W2:Y:S01]  /*22120*/  @P1 LDC.64 R4, c[0x0][0xc08] ;  /* 0x00030200ff041b82 */ /* 0x000ea20000000a00 */
[----:B------:R-:W-:Y:S02]  /*22130*/  ULDC UR4, c[0x0][0xa88] ;  /* 0x0002a20000047ab9 */ /* 0x000fe40000000800 */
[----:B------:R-:W-:Y:S01]  /*22140*/  IMAD.U32 R0, RZ, RZ, UR4 ;  /* 0x00000004ff007e24 */ /* 0x000fe2000f8e00ff */
[----:B------:R4:W5:Y:S01]  /*22150*/  @P0 LDG.E R6, desc[UR60][R2.64] ;  /* 0x0000003c02060981 */ /* 0x000962000c1e1900 */
[----:B--2---:R-:W-:-:S05]  /*22160*/  @P1 IMAD.WIDE R4, R197, 0x4, R4 ;  /* 0x00000004c5041825 */ /* 0x004fca00078e0204 */
[----:B------:R4:W5:Y:S01]  /*22170*/  @P1 LDG.E R0, desc[UR60][R4.64] ;  /* 0x0000003c04001981 */ /* 0x000962000c1e1900 */
[----:B---3--:R-:W-:Y:S01]  /*22180*/  ISETP.NE.AND P2, PT, R21, 0x1, PT ;  /* 0x000000011500780c */ /* 0x008fe20003f45270 */
[----:B------:R-:W2:-:S12]  /*22190*/  S2R R8, SR_TID.X ;  /* 0x0000000000087919 */ /* 0x000e980000002100 */
[----:B------:R-:W3:Y:S08]  /*221a0*/  @P2 LDC R20, c[0x0][0xbec] ;  /* 0x0002fb00ff142b82 */ /* 0x000ef00000000800 */
[----:B------:R-:W0:Y:S01]  /*221b0*/  @P2 LDC R25, c[0x0][0xbf0] ;  /* 0x0002fc00ff192b82 */ /* 0x000e220000000800 */
[----:B--2---:R-:W-:-:S05]  /*221c0*/  VIADD R7, R8, 0xffffff80 ;  /* 0xffffff8008077836 */ /* 0x004fca0000000000 */
[----:B------:R-:W-:Y:S02]  /*221d0*/  ISETP.GE.AND P3, PT, R7, 0x80, PT ;  /* 0x000000800700780c */ /* 0x000fe40003f66270 */
[----:B------:R-:W-:Y:S01]  /*221e0*/  SHF.R.S32.HI R7, RZ, 0x1f, R197 ;  /* 0x0000001fff077819 */ /* 0x000fe200000114c5 */
[----:B----4-:R-:W-:Y:S10]  /*221f0*/  @P1 BRA `(.L_x_1857) ;  /* 0x0000000000101947 */ /* 0x010ff40003800000 */
[----:B------:R-:W-:Y:S05]  /*22200*/  @!P0 BRA `(.L_x_1857) ;  /* 0x00000000000c8947 */ /* 0x000fea0003800000 */
[----:B------:R-:W2:Y:S04]  /*22210*/  LDG.E R5, desc[UR60][R2.64] ;  /* 0x0000003c02057981 */ /* 0x000ea8000c1e1900 */
[----:B-----5:R-:W2:Y:S02]  /*22220*/  LDG.E R0, desc[UR60][R2.64+0x4] ;  /* 0x0000043c02007981 */ /* 0x020ea4000c1e1900 */
[----:B--2---:R-:W-:-:S07]  /*22230*/  IMAD.IADD R0, R0, 0x1, -R5 ;  /* 0x0000000100007824 */ /* 0x004fce00078e0a05 */
.L_x_1857:
[----:B------:R-:W-:Y:S01]  /*22240*/  BSSY B1, `(.L_x_1858) ;  /* 0x000002c000017945 */ /* 0x000fe20003800000 */
[----:B------:R-:W-:Y:S02]  /*22250*/  SHF.R.S32.HI R10, RZ, 0x1f, R195 ;  /* 0x0000001fff0a7819 */ /* 0x000fe400000114c3 */
[----:B------:R-:W-:Y:S02]  /*22260*/  SEL R13, R197, RZ, !P0 ;  /* 0x000000ffc50d7207 */ /* 0x000fe40004000000 */
[----:B------:R-:W-:Y:S02]  /*22270*/  SEL R12, R7, RZ, !P0 ;  /* 0x000000ff070c7207 */ /* 0x000fe40004000000 */
[----:B-----5:R-:W-:Y:S01]  /*22280*/  SHF.R.S32.HI R11, RZ, 0x1f, R6 ;  /* 0x0000001fff0b7819 */ /* 0x020fe20000011406 */
[----:B------:R-:W-:Y:S06]  /*22290*/  @P3 BRA `(.L_x_1859) ;  /* 0x0000000000983947 */ /* 0x000fec0003800000 */
[----:B------:R-:W2:Y:S01]  /*222a0*/  LDC R14, c[0x0][0xbe8] ;  /* 0x0002fa00ff0e7b82 */ /* 0x000ea20000000800 */
[----:B------:R-:W-:Y:S01]  /*222b0*/  IADD3 R9, R187, -0x80, R8 ;  /* 0xffffff80bb097810 */ /* 0x000fe20007ffe008 */
[----:B--2---:R-:W-:-:S05]  /*222c0*/  IMAD R2, R0, R14, RZ ;  /* 0x0000000e00027224 */ /* 0x004fca00078e02ff */
        /* <DEDUP_REMOVED lines=9> */
[----:B------:R-:W2:Y:S01]  /*22360*/  @P0 LDC R4, c[0x0][0xbec] ;  /* 0x0002fb00ff040b82 */ /* 0x000ea20000000800 */
[----:B------:R-:W-:Y:S01]  /*22370*/  IMAD R7, R195, UR5, R8 ;  /* 0x00000005c3077c24 */ /* 0x000fe2000f8e0208 */
[----:B------:R-:W-:-:S03]  /*22380*/  ULDC.64 UR4, c[0x0][0xb98] ;  /* 0x0002e60000047ab9 */ /* 0x000fc60000000a00 */
[----:B------:R-:W-:-:S03]  /*22390*/  IMAD.IADD R3, R3, 0x1, R7 ;  /* 0x0000000103037824 */ /* 0x000fc600078e0207 */
[----:B------:R-:W4:Y:S01]  /*223a0*/  @P0 LDC R15, c[0x0][0xbf0] ;  /* 0x0002fc00ff0f0b82 */ /* 0x000f220000000800 */
[----:B------:R-:W-:-:S04]  /*223b0*/  IMAD.WIDE.U32 R2, R13, UR4, R2 ;  /* 0x000000040d027c25 */ /* 0x000fc8000f8e0002 */
[----:B--2---:R-:W-:-:S05]  /*223c0*/  @P0 IMAD.HI.U32 R4, R9, R4, RZ ;  /* 0x0000000409040227 */ /* 0x004fca00078e00ff */
        /* <DEDUP_REMOVED lines=19> */
.L_x_1859:
[----:B------:R-:W-:Y:S05]  /*22500*/  BSYNC B1 ;  /* 0x0000000000017941 */ /* 0x000fea0003800000 */
.L_x_1858:
[----:B------:R-:W-:Y:S01]  /*22510*/  ULDC.64 UR4, c[0x0][0xaa0] ;  /* 0x0002a80000047ab9 */ /* 0x000fe20000000a00 */
[----:B--2---:R-:W-:Y:S01]  /*22520*/  IMAD R4, R194, 0x20, R200 ;  /* 0x00000020c2047824 */ /* 0x004fe200078e02c8 */
[----:B------:R-:W-:Y:S01]  /*22530*/  BSSY B1, `(.L_x_1860) ;  /* 0x0000037000017945 */ /* 0x000fe20003800000 */
[----:B------:R-:W-:Y:S02]  /*22540*/  IMAD R3, R11, UR4, RZ ;  /* 0x000000040b037c24 */ /* 0x000fe4000f8e02ff */
[----:B------:R-:W-:Y:S02]  /*22550*/  IMAD.IADD R9, R187, 0x1, R4 ;  /* 0x00000001bb097824 */ /* 0x000fe400078e0204 */
[C---:B------:R-:W-:Y:S02]  /*22560*/  IMAD R5, R6.reuse, UR5, R3 ;  /* 0x0000000506057c24 */ /* 0x040fe4000f8e0203 */
[----:B------:R-:W-:Y:S01]  /*22570*/  IMAD.WIDE.U32 R2, R6, UR4, RZ ;  /* 0x0000000406027c25 */ /* 0x000fe2000f8e00ff */
[----:B------:R-:W-:-:S03]  /*22580*/  ULDC.64 UR4, c[0x0][0xae8] ;  /* 0x0002ba0000047ab9 */ /* 0x000fc60000000a00 */
[----:B------:R-:W-:Y:S02]  /*22590*/  IMAD.IADD R3, R3, 0x1, R5 ;  /* 0x0000000103037824 */ /* 0x000fe400078e0205 */
[----:B------:R-:W-:Y:S02]  /*225a0*/  IMAD R6, R10, UR4, RZ ;  /* 0x000000040a067c24 */ /* 0x000fe4000f8e02ff */
[----:B---3--:R-:W-:-:S04]  /*225b0*/  @P2 IMAD.HI.U32 R4, R9, R20, RZ ;  /* 0x0000001409042227 */ /* 0x008fc800078e00ff */
[C---:B------:R-:W-:Y:S02]  /*225c0*/  IMAD R7, R195.reuse, UR5, R6 ;  /* 0x00000005c3077c24 */ /* 0x040fe4000f8e0206 */
[----:B------:R-:W-:Y:S01]  /*225d0*/  IMAD.WIDE.U32 R2, R195, UR4, R2 ;  /* 0x00000004c3027c25 */ /* 0x000fe2000f8e0002 */
[----:B------:R-:W-:-:S03]  /*225e0*/  ULDC.64 UR4, c[0x0][0xaf0] ;  /* 0x0002bc0000047ab9 */ /* 0x000fc60000000a00 */
[----:B------:R-:W-:Y:S01]  /*225f0*/  IMAD.MOV.U32 R5, RZ, RZ, R9 ;  /* 0x000000ffff057224 */ /* 0x000fe200078e0009 */
[----:B0-----:R-:W-:Y:S01]  /*22600*/  @P2 SHF.R.U32.HI R5, RZ, R25, R4 ;  /* 0x00000019ff052219 */ /* 0x001fe20000011604 */
        /* <DEDUP_REMOVED lines=41> */
.L_x_1861:
[----:B------:R-:W-:Y:S05]  /*228a0*/  BSYNC B1 ;  /* 0x0000000000017941 */ /* 0x000fea0003800000 */
.L_x_1860:
        /* <DEDUP_REMOVED lines=13> */
.L_x_1863:
[----:B------:R-:W-:Y:S05]  /*22980*/  BSYNC B1 ;  /* 0x0000000000017941 */ /* 0x000fea0003800000 */
.L_x_1862:
        /* <DEDUP_REMOVED lines=13> */
.L_x_1865:
[----:B------:R-:W-:Y:S05]  /*22a60*/  BSYNC B1 ;  /* 0x0000000000017941 */ /* 0x000fea0003800000 */
.L_x_1864:
[----:B0-----:R-:W-:Y:S01]  /*22a70*/  VIADD R0, R8, 0x60 ;  /* 0x0000006008007836 */ /* 0x001fe20000000000 */
[----:B------:R0:W0:Y:S04]  /*22a80*/  SHFL.IDX PT, R6, R5, 0x3, 0x181f ;  /* 0x00781f0005067f89 */ /* 0x00002800000e0000 */
[----:B------:R-:W-:Y:S01]  /*22a90*/  ISETP.GE.AND P0, PT, R0, R21, PT ;  /* 0x000000150000720c */ /* 0x000fe20003f06270 */
[----:B----4-:R4:W0:-:S12]  /*22aa0*/  SHFL.IDX PT, R2, R4, 0x3, 0x181f ;  /* 0x00781f0004027f89 */ /* 0x01081800000e0000 */
[----:B----4-:R-:W-:Y:S05]  /*22ab0*/  @P0 BRA `(.L_x_1856) ;  /* 0x0000000000240947 */ /* 0x010fea0003800000 */
[----:B------:R-:W-:Y:S02]  /*22ac0*/  ULDC UR4, c[0x0][0xac8] ;  /* 0x0002b20000047ab9 */ /* 0x000fe40000000800 */
[----:B------:R-:W-:Y:S02]  /*22ad0*/  ISETP.GE.AND P2, PT, R192, UR4, PT ;  /* 0x00000004c0007c0c */ /* 0x000fe4000bf46270 */
[----:B------:R-:W-:-:S11]  /*22ae0*/  ISETP.GE.AND P3, PT, R193, UR4, PT ;  /* 0x00000004c1007c0c */ /* 0x000fd6000bf66270 */
[CC--:B0-23--:R-:W-:Y:S02]  /*22af0*/  @!P2 LEA R4, P0, R192.reuse, R2.reuse, 0x1 ;  /* 0x00000002c004a211 */ /* 0x0cdfe400078008ff */
[C---:B------:R-:W-:Y:S02]  /*22b00*/  @!P3 LEA R2, P1, R193.reuse, R2, 0x1 ;  /* 0x00000002c102b211 */ /* 0x040fe400078208ff */
[-C--:B------:R-:W-:Y:S02]  /*22b10*/  @!P2 LEA.HI.X R5, R192, R6.reuse, R225, 0x1, P0 ;  /* 0x00000006c005a211 */ /* 0x080fe400000f0ce1 */
[----:B------:R-:W-:-:S03]  /*22b20*/  @!P3 LEA.HI.X R3, R193, R6, R223, 0x1, P1 ;  /* 0x00000006c103b211 */ /* 0x000fc600008f0cdf */
[----:B------:R0:W-:Y:S04]  /*22b30*/  @!P2 ST.E.128 desc[UR60][R4.64], RZ ;  /* 0x000000ff0400a985 */ /* 0x0001e8000c101d3c */
[----:B------:R0:W-:Y:S02]  /*22b40*/  @!P3 ST.E.128 desc[UR60][R2.64], RZ ;  /* 0x000000ff0200b985 */ /* 0x0001e4000c101d3c */
.L_x_1856:
[----:B------:R-:W-:Y:S05]  /*22b50*/  BSYNC B0 ;  /* 0x0000000000007941 */ /* 0x000fea0003800000 */
.L_x_1847:
[----:B------:R-:W-:Y:S02]  /*22b60*/  ULDC UR4, c[0x0][0xc3c] ;  /* 0x00030f0000047ab9 */ /* 0x000fe40000000800 */
[----:B-1----:R-:W-:-:S13]  /*22b70*/  ISETP.GE.AND P0, PT, R31, UR4, PT ;  /* 0x000000041f007c0c */ /* 0x002fda000bf06270 */
[----:B------:R-:W-:Y:S05]  /*22b80*/  @!P0 BRA `(.L_x_1866) ;  /* 0xfffffde400d08947 */ /* 0x000fea000383ffff */
[----:B------:R-:W-:Y:S05]  /*22b90*/  BRA `(.L_x_1566) ;  /* 0x0000007400387947 */ /* 0x000fea0003800000 */
.L_x_1564:
        /* <DEDUP_REMOVED lines=16> */
.L_x_1867:
        /* <DEDUP_REMOVED lines=41> */
.L_x_1873:
[----:B------:R-:W-:Y:S01]  /*22f30*/  UIADD3 UR4, UR4, 0x1f, URZ ;  /* 0x0000001f04047890 */ /* 0x000fe2000fffe03f */
[----:B------:R-:W-:-:S05]  /*22f40*/  IMAD.U32 R19, RZ, RZ, UR7 ;  /* 0x00000007ff137e24 */ /* 0x000fca000f8e00ff */
        /* <DEDUP_REMOVED lines=10> */
.L_x_1872:
[----:B------:R-:W-:Y:S05]  /*22ff0*/  BSYNC B0 ;  /* 0x0000000000007941 */ /* 0x000fea0003800000 */
.L_x_1871:
        /* <DEDUP_REMOVED lines=20> */
.L_x_1869:
        /* <DEDUP_REMOVED lines=20> */
.L_x_1874:
[----:B---3--:R-:W-:Y:S01]  /*23280*/  IMAD R16, R16, UR5, R13 ;  /* 0x0000000510107c24 */ /* 0x008fe2000f8e020d */
[----:B------:R-:W-:Y:S01]  /*23290*/  IABS R2, R6 ;  /* 0x0000000600027213 */ /* 0x000fe20000000000 */
[----:B01----:R-:W-:-:S03]  /*232a0*/  IMAD.MOV R11, RZ, RZ, -R3 ;  /* 0x000000ffff0b7224 */ /* 0x003fc600078e0a03 */
[----:B--2---:R-:W-:Y:S01]  /*232b0*/  IADD3 R9, -R16, UR6, RZ ;  /* 0x0000000610097c10 */ /* 0x004fe2000fffe1ff */
[----:B------:R-:W-:Y:S02]  /*232c0*/  IMAD.MOV R10, RZ, RZ, -R2 ;  /* 0x000000ffff0a7224 */ /* 0x000fe400078e0a02 */
[----:B------:R-:W-:Y:S01]  /*232d0*/  IMAD R11, R11, R12, RZ ;  /* 0x0000000c0b0b7224 */ /* 0x000fe200078e02ff */
        /* <DEDUP_REMOVED lines=22> */
[----:B------:R-:W-:-:S04]  /*23440*/  VIADDMNMX R18, R10, UR5, R7, PT ;  /* 0x000000050a127c46 */ /* 0x000fc8000b800107 */
[-C--:B------:R-:W-:Y:S02]  /*23450*/  IABS R10, R18.reuse ;  /* 0x00000012000a7213 */ /* 0x080fe40000000000 */
[----:B------:R-:W-:Y:S02]  /*23460*/  IABS R6, R18 ;  /* 0x0000001200067213 */ /* 0x000fe40000000000 */
[----:B------:R-:W0:Y:S08]  /*23470*/  I2F.RP R7, R10 ;  /* 0x0000000a00077306 */ /* 0x000e300000209400 */
[----:B0-----:R-:W0:Y:S02]  /*23480*/  MUFU.RCP R7, R7 ;  /* 0x0000000700077308 */ /* 0x001e240000001000 */
[----:B0-----:R-:W-:-:S06]  /*23490*/  VIADD R3, R7, 0xffffffe ;  /* 0x0ffffffe07037836 */ /* 0x001fcc0000000000 */
[----:B------:R-:W0:Y:S02]  /*234a0*/  F2I.FTZ.U32.TRUNC.NTZ R3, R3 ;  /* 0x0000000300037305 */ /* 0x000e24000021f000 */
[----:B0-----:R-:W-:-:S04]  /*234b0*/  IMAD.MOV R11, RZ, RZ, -R3 ;  /* 0x000000ffff0b7224 */ /* 0x001fc800078e0a03 */
[----:B------:R-:W-:Y:S01]  /*234c0*/  IMAD.MOV.U32 R9, RZ, RZ, R11 ;  /* 0x000000ffff097224 */ /* 0x000fe200078e000b */
[----:B------:R-:W-:-:S03]  /*234d0*/  IABS R11, R13 ;  /* 0x0000000d000b7213 */ /* 0x000fc60000000000 */
[----:B------:R-:W-:-:S04]  /*234e0*/  IMAD R9, R9, R10, RZ ;  /* 0x0000000a09097224 */ /* 0x000fc800078e02ff */
[----:B------:R-:W-:-:S04]  /*234f0*/  IMAD.HI.U32 R2, R3, R9, R2 ;  /* 0x0000000903027227 */ /* 0x000fc800078e0002 */
[----:B------:R-:W-:Y:S02]  /*23500*/  IMAD.MOV R3, RZ, RZ, -R6 ;  /* 0x000000ffff037224 */ /* 0x000fe400078e0a06 */
        /* <DEDUP_REMOVED lines=12> */
[----:B------:R-:W-:Y:S01]  /*235d0*/  @!P1 LOP3.LUT R2, RZ, R18, RZ, 0x33, !PT ;  /* 0x00000012ff029212 */ /* 0x000fe200078e33ff */
[----:B------:R-:W-:-:S03]  /*235e0*/  IMAD.MOV R18, RZ, RZ, -R18 ;  /* 0x000000ffff127224 */ /* 0x000fc600078e0a12 */
[----:B------:R-:W-:Y:S01]  /*235f0*/  LOP3.LUT R17, RZ, R2, RZ, 0x33, !PT ;  /* 0x00000002ff117212 */ /* 0x000fe200078e33ff */
[----:B------:R-:W-:-:S04]  /*23600*/  IMAD R18, R2, R18, R3 ;  /* 0x0000001202127224 */ /* 0x000fc800078e0203 */
[----:B------:R-:W-:Y:S01]  /*23610*/  IMAD.IADD R17, R4, 0x1, R17 ;  /* 0x0000000104117824 */ /* 0x000fe200078e0211 */
[----:B------:R-:W-:Y:S06]  /*23620*/  BRA `(.L_x_1875) ;  /* 0x00000000000c7947 */ /* 0x000fec0003800000 */
.L_x_1870:
[----:B------:R-:W-:Y:S02]  /*23630*/  IMAD.MOV.U32 R17, RZ, RZ, RZ ;  /* 0x000000ffff117224 */ /* 0x000fe400078e00ff */
[----:B------:R-:W-:Y:S02]  /*23640*/  IMAD.U32 R16, RZ, RZ, UR6 ;  /* 0x00000006ff107e24 */ /* 0x000fe4000f8e00ff */
[----:B------:R-:W-:-:S07]  /*23650*/  IMAD.MOV.U32 R18, RZ, RZ, RZ ;  /* 0x000000ffff127224 */ /* 0x000fce00078e00ff */
.L_x_1875:
[----:B------:R-:W-:-:S13]  /*23660*/  ISETP.NE.AND P0, PT, R5, RZ, PT ;  /* 0x000000ff0500720c */ /* 0x000fda0003f05270 */
[----:B------:R-:W0:Y:S01]  /*23670*/  @!P0 S2R R3, SR_CgaCtaId ;  /* 0x0000000000038919 */ /* 0x000e220000008800 */
[----:B------:R-:W-:-:S04]  /*23680*/  @!P0 MOV R2, 0x400 ;  /* 0x0000040000028802 */ /* 0x000fc80000000f00 */
[----:B0-----:R-:W-:-:S05]  /*23690*/  @!P0 LEA R2, R3, R2, 0x18 ;  /* 0x0000000203028211 */ /* 0x001fca00078ec0ff */
[----:B------:R0:W-:Y:S01]  /*236a0*/  @!P0 STS.128 [R2+0x2a8d0], R16 ;  /* 0x02a8d01002008388 */ /* 0x0001e20000000c00 */
[----:B------:R-:W-:Y:S06]  /*236b0*/  BAR.ARV 0x5, 0x180 ;  /* 0x0146000000007b1d */ /* 0x000fec0000002000 */
.L_x_1868:
[----:B------:R2:W-:Y:S01]  /*236c0*/  STL [R1+0x28], RZ ;  /* 0x000028ff01007387 */ /* 0x0005e20000100800 */
[----:B------:R-:W-:Y:S01]  /*236d0*/  ULDC UR4, c[0x0][0xc3c] ;  /* 0x00030f0000047ab9 */ /* 0x000fe20000000800 */
[----:B------:R-:W-:Y:S01]  /*236e0*/  IMAD.MOV.U32 R29, RZ, RZ, 0x1 ;  /* 0x00000001ff1d7424 */ /* 0x000fe200078e00ff */
[----:B-1----:R-:W-:Y:S01]  /*236f0*/  ISETP.GE.AND P0, PT, R19, UR4, PT ;  /* 0x0000000413007c0c */ /* 0x002fe2000bf06270 */
[----:B------:R-:W-:-:S12]  /*23700*/  IMAD.MOV.U32 R27, RZ, RZ, RZ ;  /* 0x000000ffff1b7224 */ /* 0x000fd800078e00ff */
[----:B--2---:R-:W-:Y:S05]  /*23710*/  @P0 BRA `(.L_x_1876) ;  /* 0x0000006400740947 */ /* 0x004fea0003800000 */
[----:B0-----:R-:W2:Y:S01]  /*23720*/  LDL R2, [R1+0x38] ;  /* 0x0000380001027983 */ /* 0x001ea20000100800 */
        /* <DEDUP_REMOVED lines=9> */
[----:B------:R-:W-:-:S02]  /*237c0*/  IMAD.MOV.U32 R27, RZ, RZ, RZ ;  /* 0x000000ffff1b7224 */ /* 0x000fc400078e00ff */
[----:B------:R-:W-:Y:S01]  /*237d0*/  IMAD.MOV.U32 R29, RZ, RZ, 0x1 ;  /* 0x00000001ff1d7424 */ /* 0x000fe200078e00ff */
[----:B--2---:R-:W-:Y:S01]  /*237e0*/  R2UR UR4, R2 ;  /* 0x00000000020472ca */ /* 0x004fe200000e0000 */
[----:B------:R-:W-:-:S05]  /*237f0*/  IMAD.SHL.U32 R2, R0, 0x8, RZ ;  /* 0x0000000800027824 */ /* 0x000fca00078e00ff */
[C---:B------:R-:W-:Y:S02]  /*23800*/  LOP3.LUT R3, R2.reuse, 0x1f8, RZ, 0xc0, !PT ;  /* 0x000001f802037812 */ /* 0x040fe400078ec0ff */
[----:B------:R-:W-:Y:S02]  /*23810*/  LOP3.LUT R2, R2, 0x38, RZ, 0xc0, !PT ;  /* 0x0000003802027812 */ /* 0x000fe400078ec0ff */
[----:B------:R-:W-:Y:S01]  /*23820*/  LOP3.LUT R3, R3, 0x38, R0, 0x78, !PT ;  /* 0x0000003803037812 */ /* 0x000fe200078e7800 */
[----:B------:R-:W-:Y:S02]  /*23830*/  IMAD.SHL.U32 R0, R0, 0x10, RZ ;  /* 0x0000001000007824 */ /* 0x000fe400078e00ff */
        /* <DEDUP_REMOVED lines=10> */
.L_x_1993:
[----:B------:R-:W-:Y:S05]  /*238e0*/  YIELD ;  /* 0x0000000000007946 */ /* 0x000fea0003800000 */
[----:B------:R-:W-:Y:S01]  /*238f0*/  ULDC.64 UR4, c[0x0][0xa28] ;  /* 0x00028a0000047ab9 */ /* 0x000fe20000000a00 */
[----:B------:R-:W-:Y:S01]  /*23900*/  IMAD.MOV.U32 R11, RZ, RZ, RZ ;  /* 0x000000ffff0b7224 */ /* 0x000fe200078e00ff */
[----:B------:R-:W-:Y:S01]  /*23910*/  ISETP.NE.U32.AND P0, PT, RZ, UR4, PT ;  /* 0x00000004ff007c0c */ /* 0x000fe2000bf05070 */
[----:B0-----:R-:W0:Y:S01]  /*23920*/  LDC.64 R4, c[0x0][0xa00] ;  /* 0x00028000ff047b82 */ /* 0x001e220000000a00 */
[----:B------:R-:W-:Y:S02]  /*23930*/  ULDC.64 UR6, c[0x0][0xa10] ;  /* 0x0002840000067ab9 */ /* 0x000fe40000000a00 */
[----:B------:R-:W-:Y:S01]  /*23940*/  ISETP.NE.AND.EX P0, PT, RZ, UR5, PT, P0 ;  /* 0x00000005ff007c0c */ /* 0x000fe2000bf05300 */
[----:B------:R-:W-:-:S12]  /*23950*/  ULDC.64 UR4, c[0x0][0xa18] ;  /* 0x0002860000047ab9 */ /* 0x000fd80000000a00 */
[----:B-1----:R-:W1:Y:S01]  /*23960*/  @P0 LDC.64 R2, c[0x0][0xa28] ;  /* 0x00028a00ff020b82 */ /* 0x002e620000000a00 */
[----:B------:R-:W-:Y:S01]  /*23970*/  ISETP.NE.U32.AND P1, PT, RZ, UR6, PT ;  /* 0x00000006ff007c0c */ /* 0x000fe2000bf25070 */
[----:B-1----:R-:W-:-:S05]  /*23980*/  @P0 IMAD.WIDE R2, R19, 0x4, R2 ;  /* 0x0000000413020825 */ /* 0x002fca00078e0202 */
[----:B--2---:R1:W2:Y:S01]  /*23990*/  @P0 LDG.E R11, desc[UR60][R2.64] ;  /* 0x0000003c020b0981 */ /* 0x0042a2000c1e1900 */
[----:B------:R-:W-:Y:S01]  /*239a0*/  ISETP.NE.U32.AND P0, PT, RZ, UR4, PT ;  /* 0x00000004ff007c0c */ /* 0x000fe2000bf05070 */
[----:B------:R-:W-:Y:S01]  /*239b0*/  IMAD.MOV.U32 R35, RZ, RZ, RZ ;  /* 0x000000ffff237224 */ /* 0x000fe200078e00ff */
[----:B------:R-:W-:Y:S01]  /*239c0*/  ISETP.NE.AND.EX P1, PT, RZ, UR7, PT, P1 ;  /* 0x00000007ff007c0c */ /* 0x000fe2000bf25310 */
[----:B------:R-:W-:Y:S01]  /*239d0*/  IMAD.MOV.U32 R0, RZ, RZ, RZ ;  /* 0x000000ffff007224 */ /* 0x000fe200078e00ff */
[----:B------:R-:W-:Y:S01]  /*239e0*/  ISETP.NE.AND.EX P2, PT, RZ, UR5, PT, P0 ;  /* 0x00000005ff007c0c */ /* 0x000fe2000bf45300 */
[----:B------:R-:W-:Y:S01]  /*239f0*/  ULDC.64 UR4, c[0x0][0xa00] ;  /* 0x0002800000047ab9 */ /* 0x000fe20000000a00 */
[----:B0-----:R-:W-:Y:S01]  /*23a00*/  IMAD.WIDE R4, R19, 0x4, R4 ;  /* 0x0000000413047825 */ /* 0x001fe200078e0204 */
[----:B------:R-:W-:Y:S01]  /*23a10*/  ISETP.NE.U32.AND P0, PT, RZ, UR4, PT ;  /* 0x00000004ff007c0c */ /* 0x000fe2000bf05070 */
[----:B-1----:R-:W0:Y:S03]  /*23a20*/  LDC.64 R2, c[0x0][0xa10] ;  /* 0x00028400ff027b82 */ /* 0x002e260000000a00 */
[----:B------:R-:W-:-:S06]  /*23a30*/  ISETP.NE.AND.EX P0, PT, RZ, UR5, PT, P0 ;  /* 0x00000005ff007c0c */ /* 0x000fcc000bf05300 */
[----:B------:R-:W1:Y:S07]  /*23a40*/  @P2 LDC.64 R6, c[0x0][0xa18] ;  /* 0x00028600ff062b82 */ /* 0x000e6e0000000a00 */
[----:B------:R-:W5:Y:S01]  /*23a50*/  @P0 LDG.E R35, desc[UR60][R4.64] ;  /* 0x0000003c04230981 */ /* 0x000f62000c1e1900 */
[----:B0-----:R-:W-:-:S05]  /*23a60*/  IMAD.WIDE R2, R19, 0x4, R2 ;  /* 0x0000000413027825 */ /* 0x001fca00078e0202 */
[----:B------:R-:W5:Y:S01]  /*23a70*/  @P1 LDG.E R0, desc[UR60][R2.64] ;  /* 0x0000003c02001981 */ /* 0x000f62000c1e1900 */
[----:B------:R-:W-:Y:S02]  /*23a80*/  ULDC UR4, c[0x0][0x288] ;  /* 0x0000a20000047ab9 */ /* 0x000fe40000000800 */
[----:B------:R-:W-:Y:S01]  /*23a90*/  IMAD.U32 R32, RZ, RZ, UR4 ;  /* 0x00000004ff207e24 */ /* 0x000fe2000f8e00ff */
[----:B------:R-:W-:Y:S02]  /*23aa0*/  ULDC.64 UR4, c[0x0][0x418] ;  /* 0x0001060000047ab9 */ /* 0x000fe40000000a00 */
[----:B------:R-:W-:-:S03]  /*23ab0*/  UISETP.NE.U32.AND UP0, UPT, UR4, URZ, UPT ;  /* 0x0000003f0400728c */ /* 0x000fc6000bf05070 */
[----:B------:R-:W-:Y:S01]  /*23ac0*/  ULDC UR4, c[0x0][0x424] ;  /* 0x0001090000047ab9 */ /* 0x000fe20000000800 */
[----:B------:R-:W-:Y:S01]  /*23ad0*/  UISETP.NE.AND.EX UP0, UPT, UR5, URZ, UPT, UP0 ;  /* 0x0000003f0500728c */ /* 0x000fe2000bf05300 */
[----:B-1----:R-:W-:Y:S02]  /*23ae0*/  @P2 IMAD.WIDE R6, R19, 0x4, R6 ;  /* 0x0000000413062825 */ /* 0x002fe400078e0206 */
[----:B------:R-:W-:Y:S01]  /*23af0*/  ULDC UR5, c[0x0][0x2f0] ;  /* 0x0000bc0000057ab9 */ /* 0x000fe20000000800 */
[----:B------:R-:W-:Y:S02]  /*23b00*/  USEL UR4, UR4, 0x1, UP0 ;  /* 0x0000000104047887 */ /* 0x000fe40008000000 */
[----:B------:R0:W5:Y:S02]  /*23b10*/  @P2 LDG.E R32, desc[UR60][R6.64] ;  /* 0x0000003c06202981 */ /* 0x000164000c1e1900 */
[----:B------:R-:W-:-:S03]  /*23b20*/  UIMAD UR4, UR4, UR5, URZ ;  /* 0x00000005040472a4 */ /* 0x000fc6000f8e023f */
[----:B------:R-:W-:-:S03]  /*23b30*/  ULDC UR5, c[0x0][0x348] ;  /* 0x0000d20000057ab9 */ /* 0x000fc60000000800 */
[----:B------:R-:W-:Y:S02]  /*23b40*/  IMAD.U32 R10, RZ, RZ, UR4 ;  /* 0x00000004ff0a7e24 */ /* 0x000fe4000f8e00ff */
[----:B0-----:R-:W-:Y:S01]  /*23b50*/  IMAD.U32 R6, RZ, RZ, UR5 ;  /* 0x00000005ff067e24 */ /* 0x001fe2000f8e00ff */
[----:B--2---:R0:W-:Y:S01]  /*23b60*/  STL [R1+0x4], R11 ;  /* 0x0000040b01007387 */ /* 0x0041e20000100800 */
[----:B------:R-:W-:Y:S05]  /*23b70*/  @P2 BRA `(.L_x_1877) ;  /* 0x0000000000102947 */ /* 0x000fea0003800000 */
[----:B------:R-:W-:Y:S05]  /*23b80*/  @!P0 BRA `(.L_x_1877) ;  /* 0x00000000000c8947 */ /* 0x000fea0003800000 */
[----:B------:R-:W2:Y:S04]  /*23b90*/  LDG.E R7, desc[UR60][R4.64] ;  /* 0x0000003c04077981 */ /* 0x000ea8000c1e1900 */
[----:B-----5:R-:W2:Y:S02]  /*23ba0*/  LDG.E R32, desc[UR60][R4.64+0x4] ;  /* 0x0000043c04207981 */ /* 0x020ea4000c1e1900 */
[----:B--2---:R-:W-:-:S07]  /*23bb0*/  IMAD.IADD R32, R32, 0x1, -R7 ;  /* 0x0000000120207824 */ /* 0x004fce00078e0a07 */
.L_x_1877:
[----:B------:R-:W-:Y:S02]  /*23bc0*/  ULDC.64 UR4, c[0x0][0xa20] ;  /* 0x0002880000047ab9 */ /* 0x000fe40000000a00 */
[----:B------:R-:W-:-:S04]  /*23bd0*/  ISETP.NE.U32.AND P0, PT, RZ, UR4, PT ;  /* 0x00000004ff007c0c */ /* 0x000fc8000bf05070 */
[----:B------:R-:W-:-:S13]  /*23be0*/  ISETP.NE.AND.EX P0, PT, RZ, UR5, PT, P0 ;  /* 0x00000005ff007c0c */ /* 0x000fda000bf05300 */
[----:B------:R-:W-:Y:S05]  /*23bf0*/  @!P0 BRA `(.L_x_1878) ;  /* 0x0000000000108947 */ /* 0x000fea0003800000 */
[----:B------:R-:W1:Y:S02]  /*23c00*/  LDC.64 R4, c[0x0][0xa20] ;  /* 0x00028800ff047b82 */ /* 0x000e640000000a00 */
[----:B-1----:R-:W-:-:S05]  /*23c10*/  IMAD.WIDE R4, R19, 0x4, R4 ;  /* 0x0000000413047825 */ /* 0x002fca00078e0204 */
[----:B------:R1:W5:Y:S01]  /*23c20*/  LDG.E R10, desc[UR60][R4.64] ;  /* 0x0000003c040a7981 */ /* 0x000362000c1e1900 */
[----:B------:R-:W-:Y:S05]  /*23c30*/  BRA `(.L_x_1879) ;  /* 0x0000000000247947 */ /* 0x000fea0003800000 */
.L_x_1878:
        /* <DEDUP_REMOVED lines=9> */
.L_x_1879:
[----:B-1----:R-:W2:Y:S01]  /*23cd0*/  @P1 LDG.E R5, desc[UR60][R2.64] ;  /* 0x0000003c02051981 */ /* 0x002ea2000c1e1900 */
[----:B------:R-:W1:Y:S03]  /*23ce0*/  LDC R7, c[0x0][0x448] ;  /* 0x00011200ff077b82 */ /* 0x000e660000000800 */
[----:B------:R3:W2:Y:S01]  /*23cf0*/  @P1 LDG.E R4, desc[UR60][R2.64+0x4] ;  /* 0x0000043c02041981 */ /* 0x0006a2000c1e1900 */
[----:B-----5:R-:W-:Y:S02]  /*23d00*/  IMAD.IADD R10, R10, 0x1, -R11 ;  /* 0x000000010a0a7824 */ /* 0x020fe400078e0a0b */
[----:B------:R-:W-:Y:S02]  /*23d10*/  IMAD.SHL.U32 R28, R17, 0x80, RZ ;  /* 0x00000080111c7824 */ /* 0x000fe400078e00ff */
[----:B---3--:R-:W3:Y:S01]  /*23d20*/  LDC.64 R2, c[0x0][0x9e0] ;  /* 0x00027800ff027b82 */ /* 0x008ee20000000a00 */
[----:B-1----:R-:W-:Y:S01]  /*23d30*/  ISETP.NE.AND P2, PT, R7, 0x1, PT ;  /* 0x000000010700780c */ /* 0x002fe20003f45270 */
[----:B------:R-:W-:-:S12]  /*23d40*/  VIADD R7, R28, 0x7f ;  /* 0x0000007f1c077836 */ /* 0x000fd80000000000 */
[----:B------:R-:W1:Y:S01]  /*23d50*/  @P2 LDC R8, c[0x0][0x44c] ;  /* 0x00011300ff082b82 */ /* 0x000e620000000800 */
[----:B---3--:R-:W-:-:S07]  /*23d60*/  ISETP.GE.AND P3, PT, R3, 0x1, PT ;  /* 0x000000010300780c */ /* 0x008fce0003f66270 */
[----:B------:R-:W3:Y:S01]  /*23d70*/  @P2 LDC R9, c[0x0][0x450] ;  /* 0x00011400ff092b82 */ /* 0x000ee20000000800 */
[----:B--2---:R-:W-:Y:S02]  /*23d80*/  @P1 IMAD.IADD R6, R4, 0x1, -R5 ;  /* 0x0000000104061824 */ /* 0x004fe400078e0a05 */
[----:B-1----:R-:W-:-:S04]  /*23d90*/  @P2 IMAD.HI.U32 R4, R7, R8, RZ ;  /* 0x0000000807042227 */ /* 0x002fc800078e00ff */
[----:B------:R-:W-:Y:S01]  /*23da0*/  IMAD.IADD R13, R10, 0x1, R6 ;  /* 0x000000010a0d7824 */ /* 0x000fe200078e0206 */
[----:B---3--:R-:W-:-:S03]  /*23db0*/  @P2 SHF.R.U32.HI R7, RZ, R9, R4 ;  /* 0x00000009ff072219 */ /* 0x008fc60000011604 */
[C---:B------:R-:W-:Y:S01]  /*23dc0*/  VIADD R4, R13.reuse, 0x5f ;  /* 0x0000005f0d047836 */ /* 0x040fe20000000000 */
[----:B------:R1:W-:Y:S01]  /*23dd0*/  STL [R1], R13 ;  /* 0x0000000d01007387 */ /* 0x0003e20000100800 */
[----:B------:R-:W-:Y:S02]  /*23de0*/  IADD3 R8, R13, 0x1, -R32 ;  /* 0x000000010d087810 */ /* 0x000fe40007ffe820 */
[----:B------:R-:W-:-:S04]  /*23df0*/  IMAD.HI R4, R4, 0x2aaaaaab, RZ ;  /* 0x2aaaaaab04047827 */ /* 0x000fc800078e02ff */
[----:B------:R-:W-:Y:S01]  /*23e00*/  IMAD.IADD R7, R8, 0x1, R7 ;  /* 0x0000000108077824 */ /* 0x000fe200078e0207 */
[----:B------:R-:W-:-:S03]  /*23e10*/  SHF.R.U32.HI R9, RZ, 0x1f, R4 ;  /* 0x0000001fff097819 */ /* 0x000fc60000011604 */
[----:B------:R-:W-:Y:S01]  /*23e20*/  IMAD.IADD R2, R7, 0x1, R2 ;  /* 0x0000000107027824 */ /* 0x000fe200078e0202 */
[----:B------:R-:W-:Y:S01]  /*23e30*/  LEA.HI.SX32 R9, R4, R9, 0x1c ;  /* 0x0000000904097211 */ /* 0x000fe200078fe2ff */
[----:B-1----:R-:W-:Y:S06]  /*23e40*/  @!P3 BRA `(.L_x_1880) ;  /* 0x000000000048b947 */ /* 0x002fec0003800000 */
[C---:B------:R-:W-:Y:S01]  /*23e50*/  ISETP.GT.AND P0, PT, R7.reuse, RZ, PT ;  /* 0x000000ff0700720c */ /* 0x040fe20003f04270 */
[----:B------:R-:W-:Y:S01]  /*23e60*/  BSSY B0, `(.L_x_1881) ;  /* 0x000000e000007945 */ /* 0x000fe20003800000 */
[----:B0-----:R-:W-:-:S11]  /*23e70*/  VIADD R11, R7, 0xffffffff ;  /* 0xffffffff070b7836 */ /* 0x001fd60000000000 */
        /* <DEDUP_REMOVED lines=8> */
.L_x_1882:
[----:B------:R-:W-:-:S13]  /*23f00*/  ISETP.NE.AND P0, PT, R3, 0x1, PT ;  /* 0x000000010300780c */ /* 0x000fda0003f05270 */
[----:B------:R-:W0:Y:S02]  /*23f10*/  @P0 LDC.64 R4, c[0x0][0x9e8] ;  /* 0x00027a00ff040b82 */ /* 0x000e240000000a00 */
[----:B0-----:R-:W-:-:S05]  /*23f20*/  @P0 IMAD.HI.U32 R4, R11, R4, RZ ;  /* 0x000000040b040227 */ /* 0x001fca00078e00ff */
[----:B------:R-:W-:-:S07]  /*23f30*/  @P0 SHF.R.U32.HI R11, RZ, R5, R4 ;  /* 0x00000005ff0b0219 */ /* 0x000fce0000011604 */
.L_x_1883:
[----:B------:R-:W-:Y:S05]  /*23f40*/  BSYNC B0 ;  /* 0x0000000000007941 */ /* 0x000fea0003800000 */
.L_x_1881:
[----:B------:R-:W-:-:S05]  /*23f50*/  IMAD R11, R11, R3, R3 ;  /* 0x000000030b0b7224 */ /* 0x000fca00078e0203 */
[----:B------:R-:W-:-:S07]  /*23f60*/  VIMNMX R2, R2, R11, PT ;  /* 0x0000000b02027248 */ /* 0x000fce0003fe0100 */
.L_x_1880:
[----:B------:R-:W1:Y:S01]  /*23f70*/  @P2 LDC R5, c[0x0][0x44c] ;  /* 0x00011300ff052b82 */ /* 0x000e620000000800 */
[----:B------:R-:W-:Y:S01]  /*23f80*/  IMAD.MOV.U32 R4, RZ, RZ, R28 ;  /* 0x000000ffff047224 */ /* 0x000fe200078e001c */
[----:B------:R-:W-:Y:S01]  /*23f90*/  ULDC UR4, c[0x0][0x9dc] ;  /* 0x0002770000047ab9 */ /* 0x000fe20000000800 */
[----:B------:R-:W-:-:S05]  /*23fa0*/  IMAD.IADD R7, R13, 0x1, -R32 ;  /* 0x000000010d077824 */ /* 0x000fca00078e0a20 */
[----:B------:R-:W2:Y:S01]  /*23fb0*/  @P2 LDC R12, c[0x0][0x450] ;  /* 0x00011400ff0c2b82 */ /* 0x000ea20000000800 */
[----:B-1----:R-:W-:-:S05]  /*23fc0*/  @P2 IMAD.HI.U32 R5, R28, R5, RZ ;  /* 0x000000051c052227 */ /* 0x002fca00078e00ff */
[----:B--2---:R-:W-:-:S05]  /*23fd0*/  @P2 SHF.R.U32.HI R4, RZ, R12, R5 ;  /* 0x0000000cff042219 */ /* 0x004fca0000011605 */
[----:B------:R-:W-:-:S04]  /*23fe0*/  IMAD.IADD R12, R7, 0x1, R4 ;  /* 0x00000001070c7824 */ /* 0x000fc800078e0204 */
[----:B0-----:R-:W-:Y:S01]  /*23ff0*/  VIADD R11, R12, -UR4 ;  /* 0x800000040c0b7c36 */ /* 0x001fe20008000000 */
        /* <DEDUP_REMOVED lines=11> */
.L_x_1886:
[----:B------:R-:W-:-:S13]  /*240b0*/  ISETP.NE.AND P0, PT, R3, 0x1, PT ;  /* 0x000000010300780c */ /* 0x000fda0003f05270 */
[----:B------:R-:W0:Y:S02]  /*240c0*/  @P0 LDC.64 R4, c[0x0][0x9e8] ;  /* 0x00027a00ff040b82 */ /* 0x000e240000000a00 */
[----:B0-----:R-:W-:-:S05]  /*240d0*/  @P0 IMAD.HI.U32 R4, R12, R4, RZ ;  /* 0x000000040c040227 */ /* 0x001fca00078e00ff */
[----:B------:R-:W-:-:S07]  /*240e0*/  @P0 SHF.R.U32.HI R12, RZ, R5, R4 ;  /* 0x00000005ff0c0219 */ /* 0x000fce0000011604 */
.L_x_1887:
[----:B------:R-:W-:Y:S05]  /*240f0*/  BSYNC B0 ;  /* 0x0000000000007941 */ /* 0x000fea0003800000 */
.L_x_1885:
[----:B------:R-:W-:-:S05]  /*24100*/  IMAD R12, R12, R3, RZ ;  /* 0x000000030c0c7224 */ /* 0x000fca00078e02ff */
[----:B------:R-:W-:-:S07]  /*24110*/  VIMNMX R11, R11, R12, !PT ;  /* 0x0000000c0b0b7248 */ /* 0x000fce0007fe0100 */
.L_x_1884:
[----:B------:R-:W-:Y:S01]  /*24120*/  VIADD R2, R2, 0x5f ;  /* 0x0000005f02027836 */ /* 0x000fe20000000000 */
[----:B------:R-:W-:Y:S01]  /*24130*/  BSSY B0, `(.L_x_1888) ;  /* 0x000013a000007945 */ /* 0x000fe20003800000 */
        /* <DEDUP_REMOVED lines=11> */
[----:B------:R-:W-:-:S04]  /*241f0*/  VIMNMX R4, R5, R6, PT ;  /* 0x0000000605047248 */ /* 0x000fc80003fe0100 */
[----:B------:R-:W-:Y:S01]  /*24200*/  ISETP.GT.AND P0, PT, R4, R3, PT ;  /* 0x000000030400720c */ /* 0x000fe20003f04270 */
[----:B------:R-:W-:-:S05]  /*24210*/  IMAD.WIDE.U32 R2, R3, -0x55555555, RZ ;  /* 0xaaaaaaab03027825 */ /* 0x000fca00078e00ff */
[----:B------:R-:W-:-:S05]  /*24220*/  SHF.R.U32.HI R5, RZ, 0x6, R3 ;  /* 0x00000006ff057819 */ /* 0x000fca0000011603 */
[----:B------:R-:W-:Y:S02]  /*24230*/  IMAD.MOV.U32 R2, RZ, RZ, R5 ;  /* 0x000000ffff027224 */ /* 0x000fe400078e0005 */
[----:B------:R-:W-:-:S04]  /*24240*/  @P0 VIADD R4, R4, 0x5f ;  /* 0x0000005f04040836 */ /* 0x000fc80000000000 */
        /* <DEDUP_REMOVED lines=13> */
.L_x_2061:
[----:B-1----:R-:W-:Y:S02]  /*24320*/  ISETP.NE.AND P0, PT, R14, RZ, PT ;  /* 0x000000ff0e00720c */ /* 0x002fe40003f05270 */
[----:B------:R-:W-:-:S11]  /*24330*/  PLOP3.LUT P6, PT, PT, PT, PT, 0x8, 0x0 ;  /* 0x000000000000781c */ /* 0x000fd60003fce170 */
[----:B------:R-:W-:Y:S05]  /*24340*/  @P0 BRA `(.L_x_1891) ;  /* 0x00000000000c0947 */ /* 0x000fea0003800000 */
[----:B------:R-:W-:-:S03]  /*24350*/  UMOV UR4, 0xffffffff ;  /* 0xffffffff00047882 */ /* 0x000fc60000000000 */
[----:B------:R-:W-:Y:S05]  /*24360*/  BRA.DIV UR4, `(.L_x_1892) ;  /* 0x0000007204287947 */ /* 0x000fea000b800000 */
[----:B------:R-:W-:-:S13]  /*24370*/  ELECT P6, URZ, PT ;  /* 0x00000000003f782f */ /* 0x000fda00038c0000 */
.L_x_1891:
[----:B0-----:R-:W2:Y:S01]  /*24380*/  LDL R3, [R1+0x28] ;  /* 0x0000280001037983 */ /* 0x001ea20000100800 */
[----:B------:R-:W-:Y:S01]  /*24390*/  BSSY B1, `(.L_x_1893) ;  /* 0x0000008000017945 */ /* 0x000fe20003800000 */
[----:B--2---:R-:W-:-:S05]  /*243a0*/  VIADD R3, R3, 0x1 ;  /* 0x0000000103037836 */ /* 0x004fca0000000000 */
[----:B------:R-:W-:-:S04]  /*243b0*/  LEA.HI R6, R3, R3, RZ, 0x1 ;  /* 0x0000000303067211 */ /* 0x000fc800078f08ff */
[----:B------:R-:W-:-:S05]  /*243c0*/  LOP3.LUT R6, R6, 0xfffffffe, RZ, 0xc0, !PT ;  /* 0xfffffffe06067812 */ /* 0x000fca00078ec0ff */
[----:B------:R-:W-:-:S05]  /*243d0*/  IMAD.IADD R6, R3, 0x1, -R6 ;  /* 0x0000000103067824 */ /* 0x000fca00078e0a06 */
[----:B------:R-:W-:-:S04]  /*243e0*/  SHF.L.U32 R6, R6, 0x1f, RZ ;  /* 0x0000001f06067819 */ /* 0x000fc800000006ff */
[----:B------:R-:W0:Y:S02]  /*243f0*/  SYNCS.PHASECHK.TRANS64.TRYWAIT P0, [R23+URZ+0x2a820], R6 ;  /* 0x02a82006170075a7 */ /* 0x000e24000800017f */
[----:B0-----:R-:W-:Y:S05]  /*24400*/  @!P0 BRA `(.L_x_1894) ;  /* 0x0000007000208947 */ /* 0x001fea0003800000 */
.L_x_2064:
[----:B------:R-:W-:Y:S05]  /*24410*/  BSYNC B1 ;  /* 0x0000000000017941 */ /* 0x000fea0003800000 */
.L_x_1893:
        /* <DEDUP_REMOVED lines=10> */
.L_x_2065:
[----:B------:R-:W-:Y:S05]  /*244c0*/  BSYNC B2 ;  /* 0x0000000000027941 */ /* 0x000fea0003800000 */
.L_x_1897:
        /* <DEDUP_REMOVED lines=9> */
.L_x_1900:
[----:B------:R-:W-:Y:S05]  /*24560*/  BSYNC B2 ;  /* 0x0000000000027941 */ /* 0x000fea0003800000 */
.L_x_1899:
        /* <DEDUP_REMOVED lines=10> */
[----:B------:R-:W-:Y:S01]  /*24610*/  VIADD R13, R11, 0x18400 ;  /* 0x000184000b0d7836 */ /* 0x000fe20000000000 */
[----:B------:R-:W-:-:S09]  /*24620*/  UMOV UR7, 0x12f00000 ;  /* 0x12f0000000077882 */ /* 0x000fd20000000000 */
.L_x_1901:
        /* <DEDUP_REMOVED lines=10> */
[----:B------:R-:W-:Y:S01]  /*246d0*/  IMAD.MOV.U32 R15, RZ, RZ, 0x40 ;  /* 0x00000040ff0f7424 */ /* 0x000fe200078e00ff */
[----:B------:R-:W-:Y:S01]  /*246e0*/  PLOP3.LUT P0, PT, PT, PT, PT, 0x80, 0x0 ;  /* 0x000000000000781c */ /* 0x000fe20003f0f070 */
[----:B------:R-:W-:Y:S01]  /*246f0*/  VIADD R13, R11, 0x1b400 ;  /* 0x0001b4000b0d7836 */ /* 0x000fe20000000000 */
[----:B------:R-:W-:Y:S01]  /*24700*/  UMOV UR6, 0x0 ;  /* 0x0000000000067882 */ /* 0x000fe20000000000 */
[----:B------:R-:W-:Y:S01]  /*24710*/  UMOV UR7, 0x12f00000 ;  /* 0x12f0000000077882 */ /* 0x000fe20000000000 */
[----:B------:R-:W-:-:S15]  /*24720*/  R2UR UR10, R15 ;  /* 0x000000000f0a72ca */ /* 0x000fde00000e0000 */
.L_x_1902:
        /* <DEDUP_REMOVED lines=15> */
.L_x_1903:
        /* <DEDUP_REMOVED lines=13> */
.L_x_2066:
[----:B------:R-:W-:Y:S05]  /*248f0*/  BSYNC B2 ;  /* 0x0000000000027941 */ /* 0x000fea0003800000 */
.L_x_1904:
        /* <DEDUP_REMOVED lines=11> */
.L_x_1907:
[----:B------:R-:W-:Y:S05]  /*249b0*/  BSYNC B2 ;  /* 0x0000000000027941 */ /* 0x000fea0003800000 */
.L_x_1906:
        /* <DEDUP_REMOVED lines=9> */
.L_x_1908:
        /* <DEDUP_REMOVED lines=10> */
[----:B------:R-:W-:Y:S01]  /*24af0*/  R2UR UR10, R15 ;  /* 0x000000000f0a72ca */ /* 0x000fe200000e0000 */
[----:B------:R-:W-:Y:S01]  /*24b00*/  VIADD R12, R12, 0x3400 ;  /* 0x000034000c0c7836 */ /* 0x000fe20000000000 */
[----:B------:R-:W-:Y:S02]  /*24b10*/  R2UR UR6, R10 ;  /* 0x000000000a0672ca */ /* 0x000fe400000e0000 */
[----:B------:R-:W-:Y:S02]  /*24b20*/  R2UR UR7, R11 ;  /* 0x000000000b0772ca */ /* 0x000fe400000e0000 */
[----:B------:R-:W-:-:S13]  /*24b30*/  PLOP3.LUT P0, PT, PT, PT, PT, 0x80, 0x0 ;  /* 0x000000000000781c */ /* 0x000fda0003f0f070 */
.L_x_1909:
        /* <DEDUP_REMOVED lines=10> */
.L_x_1896:
[----:B------:R-:W-:Y:S05]  /*24be0*/  BSYNC B1 ;  /* 0x0000000000017941 */ /* 0x000fea0003800000 */
.L_x_1895:
        /* <DEDUP_REMOVED lines=9> */
.L_x_1925:
        /* <DEDUP_REMOVED lines=11> */
.L_x_2067:
[----:B------:R-:W-:Y:S05]  /*24d30*/  BSYNC B2 ;  /* 0x0000000000027941 */ /* 0x000fea0003800000 */
.L_x_1912:
        /* <DEDUP_REMOVED lines=9> */
.L_x_1915:
[----:B------:R-:W-:Y:S05]  /*24dd0*/  BSYNC B2 ;  /* 0x0000000000027941 */ /* 0x000fea0003800000 */
.L_x_1914:
[----:B------:R-:W-:Y:S01]  /*24de0*/  IMAD.MOV.U32 R10, RZ, RZ, RZ ;  /* 0x000000ffff0a7224 */ /* 0x000fe200078e00ff */
[----:B------:R-:W-:Y:S01]  /*24df0*/  UIADD3 UR4, UP0, UR36, 0x570, URZ ;  /* 0x0000057024047890 */ /* 0x000fe2000ff1e03f */
[----:B------:R-:W-:Y:S01]  /*24e00*/  IMAD R3, R25, 0x9000, R23 ;  /* 0x0000900019037824 */ /* 0x000fe200078e0217 */
[----:B------:R-:W-:Y:S01]  /*24e10*/  PLOP3.LUT P1, PT, PT, PT, PT, 0x80, 0x0 ;  /* 0x000000000000781c */ /* 0x000fe20003f2f070 */
[----:B0-----:R-:W-:Y:S01]  /*24e20*/  IMAD R6, R12, 0x60, R0 ;  /* 0x000000600c067824 */ /* 0x001fe200078e0200 */
[----:B------:R-:W-:Y:S01]  /*24e30*/  R2UR UR10, R10 ;  /* 0x000000000a0a72ca */ /* 0x000fe200000e0000 */
[----:B------:R-:W-:Y:S01]  /*24e40*/  VIADD R14, R11, 0x2a890 ;  /* 0x0002a8900b0e7836 */ /* 0x000fe20000000000 */
[----:B------:R-:W-:Y:S01]  /*24e50*/  UIADD3.X UR5, URZ, UR37, URZ, UP0, !UPT ;  /* 0x000000253f057290 */ /* 0x000fe200087fe43f */
[----:B------:R-:W-:Y:S01]  /*24e60*/  VIADD R13, R3, 0x18400 ;  /* 0x00018400030d7836 */ /* 0x000fe20000000000 */
[----:B------:R-:W-:Y:S01]  /*24e70*/  UMOV UR6, 0x0 ;  /* 0x0000000000067882 */ /* 0x000fe20000000000 */
[----:B------:R-:W-:-:S10]  /*24e80*/  UMOV UR7, 0x12f00000 ;  /* 0x12f0000000077882 */ /* 0x000fd40000000000 */
.L_x_1916:
        /* <DEDUP_REMOVED lines=16> */
.L_x_1917:
        /* <DEDUP_REMOVED lines=15> */
.L_x_1918:
        /* <DEDUP_REMOVED lines=13> */
.L_x_2068:
[----:B------:R-:W-:Y:S05]  /*25150*/  BSYNC B2 ;  /* 0x0000000000027941 */ /* 0x000fea0003800000 */
.L_x_1919:
[----:B------:R-:W-:Y:S01]  /*25160*/  BSSY B2, `(.L_x_1921) ;  /* 0x000000b000027945 */ /* 0x000fe20003800000 */
[----:B01----:R-:W-:Y:S02]  /*25170*/  IMAD.MOV.U32 R2, RZ, RZ, 0x0 ;  /* 0x00000000ff027424 */ /* 0x003fe400078e00ff */
[----:B------:R-:W-:Y:S01]  /*25180*/  IMAD.MOV.U32 R3, RZ, RZ, 0x12f00000 ;  /* 0x12f00000ff037424 */ /* 0x000fe200078e00ff */
[----:B------:R-:W-:Y:S06]  /*25190*/  @P2 BRA `(.L_x_1922) ;  /* 0x00000000001c2947 */ /* 0x000fec0003800000 */
[----:B------:R-:W0:Y:S01]  /*251a0*/  S2R R15, SR_TID.X ;  /* 0x00000000000f7919 */ /* 0x000e220000002100 */
[----:B------:R-:W-:-:S04]  /*251b0*/  IMAD.MOV.U32 R14, RZ, RZ, 0x6000 ;  /* 0x00006000ff0e7424 */ /* 0x000fc800078e00ff */
[----:B------:R1:W-:Y:S01]  /*251c0*/  SYNCS.ARRIVE.TRANS64 RZ, [R11+URZ+0x2a8b0], R14 ;  /* 0x02a8b00e0bff79a7 */ /* 0x0003e2000800003f */
[----:B0-----:R-:W-:-:S04]  /*251d0*/  LOP3.LUT R15, R15, 0x1f, RZ, 0xc0, !PT ;  /* 0x0000001f0f0f7812 */ /* 0x001fc800078ec0ff */
[----:B------:R-:W-:-:S13]  /*251e0*/  ISETP.NE.AND P1, PT, R15, RZ, PT ;  /* 0x000000ff0f00720c */ /* 0x000fda0003f25270 */
[----:B-1----:R-:W-:Y:S05]  /*251f0*/  @!P1 BRA `(.L_x_1922) ;  /* 0x0000000000049947 */ /* 0x002fea0003800000 */
[----:B------:R-:W-:Y:S01]  /*25200*/  BPT.TRAP 0x1 ;  /* 0x000000040000795c */ /* 0x000fe20000300000 */
.L_x_1922:
[----:B------:R-:W-:Y:S05]  /*25210*/  BSYNC B2 ;  /* 0x0000000000027941 */ /* 0x000fea0003800000 */
.L_x_1921:
[----:B------:R-:W-:Y:S01]  /*25220*/  R2UR UR6, R2 ;  /* 0x00000000020672ca */ /* 0x000fe200000e0000 */
[----:B------:R-:W-:Y:S01]  /*25230*/  UIADD3 UR4, UP0, UR36, 0x670, URZ ;  /* 0x0000067024047890 */ /* 0x000fe2000ff1e03f */
[----:B------:R-:W-:Y:S01]  /*25240*/  R2UR UR7, R3 ;  /* 0x00000000030772ca */ /* 0x000fe200000e0000 */
[----:B------:R-:W-:Y:S01]  /*25250*/  VIADD R11, R11, 0x2a8b0 ;  /* 0x0002a8b00b0b7836 */ /* 0x000fe20000000000 */
[----:B------:R-:W-:Y:S01]  /*25260*/  R2UR UR10, R10 ;  /* 0x000000000a0a72ca */ /* 0x000fe200000e0000 */
[----:B------:R-:W-:Y:S01]  /*25270*/  IMAD R10, R25, 0x6000, R23 ;  /* 0x00006000190a7824 */ /* 0x000fe200078e0217 */
[----:B------:R-:W-:Y:S01]  /*25280*/  PLOP3.LUT P1, PT, PT, PT, PT, 0x80, 0x0 ;  /* 0x000000000000781c */ /* 0x000fe20003f2f070 */
[----:B------:R-:W-:Y:S02]  /*25290*/  UIADD3.X UR5, URZ, UR37, URZ, UP0, !UPT ;  /* 0x000000253f057290 */ /* 0x000fe400087fe43f */
[----:B------:R-:W-:-:S10]  /*252a0*/  VIADD R14, R10, 0x400 ;  /* 0x000004000a0e7836 */ /* 0x000fd40000000000 */
.L_x_1923:
        /* <DEDUP_REMOVED lines=15> */
.L_x_1924:
        /* <DEDUP_REMOVED lines=10> */
.L_x_1911:
[----:B------:R-:W-:Y:S05]  /*25440*/  BSYNC B1 ;  /* 0x0000000000017941 */ /* 0x000fea0003800000 */
.L_x_1910:
        /* <DEDUP_REMOVED lines=8> */
.L_x_1889:
[----:B------:R-:W-:Y:S05]  /*254d0*/  BSYNC B0 ;  /* 0x0000000000007941 */ /* 0x000fea0003800000 */
.L_x_1888:
[----:B------:R-:W1:Y:S01]  /*254e0*/  LDC R0, c[0x0][0x448] ;  /* 0x00011200ff007b82 */ /* 0x000e620000000800 */
[----:B------:R-:W-:Y:S01]  /*254f0*/  VIADD R5, R28, 0x7f ;  /* 0x0000007f1c057836 */ /* 0x000fe20000000000 */
[----:B------:R-:W-:Y:S06]  /*25500*/  @!P0 WARPSYNC.ALL ;  /* 0x0000000000008948 */ /* 0x000fec0003800000 */
[----:B------:R-:W2:Y:S08]  /*25510*/  LDC.64 R2, c[0x0][0x9e0] ;  /* 0x00027800ff027b82 */ /* 0x000eb00000000a00 */
[----:B------:R-:W-:Y:S01]  /*25520*/  @!P0 BAR.SYNC.DEFER_BLOCKING 0xc, 0x180 ;  /* 0x0306000000008b1d */ /* 0x000fe20000010000 */
[----:B-1----:R-:W-:-:S02]  /*25530*/  ISETP.NE.AND P1, PT, R0, 0x1, PT ;  /* 0x000000010000780c */ /* 0x002fc40003f25270 */
[----:B--2---:R-:W-:-:S11]  /*25540*/  ISETP.GE.AND P2, PT, R3, 0x1, PT ;  /* 0x000000010300780c */ /* 0x004fd60003f46270 */
[----:B------:R-:W1:Y:S08]  /*25550*/  @P1 LDC R0, c[0x0][0x44c] ;  /* 0x00011300ff001b82 */ /* 0x000e700000000800 */
[----:B------:R-:W2:Y:S01]  /*25560*/  @P1 LDC R11, c[0x0][0x450] ;  /* 0x00011400ff0b1b82 */ /* 0x000ea20000000800 */
[----:B-1----:R-:W-:-:S05]  /*25570*/  @P1 IMAD.HI.U32 R0, R5, R0, RZ ;  /* 0x0000000005001227 */ /* 0x002fca00078e00ff */
[----:B--2---:R-:W-:-:S05]  /*25580*/  @P1 SHF.R.U32.HI R5, RZ, R11, R0 ;  /* 0x0000000bff051219 */ /* 0x004fca0000011600 */
[----:B------:R-:W-:-:S04]  /*25590*/  IMAD.IADD R11, R8, 0x1, R5 ;  /* 0x00000001080b7824 */ /* 0x000fc800078e0205 */
        /* <DEDUP_REMOVED lines=13> */
.L_x_1928:
[----:B------:R-:W-:-:S13]  /*25670*/  ISETP.NE.AND P0, PT, R3, 0x1, PT ;  /* 0x000000010300780c */ /* 0x000fda0003f05270 */
[----:B------:R-:W1:Y:S02]  /*25680*/  @P0 LDC.64 R4, c[0x0][0x9e8] ;  /* 0x00027a00ff040b82 */ /* 0x000e640000000a00 */
[----:B-1----:R-:W-:-:S05]  /*25690*/  @P0 IMAD.HI.U32 R4, R0, R4, RZ ;  /* 0x0000000400040227 */ /* 0x002fca00078e00ff */
[----:B------:R-:W-:-:S07]  /*256a0*/  @P0 SHF.R.U32.HI R0, RZ, R5, R4 ;  /* 0x00000005ff000219 */ /* 0x000fce0000011604 */
.L_x_1929:
[----:B------:R-:W-:Y:S05]  /*256b0*/  BSYNC B0 ;  /* 0x0000000000007941 */ /* 0x000fea0003800000 */
.L_x_1927:
[----:B------:R-:W-:-:S05]  /*256c0*/  IMAD R5, R0, R3, R3 ;  /* 0x0000000300057224 */ /* 0x000fca00078e0203 */
[----:B------:R-:W-:-:S07]  /*256d0*/  VIMNMX R2, R2, R5, PT ;  /* 0x0000000502027248 */ /* 0x000fce0003fe0100 */
.L_x_1926:
[----:B------:R-:W1:Y:S01]  /*256e0*/  @P1 LDC R5, c[0x0][0x44c] ;  /* 0x00011300ff051b82 */ /* 0x000e620000000800 */
[----:B------:R-:W-:Y:S01]  /*256f0*/  VIADD R2, R2, 0x5f ;  /* 0x0000005f02027836 */ /* 0x000fe20000000000 */
[----:B------:R-:W-:Y:S01]  /*25700*/  ULDC UR4, c[0x0][0x9dc] ;  /* 0x0002770000047ab9 */ /* 0x000fe20000000800 */
[----:B------:R-:W-:Y:S02]  /*25710*/  IMAD.MOV.U32 R0, RZ, RZ, R28 ;  /* 0x000000ffff007224 */ /* 0x000fe400078e001c */
[----:B------:R-:W-:-:S03]  /*25720*/  IMAD.HI R2, R2, 0x2aaaaaab, RZ ;  /* 0x2aaaaaab02027827 */ /* 0x000fc600078e02ff */
[----:B------:R-:W2:Y:S01]  /*25730*/  @P1 LDC R4, c[0x0][0x450] ;  /* 0x00011400ff041b82 */ /* 0x000ea20000000800 */
[----:B-1----:R-:W-:-:S05]  /*25740*/  @P1 IMAD.HI.U32 R5, R28, R5, RZ ;  /* 0x000000051c051227 */ /* 0x002fca00078e00ff */
[----:B--2---:R-:W-:Y:S02]  /*25750*/  @P1 SHF.R.U32.HI R0, RZ, R4, R5 ;  /* 0x00000004ff001219 */ /* 0x004fe40000011605 */
[----:B------:R-:W-:-:S03]  /*25760*/  SHF.R.U32.HI R5, RZ, 0x1f, R2 ;  /* 0x0000001fff057819 */ /* 0x000fc60000011602 */
[----:B------:R-:W-:Y:S01]  /*25770*/  IMAD.IADD R7, R7, 0x1, R0 ;  /* 0x0000000107077824 */ /* 0x000fe200078e0200 */
[----:B------:R-:W-:-:S03]  /*25780*/  LEA.HI.SX32 R2, R2, R5, 0x1c ;  /* 0x0000000502027211 */ /* 0x000fc600078fe2ff */
[----:B------:R-:W-:Y:S01]  /*25790*/  VIADD R0, R7, -UR4 ;  /* 0x8000000407007c36 */ /* 0x000fe20008000000 */
[----:B------:R-:W-:-:S05]  /*257a0*/  VIMNMX R24, R9, R2, PT ;  /* 0x0000000209187248 */ /* 0x000fca0003fe0100 */
[----:B------:R1:W-:Y:S01]  /*257b0*/  STL [R1+0x24], R24 ;  /* 0x0000241801007387 */ /* 0x0003e20000100800 */
[----:B------:R-:W-:Y:S05]  /*257c0*/  @!P2 BRA `(.L_x_1930) ;  /* 0x000000000044a947 */ /* 0x000fea0003800000 */
[----:B------:R-:W-:Y:S01]  /*257d0*/  ISETP.GT.AND P0, PT, R7, -0x1, PT ;  /* 0xffffffff0700780c */ /* 0x000fe20003f04270 */
[----:B------:R-:W-:-:S12]  /*257e0*/  BSSY B0, `(.L_x_1931) ;  /* 0x000000d000007945 */ /* 0x000fd80003800000 */
[----:B------:R-:W-:Y:S05]  /*257f0*/  @P0 BRA `(.L_x_1932) ;  /* 0x00000000001c0947 */ /* 0x000fea0003800000 */
[----:B------:R-:W-:Y:S02]  /*25800*/  ISETP.NE.AND P0, PT, R3, 0x1, PT ;  /* 0x000000010300780c */ /* 0x000fe40003f05270 */
[----:B------:R-:W-:-:S11]  /*25810*/  LOP3.LUT R7, RZ, R7, RZ, 0x33, !PT ;  /* 0x00000007ff077212 */ /* 0x000fd600078e33ff */
[----:B------:R-:W2:Y:S02]  /*25820*/  @P0 LDC.64 R4, c[0x0][0x9e8] ;  /* 0x00027a00ff040b82 */ /* 0x000ea40000000a00 */
[----:B--2---:R-:W-:-:S05]  /*25830*/  @P0 IMAD.HI.U32 R4, R7, R4, RZ ;  /* 0x0000000407040227 */ /* 0x004fca00078e00ff */
[----:B------:R-:W-:-:S04]  /*25840*/  @P0 SHF.R.U32.HI R7, RZ, R5, R4 ;  /* 0x00000005ff070219 */ /* 0x000fc80000011604 */
[----:B------:R-:W-:Y:S01]  /*25850*/  LOP3.LUT R7, RZ, R7, RZ, 0x33, !PT ;  /* 0x00000007ff077212 */ /* 0x000fe200078e33ff */
[----:B------:R-:W-:Y:S06]  /*25860*/  BRA `(.L_x_1933) ;  /* 0x0000000000107947 */ /* 0x000fec0003800000 */
.L_x_1932:
[----:B------:R-:W-:-:S13]  /*25870*/  ISETP.NE.AND P0, PT, R3, 0x1, PT ;  /* 0x000000010300780c */ /* 0x000fda0003f05270 */
[----:B------:R-:W2:Y:S02]  /*25880*/  @P0 LDC.64 R4, c[0x0][0x9e8] ;  /* 0x00027a00ff040b82 */ /* 0x000ea40000000a00 */
[----:B--2---:R-:W-:-:S05]  /*25890*/  @P0 IMAD.HI.U32 R4, R7, R4, RZ ;  /* 0x0000000407040227 */ /* 0x004fca00078e00ff */
[----:B------:R-:W-:-:S07]  /*258a0*/  @P0 SHF.R.U32.HI R7, RZ, R5, R4 ;  /* 0x00000005ff070219 */ /* 0x000fce0000011604 */
.L_x_1933:
[----:B------:R-:W-:Y:S05]  /*258b0*/  BSYNC B0 ;  /* 0x0000000000007941 */ /* 0x000fea0003800000 */
.L_x_1931:
[----:B------:R-:W-:-:S05]  /*258c0*/  IMAD R3, R7, R3, RZ ;  /* 0x0000000307037224 */ /* 0x000fca00078e02ff */
[----:B------:R-:W-:-:S07]  /*258d0*/  VIMNMX R0, R0, R3, !PT ;  /* 0x0000000300007248 */ /* 0x000fce0007fe0100 */
.L_x_1930:
[----:B------:R-:W-:Y:S01]  /*258e0*/  IMAD.HI R0, R0, 0x2aaaaaab, RZ ;  /* 0x2aaaaaab00007827 */ /* 0x000fe200078e02ff */
[----:B------:R-:W-:Y:S04]  /*258f0*/  BSSY B7, `(.L_x_1934) ;  /* 0x000037d000077945 */ /* 0x000fe80003800000 */
[----:B------:R-:W-:-:S04]  /*25900*/  SHF.R.U32.HI R3, RZ, 0x1f, R0 ;  /* 0x0000001fff037819 */ /* 0x000fc80000011600 */
[----:B------:R-:W-:-:S04]  /*25910*/  LEA.HI.SX32 R3, R0, R3, 0x1c ;  /* 0x0000000300037211 */ /* 0x000fc800078fe2ff */
[----:B------:R-:W-:-:S04]  /*25920*/  VIMNMX R2, RZ, R3, !PT ;  /* 0x00000003ff027248 */ /* 0x000fc80007fe0100 */
[----:B------:R-:W-:Y:S01]  /*25930*/  ISETP.GT.AND P0, PT, R24, R2, PT ;  /* 0x000000021800720c */ /* 0x000fe20003f04270 */
[----:B------:R2:W-:-:S12]  /*25940*/  STL [R1+0x8], R2 ;  /* 0x0000080201007387 */ /* 0x0005d80000100800 */
[----:B--2---:R-:W-:Y:S05]  /*25950*/  @P0 BRA `(.L_x_1935) ;  /* 0x0000000000440947 */ /* 0x004fea0003800000 */
[----:B------:R-:W2:Y:S02]  /*25960*/  S2R R2, SR_TID.X ;  /* 0x0000000000027919 */ /* 0x000ea40000002100 */
[----:B--2---:R-:W-:-:S04]  /*25970*/  LOP3.LUT R2, R2, 0x7f, RZ, 0xc0, !PT ;  /* 0x0000007f02027812 */ /* 0x004fc800078ec0ff */
[----:B------:R-:W-:-:S13]  /*25980*/  ISETP.NE.AND P0, PT, R2, RZ, PT ;  /* 0x000000ff0200720c */ /* 0x000fda0003f05270 */
[----:B------:R-:W-:Y:S05]  /*25990*/  @P0 BRA `(.L_x_1936) ;  /* 0x0000003400c80947 */ /* 0x000fea0003800000 */
[----:B------:R-:W2:Y:S01]  /*259a0*/  S2R R5, SR_LANEID ;  /* 0x0000000000057919 */ /* 0x000ea20000000000 */
[----:B------:R-:W-:Y:S01]  /*259b0*/  VOTEU.ANY UR4, UPT, PT ;  /* 0x0000000000047886 */ /* 0x000fe200038e0100 */
[----:B------:R-:W3:Y:S01]  /*259c0*/  LDC.64 R2, c[0x0][0xc60] ;  /* 0x00031800ff027b82 */ /* 0x000ee20000000a00 */
[----:B------:R-:W2:Y:S02]  /*259d0*/  FLO.U32 R0, UR4 ;  /* 0x0000000400007d00 */ /* 0x000ea400080e0000 */
[----:B--2---:R-:W-:-:S06]  /*259e0*/  ISETP.EQ.U32.AND P0, PT, R0, R5, PT ;  /* 0x000000050000720c */ /* 0x004fcc0003f02070 */
[----:B------:R-:W3:Y:S07]  /*259f0*/  POPC R5, UR4 ;  /* 0x0000000400057d09 */ /* 0x000eee0008000000 */
[----:B---3--:R-:W2:Y:S01]  /*25a00*/  @P0 ATOMG.E.ADD.STRONG.GPU PT, R3, desc[UR60][R2.64], R5 ;  /* 0x00000005020309a8 */ /* 0x008ea200081ee1fc */
[----:B------:R-:W3:Y:S02]  /*25a10*/  S2R R4, SR_LTMASK ;  /* 0x0000000000047919 */ /* 0x000ee40000003900 */
[----:B---3--:R-:W-:-:S04]  /*25a20*/  LOP3.LUT R4, R4, UR4, RZ, 0xc0, !PT ;  /* 0x0000000404047c12 */ /* 0x008fc8000f8ec0ff */
[----:B------:R-:W3:Y:S01]  /*25a30*/  POPC R7, R4 ;  /* 0x0000000400077309 */ /* 0x000ee20000000000 */
[----:B--2---:R-:W3:Y:S02]  /*25a40*/  SHFL.IDX PT, R0, R3, R0, 0x1f ;  /* 0x00001f0003007589 */ /* 0x004ee400000e0000 */
[----:B---3--:R-:W-:Y:S01]  /*25a50*/  IADD3 R16, R0, UR38, R7 ;  /* 0x0000002600107c10 */ /* 0x008fe2000fffe007 */
[----:B------:R-:W-:Y:S06]  /*25a60*/  BRA `(.L_x_1936) ;  /* 0x0000003400947947 */ /* 0x000fec0003800000 */
.L_x_1935:
        /* <DEDUP_REMOVED lines=9> */
[----:B------:R-:W2:Y:S01]  /*25b00*/  LDC.64 R2, c[0x4][R2] ;  /* 0x0100000002027b82 */ /* 0x000ea20000000a00 */
[----:B------:R-:W-:Y:S02]  /*25b10*/  IMAD.U32 R5, RZ, RZ, UR7 ;  /* 0x00000007ff057e24 */ /* 0x000fe4000f8e00ff */
[----:B0-----:R-:W-:Y:S02]  /*25b20*/  IMAD.U32 R6, RZ, RZ, UR8 ;  /* 0x00000008ff067e24 */ /* 0x001fe4000f8e00ff */
[----:B------:R-:W-:-:S02]  /*25b30*/  IMAD.U32 R7, RZ, RZ, UR9 ;  /* 0x00000009ff077e24 */ /* 0x000fc4000f8e00ff */
[----:B------:R-:W-:Y:S02]  /*25b40*/  IMAD.U32 R10, RZ, RZ, UR4 ;  /* 0x00000004ff0a7e24 */ /* 0x000fe4000f8e00ff */
[----:B------:R-:W-:Y:S02]  /*25b50*/  IMAD.U32 R11, RZ, RZ, UR5 ;  /* 0x00000005ff0b7e24 */ /* 0x000fe4000f8e00ff */
[----:B------:R-:W-:Y:S02]  /*25b60*/  IMAD.MOV.U32 R8, RZ, RZ, 0x70 ;  /* 0x00000070ff087424 */ /* 0x000fe400078e00ff */
[----:B------:R-:W-:Y:S02]  /*25b70*/  IMAD.MOV.U32 R12, RZ, RZ, 0x1 ;  /* 0x00000001ff0c7424 */ /* 0x000fe400078e00ff */
[----:B------:R-:W-:-:S07]  /*25b80*/  IMAD.MOV.U32 R13, RZ, RZ, RZ ;  /* 0x000000ffff0d7224 */ /* 0x000fce00078e00ff */
[----:B------:R-:W-:-:S07]  /*25b90*/  LEPC R20, `(.L_x_1938) ;  /* 0x000000001014794e */ /* 0x000fce0000000000 */
[----:B-12---:R-:W-:Y:S05]  /*25ba0*/  CALL.ABS.NOINC R2 ;  /* 0x0000000002007343 */ /* 0x006fea0003c00000 */
.L_x_1938:
[----:B------:R-:W-:Y:S05]  /*25bb0*/  BSYNC B6 ;  /* 0x0000000000067941 */ /* 0x000fea0003800000 */
.L_x_1937:
        /* <DEDUP_REMOVED lines=8> */
[----:B------:R2:W3:Y:S01]  /*25c40*/  LDC.64 R2, c[0x4][R17] ;  /* 0x0100000011027b82 */ /* 0x0004e20000000a00 */
[----:B------:R-:W-:Y:S02]  /*25c50*/  IMAD.U32 R4, RZ, RZ, UR6 ;  /* 0x00000006ff047e24 */ /* 0x000fe4000f8e00ff */
[----:B------:R-:W-:Y:S02]  /*25c60*/  IMAD.U32 R5, RZ, RZ, UR7 ;  /* 0x00000007ff057e24 */ /* 0x000fe4000f8e00ff */
[----:B0-----:R-:W-:Y:S02]  /*25c70*/  IMAD.U32 R6, RZ, RZ, UR8 ;  /* 0x00000008ff067e24 */ /* 0x001fe4000f8e00ff */
[----:B------:R-:W-:-:S02]  /*25c80*/  IMAD.U32 R7, RZ, RZ, UR9 ;  /* 0x00000009ff077e24 */ /* 0x000fc4000f8e00ff */
[----:B------:R-:W-:Y:S02]  /*25c90*/  IMAD.U32 R10, RZ, RZ, UR4 ;  /* 0x00000004ff0a7e24 */ /* 0x000fe4000f8e00ff */
[----:B------:R-:W-:Y:S02]  /*25ca0*/  IMAD.U32 R11, RZ, RZ, UR5 ;  /* 0x00000005ff0b7e24 */ /* 0x000fe4000f8e00ff */
[----:B------:R-:W-:Y:S02]  /*25cb0*/  IMAD.MOV.U32 R8, RZ, RZ, 0x70 ;  /* 0x00000070ff087424 */ /* 0x000fe400078e00ff */
[----:B------:R-:W-:Y:S02]  /*25cc0*/  IMAD.MOV.U32 R12, RZ, RZ, 0x1 ;  /* 0x00000001ff0c7424 */ /* 0x000fe400078e00ff */
[----:B--2---:R-:W-:-:S07]  /*25cd0*/  IMAD.MOV.U32 R13, RZ, RZ, RZ ;  /* 0x000000ffff0d7224 */ /* 0x004fce00078e00ff */
[----:B------:R-:W-:-:S07]  /*25ce0*/  LEPC R20, `(.L_x_1941) ;  /* 0x000000001014794e */ /* 0x000fce0000000000 */
[----:B-1-3--:R-:W-:Y:S05]  /*25cf0*/  CALL.ABS.NOINC R2 ;  /* 0x0000000002007343 */ /* 0x00afea0003c00000 */
.L_x_1941:
        /* <DEDUP_REMOVED lines=15> */
.L_x_1940:
[----:B------:R-:W-:Y:S05]  /*25df0*/  BSYNC B6 ;  /* 0x0000000000067941 */ /* 0x000fea0003800000 */
.L_x_1939:
[----:B------:R-:W-:Y:S01]  /*25e00*/  ULDC.64 UR4, c[0x0][0x9f8] ;  /* 0x00027e0000047ab9 */ /* 0x000fe20000000a00 */
[----:B------:R-:W2:Y:S01]  /*25e10*/  LDL R20, [R1] ;  /* 0x0000000001147983 */ /* 0x000ea20000100800 */
[----:B------:R-:W-:-:S03]  /*25e20*/  ISETP.NE.U32.AND P0, PT, RZ, UR4, PT ;  /* 0x00000004ff007c0c */ /* 0x000fc6000bf05070 */
[----:B------:R-:W3:Y:S01]  /*25e30*/  LDL R17, [R1+0x4] ;  /* 0x0000040001117983 */ /* 0x000ee20000100800 */
[----:B------:R-:W-:Y:S01]  /*25e40*/  ISETP.NE.AND.EX P0, PT, RZ, UR5, PT, P0 ;  /* 0x00000005ff007c0c */ /* 0x000fe2000bf05300 */
[----:B------:R-:W-:Y:S01]  /*25e50*/  IMAD.MOV.U32 R34, RZ, RZ, R19 ;  /* 0x000000ffff227224 */ /* 0x000fe200078e0013 */
[----:B------:R-:W4:Y:S01]  /*25e60*/  LDC R0, c[0x0][0x430] ;  /* 0x00010c00ff007b82 */ /* 0x000f220000000800 */
[----:B------:R-:W0:Y:S01]  /*25e70*/  S2R R21, SR_TID.X ;  /* 0x0000000000157919 */ /* 0x000e220000002100 */
[----:B------:R-:W-:-:S09]  /*25e80*/  ULDC UR4, c[0x0][0x320] ;  /* 0x0000c80000047ab9 */ /* 0x000fd20000000800 */
[----:B------:R-:W1:Y:S01]  /*25e90*/  @P0 LDC.64 R2, c[0x0][0x9f8] ;  /* 0x00027e00ff020b82 */ /* 0x000e620000000a00 */
[----:B0-----:R-:W-:Y:S01]  /*25ea0*/  LOP3.LUT R21, R21, 0x7f, RZ, 0xc0, !PT ;  /* 0x0000007f15157812 */ /* 0x001fe200078ec0ff */
[----:B-1----:R-:W-:-:S03]  /*25eb0*/  @P0 IMAD.WIDE R2, R19, 0x4, R2 ;  /* 0x0000000413020825 */ /* 0x002fc600078e0202 */
[----:B------:R-:W-:Y:S02]  /*25ec0*/  SHF.R.U32.HI R26, RZ, 0x3, R21 ;  /* 0x00000003ff1a7819 */ /* 0x000fe40000011615 */
[----:B------:R0:W3:Y:S01]  /*25ed0*/  @P0 LDG.E R34, desc[UR60][R2.64] ;  /* 0x0000003c02220981 */ /* 0x0000e2000c1e1900 */
[----:B----4-:R-:W-:Y:S01]  /*25ee0*/  ISETP.NE.AND P1, PT, R0, 0x1, PT ;  /* 0x000000010000780c */ /* 0x010fe20003f25270 */
[----:B------:R-:W1:-:S12]  /*25ef0*/  S2R R21, SR_TID.X ;  /* 0x0000000000157919 */ /* 0x000e580000002100 */
[----:B------:R-:W4:Y:S08]  /*25f00*/  @P1 LDC R4, c[0x0][0x434] ;  /* 0x00010d00ff041b82 */ /* 0x000f300000000800 */
[----:B------:R-:W0:Y:S01]  /*25f10*/  @P1 LDC R6, c[0x0][0x438] ;  /* 0x00010e00ff061b82 */ /* 0x000e220000000800 */
[----:B-1----:R-:W-:-:S05]  /*25f20*/  IMAD.SHL.U32 R21, R21, 0x10, RZ ;  /* 0x0000001015157824 */ /* 0x002fca00078e00ff */
[----:B------:R-:W-:Y:S01]  /*25f30*/  LOP3.LUT R21, R26, 0x70, R21, 0xf8, !PT ;  /* 0x000000701a157812 */ /* 0x000fe200078ef815 */
[----:B------:R-:W-:-:S04]  /*25f40*/  VIADD R26, R24, 0xffffffff ;  /* 0xffffffff181a7836 */ /* 0x000fc80000000000 */
[----:B------:R-:W-:Y:S01]  /*25f50*/  IMAD R5, R26, 0x60, R21 ;  /* 0x000000601a057824 */ /* 0x000fe200078e0215 */
[----:B------:R-:W-:Y:S01]  /*25f60*/  LOP3.LUT R22, R22, 0xfffffff7, RZ, 0xc0, !PT ;  /* 0xfffffff716167812 */ /* 0x000fe200078ec0ff */
[----:B------:R-:W-:-:S03]  /*25f70*/  UMOV UR5, 0xffffffff ;  /* 0xffffffff00057882 */ /* 0x000fc60000000000 */
[----:B--2---:R-:W-:Y:S02]  /*25f80*/  ISETP.GE.AND P0, PT, R5, R20, PT ;  /* 0x000000140500720c */ /* 0x004fe40003f06270 */
[----:B------:R-:W1:Y:S02]  /*25f90*/  S2R R20, SR_TID.X ;  /* 0x0000000000147919 */ /* 0x000e640000002100 */
[----:B------:R-:W-:Y:S01]  /*25fa0*/  ISETP.GT.U32.OR P0, PT, R21, 0x5f, P0 ;  /* 0x0000005f1500780c */ /* 0x000fe20000704470 */
[----:B---3--:R-:W-:-:S04]  /*25fb0*/  IMAD.IADD R5, R5, 0x1, R17 ;  /* 0x0000000105057824 */ /* 0x008fc800078e0211 */
[----:B----4-:R-:W-:-:S04]  /*25fc0*/  @P1 IMAD.HI.U32 R7, R5, R4, RZ ;  /* 0x0000000405071227 */ /* 0x010fc800078e00ff */
[----:B------:R-:W-:Y:S01]  /*25fd0*/  IMAD.MOV.U32 R4, RZ, RZ, R5 ;  /* 0x000000ffff047224 */ /* 0x000fe200078e0005 */
[----:B0-----:R-:W-:-:S03]  /*25fe0*/  @P1 SHF.R.U32.HI R4, RZ, R6, R7 ;  /* 0x00000006ff041219 */ /* 0x001fc60000011607 */
[----:B------:R-:W0:Y:S02]  /*25ff0*/  @!P0 LDC.64 R2, c[0x0][0x428] ;  /* 0x00010a00ff028b82 */ /* 0x000e240000000a00 */
[----:B------:R-:W-:-:S04]  /*26000*/  IMAD.MOV R6, RZ, RZ, -R4 ;  /* 0x000000ffff067224 */ /* 0x000fc800078e0a04 */
[----:B------:R-:W-:Y:S01]  /*26010*/  IMAD R0, R0, R6, R5 ;  /* 0x0000000600007224 */ /* 0x000fe200078e0205 */
[----:B------:R-:W-:Y:S01]  /*26020*/  @!P0 SHF.R.S32.HI R5, RZ, 0x1f, R4 ;  /* 0x0000001fff058819 */ /* 0x000fe20000011404 */
[----:B-1----:R-:W-:-:S05]  /*26030*/  IMAD.SHL.U32 R20, R20, 0x8, RZ ;  /* 0x0000000814147824 */ /* 0x002fca00078e00ff */
[----:B------:R-:W-:-:S04]  /*26040*/  LOP3.LUT R20, R20, 0x38, RZ, 0xc0, !PT ;  /* 0x0000003814147812 */ /* 0x000fc800078ec0ff */
[C---:B------:R-:W-:Y:S02]  /*26050*/  LOP3.LUT R17, R20.reuse, 0x40, RZ, 0xfc, !PT ;  /* 0x0000004014117812 */ /* 0x040fe400078efcff */
[----:B------:R-:W-:Y:S02]  /*26060*/  ISETP.GE.AND P1, PT, R20, UR4, PT ;  /* 0x0000000414007c0c */ /* 0x000fe4000bf26270 */
[----:B------:R-:W-:Y:S01]  /*26070*/  SHF.R.S32.HI R8, RZ, 0x1f, R34 ;  /* 0x0000001fff087819 */ /* 0x000fe20000011422 */
[-C--:B0-----:R-:W-:Y:S01]  /*26080*/  @!P0 IMAD.WIDE.U32 R4, R34, R2.reuse, R4 ;  /* 0x0000000222048225 */ /* 0x081fe200078e0004 */
[----:B------:R-:W-:Y:S01]  /*26090*/  ISETP.GE.AND P2, PT, R17, UR4, PT ;  /* 0x0000000411007c0c */ /* 0x000fe2000bf46270 */
[----:B------:R-:W-:Y:S01]  /*260a0*/  ULDC UR4, c[0x0][0x2f4] ;  /* 0x0000bd0000047ab9 */ /* 0x000fe20000000800 */
[----:B------:R-:W-:Y:S01]  /*260b0*/  SEL R30, RZ, 0x1, P1 ;  /* 0x00000001ff1e7807 */ /* 0x000fe20000800000 */
[----:B------:R-:W-:Y:S01]  /*260c0*/  @!P0 IMAD R6, R8, R2, RZ ;  /* 0x0000000208068224 */ /* 0x000fe200078e02ff */
[----:B------:R-:W-:Y:S01]  /*260d0*/  SEL R2, RZ, 0xffffffff, P2 ;  /* 0xffffffffff027807 */ /* 0x000fe20001000000 */
[----:B------:R0:W-:Y:S02]  /*260e0*/  STL [R1+0xc], R8 ;  /* 0x00000c0801007387 */ /* 0x0001e40000100800 */
[----:B------:R-:W-:-:S02]  /*260f0*/  @!P0 IMAD R6, R34, R3, R6 ;  /* 0x0000000322068224 */ /* 0x000fc400078e0206 */
[----:B------:R-:W-:Y:S02]  /*26100*/  IMAD.SHL.U32 R3, R2, 0x2, RZ ;  /* 0x0000000202037824 */ /* 0x000fe400078e00ff */
[----:B------:R-:W-:-:S03]  /*26110*/  @!P0 IMAD.IADD R6, R5, 0x1, R6 ;  /* 0x0000000105068824 */ /* 0x000fc600078e0206 */
[----:B------:R-:W-:Y:S02]  /*26120*/  LOP3.LUT R30, R3, 0x2, R30, 0xe2, !PT ;  /* 0x00000002031e7812 */ /* 0x000fe400078ee21e */
[----:B------:R-:W1:Y:S01]  /*26130*/  @!P0 LDC.64 R2, c[0x0][0x418] ;  /* 0x00010600ff028b82 */ /* 0x000e620000000a00 */
[----:B------:R-:W-:Y:S01]  /*26140*/  IMAD.U32 R5, RZ, RZ, UR39 ;  /* 0x00000027ff057e24 */ /* 0x000fe2000f8e00ff */
[----:B-1----:R-:W-:-:S04]  /*26150*/  @!P0 LEA R2, P1, R4, R2, 0x2 ;  /* 0x0000000204028211 */ /* 0x002fc800078210ff */
[----:B------:R-:W-:Y:S01]  /*26160*/  @!P0 LEA.HI.X R3, R4, R3, R6, 0x2, P1 ;  /* 0x0000000304038211 */ /* 0x000fe200008f1406 */
[----:B------:R-:W-:-:S06]  /*26170*/  IMAD.MOV.U32 R4, RZ, RZ, RZ ;  /* 0x000000ffff047224 */ /* 0x000fcc00078e00ff */
[----:B------:R1:W5:Y:S01]  /*26180*/  @!P0 LDG.E R4, desc[UR60][R2.64] ;  /* 0x0000003c02048981 */ /* 0x000362000c1e1900 */
[----:B------:R-:W-:Y:S02]  /*26190*/  ISETP.GT.U32.AND P0, PT, R21, 0x5f, PT ;  /* 0x0000005f1500780c */ /* 0x000fe40003f04070 */
[----:B------:R-:W-:Y:S02]  /*261a0*/  ISETP.NE.AND P3, PT, R5, 0x3, PT ;  /* 0x000000030500780c */ /* 0x000fe40003f65270 */
[C---:B------:R-:W-:Y:S02]  /*261b0*/  ISETP.GE.AND P2, PT, R20.reuse, UR4, PT ;  /* 0x0000000414007c0c */ /* 0x040fe4000bf46270 */
[----:B0-----:R-:W-:Y:S02]  /*261c0*/  LOP3.LUT R8, R20, 0x80, RZ, 0xfc, !PT ;  /* 0x0000008014087812 */ /* 0x001fe400078efcff */
[----:B------:R-:W-:-:S05]  /*261d0*/  ISETP.GE.AND P1, PT, R17, UR4, PT ;  /* 0x0000000411007c0c */ /* 0x000fca000bf26270 */
[----:B------:R-:W-:Y:S02]  /*261e0*/  @P0 LOP3.LUT R22, R22, 0x8, RZ, 0xfc, !PT ;  /* 0x0000000816160812 */ /* 0x000fe400078efcff */
[----:B------:R-:W-:Y:S02]  /*261f0*/  ISETP.GE.AND P0, PT, R8, UR4, PT ;  /* 0x0000000408007c0c */ /* 0x000fe4000bf06270 */
[----:B------:R-:W-:-:S04]  /*26200*/  LOP3.LUT R22, R22, 0xffffffef, RZ, 0xc0, !PT ;  /* 0xffffffef16167812 */ /* 0x000fc800078ec0ff */
[----:B------:R-:W-:-:S04]  /*26210*/  @P3 LOP3.LUT R22, R22, 0x10, RZ, 0xfc, !PT ;  /* 0x0000001016163812 */ /* 0x000fc800078efcff */
[----:B------:R-:W-:-:S04]  /*26220*/  LOP3.LUT R22, R22, 0xfffffffb, RZ, 0xc0, !PT ;  /* 0xfffffffb16167812 */ /* 0x000fc800078ec0ff */
[----:B------:R-:W-:-:S04]  /*26230*/  @P2 LOP3.LUT R22, R22, 0x4, RZ, 0xfc, !PT ;  /* 0x0000000416162812 */ /* 0x000fc800078efcff */
[----:B------:R-:W-:-:S04]  /*26240*/  LOP3.LUT R22, R22, 0xfffffffe, RZ, 0xc0, !PT ;  /* 0xfffffffe16167812 */ /* 0x000fc800078ec0ff */
[----:B------:R-:W-:-:S04]  /*26250*/  LOP3.LUT R22, R22, 0xfffffffd, RZ, 0xc0, !PT ;  /* 0xfffffffd16167812 */ /* 0x000fc800078ec0ff */
[----:B------:R-:W-:-:S04]  /*26260*/  @P1 LOP3.LUT R22, R22, 0x2, RZ, 0xfc, !PT ;  /* 0x0000000216161812 */ /* 0x000fc800078efcff */
[----:B------:R-:W-:Y:S01]  /*26270*/  @P0 LOP3.LUT R22, R22, 0x1, RZ, 0xfc, !PT ;  /* 0x0000000116160812 */ /* 0x000fe200078efcff */
[----:B-1----:R-:W-:Y:S06]  /*26280*/  BRA.DIV UR5, `(.L_x_1942) ;  /* 0x0000005205e47947 */ /* 0x002fec000b800000 */
.L_x_2071:
[----:B------:R-:W-:Y:S01]  /*26290*/  SHF.R.S32.HI R33, RZ, 0x1f, R18 ;  /* 0x0000001fff217819 */ /* 0x000fe20000011412 */
[----:B------:R-:W-:Y:S06]  /*262a0*/  @!P3 BRA `(.L_x_1943) ;  /* 0x000000000004b947 */ /* 0x000fec0003800000 */
[----:B------:R-:W-:Y:S01]  /*262b0*/  BPT.TRAP 0x1 ;  /* 0x000000040000795c */ /* 0x000fe20000300000 */
.L_x_1943:
[----:B------:R-:W-:Y:S01]  /*262c0*/  SHF.R.S32.HI R5, RZ, 0x1f, R0 ;  /* 0x0000001fff057819 */ /* 0x000fe20000011400 */
[----:B------:R-:W-:Y:S01]  /*262d0*/  ULDC.64 UR4, c[0x0][0x328] ;  /* 0x0000ca0000047ab9 */ /* 0x000fe20000000a00 */
[----:B------:R-:W-:Y:S03]  /*262e0*/  BSSY B0, `(.L_x_1944) ;  /* 0x0000017000007945 */ /* 0x000fe60003800000 */
[----:B------:R-:W-:-:S04]  /*262f0*/  IMAD R3, R5, UR4, RZ ;  /* 0x0000000405037c24 */ /* 0x000fc8000f8e02ff */
        /* <DEDUP_REMOVED lines=21> */
.L_x_2072:
[----:B------:R-:W-:Y:S05]  /*26450*/  BSYNC B0 ;  /* 0x0000000000007941 */ /* 0x000fea0003800000 */
.L_x_1944:
[----:B------:R-:W2:Y:S01]  /*26460*/  LDL R9, [R1] ;  /* 0x0000000001097983 */ /* 0x000ea20000100800 */
[----:B------:R-:W-:Y:S01]  /*26470*/  ULDC.64 UR4, c[0x0][0x300] ;  /* 0x0000c00000047ab9 */ /* 0x000fe20000000a00 */
[----:B------:R-:W-:Y:S01]  /*26480*/  LOP3.LUT P4, RZ, R22, 0x4, RZ, 0xc0, !PT ;  /* 0x0000000416ff7812 */ /* 0x000fe2000788c0ff */
[----:B------:R-:W-:Y:S01]  /*26490*/  IMAD R5, R5, UR4, RZ ;  /* 0x0000000405057c24 */ /* 0x000fe2000f8e02ff */
[----:B------:R-:W1:Y:S01]  /*264a0*/  S2R R8, SR_TID.X ;  /* 0x0000000000087919 */ /* 0x000e620000002100 */
[----:B0-----:R-:W-:Y:S01]  /*264b0*/  IMAD.WIDE.U32 R2, R0, UR4, RZ ;  /* 0x0000000400027c25 */ /* 0x001fe2000f8e00ff */
        /* <DEDUP_REMOVED lines=16> */
[----:B------:R-:W-:Y:S01]  /*265c0*/  IMAD.IADD R0, R3, 0x1, R0 ;  /* 0x0000000103007824 */ /* 0x000fe200078e0200 */
[----:B------:R-:W-:Y:S01]  /*265d0*/  UMOV UR4, 0xffffffff ;  /* 0xffffffff00047882 */ /* 0x000fe20000000000 */
[----:B-1----:R-:W-:-:S03]  /*265e0*/  LOP3.LUT R8, R8, 0x7f, RZ, 0xc0, !PT ;  /* 0x0000007f08087812 */ /* 0x002fc600078ec0ff */
[----:B------:R-:W-:Y:S02]  /*265f0*/  LEA.HI.X R0, R2, UR5, R0, 0x1, P0 ;  /* 0x0000000502007c11 */ /* 0x000fe400080f0c00 */
[----:B------:R-:W-:Y:S01]  /*26600*/  SHF.R.U32.HI R8, RZ, 0x3, R8 ;  /* 0x00000003ff087819 */ /* 0x000fe20000011608 */
[----:B--2---:R-:W-:Y:S02]  /*26610*/  IMAD R6, R26, -0x60, R9 ;  /* 0xffffffa01a067824 */ /* 0x004fe400078e0209 */
        /* <DEDUP_REMOVED lines=68> */
.L_x_2086:
        /* <DEDUP_REMOVED lines=12> */
.L_x_1947:
        /* <DEDUP_REMOVED lines=10> */
.L_x_1948:
[----:B------:R2:W-:Y:S02]  /*26bc0*/  SYNCS.ARRIVE.TRANS64.A1T0 RZ, [R7+URZ+0x2a830], RZ ;  /* 0x02a830ff07ff79a7 */ /* 0x0005e4000810003f */
[----:B------:R-:W-:Y:S05]  /*26bd0*/  WARPSYNC.ALL ;  /* 0x0000000000007948 */ /* 0x000fea0003800000 */
[----:B------:R-:W-:Y:S01]  /*26be0*/  ULDC.64 UR4, c[0x0][0xa00] ;  /* 0x0002800000047ab9 */ /* 0x000fe20000000a00 */
[----:B------:R-:W-:Y:S01]  /*26bf0*/  VIADD R0, R23, 0xc400 ;  /* 0x0000c40017007836 */ /* 0x000fe20000000000 */
[----:B------:R-:W-:Y:S01]  /*26c00*/  BAR.SYNC.DEFER_BLOCKING 0x8, 0x180 ;  /* 0x0206000000007b1d */ /* 0x000fe20000010000 */
[----:B------:R-:W-:-:S03]  /*26c10*/  ISETP.NE.U32.AND P0, PT, RZ, UR4, PT ;  /* 0x00000004ff007c0c */ /* 0x000fc6000bf05070 */
[----:B------:R-:W-:Y:S02]  /*26c20*/  LOP3.LUT P1, RZ, R0, 0x3ff, RZ, 0xc0, !PT ;  /* 0x000003ff00ff7812 */ /* 0x000fe4000782c0ff */
[----:B------:R-:W-:Y:S01]  /*26c30*/  ISETP.NE.AND.EX P0, PT, RZ, UR5, PT, P0 ;  /* 0x00000005ff007c0c */ /* 0x000fe2000bf05300 */
[----:B------:R-:W-:Y:S01]  /*26c40*/  ULDC.64 UR4, c[0x0][0x298] ;  /* 0x0000a60000047ab9 */ /* 0x000fe20000000a00 */
[----:B------:R-:W-:Y:S01]  /*26c50*/  SHF.R.S32.HI R0, RZ, 0x1f, R19 ;  /* 0x0000001fff007819 */ /* 0x000fe20000011413 */
[----:B------:R-:W-:Y:S01]  /*26c60*/  BSSY B6, `(.L_x_1949) ;  /* 0x000001c000067945 */ /* 0x000fe20003800000 */
[----:B-1----:R-:W-:Y:S02]  /*26c70*/  SEL R2, R19, RZ, !P0 ;  /* 0x000000ff13027207 */ /* 0x002fe40004000000 */
[----:B------:R-:W-:-:S05]  /*26c80*/  SEL R0, R0, RZ, !P0 ;  /* 0x000000ff00007207 */ /* 0x000fca0004000000 */
[----:B------:R1:W-:Y:S04]  /*26c90*/  STL [R1+0x30], R0 ;  /* 0x0000300001007387 */ /* 0x0003e80000100800 */
[----:B------:R3:W-:Y:S01]  /*26ca0*/  STL [R1+0x20], R2 ;  /* 0x0000200201007387 */ /* 0x0007e20000100800 */
[----:B-1----:R-:W-:Y:S01]  /*26cb0*/  SHF.R.S32.HI R0, RZ, 0x1f, R35 ;  /* 0x0000001fff007819 */ /* 0x002fe20000011423 */
[----:B---3--:R-:W-:-:S04]  /*26cc0*/  IMAD.WIDE.U32 R2, R35, UR4, RZ ;  /* 0x0000000423027c25 */ /* 0x008fc8000f8e00ff */
[----:B------:R-:W-:Y:S01]  /*26cd0*/  IMAD R0, R0, UR4, RZ ;  /* 0x0000000400007c24 */ /* 0x000fe2000f8e02ff */
[----:B------:R1:W-:Y:S03]  /*26ce0*/  STL.64 [R1+0x18], R2 ;  /* 0x0000180201007387 */ /* 0x0003e60000100a00 */
[----:B------:R-:W-:-:S04]  /*26cf0*/  IMAD R0, R35, UR5, R0 ;  /* 0x0000000523007c24 */ /* 0x000fc8000f8e0200 */
[----:B------:R-:W-:Y:S01]  /*26d00*/  IMAD.IADD R35, R3, 0x1, R0 ;  /* 0x0000000103237824 */ /* 0x000fe200078e0200 */
[----:B------:R-:W-:Y:S06]  /*26d10*/  @!P1 BRA `(.L_x_1950) ;  /* 0x0000000000409947 */ /* 0x000fec0003800000 */
[----:B-1----:R-:W-:Y:S01]  /*26d20*/  MOV R2, 0x0 ;  /* 0x0000000000027802 */ /* 0x002fe20000000f00 */
[----:B------:R-:W-:Y:S01]  /*26d30*/  ULDC.64 UR4, c[0x4][0x90] ;  /* 0x0100240000047ab9 */ /* 0x000fe20000000a00 */
[----:B------:R-:W-:Y:S01]  /*26d40*/  ULDC.64 UR6, c[0x4][0x98] ;  /* 0x0100260000067ab9 */ /* 0x000fe20000000a00 */
[----:B------:R-:W-:Y:S01]  /*26d50*/  ULDC.64 UR8, c[0x4][0x20] ;  /* 0x0100080000087ab9 */ /* 0x000fe20000000a00 */
[----:B0-----:R-:W-:Y:S02]  /*26d60*/  IMAD.U32 R4, RZ, RZ, UR4 ;  /* 0x00000004ff047e24 */ /* 0x001fe4000f8e00ff */
[----:B------:R-:W0:Y:S01]  /*26d70*/  LDC.64 R2, c[0x4][R2] ;  /* 0x0100000002027b82 */ /* 0x000e220000000a00 */
[----:B------:R-:W-:Y:S02]  /*26d80*/  IMAD.U32 R5, RZ, RZ, UR5 ;  /* 0x00000005ff057e24 */ /* 0x000fe4000f8e00ff */
[----:B------:R-:W-:Y:S02]  /*26d90*/  IMAD.U32 R6, RZ, RZ, UR6 ;  /* 0x00000006ff067e24 */ /* 0x000fe4000f8e00ff */
[----:B--2---:R-:W-:-:S02]  /*26da0*/  IMAD.U32 R7, RZ, RZ, UR7 ;  /* 0x00000007ff077e24 */ /* 0x004fc4000f8e00ff */
[----:B------:R-:W-:Y:S02]  /*26db0*/  IMAD.U32 R10, RZ, RZ, UR8 ;  /* 0x00000008ff0a7e24 */ /* 0x000fe4000f8e00ff */
[----:B------:R-:W-:Y:S02]  /*26dc0*/  IMAD.U32 R11, RZ, RZ, UR9 ;  /* 0x00000009ff0b7e24 */ /* 0x000fe4000f8e00ff */
[----:B------:R-:W-:Y:S02]  /*26dd0*/  IMAD.MOV.U32 R8, RZ, RZ, 0x70 ;  /* 0x00000070ff087424 */ /* 0x000fe400078e00ff */
[----:B------:R-:W-:Y:S02]  /*26de0*/  IMAD.MOV.U32 R12, RZ, RZ, 0x1 ;  /* 0x00000001ff0c7424 */ /* 0x000fe400078e00ff */
[----:B------:R-:W-:-:S07]  /*26df0*/  IMAD.MOV.U32 R13, RZ, RZ, RZ ;  /* 0x000000ffff0d7224 */ /* 0x000fce00078e00ff */
[----:B------:R-:W-:-:S07]  /*26e00*/  LEPC R20, `(.L_x_1950) ;  /* 0x000000001014794e */ /* 0x000fce0000000000 */
[----:B0-----:R-:W-:Y:S05]  /*26e10*/  CALL.ABS.NOINC R2 ;  /* 0x0000000002007343 */ /* 0x001fea0003c00000 */
.L_x_1950:
[----:B------:R-:W-:Y:S05]  /*26e20*/  BSYNC B6 ;  /* 0x0000000000067941 */ /* 0x000fea0003800000 */
.L_x_1949:
[----:B------:R-:W3:Y:S01]  /*26e30*/  LDL.LU R20, [R1+0x30] ;  /* 0x0000300001147983 */ /* 0x000ee20000300800 */
[----:B------:R-:W-:Y:S01]  /*26e40*/  ULDC.64 UR4, c[0x0][0x2d8] ;  /* 0x0000b60000047ab9 */ /* 0x000fe20000000a00 */
[----:B--2---:R-:W2:Y:S02]  /*26e50*/  LDC R7, c[0x0][0x448] ;  /* 0x00011200ff077b82 */ /* 0x004ea40000000800 */
[----:B------:R-:W4:Y:S04]  /*26e60*/  LDL.LU R21, [R1+0x20] ;  /* 0x0000200001157983 */ /* 0x000f280000300800 */
[----:B-1----:R-:W5:Y:S01]  /*26e70*/  LDL.LU.64 R2, [R1+0x18] ;  /* 0x0000180001027983 */ /* 0x002f620000300a00 */
[----:B------:R-:W-:Y:S01]  /*26e80*/  IMAD R0, R33, UR4, RZ ;  /* 0x0000000421007c24 */ /* 0x000fe2000f8e02ff */
[----:B------:R-:W1:Y:S03]  /*26e90*/  S2R R8, SR_TID.X ;  /* 0x0000000000087919 */ /* 0x000e660000002100 */
[----:B------:R-:W-:Y:S01]  /*26ea0*/  IMAD R0, R18, UR5, R0 ;  /* 0x0000000512007c24 */ /* 0x000fe2000f8e0200 */
[----:B--2---:R-:W-:-:S13]  /*26eb0*/  ISETP.NE.AND P0, PT, R7, 0x1, PT ;  /* 0x000000010700780c */ /* 0x004fda0003f05270 */
[----:B------:R-:W2:Y:S01]  /*26ec0*/  @P0 LDC R6, c[0x0][0x44c] ;  /* 0x00011300ff060b82 */ /* 0x000ea20000000800 */
[----:B-1----:R-:W-:-:S05]  /*26ed0*/  IMAD.SHL.U32 R8, R8, 0x8, RZ ;  /* 0x0000000808087824 */ /* 0x002fca00078e00ff */
[----:B------:R-:W-:Y:S01]  /*26ee0*/  LOP3.LUT R8, R8, 0x38, RZ, 0xc0, !PT ;  /* 0x0000003808087812 */ /* 0x000fe200078ec0ff */
[----:B-----5:R-:W-:Y:S02]  /*26ef0*/  IMAD.MOV.U32 R3, RZ, RZ, R35 ;  /* 0x000000ffff037224 */ /* 0x020fe400078e0023 */
[----:B------:R-:W-:Y:S01]  /*26f00*/  IMAD.WIDE.U32 R2, R18, UR4, R2 ;  /* 0x0000000412027c25 */ /* 0x000fe2000f8e0002 */
[----:B------:R-:W-:-:S03]  /*26f10*/  ULDC.64 UR4, c[0x0][0x2e0] ;  /* 0x0000b80000047ab9 */ /* 0x000fc60000000a00 */
[----:B------:R-:W-:Y:S02]  /*26f20*/  IMAD.IADD R3, R3, 0x1, R0 ;  /* 0x0000000103037824 */ /* 0x000fe400078e0200 */
[----:B---3--:R-:W-:Y:S02]  /*26f30*/  IMAD R0, R20, UR4, RZ ;  /* 0x0000000414007c24 */ /* 0x008fe4000f8e02ff */
[----:B------:R-:W1:Y:S01]  /*26f40*/  S2R R20, SR_TID.X ;  /* 0x0000000000147919 */ /* 0x000e620000002100 */
[----:B----4-:R-:W-:-:S04]  /*26f50*/  IMAD.WIDE.U32 R2, R21, UR4, R2 ;  /* 0x0000000415027c25 */ /* 0x010fc8000f8e0002 */
[----:B------:R-:W-:Y:S01]  /*26f60*/  IMAD R0, R21, UR5, R0 ;  /* 0x0000000515007c24 */ /* 0x000fe2000f8e0200 */
[----:B------:R-:W-:-:S03]  /*26f70*/  ULDC.64 UR4, c[0x0][0x2d0] ;  /* 0x0000b40000047ab9 */ /* 0x000fc60000000a00 */
[----:B------:R-:W-:Y:S02]  /*26f80*/  IMAD.IADD R3, R3, 0x1, R0 ;  /* 0x0000000103037824 */ /* 0x000fe400078e0200 */
[----:B------:R-:W3:Y:S01]  /*26f90*/  @P0 LDC R0, c[0x0][0x450] ;  /* 0x00011400ff000b82 */ /* 0x000ee20000000800 */
[----:B-1----:R-:W-:-:S04]  /*26fa0*/  LOP3.LUT R20, R20, 0x7f, RZ, 0xc0, !PT ;  /* 0x0000007f14147812 */ /* 0x002fc800078ec0ff */
[----:B------:R-:W-:Y:S02]  /*26fb0*/  SHF.R.U32.HI R21, RZ, 0x3, R20 ;  /* 0x00000003ff157819 */ /* 0x000fe40000011614 */
[----:B------:R-:W1:Y:S02]  /*26fc0*/  S2R R20, SR_TID.X ;  /* 0x0000000000147919 */ /* 0x000e640000002100 */
[----:B-1----:R-:W-:-:S05]  /*26fd0*/  IMAD.SHL.U32 R20, R20, 0x10, RZ ;  /* 0x0000001014147824 */ /* 0x002fca00078e00ff */
[----:B------:R-:W-:Y:S02]  /*26fe0*/  LOP3.LUT R20, R21, 0x70, R20, 0xf8, !PT ;  /* 0x0000007015147812 */ /* 0x000fe400078ef814 */
[----:B------:R-:W1:Y:S03]  /*26ff0*/  S2R R21, SR_TID.X ;  /* 0x0000000000157919 */ /* 0x000e660000002100 */
[----:B------:R-:W-:Y:S02]  /*27000*/  IMAD.IADD R5, R20, 0x1, R28 ;  /* 0x0000000114057824 */ /* 0x000fe400078e021c */
[----:B------:R-:W4:Y:S02]  /*27010*/  S2R R20, SR_TID.X ;  /* 0x0000000000147919 */ /* 0x000f240000002100 */
[----:B--2---:R-:W-:-:S04]  /*27020*/  @P0 IMAD.HI.U32 R6, R5, R6, RZ ;  /* 0x0000000605060227 */ /* 0x004fc800078e00ff */
[----:B0-----:R-:W-:Y:S01]  /*27030*/  IMAD.MOV.U32 R4, RZ, RZ, R5 ;  /* 0x000000ffff047224 */ /* 0x001fe200078e0005 */
[----:B---3--:R-:W-:-:S05]  /*27040*/  @P0 SHF.R.U32.HI R4, RZ, R0, R6 ;  /* 0x00000000ff040219 */ /* 0x008fca0000011606 */
[----:B------:R-:W-:Y:S02]  /*27050*/  IMAD.MOV R0, RZ, RZ, -R4 ;  /* 0x000000ffff007224 */ /* 0x000fe400078e0a04 */
[----:B------:R-:W-:-:S04]  /*27060*/  IMAD.WIDE.U32 R2, R4, UR4, R2 ;  /* 0x0000000404027c25 */ /* 0x000fc8000f8e0002 */
[----:B------:R-:W-:Y:S01]  /*27070*/  IMAD R0, R7, R0, R5 ;  /* 0x0000000007007224 */ /* 0x000fe200078e0205 */
[----:B------:R-:W-:-:S05]  /*27080*/  SHF.R.S32.HI R5, RZ, 0x1f, R4 ;  /* 0x0000001fff057819 */ /* 0x000fca0000011404 */
[----:B------:R-:W-:Y:S02]  /*27090*/  IMAD R5, R5, UR4, RZ ;  /* 0x0000000405057c24 */ /* 0x000fe4000f8e02ff */
[----:B-1----:R-:W-:Y:S02]  /*270a0*/  IMAD.SHL.U32 R21, R21, 0x8, RZ ;  /* 0x0000000815157824 */ /* 0x002fe400078e00ff */
[----:B------:R-:W-:Y:S01]  /*270b0*/  IMAD R5, R4, UR5, R5 ;  /* 0x0000000504057c24 */ /* 0x000fe2000f8e0205 */
[----:B------:R-:W-:Y:S01]  /*270c0*/  SHF.R.S32.HI R4, RZ, 0x1f, R0 ;  /* 0x0000001fff047819 */ /* 0x000fe20000011400 */
[----:B------:R-:W-:Y:S01]  /*270d0*/  ULDC.64 UR4, c[0x0][0x2c8] ;  /* 0x0000b20000047ab9 */ /* 0x000fe20000000a00 */
[----:B------:R-:W-:Y:S01]  /*270e0*/  LOP3.LUT R21, R21, 0x38, RZ, 0xc0, !PT ;  /* 0x0000003815157812 */ /* 0x000fe200078ec0ff */
[----:B------:R-:W-:Y:S01]  /*270f0*/  IMAD.IADD R3, R3, 0x1, R5 ;  /* 0x0000000103037824 */ /* 0x000fe200078e0205 */
[----:B----4-:R-:W-:Y:S01]  /*27100*/  LOP3.LUT R20, R20, 0x7f, RZ, 0xc0, !PT ;  /* 0x0000007f14147812 */ /* 0x010fe200078ec0ff */
[----:B------:R-:W-:Y:S01]  /*27110*/  IMAD R4, R4, UR4, RZ ;  /* 0x0000000404047c24 */ /* 0x000fe2000f8e02ff */
[C---:B------:R-:W-:Y:S01]  /*27120*/  LOP3.LUT R9, R21.reuse, 0x40, RZ, 0xfc, !PT ;  /* 0x0000004015097812 */ /* 0x040fe200078efcff */
[----:B------:R-:W-:Y:S01]  /*27130*/  IMAD.WIDE.U32 R2, R0, UR4, R2 ;  /* 0x0000000400027c25 */ /* 0x000fe2000f8e0002 */
[----:B------:R-:W-:-:S03]  /*27140*/  LOP3.LUT R10, R21, 0x80, RZ, 0xfc, !PT ;  /* 0x00000080150a7812 */ /* 0x000fc600078efcff */
[----:B------:R-:W-:Y:S01]  /*27150*/  IMAD R4, R0, UR5, R4 ;  /* 0x0000000500047c24 */ /* 0x000fe2000f8e0204 */
[----:B------:R-:W-:Y:S02]  /*27160*/  ULDC.64 UR4, c[0x0][0x280] ;  /* 0x0000a00000047ab9 */ /* 0x000fe40000000a00 */
[----:B------:R-:W-:Y:S01]  /*27170*/  LEA R0, P0, R2, UR4, 0x1 ;  /* 0x0000000402007c11 */ /* 0x000fe2000f8008ff */
        /* <DEDUP_REMOVED lines=12> */
[----:B------:R-:W1:Y:S03]  /*27240*/  SHFL.IDX PT, R2, R4, RZ, 0x181f ;  /* 0x00181fff04027589 */ /* 0x000e6600000e0000 */
[C---:B------:R-:W-:Y:S01]  /*27250*/  VIADD R5, R28.reuse, 0x10 ;  /* 0x000000101c057836 */ /* 0x040fe20000000000 */
[----:B------:R-:W-:Y:S01]  /*27260*/  ISETP.GE.AND P1, PT, R28, R32, PT ;  /* 0x000000201c00720c */ /* 0x000fe20003f26270 */
[----:B------:R-:W-:-:S12]  /*27270*/  SHFL.IDX PT, R14, R0, 0x7, 0x181f ;  /* 0x00f81f00000e7f89 */ /* 0x000fd800000e0000 */
[----:B0-----:R-:W-:-:S05]  /*27280*/  @!P1 LEA R3, P4, R8, R3, 0x1 ;  /* 0x0000000308039211 */ /* 0x001fca00078808ff */
[----:B-1----:R-:W-:-:S05]  /*27290*/  @!P1 IMAD.X R2, RZ, RZ, R2, P4 ;  /* 0x000000ffff029224 */ /* 0x002fca00020e0602 */
[----:B------:R-:W-:-:S04]  /*272a0*/  @!P1 LOP3.LUT R3, R3, R2, RZ, 0x3c, !PT ;  /* 0x0000000203039212 */ /* 0x000fc800078e3cff */
[----:B------:R-:W-:-:S04]  /*272b0*/  @!P1 LOP3.LUT R2, R3, R2, RZ, 0x3c, !PT ;  /* 0x0000000203029212 */ /* 0x000fc800078e3cff */
[----:B------:R-:W-:-:S05]  /*272c0*/  @!P1 LOP3.LUT R3, R3, R2, RZ, 0x3c, !PT ;  /* 0x0000000203039212 */ /* 0x000fca00078e3cff */
[----:B------:R-:W-:Y:S04]  /*272d0*/  @!P1 LDGSTS.E.BYPASS.LTC128B.128 [R37+0xc400], desc[UR60][R2.64], !P3 ;  /* 0x0c40000002259fae */ /* 0x000fe8000d901d7c */
[----:B------:R-:W-:Y:S04]  /*272e0*/  @!P1 LDGSTS.E.BYPASS.LTC128B.128 [R37+0x10400], desc[UR60][R2.64+0x80], !P2 ;  /* 0x1040008002259fae */ /* 0x000fe8000d101d7c */
[----:B------:R0:W-:Y:S01]  /*272f0*/  @!P1 LDGSTS.E.BYPASS.LTC128B.128 [R37+0x14400], desc[UR60][R2.64+0x100], !P0 ;  /* 0x1440010002259fae */ /* 0x0001e2000c101d7c */
[----:B------:R-:W-:Y:S01]  /*27300*/  ISETP.GE.AND P1, PT, R5, R32, PT ;  /* 0x000000200500720c */ /* 0x000fe20003f26270 */
[----:B------:R-:W-:-:S02]  /*27310*/  VIADD R5, R28, 0x20 ;  /* 0x000000201c057836 */ /* 0x000fc40000000000 */
[----:B0-----:R-:W0:Y:S04]  /*27320*/  SHFL.IDX PT, R3, R0, 0x1, 0x181f ;  /* 0x00381f0000037f89 */ /* 0x001e2800000e0000 */
[----:B------:R-:W1:Y:S06]  /*27330*/  SHFL.IDX PT, R2, R4, 0x1, 0x181f ;  /* 0x00381f0004027f89 */ /* 0x000e6c00000e0000 */
        /* <DEDUP_REMOVED lines=61> */
[----:B-1----:R-:W-:-:S05]  /*27710*/  @!P1 IMAD.X R2, RZ, RZ, R2, P4 ;  /* 0x000000ffff029224 */ /* 0x002fca00020e0602 */
[----:B------:R-:W-:-:S04]  /*27720*/  @!P1 LOP3.LUT R3, R3, R2, RZ, 0x3c, !PT ;  /* 0x0000000203039212 */ /* 0x000fc800078e3cff */
[----:B------:R-:W-:-:S04]  /*27730*/  @!P1 LOP3.LUT R2, R3, R2, RZ, 0x3c, !PT ;  /* 0x0000000203029212 */ /* 0x000fc800078e3cff */
[----:B------:R-:W-:-:S05]  /*27740*/  @!P1 LOP3.LUT R3, R3, R2, RZ, 0x3c, !PT ;  /* 0x0000000203039212 */ /* 0x000fca00078e3cff */
[----:B------:R0:W-:Y:S04]  /*27750*/  @!P1 LDGSTS.E.BYPASS.LTC128B.128 [R37+0xf400], desc[UR60][R2.64], !P3 ;  /* 0x0f40000002259fae */ /* 0x0001e8000d901d7c */
[----:B------:R0:W-:Y:S04]  /*27760*/  @!P1 LDGSTS.E.BYPASS.LTC128B.128 [R37+0x13400], desc[UR60][R2.64+0x80], !P2 ;  /* 0x1340008002259fae */ /* 0x0001e8000d101d7c */
[----:B--2---:R0:W-:Y:S02]  /*27770*/  @!P1 LDGSTS.E.BYPASS.LTC128B.128 [R37+0x17400], desc[UR60][R2.64+0x100], !P0 ;  /* 0x1740010002259fae */ /* 0x0041e4000c101d7c */
.L_x_2103:
[----:B0-----:R-:W-:Y:S01]  /*27780*/  VIADD R3, R28, 0x70 ;  /* 0x000000701c037836 */ /* 0x001fe20000000000 */
[----:B------:R-:W-:Y:S04]  /*27790*/  BSSY B0, `(.L_x_1952) ;  /* 0x000000b000007945 */ /* 0x000fe80003800000 */
        /* <DEDUP_REMOVED lines=10> */
.L_x_1953:
[----:B------:R-:W-:Y:S05]  /*27840*/  BSYNC B0 ;  /* 0x0000000000007941 */ /* 0x000fea0003800000 */
.L_x_1952:
[----:B------:R-:W-:Y:S01]  /*27850*/  NOP ;  /* 0x0000000000007918 */ /* 0x000fe20000000000 */
[----:B------:R-:W-:-:S13]  /*27860*/  PLOP3.LUT P0, PT, PT, PT, PT, 0x80, 0x0 ;  /* 0x000000000000781c */ /* 0x000fda0003f0f070 */
.L_x_1954:
        /* <DEDUP_REMOVED lines=8> */
[----:B------:R-:W-:Y:S01]  /*278f0*/  LEA.HI R0, R2, R2, RZ, 0x1 ;  /* 0x0000000202007211 */ /* 0x000fe200078f08ff */
[----:B------:R0:W-:Y:S03]  /*27900*/  STL [R1+0x28], R2 ;  /* 0x0000280201007387 */ /* 0x0001e60000100800 */
[----:B------:R-:W-:-:S05]  /*27910*/  LOP3.LUT R0, R0, 0xfffffffe, RZ, 0xc0, !PT ;  /* 0xfffffffe00007812 */ /* 0x000fca00078ec0ff */
[----:B------:R-:W-:-:S05]  /*27920*/  IMAD.IADD R0, R2, 0x1, -R0 ;  /* 0x0000000102007824 */ /* 0x000fca00078e0a00 */
[----:B0-----:R-:W-:Y:S01]  /*27930*/  SHF.L.U32 R2, R0, 0x1f, RZ ;  /* 0x0000001f00027819 */ /* 0x001fe200000006ff */
[----:B------:R-:W-:Y:S01]  /*27940*/  NOP ;  /* 0x0000000000007918 */ /* 0x000fe20000000000 */
[----:B------:R-:W2:Y:S01]  /*27950*/  LDL.LU R3, [R1+0x24] ;  /* 0x0000240001037983 */ /* 0x000ea20000300800 */
[----:B------:R0:W-:Y:S01]  /*27960*/  SYNCS.ARRIVE.TRANS64.A1T0 RZ, [R23+URZ+0x2a800], RZ ;  /* 0x02a800ff17ff79a7 */ /* 0x0001e2000810003f */
[----:B------:R-:W-:Y:S01]  /*27970*/  BSSY B0, `(.L_x_1955) ;  /* 0x0000004000007945 */ /* 0x000fe20003800000 */
[----:B------:R-:W1:Y:S01]  /*27980*/  SYNCS.PHASECHK.TRANS64.TRYWAIT P0, [R23+URZ+0x2a820], R2 ;  /* 0x02a82002170075a7 */ /* 0x000e62000800017f */
[----:B--2---:R-:W-:Y:S02]  /*27990*/  VIADD R0, R3, 0xfffffffe ;  /* 0xfffffffe03007836 */ /* 0x004fe40000000000 */
[----:B01----:R-:W-:Y:S05]  /*279a0*/  @!P0 BRA `(.L_x_1956) ;  /* 0x0000005000648947 */ /* 0x003fea0003800000 */
.L_x_2104:
[----:B------:R-:W-:Y:S05]  /*279b0*/  BSYNC B0 ;  /* 0x0000000000007941 */ /* 0x000fea0003800000 */
.L_x_1955:
[----:B------:R-:W2:Y:S01]  /*279c0*/  LDL R3, [R1+0x8] ;  /* 0x0000080001037983 */ /* 0x000ea20000100800 */
[----:B------:R-:W-:Y:S01]  /*279d0*/  BSSY B0, `(.L_x_1957) ;  /* 0x00000fd000007945 */ /* 0x000fe20003800000 */
[----:B--2---:R-:W-:-:S13]  /*279e0*/  ISETP.GE.AND P0, PT, R0, R3, PT ;  /* 0x000000030000720c */ /* 0x004fda0003f06270 */
[----:B------:R-:W-:Y:S05]  /*279f0*/  @!P0 BRA `(.L_x_1958) ;  /* 0x0000000c00e88947 */ /* 0x000fea0003800000 */
[----:B------:R-:W-:Y:S02]  /*27a00*/  IMAD.MOV.U32 R10, RZ, RZ, R27 ;  /* 0x000000ffff0a7224 */ /* 0x000fe400078e001b */
[----:B------:R-:W-:Y:S02]  /*27a10*/  IMAD.MOV.U32 R20, RZ, RZ, R29 ;  /* 0x000000ffff147224 */ /* 0x000fe400078e001d */
[----:B------:R-:W-:-:S07]  /*27a20*/  IMAD.MOV.U32 R32, RZ, RZ, R26 ;  /* 0x000000ffff207224 */ /* 0x000fce00078e001a */
.L_x_1971:
[----:B0-----:R-:W2:Y:S01]  /*27a30*/  LDL R2, [R1+0x4] ;  /* 0x0000040001027983 */ /* 0x001ea20000100800 */
[----:B------:R-:W0:Y:S03]  /*27a40*/  LDC R7, c[0x0][0x430] ;  /* 0x00010c00ff077b82 */ /* 0x000e260000000800 */
[----:B------:R-:W3:Y:S01]  /*27a50*/  LDL R8, [R1+0xc] ;  /* 0x00000c0001087983 */ /* 0x000ee20000100800 */
[----:B------:R-:W1:Y:S01]  /*27a60*/  S2R R3, SR_TID.X ;  /* 0x0000000000037919 */ /* 0x000e620000002100 */
[----:B------:R-:W4:Y:S01]  /*27a70*/  S2R R9, SR_TID.X ;  /* 0x0000000000097919 */ /* 0x000f220000002100 */
[----:B0-----:R-:W-:-:S13]  /*27a80*/  ISETP.NE.AND P0, PT, R7, 0x1, PT ;  /* 0x000000010700780c */ /* 0x001fda0003f05270 */
[----:B------:R-:W0:Y:S01]  /*27a90*/  @P0 LDC R5, c[0x0][0x434] ;  /* 0x00010d00ff050b82 */ /* 0x000e220000000800 */
[----:B-1----:R-:W-:-:S04]  /*27aa0*/  LOP3.LUT R3, R3, 0x7f, RZ, 0xc0, !PT ;  /* 0x0000007f03037812 */ /* 0x002fc800078ec0ff */
[----:B------:R-:W-:Y:S01]  /*27ab0*/  SHF.R.U32.HI R3, RZ, 0x3, R3 ;  /* 0x00000003ff037819 */ /* 0x000fe20000011603 */
[----:B----4-:R-:W-:-:S05]  /*27ac0*/  IMAD.SHL.U32 R9, R9, 0x10, RZ ;  /* 0x0000001009097824 */ /* 0x010fca00078e00ff */
[----:B------:R-:W-:Y:S02]  /*27ad0*/  LOP3.LUT R9, R3, 0x70, R9, 0xf8, !PT ;  /* 0x0000007003097812 */ /* 0x000fe400078ef809 */
[----:B------:R-:W1:Y:S02]  /*27ae0*/  @P0 LDC R3, c[0x0][0x438] ;  /* 0x00010e00ff030b82 */ /* 0x000e640000000800 */
[----:B------:R-:W-:Y:S01]  /*27af0*/  ISETP.GT.U32.AND P2, PT, R9, 0x5f, PT ;  /* 0x0000005f0900780c */ /* 0x000fe20003f44070 */
[----:B--2---:R-:W-:-:S04]  /*27b00*/  IMAD R4, R0, 0x60, R2 ;  /* 0x0000006000047824 */ /* 0x004fc800078e0202 */
[----:B------:R-:W-:-:S04]  /*27b10*/  IMAD.IADD R4, R9, 0x1, R4 ;  /* 0x0000000109047824 */ /* 0x000fc800078e0204 */
[----:B0-----:R-:W-:-:S04]  /*27b20*/  @P0 IMAD.HI.U32 R6, R4, R5, RZ ;  /* 0x0000000504060227 */ /* 0x001fc800078e00ff */
[----:B------:R-:W-:Y:S01]  /*27b30*/  IMAD.MOV.U32 R2, RZ, RZ, R4 ;  /* 0x000000ffff027224 */ /* 0x000fe200078e0004 */
[----:B-1----:R-:W-:-:S05]  /*27b40*/  @P0 SHF.R.U32.HI R2, RZ, R3, R6 ;  /* 0x00000003ff020219 */ /* 0x002fca0000011606 */
[----:B------:R-:W-:-:S04]  /*27b50*/  IMAD.MOV R3, RZ, RZ, -R2 ;  /* 0x000000ffff037224 */ /* 0x000fc800078e0a02 */
[----:B------:R-:W-:Y:S02]  /*27b60*/  IMAD R7, R7, R3, R4 ;  /* 0x0000000307077224 */ /* 0x000fe400078e0204 */
[----:B------:R-:W3:Y:S01]  /*27b70*/  @!P2 LDC.64 R4, c[0x0][0x428] ;  /* 0x00010a00ff04ab82 */ /* 0x000ee20000000a00 */
[--C-:B------:R-:W-:Y:S01]  /*27b80*/  @!P2 SHF.R.S32.HI R3, RZ, 0x1f, R2.reuse ;  /* 0x0000001fff03a819 */ /* 0x100fe20000011402 */
[-C--:B---3--:R-:W-:Y:S02]  /*27b90*/  @!P2 IMAD R6, R8, R4.reuse, RZ ;  /* 0x000000040806a224 */ /* 0x088fe400078e02ff */
[----:B------:R-:W-:-:S04]  /*27ba0*/  @!P2 IMAD.WIDE.U32 R2, R34, R4, R2 ;  /* 0x000000042202a225 */ /* 0x000fc800078e0002 */
        /* <DEDUP_REMOVED lines=17> */
.L_x_1959:
[----:B------:R-:W-:Y:S01]  /*27cc0*/  IMAD R5, R27, 0x8, R23 ;  /* 0x000000081b057824 */ /* 0x000fe200078e0217 */
[----:B------:R-:W-:Y:S01]  /*27cd0*/  SHF.L.U32 R0, R29, 0x1f, RZ ;  /* 0x0000001f1d007819 */ /* 0x000fe200000006ff */
[----:B------:R-:W-:Y:S03]  /*27ce0*/  BSSY B1, `(.L_x_1960) ;  /* 0x0000003000017945 */ /* 0x000fe60003800000 */
[----:B------:R-:W0:Y:S02]  /*27cf0*/  SYNCS.PHASECHK.TRANS64.TRYWAIT P0, [R5+URZ+0x2a840], R0 ;  /* 0x02a84000050075a7 */ /* 0x000e24000800017f */
[----:B0-----:R-:W-:Y:S05]  /*27d00*/  @!P0 BRA `(.L_x_1961) ;  /* 0x0000004c00a08947 */ /* 0x001fea0003800000 */
.L_x_2105:
[----:B------:R-:W-:Y:S05]  /*27d10*/  BSYNC B1 ;  /* 0x0000000000017941 */ /* 0x000fea0003800000 */
.L_x_1960:
        /* <DEDUP_REMOVED lines=68> */
.L_x_2119:
        /* <DEDUP_REMOVED lines=10> */
.L_x_1963:
        /* <DEDUP_REMOVED lines=10> */
.L_x_1964:
[----:B------:R2:W-:Y:S01]  /*282a0*/  SYNCS.ARRIVE.TRANS64.A1T0 RZ, [R5+URZ+0x2a830], RZ ;  /* 0x02a830ff05ff79a7 */ /* 0x0005e2000810003f */
[----:B------:R-:W-:Y:S05]  /*282b0*/  @!P2 BRA `(.L_x_1965) ;  /* 0x000000000004a947 */ /* 0x000fea0003800000 */
[----:B------:R-:W-:Y:S01]  /*282c0*/  BPT.TRAP 0x1 ;  /* 0x000000040000795c */ /* 0x000fe20000300000 */
.L_x_1965:
[----:B-1----:R-:W-:Y:S01]  /*282d0*/  SHF.L.U32 R2, R20, 0x1f, RZ ;  /* 0x0000001f14027819 */ /* 0x002fe200000006ff */
[----:B--2---:R-:W-:Y:S01]  /*282e0*/  IMAD R5, R10, 0x8, R23 ;  /* 0x000000080a057824 */ /* 0x004fe200078e0217 */
[----:B------:R-:W-:Y:S03]  /*282f0*/  BSSY B1, `(.L_x_1966) ;  /* 0x0000003000017945 */ /* 0x000fe60003800000 */
[----:B------:R-:W1:Y:S02]  /*28300*/  SYNCS.PHASECHK.TRANS64.TRYWAIT P0, [R5+URZ+0x2a860], R2 ;  /* 0x02a86002050075a7 */ /* 0x000e64000800017f */
[----:B-1----:R-:W-:Y:S05]  /*28310*/  @!P0 BRA `(.L_x_1967) ;  /* 0x00000050000c8947 */ /* 0x002fea0003800000 */
.L_x_2120:
[----:B------:R-:W-:Y:S05]  /*28320*/  BSYNC B1 ;  /* 0x0000000000017941 */ /* 0x000fea0003800000 */
.L_x_1966:
        /* <DEDUP_REMOVED lines=55> */
.L_x_2134:
[C---:B------:R-:W-:Y:S01]  /*286a0*/  ISETP.LT.OR P1, PT, R8.reuse, 0x51, !P1 ;  /* 0x000000510800780c */ /* 0x040fe20004f21670 */
[----:B------:R-:W-:Y:S01]  /*286b0*/  ULDC.64 UR4, c[0x0][0x328] ;  /* 0x0000ca0000047ab9 */ /* 0x000fe20000000a00 */
[----:B------:R-:W-:Y:S02]  /*286c0*/  ISETP.LT.OR P0, PT, R8, 0x51, !P0 ;  /* 0x000000510800780c */ /* 0x000fe40004701670 */
[----:B-1----:R-:W-:Y:S01]  /*286d0*/  IADD3 R2, P2, R2, R0, RZ ;  /* 0x0000000002027210 */ /* 0x002fe20007f5e0ff */
[----:B------:R-:W-:-:S04]  /*286e0*/  IMAD R0, R21, UR4, RZ ;  /* 0x0000000415007c24 */ /* 0x000fc8000f8e02ff */
[----:B------:R-:W-:Y:S02]  /*286f0*/  IMAD.X R3, RZ, RZ, R24, P2 ;  /* 0x000000ffff037224 */ /* 0x000fe400010e0618 */
[----:B------:R-:W-:-:S03]  /*28700*/  IMAD R9, R7, UR5, R0 ;  /* 0x0000000507097c24 */ /* 0x000fc6000f8e0200 */
        /* <DEDUP_REMOVED lines=14> */
.L_x_1969:
        /* <DEDUP_REMOVED lines=10> */
.L_x_1970:
[----:B------:R-:W2:Y:S01]  /*28890*/  LDL R0, [R1+0x8] ;  /* 0x0000080001007983 */ /* 0x000ea20000100800 */
[----:B------:R-:W-:Y:S01]  /*288a0*/  ULDC.64 UR4, c[0x0][0x330] ;  /* 0x0000cc0000047ab9 */ /* 0x000fe20000000a00 */
[----:B------:R1:W-:Y:S01]  /*288b0*/  SYNCS.ARRIVE.TRANS64.A1T0 RZ, [R5+URZ+0x2a850], RZ ;  /* 0x02a850ff05ff79a7 */ /* 0x0003e2000810003f */
[----:B------:R-:W-:Y:S02]  /*288c0*/  IMAD.MOV.U32 R3, RZ, RZ, R7 ;  /* 0x000000ffff037224 */ /* 0x000fe400078e0007 */
        /* <DEDUP_REMOVED lines=10> */
[C---:B--2---:R-:W-:Y:S01]  /*28970*/  ISETP.GT.AND P0, PT, R26.reuse, R0, PT ;  /* 0x000000001a00720c */ /* 0x044fe20003f04270 */
[----:B------:R-:W-:-:S12]  /*28980*/  VIADD R0, R26, 0xffffffff ;  /* 0xffffffff1a007836 */ /* 0x000fd80000000000 */
[----:B------:R-:W-:Y:S05]  /*28990*/  @P0 BRA `(.L_x_1971) ;  /* 0xfffffff000240947 */ /* 0x000fea000383ffff */
.L_x_1958:
[----:B------:R-:W-:Y:S05]  /*289a0*/  BSYNC B0 ;  /* 0x0000000000007941 */ /* 0x000fea0003800000 */
.L_x_1957:
[----:B0-----:R-:W0:Y:S01]  /*289b0*/  S2R R2, SR_TID.X ;  /* 0x0000000000027919 */ /* 0x001e220000002100 */
[----:B------:R-:W-:Y:S01]  /*289c0*/  BSSY B0, `(.L_x_1972) ;  /* 0x0000010000007945 */ /* 0x000fe20003800000 */
[----:B0-----:R-:W-:-:S04]  /*289d0*/  LOP3.LUT R2, R2, 0x7f, RZ, 0xc0, !PT ;  /* 0x0000007f02027812 */ /* 0x001fc800078ec0ff */
[----:B------:R-:W-:-:S13]  /*289e0*/  ISETP.NE.AND P0, PT, R2, RZ, PT ;  /* 0x000000ff0200720c */ /* 0x000fda0003f05270 */
[----:B------:R-:W-:Y:S05]  /*289f0*/  @P0 BRA `(.L_x_1973) ;  /* 0x0000000000300947 */ /* 0x000fea0003800000 */
[----:B------:R-:W0:Y:S01]  /*28a00*/  S2R R5, SR_LANEID ;  /* 0x0000000000057919 */ /* 0x000e220000000000 */
[----:B------:R-:W-:Y:S01]  /*28a10*/  VOTEU.ANY UR4, UPT, PT ;  /* 0x0000000000047886 */ /* 0x000fe200038e0100 */
[----:B------:R-:W1:Y:S01]  /*28a20*/  LDC.64 R2, c[0x0][0xc60] ;  /* 0x00031800ff027b82 */ /* 0x000e620000000a00 */
[----:B------:R-:W0:Y:S02]  /*28a30*/  FLO.U32 R0, UR4 ;  /* 0x0000000400007d00 */ /* 0x000e2400080e0000 */
[----:B0-----:R-:W-:-:S06]  /*28a40*/  ISETP.EQ.U32.AND P0, PT, R0, R5, PT ;  /* 0x000000050000720c */ /* 0x001fcc0003f02070 */
[----:B------:R-:W1:Y:S07]  /*28a50*/  POPC R5, UR4 ;  /* 0x0000000400057d09 */ /* 0x000e6e0008000000 */
[----:B-1----:R-:W2:Y:S01]  /*28a60*/  @P0 ATOMG.E.ADD.STRONG.GPU PT, R3, desc[UR60][R2.64], R5 ;  /* 0x00000005020309a8 */ /* 0x002ea200081ee1fc */
[----:B------:R-:W0:Y:S02]  /*28a70*/  S2R R4, SR_LTMASK ;  /* 0x0000000000047919 */ /* 0x000e240000003900 */
[----:B0-----:R-:W-:-:S04]  /*28a80*/  LOP3.LUT R4, R4, UR4, RZ, 0xc0, !PT ;  /* 0x0000000404047c12 */ /* 0x001fc8000f8ec0ff */
[----:B------:R-:W0:Y:S01]  /*28a90*/  POPC R7, R4 ;  /* 0x0000000400077309 */ /* 0x000e220000000000 */
[----:B--2---:R-:W0:Y:S02]  /*28aa0*/  SHFL.IDX PT, R0, R3, R0, 0x1f ;  /* 0x00001f0003007589 */ /* 0x004e2400000e0000 */
[----:B0-----:R-:W-:-:S07]  /*28ab0*/  IADD3 R16, R0, UR38, R7 ;  /* 0x0000002600107c10 */ /* 0x001fce000fffe007 */
.L_x_1973:
[----:B------:R-:W-:Y:S05]  /*28ac0*/  BSYNC B0 ;  /* 0x0000000000007941 */ /* 0x000fea0003800000 */
.L_x_1972:
[----:B------:R-:W-:-:S13]  /*28ad0*/  LOP3.LUT P0, RZ, R22, 0x10, RZ, 0xc0, !PT ;  /* 0x0000001016ff7812 */ /* 0x000fda000780c0ff */
[----:B------:R-:W-:Y:S05]  /*28ae0*/  @!P0 BRA `(.L_x_1974) ;  /* 0x0000000000048947 */ /* 0x000fea0003800000 */
[----:B------:R-:W-:Y:S01]  /*28af0*/  BPT.TRAP 0x1 ;  /* 0x000000040000795c */ /* 0x000fe20000300000 */
.L_x_1974:
[----:B------:R-:W2:Y:S01]  /*28b00*/  LDL.LU R2, [R1] ;  /* 0x0000000001027983 */ /* 0x000ea20000300800 */
[----:B------:R-:W-:Y:S01]  /*28b10*/  IMAD R0, R27, 0x8, R23 ;  /* 0x000000081b007824 */ /* 0x000fe200078e0217 */
[----:B------:R-:W-:Y:S01]  /*28b20*/  SHF.L.U32 R3, R29, 0x1f, RZ ;  /* 0x0000001f1d037819 */ /* 0x000fe200000006ff */
[----:B------:R-:W-:Y:S03]  /*28b30*/  BSSY B0, `(.L_x_1975) ;  /* 0x0000004000007945 */ /* 0x000fe60003800000 */
[----:B------:R-:W0:Y:S01]  /*28b40*/  SYNCS.PHASECHK.TRANS64.TRYWAIT P0, [R0+URZ+0x2a860], R3 ;  /* 0x02a86003000075a7 */ /* 0x000e22000800017f */
[----:B--2---:R-:W-:Y:S01]  /*28b50*/  IMAD R6, R26, -0x60, R2 ;  /* 0xffffffa01a067824 */ /* 0x004fe200078e0202 */
[----:B0-----:R-:W-:Y:S06]  /*28b60*/  @!P0 BRA `(.L_x_1976) ;  /* 0x0000004c00fc8947 */ /* 0x001fec0003800000 */
.L_x_2135:
[----:B------:R-:W-:Y:S05]  /*28b70*/  BSYNC B0 ;  /* 0x0000000000007941 */ /* 0x000fea0003800000 */
.L_x_1975:
        /* <DEDUP_REMOVED lines=18> */
[----:B-1----:R-:W-:-:S05]  /*28ca0*/  IMAD.SHL.U32 R7, R7, 0x8, RZ ;  /* 0x0000000807077824 */ /* 0x002fca00078e00ff */
        /* <DEDUP_REMOVED lines=38> */
.L_x_2149:
        /* <DEDUP_REMOVED lines=11> */
.L_x_1978:
        /* <DEDUP_REMOVED lines=10> */
.L_x_1979:
[----:B------:R-:W-:Y:S01]  /*29060*/  VIADD R27, R27, 0x1 ;  /* 0x000000011b1b7836 */ /* 0x000fe20000000000 */
[----:B------:R1:W-:Y:S04]  /*29070*/  SYNCS.ARRIVE.TRANS64.A1T0 RZ, [R0+URZ+0x2a850], RZ ;  /* 0x02a850ff00ff79a7 */ /* 0x0003e8000810003f */
[----:B------:R-:W-:-:S04]  /*29080*/  ISETP.NE.AND P0, PT, R27, 0x2, PT ;  /* 0x000000021b00780c */ /* 0x000fc80003f05270 */
[----:B-1----:R-:W-:Y:S02]  /*29090*/  SEL R0, RZ, 0x1, P0 ;  /* 0x00000001ff007807 */ /* 0x002fe40000000000 */
[----:B------:R-:W-:Y:S02]  /*290a0*/  SEL R27, R27, RZ, P0 ;  /* 0x000000ff1b1b7207 */ /* 0x000fe40000000000 */
[----:B------:R-:W-:-:S07]  /*290b0*/  LOP3.LUT R29, R29, R0, RZ, 0x3c, !PT ;  /* 0x000000001d1d7212 */ /* 0x000fce00078e3cff */
.L_x_1936:
[----:B------:R-:W-:Y:S05]  /*290c0*/  BSYNC B7 ;  /* 0x0000000000077941 */ /* 0x000fea0003800000 */
.L_x_1934:
[----:B------:R-:W-:-:S13]  /*290d0*/  LOP3.LUT P0, RZ, R22, 0x20, RZ, 0xc0, !PT ;  /* 0x0000002016ff7812 */ /* 0x000fda000780c0ff */
[----:B------:R-:W-:Y:S05]  /*290e0*/  @!P0 BRA `(.L_x_1980) ;  /* 0x0000000000248947 */ /* 0x000fea0003800000 */
[----:B------:R-:W-:Y:S05]  /*290f0*/  WARPSYNC.ALL ;  /* 0x0000000000007948 */ /* 0x000fea0003800000 */
[----:B------:R-:W2:Y:S08]  /*29100*/  S2UR UR5, SR_CgaCtaId ;  /* 0x00000000000579c3 */ /* 0x000eb00000008800 */
[----:B------:R-:W-:Y:S06]  /*29110*/  BAR.SYNC.DEFER_BLOCKING 0x5, 0x180 ;  /* 0x0146000000007b1d */ /* 0x000fec0000010000 */
[----:B------:R-:W-:-:S02]  /*29120*/  UMOV UR4, 0x400 ;  /* 0x0000040000047882 */ /* 0x000fc40000000000 */
[----:B--2---:R-:W-:-:S06]  /*29130*/  ULEA UR4, UR5, UR4, 0x18 ;  /* 0x0000000405047291 */ /* 0x004fcc000f8ec03f */
[----:B0-----:R-:W-:-:S05]  /*29140*/  IMAD.U32 R23, RZ, RZ, UR4 ;  /* 0x00000004ff177e24 */ /* 0x001fca000f8e00ff */
[----:B------:R2:W3:Y:S01]  /*29150*/  LDS.128 R16, [R23+0x2a8d0] ;  /* 0x02a8d00017107984 */ /* 0x0004e20000000c00 */
[----:B------:R-:W-:Y:S06]  /*29160*/  BAR.ARV 0x4, 0x180 ;  /* 0x0106000000007b1d */ /* 0x000fec0000002000 */
[----:B------:R-:W-:Y:S05]  /*29170*/  BRA `(.L_x_1981) ;  /* 0x0000000800cc7947 */ /* 0x000fea0003800000 */
.L_x_1980:
[----:B------:R-:W2:Y:S01]  /*29180*/  S2R R8, SR_TID.X ;  /* 0x0000000000087919 */ /* 0x000ea20000002100 */
[----:B------:R-:W-:Y:S01]  /*29190*/  UMOV UR4, 0xffffffff ;  /* 0xffffffff00047882 */ /* 0x000fe20000000000 */
[----:B--2---:R-:W-:-:S04]  /*291a0*/  LOP3.LUT R8, R8, 0x1f, RZ, 0xc0, !PT ;  /* 0x0000001f08087812 */ /* 0x004fc800078ec0ff */
        /* <DEDUP_REMOVED lines=32> */
[----:B------:R0:W2:Y:S02]  /*293b0*/  SHFL.IDX PT, R14, R2, 0x1f, 0x1f ;  /* 0x03e01f00020e7f89 */ /* 0x0000a400000e0000 */
.L_x_2159:
[----:B------:R-:W-:Y:S02]  /*293c0*/  ULDC UR4, c[0x0][0xc38] ;  /* 0x00030e0000047ab9 */ /* 0x000fe40000000800 */
[----:B------:R-:W-:-:S04]  /*293d0*/  IMAD.U32 R7, RZ, RZ, UR4 ;  /* 0x00000004ff077e24 */ /* 0x000fc8000f8e00ff */
[----:B--2---:R-:W-:-:S04]  /*293e0*/  IMAD R14, R14, R7, RZ ;  /* 0x000000070e0e7224 */ /* 0x004fc800078e02ff */
[----:B------:R-:W-:-:S05]  /*293f0*/  IMAD.IADD R9, R4, 0x1, R14 ;  /* 0x0000000104097824 */ /* 0x000fca00078e020e */
[----:B------:R-:W-:-:S13]  /*29400*/  ISETP.GT.AND P6, PT, R9, R0, PT ;  /* 0x000000000900720c */ /* 0x000fda0003fc4270 */
[----:B------:R-:W-:Y:S05]  /*29410*/  @P6 BRA `(.L_x_1983) ;  /* 0x00000000009c6947 */ /* 0x000fea0003800000 */
.L_x_1988:
[----:B0-----:R-:W0:Y:S01]  /*29420*/  LDC R2, c[0x0][0xc3c] ;  /* 0x00030f00ff027b82 */ /* 0x001e220000000800 */
[----:B------:R-:W-:-:S05]  /*29430*/  VIADD R19, R19, 0x1f ;  /* 0x0000001f13137836 */ /* 0x000fca0000000000 */
[----:B0-----:R-:W-:-:S13]  /*29440*/  ISETP.GE.AND P6, PT, R19, R2, PT ;  /* 0x000000021300720c */ /* 0x001fda0003fc6270 */
[----:B------:R-:W-:Y:S05]  /*29450*/  @P6 BRA `(.L_x_1984) ;  /* 0x0000000400d06947 */ /* 0x000fea0003800000 */
[----:B------:R-:W0:Y:S01]  /*29460*/  S2R R3, SR_TID.X ;  /* 0x0000000000037919 */ /* 0x000e220000002100 */
        /* <DEDUP_REMOVED lines=9> */
.L_x_1986:
[----:B------:R-:W-:Y:S05]  /*29500*/  BSYNC B0 ;  /* 0x0000000000007941 */ /* 0x000fea0003800000 */
.L_x_1985:
[----:B------:R-:W-:-:S03]  /*29510*/  UMOV UR4, 0xffffffff ;  /* 0xffffffff00047882 */ /* 0x000fc60000000000 */
[----:B------:R-:W-:Y:S05]  /*29520*/  BRA.DIV UR4, `(.L_x_1987) ;  /* 0x0000005204b07947 */ /* 0x000fea000b800000 */
[----:B-----5:R-:W2:Y:S02]  /*29530*/  SHFL.UP PT, R14, R5, 0x1, RZ ;  /* 0x04200000050e7989 */ /* 0x020ea400000e00ff */
[----:B--2---:R-:W-:-:S05]  /*29540*/  SEL R14, R14, RZ, P1 ;  /* 0x000000ff0e0e7207 */ /* 0x004fca0000800000 */
        /* <DEDUP_REMOVED lines=14> */
.L_x_2167:
[----:B------:R-:W-:Y:S02]  /*29630*/  ULDC UR4, c[0x0][0xc38] ;  /* 0x00030e0000047ab9 */ /* 0x000fe40000000800 */
[----:B------:R-:W-:-:S04]  /*29640*/  IMAD.U32 R7, RZ, RZ, UR4 ;  /* 0x00000004ff077e24 */ /* 0x000fc8000f8e00ff */
[----:B--2---:R-:W-:-:S04]  /*29650*/  IMAD R14, R14, R7, RZ ;  /* 0x000000070e0e7224 */ /* 0x004fc800078e02ff */
[----:B------:R-:W-:-:S05]  /*29660*/  IMAD.IADD R9, R14, 0x1, R9 ;  /* 0x000000010e097824 */ /* 0x000fca00078e0209 */
[----:B------:R-:W-:-:S13]  /*29670*/  ISETP.GT.AND P6, PT, R9, R0, PT ;  /* 0x000000000900720c */ /* 0x000fda0003fc4270 */
[----:B------:R-:W-:Y:S05]  /*29680*/  @!P6 BRA `(.L_x_1988) ;  /* 0xfffffffc0064e947 */ /* 0x000fea000383ffff */
.L_x_1983:
        /* <DEDUP_REMOVED lines=8> */
.L_x_2171:
[----:B------:R-:W-:Y:S01]  /*29710*/  ISETP.NE.AND P0, PT, R3, RZ, PT ;  /* 0x000000ff0300720c */ /* 0x000fe20003f05270 */
[----:B------:R-:W-:-:S12]  /*29720*/  IMAD.MOV.U32 R14, RZ, RZ, RZ ;  /* 0x000000ffff0e7224 */ /* 0x000fd800078e00ff */
[----:B------:R-:W-:Y:S05]  /*29730*/  @!P0 BRA `(.L_x_1990) ;  /* 0x0000000000108947 */ /* 0x000fea0003800000 */
[----:B------:R-:W-:Y:S01]  /*29740*/  UMOV UR4, 0xffffffff ;  /* 0xffffffff00047882 */ /* 0x000fe20000000000 */
[----:B------:R-:W-:Y:S02]  /*29750*/  VIADD R12, R4, 0xffffffff ;  /* 0xffffffff040c7836 */ /* 0x000fe40000000000 */
[----:B------:R-:W-:Y:S05]  /*29760*/  BRA.DIV UR4, `(.L_x_1991) ;  /* 0x0000005604247947 */ /* 0x000fea000b800000 */
[----:B------:R4:W0:Y:S02]  /*29770*/  SHFL.IDX PT, R14, R2, R12, 0x1f ;  /* 0x00001f0c020e7589 */ /* 0x00082400000e0000 */
.L_x_1990:
[----:B0---4-:R-:W0:Y:S01]  /*29780*/  LDC.64 R2, c[0x0][0xc90] ;  /* 0x00032400ff027b82 */ /* 0x011e220000000a00 */
[----:B------:R-:W-:-:S04]  /*29790*/  IMAD.IADD R19, R4, 0x1, R19 ;  /* 0x0000000104137824 */ /* 0x000fc800078e0213 */
[----:B0-----:R-:W-:-:S05]  /*297a0*/  IMAD.WIDE R2, R19, 0x4, R2 ;  /* 0x0000000413027825 */ /* 0x001fca00078e0202 */
[----:B------:R0:W2:Y:S01]  /*297b0*/  LDG.E R6, desc[UR60][R2.64] ;  /* 0x0000003c02067981 */ /* 0x0000a2000c1e1900 */
[----:B------:R-:W-:Y:S02]  /*297c0*/  IMAD R16, R14, R7, R16 ;  /* 0x000000070e107224 */ /* 0x000fe400078e0210 */
[----:B0-----:R-:W-:Y:S02]  /*297d0*/  IMAD.MOV.U32 R2, RZ, RZ, RZ ;  /* 0x000000ffff027224 */ /* 0x001fe400078e00ff */
        /* <DEDUP_REMOVED lines=35> */
[----:B0-----:R-:W-:-:S06]  /*29a10*/  VIADD R3, R8, 0xffffffe ;  /* 0x0ffffffe08037836 */ /* 0x001fcc0000000000 */
        /* <DEDUP_REMOVED lines=24> */
.L_x_1984:
[----:B------:R-:W-:Y:S01]  /*29ba0*/  UMOV UR4, URZ ;  /* 0x0000003f00047c82 */ /* 0x000fe20008000000 */
[----:B------:R-:W-:Y:S01]  /*29bb0*/  UMOV UR5, URZ ;  /* 0x0000003f00057c82 */ /* 0x000fe20008000000 */
[----:B------:R-:W-:Y:S01]  /*29bc0*/  ULDC UR6, c[0x0][0xc3c] ;  /* 0x00030f0000067ab9 */ /* 0x000fe20000000800 */
[----:B------:R-:W-:Y:S02]  /*29bd0*/  IMAD.MOV.U32 R16, RZ, RZ, R0 ;  /* 0x000000ffff107224 */ /* 0x000fe400078e0000 */
[----:B------:R-:W-:Y:S02]  /*29be0*/  IMAD.U32 R17, RZ, RZ, UR4 ;  /* 0x00000004ff117e24 */ /* 0x000fe4000f8e00ff */
[----:B------:R-:W-:Y:S02]  /*29bf0*/  IMAD.U32 R18, RZ, RZ, UR5 ;  /* 0x00000005ff127e24 */ /* 0x000fe4000f8e00ff */
[----:B------:R-:W-:-:S07]  /*29c00*/  IMAD.U32 R19, RZ, RZ, UR6 ;  /* 0x00000006ff137e24 */ /* 0x000fce000f8e00ff */
.L_x_1992:
[----:B------:R-:W0:Y:S01]  /*29c10*/  S2R R0, SR_TID.X ;  /* 0x0000000000007919 */ /* 0x000e220000002100 */
[----:B------:R-:W-:Y:S05]  /*29c20*/  WARPSYNC.ALL ;  /* 0x0000000000007948 */ /* 0x000fea0003800000 */
[----:B------:R-:W-:Y:S01]  /*29c30*/  BAR.SYNC.DEFER_BLOCKING 0x4, 0x180 ;  /* 0x0106000000007b1d */ /* 0x000fe20000010000 */
[----:B0-----:R-:W-:-:S04]  /*29c40*/  LOP3.LUT R0, R0, 0x1f, RZ, 0xc0, !PT ;  /* 0x0000001f00007812 */ /* 0x001fc800078ec0ff */
[----:B------:R-:W-:-:S13]  /*29c50*/  ISETP.NE.AND P0, PT, R0, RZ, PT ;  /* 0x000000ff0000720c */ /* 0x000fda0003f05270 */
[----:B------:R-:W0:Y:S01]  /*29c60*/  @!P0 S2R R3, SR_CgaCtaId ;  /* 0x0000000000038919 */ /* 0x000e220000008800 */
[----:B------:R-:W-:-:S04]  /*29c70*/  @!P0 MOV R0, 0x400 ;  /* 0x0000040000008802 */ /* 0x000fc80000000f00 */
[----:B0-----:R-:W-:-:S05]  /*29c80*/  @!P0 LEA R23, R3, R0, 0x18 ;  /* 0x0000000003178211 */ /* 0x001fca00078ec0ff */
[----:B------:R0:W-:Y:S01]  /*29c90*/  @!P0 STS.128 [R23+0x2a8d0], R16 ;  /* 0x02a8d01017008388 */ /* 0x0001e20000000c00 */
[----:B------:R-:W-:Y:S06]  /*29ca0*/  BAR.ARV 0x5, 0x180 ;  /* 0x0146000000007b1d */ /* 0x000fec0000002000 */
.L_x_1981:
[----:B------:R-:W-:Y:S02]  /*29cb0*/  ULDC UR4, c[0x0][0xc3c] ;  /* 0x00030f0000047ab9 */ /* 0x000fe40000000800 */
[----:B---3--:R-:W-:-:S13]  /*29cc0*/  ISETP.GE.AND P0, PT, R19, UR4, PT ;  /* 0x0000000413007c0c */ /* 0x008fda000bf06270 */
[----:B------:R-:W-:Y:S05]  /*29cd0*/  @!P0 BRA `(.L_x_1993) ;  /* 0xffffff9c00008947 */ /* 0x000fea000383ffff */
[----:B------:R-:W-:Y:S05]  /*29ce0*/  BSYNC B8 ;  /* 0x0000000000087941 */ /* 0x000fea0003800000 */
.L_x_1876:
[----:B------:R-:W3:Y:S01]  /*29cf0*/  LDL.LU R0, [R1+0x28] ;  /* 0x0000280001007983 */ /* 0x000ee20000300800 */
[----:B------:R-:W-:Y:S01]  /*29d00*/  BSSY B0, `(.L_x_1994) ;  /* 0x000000b000007945 */ /* 0x000fe20003800000 */
[----:B------:R-:W4:Y:S01]  /*29d10*/  S2R R5, SR_CgaCtaId ;  /* 0x0000000000057919 */ /* 0x000f220000008800 */
[----:B---3--:R-:W-:-:S05]  /*29d20*/  VIADD R0, R0, 0x1 ;  /* 0x0000000100007836 */ /* 0x008fca0000000000 */
        /* <DEDUP_REMOVED lines=8> */
.L_x_2174:
[----:B------:R-:W-:Y:S05]  /*29db0*/  BSYNC B0 ;  /* 0x0000000000007941 */ /* 0x000fea0003800000 */
.L_x_1994:
[----:B------:R-:W-:-:S03]  /*29dc0*/  UMOV UR4, 0xffffffff ;  /* 0xffffffff00047882 */ /* 0x000fc60000000000 */
[----:B------:R-:W-:Y:S05]  /*29dd0*/  BRA.DIV UR4, `(.L_x_1996) ;  /* 0x0000004e04c07947 */ /* 0x000fea000b800000 */
[----:B0-----:R-:W0:Y:S02]  /*29de0*/  S2R R0, SR_TID.X ;  /* 0x0000000000007919 */ /* 0x001e240000002100 */
[----:B0-----:R-:W-:-:S04]  /*29df0*/  SHF.R.U32.HI R0, RZ, 0x5, R0 ;  /* 0x00000005ff007819 */ /* 0x001fc80000011600 */
[----:B------:R-:W-:-:S05]  /*29e00*/  LOP3.LUT R0, R0, 0x3, RZ, 0xc0, !PT ;  /* 0x0000000300007812 */ /* 0x000fca00078ec0ff */
[----:B------:R0:W3:Y:S02]  /*29e10*/  SHFL.IDX PT, R14, R0, RZ, 0x1f ;  /* 0x00001fff000e7589 */ /* 0x0000e400000e0000 */
.L_x_2177:
[----:B---3--:R-:W-:-:S13]  /*29e20*/  ISETP.NE.AND P0, PT, R14, RZ, PT ;  /* 0x000000ff0e00720c */ /* 0x008fda0003f05270 */
[----:B------:R-:W-:Y:S05]  /*29e30*/  @P0 BRA `(.L_x_1566) ;  /* 0x0000000000900947 */ /* 0x000fea0003800000 */
[----:B------:R-:W-:-:S03]  /*29e40*/  UMOV UR4, 0xffffffff ;  /* 0xffffffff00047882 */ /* 0x000fc60000000000 */
[----:B------:R-:W-:Y:S05]  /*29e50*/  BRA.DIV UR4, `(.L_x_1997) ;  /* 0x0000004e04d47947 */ /* 0x000fea000b800000 */
[----:B------:R-:W-:-:S13]  /*29e60*/  ELECT P6, URZ, PT ;  /* 0x00000000003f782f */ /* 0x000fda00038c0000 */
.L_x_2180:
        /* <DEDUP_REMOVED lines=8> */
.L_x_1998:
[----:B------:R-:W-:Y:S01]  /*29ef0*/  IMAD R3, R27, 0x8, R5 ;  /* 0x000000081b037824 */ /* 0x000fe200078e0205 */
[----:B------:R-:W-:Y:S01]  /*29f00*/  SHF.L.U32 R2, R29, 0x1f, RZ ;  /* 0x0000001f1d027819 */ /* 0x000fe200000006ff */
[----:B------:R-:W-:-:S03]  /*29f10*/  VIADD R27, R27, 0x1 ;  /* 0x000000011b1b7836 */ /* 0x000fc60000000000 */
[----:B------:R-:W0:Y:S02]  /*29f20*/  SYNCS.PHASECHK.TRANS64.TRYWAIT P1, [R3+URZ+0x2a840], R2 ;  /* 0x02a84002030075a7 */ /* 0x000e24000802017f */
[----:B------:R-:W-:-:S04]  /*29f30*/  ISETP.NE.AND P2, PT, R27, 0x2, PT ;  /* 0x000000021b00780c */ /* 0x000fc80003f45270 */
[----:B------:R-:W-:Y:S01]  /*29f40*/  SEL R0, RZ, 0x1, P2 ;  /* 0x00000001ff007807 */ /* 0x000fe20001000000 */
[----:B0-----:R-:W-:Y:S08]  /*29f50*/  @!P1 BRA `(.L_x_1999) ;  /* 0x0000004c00b49947 */ /* 0x001ff00003800000 */
.L_x_2181:
[----:B------:R-:W-:Y:S02]  /*29f60*/  SEL R27, R27, RZ, P2 ;  /* 0x000000ff1b1b7207 */ /* 0x000fe40001000000 */
[----:B------:R-:W-:Y:S01]  /*29f70*/  LOP3.LUT R0, R29, R0, RZ, 0x3c, !PT ;  /* 0x000000001d007212 */ /* 0x000fe200078e3cff */
[----:B------:R-:W-:Y:S06]  /*29f80*/  @!P0 BRA `(.L_x_2000) ;  /* 0x0000000000048947 */ /* 0x000fec0003800000 */
[----:B------:R-:W-:Y:S01]  /*29f90*/  BPT.TRAP 0x1 ;  /* 0x000000040000795c */ /* 0x000fe20000300000 */
.L_x_2000:
[----:B------:R-:W-:Y:S01]  /*29fa0*/  IMAD R27, R27, 0x8, R5 ;  /* 0x000000081b1b7824 */ /* 0x000fe200078e0205 */
[----:B------:R-:W-:-:S04]  /*29fb0*/  SHF.L.U32 R0, R0, 0x1f, RZ ;  /* 0x0000001f00007819 */ /* 0x000fc800000006ff */
[----:B------:R-:W3:Y:S02]  /*29fc0*/  SYNCS.PHASECHK.TRANS64.TRYWAIT P1, [R27+URZ+0x2a840], R0 ;  /* 0x02a840001b0075a7 */ /* 0x000ee4000802017f */
[----:B---3--:R-:W-:Y:S05]  /*29fd0*/  @!P1 BRA `(.L_x_2001) ;  /* 0x0000004c00a89947 */ /* 0x008fea0003800000 */
.L_x_2182:
[----:B------:R-:W-:Y:S05]  /*29fe0*/  @!P0 BRA `(.L_x_2002) ;  /* 0x0000000000048947 */ /* 0x000fea0003800000 */
[----:B------:R-:W-:Y:S01]  /*29ff0*/  BPT.TRAP 0x1 ;  /* 0x000000040000795c */ /* 0x000fe20000300000 */
.L_x_2002:
[----:B------:R-:W4:Y:S02]  /*2a000*/  SYNCS.PHASECHK.TRANS64.TRYWAIT P1, [R3+URZ+0x2a860], R2 ;  /* 0x02a86002030075a7 */ /* 0x000f24000802017f */
[----:B----4-:R-:W-:Y:S05]  /*2a010*/  @!P1 BRA `(.L_x_2003) ;  /* 0x0000004c00ac9947 */ /* 0x010fea0003800000 */
.L_x_2183:
[----:B------:R-:W-:Y:S05]  /*2a020*/  @!P0 BRA `(.L_x_2004) ;  /* 0x0000000000048947 */ /* 0x000fea0003800000 */
[----:B------:R-:W-:Y:S01]  /*2a030*/  BPT.TRAP 0x1 ;  /* 0x000000040000795c */ /* 0x000fe20000300000 */
.L_x_2004:
[----:B------:R0:W0:Y:S02]  /*2a040*/  SYNCS.PHASECHK.TRANS64.TRYWAIT P0, [R27+URZ+0x2a860], R0 ;  /* 0x02a860001b0075a7 */ /* 0x000024000800017f */
[----:B0-----:R-:W-:Y:S05]  /*2a050*/  @!P0 NANOSLEEP.SYNCS 0x989680 ;  /* 0x009896800000895d */ /* 0x001fea0003900000 */
[----:B------:R-:W0:Y:S02]  /*2a060*/  @!P0 SYNCS.PHASECHK.TRANS64 P0, [R27+URZ+0x2a860], R0 ;  /* 0x02a860001b0085a7 */ /* 0x000e24000800007f */
[----:B0-----:R-:W-:Y:S05]  /*2a070*/  @!P0 BRA `(.L_x_2004) ;  /* 0xfffffffc00f08947 */ /* 0x001fea000383ffff */
.L_x_1566:
[----:B------:R-:W-:Y:S05]  /*2a080*/  BSYNC B9 ;  /* 0x0000000000097941 */ /* 0x000fea0003800000 */
.L_x_1563:
[----:B------:R-:W-:Y:S05]  /*2a090*/  EXIT ;  /* 0x000000000000794d */ /* 0x000fea0003800000 */
.L_x_1592:
[----:B0-----:R0:W1:Y:S02]  /*2a0a0*/  SYNCS.PHASECHK.TRANS64.TRYWAIT P6, [R86+URZ+0x2a890], R87 ;  /* 0x02a89057560075a7 */ /* 0x00106400080c017f */
[----:B-1----:R-:W-:Y:S05]  /*2a0b0*/  @!P6 NANOSLEEP.SYNCS 0x989680 ;  /* 0x009896800000e95d */ /* 0x002fea0003900000 */
[----:B------:R-:W1:Y:S02]  /*2a0c0*/  @!P6 SYNCS.PHASECHK.TRANS64 P6, [R86+URZ+0x2a890], R87 ;  /* 0x02a890575600e5a7 */ /* 0x000e6400080c007f */
[----:B-1----:R-:W-:Y:S05]  /*2a0d0*/  @!P6 BRA `(.L_x_1592) ;  /* 0xfffffffc00f0e947 */ /* 0x002fea000383ffff */
[----:B------:R-:W-:Y:S05]  /*2a0e0*/  BRA `(.L_x_2005) ;  /* 0xfffffd98004c7947 */ /* 0x000fea000383ffff */
.L_x_1593:
        /* <DEDUP_REMOVED lines=8> */
.L_x_2007:
[----:B------:R-:W-:Y:S05]  /*2a170*/  BSYNC B1 ;  /* 0x0000000000017941 */ /* 0x000fea0003800000 */
.L_x_2006:
[----:B------:R-:W-:Y:S02]  /*2a180*/  IMAD.MOV.U32 R13, RZ, RZ, R116 ;  /* 0x000000ffff0d7224 */ /* 0x000fe400078e0074 */
[----:B------:R-:W-:Y:S02]  /*2a190*/  IMAD.MOV.U32 R12, RZ, RZ, RZ ;  /* 0x000000ffff0c7224 */ /* 0x000fe400078e00ff */
[----:B------:R-:W-:Y:S02]  /*2a1a0*/  IMAD.MOV.U32 R11, RZ, RZ, 0x1c1f ;  /* 0x00001c1fff0b7424 */ /* 0x000fe400078e00ff */
[----:B------:R-:W-:Y:S02]  /*2a1b0*/  IMAD.MOV.U32 R15, RZ, RZ, -0x1 ;  /* 0xffffffffff0f7424 */ /* 0x000fe400078e00ff */
[----:B------:R-:W-:-:S07]  /*2a1c0*/  IMAD.MOV.U32 R82, RZ, RZ, R14 ;  /* 0x000000ffff527224 */ /* 0x000fce00078e000e */
[----:B------:R-:W-:Y:S05]  /*2a1d0*/  WARPSYNC.COLLECTIVE R15, `(.L_x_2008) ;  /* 0x000000000f087348 */ /* 0x000fea0003c00000 */
[----:B------:R0:W1:Y:S02]  /*2a1e0*/  SHFL.IDX P6, R14, R13, R12, R11 ;  /* 0x0000000c0d0e7389 */ /* 0x00006400000c000b */
[----:B01----:R-:W-:Y:S01]  /*2a1f0*/  ENDCOLLECTIVE ;  /* 0x000000000000791b */ /* 0x003fe20003800000 */
.L_x_2008:
[----:B------:R-:W-:Y:S01]  /*2a200*/  IMAD.MOV.U32 R11, RZ, RZ, R14 ;  /* 0x000000ffff0b7224 */ /* 0x000fe200078e000e */
[----:B------:R-:W-:Y:S06]  /*2a210*/  BRA `(.L_x_2009) ;  /* 0xfffffd9800147947 */ /* 0x000fec000383ffff */
.L_x_1618:
        /* <DEDUP_REMOVED lines=8> */
.L_x_2011:
[----:B------:R-:W-:Y:S05]  /*2a2a0*/  BSYNC B1 ;  /* 0x0000000000017941 */ /* 0x000fea0003800000 */
.L_x_2010:
        /* <DEDUP_REMOVED lines=8> */
.L_x_2012:
[----:B------:R-:W-:Y:S01]  /*2a330*/  IMAD.MOV.U32 R116, RZ, RZ, R14 ;  /* 0x000000ffff747224 */ /* 0x000fe200078e000e */
[----:B------:R-:W-:Y:S06]  /*2a340*/  BRA `(.L_x_2013) ;  /* 0xfffffdac00687947 */ /* 0x000fec000383ffff */
.L_x_1648:
[----:B-1----:R1:W2:Y:S02]  /*2a350*/  SYNCS.PHASECHK.TRANS64.TRYWAIT P6, [R86+URZ+0x2a890], R87 ;  /* 0x02a89057560075a7 */ /* 0x0022a400080c017f */
[----:B--2---:R-:W-:Y:S05]  /*2a360*/  @!P6 NANOSLEEP.SYNCS 0x989680 ;  /* 0x009896800000e95d */ /* 0x004fea0003900000 */
[----:B------:R-:W2:Y:S02]  /*2a370*/  @!P6 SYNCS.PHASECHK.TRANS64 P6, [R86+URZ+0x2a890], R87 ;  /* 0x02a890575600e5a7 */ /* 0x000ea400080c007f */
[----:B--2---:R-:W-:Y:S05]  /*2a380*/  @!P6 BRA `(.L_x_1648) ;  /* 0xfffffffc00f0e947 */ /* 0x004fea000383ffff */
[----:B------:R-:W-:Y:S05]  /*2a390*/  BRA `(.L_x_2014) ;  /* 0xfffffdcc00b07947 */ /* 0x000fea000383ffff */
.L_x_1649:
        /* <DEDUP_REMOVED lines=8> */
.L_x_2016:
[----:B------:R-:W-:Y:S05]  /*2a420*/  BSYNC B1 ;  /* 0x0000000000017941 */ /* 0x000fea0003800000 */
.L_x_2015:
        /* <DEDUP_REMOVED lines=8> */
.L_x_2017:
[----:B------:R-:W-:Y:S01]  /*2a4b0*/  IMAD.MOV.U32 R11, RZ, RZ, R14 ;  /* 0x000000ffff0b7224 */ /* 0x000fe200078e000e */
[----:B------:R-:W-:Y:S06]  /*2a4c0*/  BRA `(.L_x_2018) ;  /* 0xfffffdcc007c7947 */ /* 0x000fec000383ffff */
.L_x_1662:
[----:B------:R-:W-:Y:S01]  /*2a4d0*/  BSSY B1, `(.L_x_2019) ;  /* 0x0000008000017945 */ /* 0x000fe20003800000 */
[----:B--234-:R-:W-:Y:S02]  /*2a4e0*/  IMAD.MOV.U32 R13, RZ, RZ, R115 ;  /* 0x000000ffff0d7224 */ /* 0x01cfe400078e0073 */
[----:B------:R-:W-:Y:S02]  /*2a4f0*/  IMAD.MOV.U32 R12, RZ, RZ, 0x1 ;  /* 0x00000001ff0c7424 */ /* 0x000fe400078e00ff */
[----:B------:R-:W-:Y:S02]  /*2a500*/  IMAD.MOV.U32 R11, RZ, RZ, 0x1c1f ;  /* 0x00001c1fff0b7424 */ /* 0x000fe400078e00ff */
[----:B------:R-:W-:-:S07]  /*2a510*/  IMAD.MOV.U32 R15, RZ, RZ, -0x1 ;  /* 0xffffffffff0f7424 */ /* 0x000fce00078e00ff */
[----:B01----:R-:W-:Y:S05]  /*2a520*/  WARPSYNC.COLLECTIVE R15, `(.L_x_2020) ;  /* 0x000000000f087348 */ /* 0x003fea0003c00000 */
[----:B------:R2:W3:Y:S02]  /*2a530*/  SHFL.IDX P6, R14, R13, R12, R11 ;  /* 0x0000000c0d0e7389 */ /* 0x0004e400000c000b */
[----:B0123--:R-:W-:Y:S01]  /*2a540*/  ENDCOLLECTIVE ;  /* 0x000000000000791b */ /* 0x00ffe20003800000 */
.L_x_2020:
[----:B------:R-:W-:Y:S05]  /*2a550*/  BSYNC B1 ;  /* 0x0000000000017941 */ /* 0x000fea0003800000 */
.L_x_2019:
        /* <DEDUP_REMOVED lines=8> */
.L_x_2021:
[----:B------:R-:W-:Y:S01]  /*2a5e0*/  IMAD.MOV.U32 R116, RZ, RZ, R14 ;  /* 0x000000ffff747224 */ /* 0x000fe200078e000e */
[----:B------:R-:W-:Y:S06]  /*2a5f0*/  BRA `(.L_x_2022) ;  /* 0xfffffde400287947 */ /* 0x000fec000383ffff */
.L_x_1675:
[----:B0-----:R0:W1:Y:S02]  /*2a600*/  SYNCS.PHASECHK.TRANS64.TRYWAIT P4, [R86+URZ+0x2a890], R87 ;  /* 0x02a89057560075a7 */ /* 0x001064000808017f */
[----:B-1----:R-:W-:Y:S05]  /*2a610*/  @!P4 NANOSLEEP.SYNCS 0x989680 ;  /* 0x009896800000c95d */ /* 0x002fea0003900000 */
[----:B------:R-:W1:Y:S02]  /*2a620*/  @!P4 SYNCS.PHASECHK.TRANS64 P4, [R86+URZ+0x2a890], R87 ;  /* 0x02a890575600c5a7 */ /* 0x000e64000808007f */
[----:B-1----:R-:W-:Y:S05]  /*2a630*/  @!P4 BRA `(.L_x_1675) ;  /* 0xfffffffc00f0c947 */ /* 0x002fea000383ffff */
[----:B------:R-:W-:Y:S05]  /*2a640*/  BRA `(.L_x_2023) ;  /* 0xfffffdfc00187947 */ /* 0x000fea000383ffff */
.L_x_1676:
        /* <DEDUP_REMOVED lines=8> */
.L_x_2025:
[----:B------:R-:W-:Y:S05]  /*2a6d0*/  BSYNC B1 ;  /* 0x0000000000017941 */ /* 0x000fea0003800000 */
.L_x_2024:
        /* <DEDUP_REMOVED lines=8> */
.L_x_2026:
[----:B------:R-:W-:Y:S01]  /*2a760*/  IMAD.MOV.U32 R37, RZ, RZ, R14 ;  /* 0x000000ffff257224 */ /* 0x000fe200078e000e */
[----:B------:R-:W-:Y:S06]  /*2a770*/  BRA `(.L_x_2027) ;  /* 0xfffffdfc003c7947 */ /* 0x000fec000383ffff */
.L_x_1679:
        /* <DEDUP_REMOVED lines=8> */
.L_x_2029:
[----:B------:R-:W-:Y:S05]  /*2a800*/  BSYNC B1 ;  /* 0x0000000000017941 */ /* 0x000fea0003800000 */
.L_x_2028:
        /* <DEDUP_REMOVED lines=8> */
.L_x_2030:
[----:B------:R-:W-:Y:S01]  /*2a890*/  IMAD.MOV.U32 R37, RZ, RZ, R14 ;  /* 0x000000ffff257224 */ /* 0x000fe200078e000e */
[----:B------:R-:W-:Y:S06]  /*2a8a0*/  BRA `(.L_x_2031) ;  /* 0xfffffdfc00987947 */ /* 0x000fec000383ffff */
.L_x_1683:
[----:B---3--:R3:W0:Y:S02]  /*2a8b0*/  SYNCS.PHASECHK.TRANS64.TRYWAIT P0, [R86+URZ+0x2a8b0], R87 ;  /* 0x02a8b057560075a7 */ /* 0x008624000800017f */
[----:B0-----:R-:W-:Y:S05]  /*2a8c0*/  @!P0 NANOSLEEP.SYNCS 0x989680 ;  /* 0x009896800000895d */ /* 0x001fea0003900000 */
[----:B------:R-:W0:Y:S02]  /*2a8d0*/  @!P0 SYNCS.PHASECHK.TRANS64 P0, [R86+URZ+0x2a8b0], R87 ;  /* 0x02a8b057560085a7 */ /* 0x000e24000800007f */
[----:B0-----:R-:W-:Y:S05]  /*2a8e0*/  @!P0 BRA `(.L_x_1683) ;  /* 0xfffffffc00f08947 */ /* 0x001fea000383ffff */
[----:B------:R-:W-:Y:S05]  /*2a8f0*/  BRA `(.L_x_2032) ;  /* 0xfffffe0000707947 */ /* 0x000fea000383ffff */
.L_x_1709:
        /* <DEDUP_REMOVED lines=8> */
.L_x_2034:
[----:B------:R-:W-:Y:S05]  /*2a980*/  BSYNC B1 ;  /* 0x0000000000017941 */ /* 0x000fea0003800000 */
.L_x_2033:
        /* <DEDUP_REMOVED lines=8> */
.L_x_2035:
[----:B------:R-:W-:Y:S02]  /*2aa10*/  IMAD.MOV.U32 R13, RZ, RZ, R8 ;  /* 0x000000ffff0d7224 */ /* 0x000fe400078e0008 */
[----:B------:R-:W-:-:S07]  /*2aa20*/  IMAD.MOV.U32 R0, RZ, RZ, R14 ;  /* 0x000000ffff007224 */ /* 0x000fce00078e000e */
[----:B------:R-:W-:Y:S05]  /*2aa30*/  WARPSYNC.COLLECTIVE R15, `(.L_x_2036) ;  /* 0x000000000f087348 */ /* 0x000fea0003c00000 */
[----:B------:R0:W1:Y:S02]  /*2aa40*/  SHFL.IDX P6, R14, R13, R12, R11 ;  /* 0x0000000c0d0e7389 */ /* 0x00006400000c000b */
[----:B01----:R-:W-:Y:S01]  /*2aa50*/  ENDCOLLECTIVE ;  /* 0x000000000000791b */ /* 0x003fe20003800000 */
.L_x_2036:
[----:B------:R-:W-:Y:S02]  /*2aa60*/  IMAD.MOV.U32 R13, RZ, RZ, R4 ;  /* 0x000000ffff0d7224 */ /* 0x000fe400078e0004 */
[----:B------:R-:W-:-:S07]  /*2aa70*/  IMAD.MOV.U32 R5, RZ, RZ, R14 ;  /* 0x000000ffff057224 */ /* 0x000fce00078e000e */
[----:B------:R-:W-:Y:S05]  /*2aa80*/  WARPSYNC.COLLECTIVE R15, `(.L_x_2037) ;  /* 0x000000000f087348 */ /* 0x000fea0003c00000 */
[----:B------:R0:W1:Y:S02]  /*2aa90*/  SHFL.IDX P6, R14, R13, R12, R11 ;  /* 0x0000000c0d0e7389 */ /* 0x00006400000c000b */
[----:B01----:R-:W-:Y:S01]  /*2aaa0*/  ENDCOLLECTIVE ;  /* 0x000000000000791b */ /* 0x003fe20003800000 */
.L_x_2037:
[----:B------:R-:W-:Y:S05]  /*2aab0*/  BRA `(.L_x_2038) ;  /* 0xfffffe1400047947 */ /* 0x000fea000383ffff */
.L_x_1712:
[----:B------:R-:W-:Y:S01]  /*2aac0*/  BSSY B1, `(.L_x_2039) ;  /* 0x0000008000017945 */ /* 0x000fe20003800000 */
[----:B------:R-:W-:Y:S02]  /*2aad0*/  IMAD.MOV.U32 R13, RZ, RZ, R7 ;  /* 0x000000ffff0d7224 */ /* 0x000fe400078e0007 */
[----:B------:R-:W-:Y:S02]  /*2aae0*/  IMAD.MOV.U32 R12, RZ, RZ, 0x1 ;  /* 0x00000001ff0c7424 */ /* 0x000fe400078e00ff */
[----:B------:R-:W-:Y:S02]  /*2aaf0*/  IMAD.MOV.U32 R11, RZ, RZ, 0x1c1f ;  /* 0x00001c1fff0b7424 */ /* 0x000fe400078e00ff */
[----:B------:R-:W-:-:S07]  /*2ab00*/  IMAD.MOV.U32 R15, RZ, RZ, -0x1 ;  /* 0xffffffffff0f7424 */ /* 0x000fce00078e00ff */
[----:B0---4-:R-:W-:Y:S05]  /*2ab10*/  WARPSYNC.COLLECTIVE R15, `(.L_x_2040) ;  /* 0x000000000f087348 */ /* 0x011fea0003c00000 */
[----:B----4-:R1:W2:Y:S02]  /*2ab20*/  SHFL.IDX P6, R14, R13, R12, R11 ;  /* 0x0000000c0d0e7389 */ /* 0x0102a400000c000b */
[----:B012---:R-:W-:Y:S01]  /*2ab30*/  ENDCOLLECTIVE ;  /* 0x000000000000791b */ /* 0x007fe20003800000 */
.L_x_2040:
[----:B------:R-:W-:Y:S05]  /*2ab40*/  BSYNC B1 ;  /* 0x0000000000017941 */ /* 0x000fea0003800000 */
.L_x_2039:
        /* <DEDUP_REMOVED lines=8> */
.L_x_2041:
[----:B------:R-:W-:Y:S02]  /*2abd0*/  IMAD.MOV.U32 R13, RZ, RZ, R8 ;  /* 0x000000ffff0d7224 */ /* 0x000fe400078e0008 */
[----:B------:R-:W-:-:S07]  /*2abe0*/  IMAD.MOV.U32 R0, RZ, RZ, R14 ;  /* 0x000000ffff007224 */ /* 0x000fce00078e000e */
[----:B------:R-:W-:Y:S05]  /*2abf0*/  WARPSYNC.COLLECTIVE R15, `(.L_x_2042) ;  /* 0x000000000f087348 */ /* 0x000fea0003c00000 */
[----:B------:R0:W1:Y:S02]  /*2ac00*/  SHFL.IDX P6, R14, R13, R12, R11 ;  /* 0x0000000c0d0e7389 */ /* 0x00006400000c000b */
[----:B01----:R-:W-:Y:S01]  /*2ac10*/  ENDCOLLECTIVE ;  /* 0x000000000000791b */ /* 0x003fe20003800000 */
.L_x_2042:
[----:B------:R-:W-:Y:S02]  /*2ac20*/  IMAD.MOV.U32 R13, RZ, RZ, R4 ;  /* 0x000000ffff0d7224 */ /* 0x000fe400078e0004 */
[----:B------:R-:W-:-:S07]  /*2ac30*/  IMAD.MOV.U32 R5, RZ, RZ, R14 ;  /* 0x000000ffff057224 */ /* 0x000fce00078e000e */
[----:B------:R-:W-:Y:S05]  /*2ac40*/  WARPSYNC.COLLECTIVE R15, `(.L_x_2043) ;  /* 0x000000000f087348 */ /* 0x000fea0003c00000 */
[----:B------:R0:W1:Y:S02]  /*2ac50*/  SHFL.IDX P6, R14, R13, R12, R11 ;  /* 0x0000000c0d0e7389 */ /* 0x00006400000c000b */
[----:B01----:R-:W-:Y:S01]  /*2ac60*/  ENDCOLLECTIVE ;  /* 0x000000000000791b */ /* 0x003fe20003800000 */
.L_x_2043:
[----:B------:R-:W-:Y:S01]  /*2ac70*/  IMAD.MOV.U32 R4, RZ, RZ, R14 ;  /* 0x000000ffff047224 */ /* 0x000fe200078e000e */
[----:B------:R-:W-:Y:S06]  /*2ac80*/  BRA `(.L_x_2044) ;  /* 0xfffffe1800b87947 */ /* 0x000fec000383ffff */
.L_x_1716:
[----:B0-----:R0:W1:Y:S02]  /*2ac90*/  SYNCS.PHASECHK.TRANS64.TRYWAIT P0, [R18+URZ+0x2a800], R5 ;  /* 0x02a80005120075a7 */ /* 0x001064000800017f */
[----:B-1----:R-:W-:Y:S05]  /*2aca0*/  @!P0 NANOSLEEP.SYNCS 0x989680 ;  /* 0x009896800000895d */ /* 0x002fea0003900000 */
[----:B------:R-:W1:Y:S02]  /*2acb0*/  @!P0 SYNCS.PHASECHK.TRANS64 P0, [R18+URZ+0x2a800], R5 ;  /* 0x02a80005120085a7 */ /* 0x000e64000800007f */
[----:B-1----:R-:W-:Y:S05]  /*2acc0*/  @!P0 BRA `(.L_x_1716) ;  /* 0xfffffffc00f08947 */ /* 0x002fea000383ffff */
[----:B------:R-:W-:Y:S05]  /*2acd0*/  BRA `(.L_x_2045) ;  /* 0xfffffe2000e47947 */ /* 0x000fea000383ffff */
.L_x_1740:
        /* <DEDUP_REMOVED lines=8> */
.L_x_2047:
[----:B------:R-:W-:Y:S05]  /*2ad60*/  BSYNC B1 ;  /* 0x0000000000017941 */ /* 0x000fea0003800000 */
.L_x_2046:
        /* <DEDUP_REMOVED lines=8> */
.L_x_2048:
[----:B------:R-:W-:Y:S02]  /*2adf0*/  IMAD.MOV.U32 R13, RZ, RZ, R21 ;  /* 0x000000ffff0d7224 */ /* 0x000fe400078e0015 */
[----:B------:R-:W-:-:S07]  /*2ae00*/  IMAD.MOV.U32 R0, RZ, RZ, R14 ;  /* 0x000000ffff007224 */ /* 0x000fce00078e000e */
[----:B------:R-:W-:Y:S05]  /*2ae10*/  WARPSYNC.COLLECTIVE R15, `(.L_x_2049) ;  /* 0x000000000f087348 */ /* 0x000fea0003c00000 */
[----:B------:R0:W1:Y:S02]  /*2ae20*/  SHFL.IDX P6, R14, R13, R12, R11 ;  /* 0x0000000c0d0e7389 */ /* 0x00006400000c000b */
[----:B01----:R-:W-:Y:S01]  /*2ae30*/  ENDCOLLECTIVE ;  /* 0x000000000000791b */ /* 0x003fe20003800000 */
.L_x_2049:
[----:B------:R-:W-:Y:S02]  /*2ae40*/  IMAD.MOV.U32 R13, RZ, RZ, R20 ;  /* 0x000000ffff0d7224 */ /* 0x000fe400078e0014 */
[----:B------:R-:W-:-:S07]  /*2ae50*/  IMAD.MOV.U32 R5, RZ, RZ, R14 ;  /* 0x000000ffff057224 */ /* 0x000fce00078e000e */
[----:B------:R-:W-:Y:S05]  /*2ae60*/  WARPSYNC.COLLECTIVE R15, `(.L_x_2050) ;  /* 0x000000000f087348 */ /* 0x000fea0003c00000 */
[----:B------:R0:W1:Y:S02]  /*2ae70*/  SHFL.IDX P6, R14, R13, R12, R11 ;  /* 0x0000000c0d0e7389 */ /* 0x00006400000c000b */
[----:B01----:R-:W-:Y:S01]  /*2ae80*/  ENDCOLLECTIVE ;  /* 0x000000000000791b */ /* 0x003fe20003800000 */
.L_x_2050:
[----:B------:R-:W-:Y:S05]  /*2ae90*/  BRA `(.L_x_2051) ;  /* 0xfffffe4800787947 */ /* 0x000fea000383ffff */
.L_x_1743:
        /* <DEDUP_REMOVED lines=8> */
.L_x_2053:
[----:B------:R-:W-:Y:S05]  /*2af20*/  BSYNC B1 ;  /* 0x0000000000017941 */ /* 0x000fea0003800000 */
.L_x_2052:
        /* <DEDUP_REMOVED lines=8> */
.L_x_2054:
[----:B------:R-:W-:Y:S02]  /*2afb0*/  IMAD.MOV.U32 R13, RZ, RZ, R21 ;  /* 0x000000ffff0d7224 */ /* 0x000fe400078e0015 */
[----:B------:R-:W-:-:S07]  /*2afc0*/  IMAD.MOV.U32 R0, RZ, RZ, R14 ;  /* 0x000000ffff007224 */ /* 0x000fce00078e000e */
[----:B------:R-:W-:Y:S05]  /*2afd0*/  WARPSYNC.COLLECTIVE R15, `(.L_x_2055) ;  /* 0x000000000f087348 */ /* 0x000fea0003c00000 */
[----:B------:R0:W1:Y:S02]  /*2afe0*/  SHFL.IDX P6, R14, R13, R12, R11 ;  /* 0x0000000c0d0e7389 */ /* 0x00006400000c000b */
[----:B01----:R-:W-:Y:S01]  /*2aff0*/  ENDCOLLECTIVE ;  /* 0x000000000000791b */ /* 0x003fe20003800000 */
.L_x_2055:
[----:B------:R-:W-:Y:S02]  /*2b000*/  IMAD.MOV.U32 R13, RZ, RZ, R20 ;  /* 0x000000ffff0d7224 */ /* 0x000fe400078e0014 */
[----:B------:R-:W-:-:S07]  /*2b010*/  IMAD.MOV.U32 R21, RZ, RZ, R14 ;  /* 0x000000ffff157224 */ /* 0x000fce00078e000e */
[----:B------:R-:W-:Y:S05]  /*2b020*/  WARPSYNC.COLLECTIVE R15, `(.L_x_2056) ;  /* 0x000000000f087348 */ /* 0x000fea0003c00000 */
[----:B------:R0:W1:Y:S02]  /*2b030*/  SHFL.IDX P6, R14, R13, R12, R11 ;  /* 0x0000000c0d0e7389 */ /* 0x00006400000c000b */
[----:B01----:R-:W-:Y:S01]  /*2b040*/  ENDCOLLECTIVE ;  /* 0x000000000000791b */ /* 0x003fe20003800000 */
.L_x_2056:
[----:B------:R-:W-:Y:S01]  /*2b050*/  IMAD.MOV.U32 R20, RZ, RZ, R14 ;  /* 0x000000ffff147224 */ /* 0x000fe200078e000e */
[----:B------:R-:W-:Y:S06]  /*2b060*/  BRA `(.L_x_2057) ;  /* 0xfffffe4c00bc7947 */ /* 0x000fec000383ffff */
.L_x_1747:
[----:B0-----:R0:W1:Y:S02]  /*2b070*/  SYNCS.PHASECHK.TRANS64.TRYWAIT P0, [R18+URZ+0x2a800], R61 ;  /* 0x02a8003d120075a7 */ /* 0x001064000800017f */
[----:B-1----:R-:W-:Y:S05]  /*2b080*/  @!P0 NANOSLEEP.SYNCS 0x989680 ;  /* 0x009896800000895d */ /* 0x002fea0003900000 */
[----:B------:R-:W1:Y:S02]  /*2b090*/  @!P0 SYNCS.PHASECHK.TRANS64 P0, [R18+URZ+0x2a800], R61 ;  /* 0x02a8003d120085a7 */ /* 0x000e64000800007f */
[----:B-1----:R-:W-:Y:S05]  /*2b0a0*/  @!P0 BRA `(.L_x_1747) ;  /* 0xfffffffc00f08947 */ /* 0x002fea000383ffff */
[----:B------:R-:W-:Y:S05]  /*2b0b0*/  BRA `(.L_x_2058) ;  /* 0xfffffe5400507947 */ /* 0x000fea000383ffff */
.L_x_1761:
[----:B-1----:R1:W2:Y:S02]  /*2b0c0*/  SYNCS.PHASECHK.TRANS64.TRYWAIT P1, [R4+URZ+0x2a830], R3 ;  /* 0x02a83003040075a7 */ /* 0x0022a4000802017f */
[----:B--2---:R-:W-:Y:S05]  /*2b0d0*/  @!P1 NANOSLEEP.SYNCS 0x989680 ;  /* 0x009896800000995d */ /* 0x004fea0003900000 */
[----:B------:R-:W2:Y:S02]  /*2b0e0*/  @!P1 SYNCS.PHASECHK.TRANS64 P1, [R4+URZ+0x2a830], R3 ;  /* 0x02a83003040095a7 */ /* 0x000ea4000802007f */
[----:B--2---:R-:W-:Y:S05]  /*2b0f0*/  @!P1 BRA `(.L_x_1761) ;  /* 0xfffffffc00f09947 */ /* 0x004fea000383ffff */
[----:B------:R-:W-:Y:S05]  /*2b100*/  BRA `(.L_x_1760) ;  /* 0xfffffe7c00b07947 */ /* 0x000fea000383ffff */
.L_x_1782:
[----:B-1----:R1:W2:Y:S02]  /*2b110*/  SYNCS.PHASECHK.TRANS64.TRYWAIT P1, [R20+URZ+0x2a830], R13 ;  /* 0x02a8300d140075a7 */ /* 0x0022a4000802017f */
[----:B--2---:R-:W-:Y:S05]  /*2b120*/  @!P1 NANOSLEEP.SYNCS 0x989680 ;  /* 0x009896800000995d */ /* 0x004fea0003900000 */
[----:B------:R-:W2:Y:S02]  /*2b130*/  @!P1 SYNCS.PHASECHK.TRANS64 P1, [R20+URZ+0x2a830], R13 ;  /* 0x02a8300d140095a7 */ /* 0x000ea4000802007f */
[----:B--2---:R-:W-:Y:S05]  /*2b140*/  @!P1 BRA `(.L_x_1782) ;  /* 0xfffffffc00f09947 */ /* 0x004fea000383ffff */
[----:B------:R-:W-:Y:S05]  /*2b150*/  BRA `(.L_x_1781) ;  /* 0xfffffeb000e07947 */ /* 0x000fea000383ffff */
.L_x_1787:
[----:B-1----:R1:W2:Y:S02]  /*2b160*/  SYNCS.PHASECHK.TRANS64.TRYWAIT P1, [R12+URZ+0x2a850], R2 ;  /* 0x02a850020c0075a7 */ /* 0x0022a4000802017f */
[----:B--2---:R-:W-:Y:S05]  /*2b170*/  @!P1 NANOSLEEP.SYNCS 0x989680 ;  /* 0x009896800000995d */ /* 0x004fea0003900000 */
[----:B------:R-:W2:Y:S02]  /*2b180*/  @!P1 SYNCS.PHASECHK.TRANS64 P1, [R12+URZ+0x2a850], R2 ;  /* 0x02a850020c0095a7 */ /* 0x000ea4000802007f */
[----:B--2---:R-:W-:Y:S05]  /*2b190*/  @!P1 BRA `(.L_x_1787) ;  /* 0xfffffffc00f09947 */ /* 0x004fea000383ffff */
[----:B------:R-:W-:Y:S05]  /*2b1a0*/  BRA `(.L_x_1786) ;  /* 0xfffffebc00d87947 */ /* 0x000fea000383ffff */
.L_x_1809:
[----:B-1----:R1:W2:Y:S02]  /*2b1b0*/  SYNCS.PHASECHK.TRANS64.TRYWAIT P1, [R20+URZ+0x2a830], R3 ;  /* 0x02a83003140075a7 */ /* 0x0022a4000802017f */
[----:B--2---:R-:W-:Y:S05]  /*2b1c0*/  @!P1 NANOSLEEP.SYNCS 0x989680 ;  /* 0x009896800000995d */ /* 0x004fea0003900000 */
[----:B------:R-:W2:Y:S02]  /*2b1d0*/  @!P1 SYNCS.PHASECHK.TRANS64 P1, [R20+URZ+0x2a830], R3 ;  /* 0x02a83003140095a7 */ /* 0x000ea4000802007f */
[----:B--2---:R-:W-:Y:S05]  /*2b1e0*/  @!P1 BRA `(.L_x_1809) ;  /* 0xfffffffc00f09947 */ /* 0x004fea000383ffff */
[----:B------:R-:W-:Y:S05]  /*2b1f0*/  BRA `(.L_x_1808) ;  /* 0xfffffeec00a47947 */ /* 0x000fea000383ffff */
.L_x_1814:
[----:B--2---:R2:W3:Y:S02]  /*2b200*/  SYNCS.PHASECHK.TRANS64.TRYWAIT P1, [R8+URZ+0x2a850], R2 ;  /* 0x02a85002080075a7 */ /* 0x0044e4000802017f */
[----:B---3--:R-:W-:Y:S05]  /*2b210*/  @!P1 NANOSLEEP.SYNCS 0x989680 ;  /* 0x009896800000995d */ /* 0x008fea0003900000 */
[----:B------:R-:W3:Y:S02]  /*2b220*/  @!P1 SYNCS.PHASECHK.TRANS64 P1, [R8+URZ+0x2a850], R2 ;  /* 0x02a85002080095a7 */ /* 0x000ee4000802007f */
[----:B---3--:R-:W-:Y:S05]  /*2b230*/  @!P1 BRA `(.L_x_1814) ;  /* 0xfffffffc00f09947 */ /* 0x008fea000383ffff */
[----:B------:R-:W-:Y:S05]  /*2b240*/  BRA `(.L_x_1813) ;  /* 0xfffffef8009c7947 */ /* 0x000fea000383ffff */
.L_x_1824:
[----:B-1----:R1:W2:Y:S02]  /*2b250*/  SYNCS.PHASECHK.TRANS64.TRYWAIT P1, [R4+URZ+0x2a830], R3 ;  /* 0x02a83003040075a7 */ /* 0x0022a4000802017f */
[----:B--2---:R-:W-:Y:S05]  /*2b260*/  @!P1 NANOSLEEP.SYNCS 0x989680 ;  /* 0x009896800000995d */ /* 0x004fea0003900000 */
[----:B------:R-:W2:Y:S02]  /*2b270*/  @!P1 SYNCS.PHASECHK.TRANS64 P1, [R4+URZ+0x2a830], R3 ;  /* 0x02a83003040095a7 */ /* 0x000ea4000802007f */
[----:B--2---:R-:W-:Y:S05]  /*2b280*/  @!P1 BRA `(.L_x_1824) ;  /* 0xfffffffc00f09947 */ /* 0x004fea000383ffff */
[----:B------:R-:W-:Y:S05]  /*2b290*/  BRA `(.L_x_1823) ;  /* 0xffffff1400107947 */ /* 0x000fea000383ffff */
.L_x_1829:
[----:B-1----:R1:W2:Y:S02]  /*2b2a0*/  SYNCS.PHASECHK.TRANS64.TRYWAIT P1, [R11+URZ+0x2a850], R2 ;  /* 0x02a850020b0075a7 */ /* 0x0022a4000802017f */
[----:B--2---:R-:W-:Y:S05]  /*2b2b0*/  @!P1 NANOSLEEP.SYNCS 0x989680 ;  /* 0x009896800000995d */ /* 0x004fea0003900000 */
[----:B------:R-:W2:Y:S02]  /*2b2c0*/  @!P1 SYNCS.PHASECHK.TRANS64 P1, [R11+URZ+0x2a850], R2 ;  /* 0x02a850020b0095a7 */ /* 0x000ea4000802007f */
[----:B--2---:R-:W-:Y:S05]  /*2b2d0*/  @!P1 BRA `(.L_x_1829) ;  /* 0xfffffffc00f09947 */ /* 0x004fea000383ffff */
[----:B------:R-:W-:Y:S05]  /*2b2e0*/  BRA `(.L_x_1828) ;  /* 0xffffff2000087947 */ /* 0x000fea000383ffff */
.L_x_1845:
[----:B-1----:R1:W2:Y:S02]  /*2b2f0*/  SYNCS.PHASECHK.TRANS64.TRYWAIT P1, [R11+URZ+0x2a850], R2 ;  /* 0x02a850020b0075a7 */ /* 0x0022a4000802017f */
[----:B--2---:R-:W-:Y:S05]  /*2b300*/  @!P1 NANOSLEEP.SYNCS 0x989680 ;  /* 0x009896800000995d */ /* 0x004fea0003900000 */
[----:B------:R-:W2:Y:S02]  /*2b310*/  @!P1 SYNCS.PHASECHK.TRANS64 P1, [R11+URZ+0x2a850], R2 ;  /* 0x02a850020b0095a7 */ /* 0x000ea4000802007f */
[----:B--2---:R-:W-:Y:S05]  /*2b320*/  @!P1 BRA `(.L_x_1845) ;  /* 0xfffffffc00f09947 */ /* 0x004fea000383ffff */
[----:B------:R-:W-:Y:S05]  /*2b330*/  BRA `(.L_x_1844) ;  /* 0xffffff4c00f07947 */ /* 0x000fea000383ffff */
.L_x_1890:
[----:B------:R-:W0:Y:S01]  /*2b340*/  S2R R12, SR_TID.X ;  /* 0x00000000000c7919 */ /* 0x000e220000002100 */
[----:B------:R-:W-:Y:S01]  /*2b350*/  BSSY B1, `(.L_x_2059) ;  /* 0x000000a000017945 */ /* 0x000fe20003800000 */
[----:B------:R-:W-:Y:S02]  /*2b360*/  IMAD.MOV.U32 R11, RZ, RZ, 0x1f ;  /* 0x0000001fff0b7424 */ /* 0x000fe400078e00ff */
[----:B------:R-:W-:Y:S01]  /*2b370*/  IMAD.MOV.U32 R15, RZ, RZ, -0x1 ;  /* 0xffffffffff0f7424 */ /* 0x000fe200078e00ff */
[----:B0-----:R-:W-:-:S04]  /*2b380*/  SHF.R.U32.HI R12, RZ, 0x5, R12 ;  /* 0x00000005ff0c7819 */ /* 0x001fc8000001160c */
[----:B------:R-:W-:-:S05]  /*2b390*/  LOP3.LUT R12, R12, 0x3, RZ, 0xc0, !PT ;  /* 0x000000030c0c7812 */ /* 0x000fca00078ec0ff */
[----:B------:R-:W-:Y:S02]  /*2b3a0*/  IMAD.MOV.U32 R13, RZ, RZ, R12 ;  /* 0x000000ffff0d7224 */ /* 0x000fe400078e000c */
[----:B------:R-:W-:-:S07]  /*2b3b0*/  IMAD.MOV.U32 R12, RZ, RZ, RZ ;  /* 0x000000ffff0c7224 */ /* 0x000fce00078e00ff */
[----:B------:R-:W-:Y:S05]  /*2b3c0*/  WARPSYNC.COLLECTIVE R15, `(.L_x_2060) ;  /* 0x000000000f087348 */ /* 0x000fea0003c00000 */
[----:B------:R0:W1:Y:S02]  /*2b3d0*/  SHFL.IDX P6, R14, R13, R12, R11 ;  /* 0x0000000c0d0e7389 */ /* 0x00006400000c000b */
[----:B01----:R-:W-:Y:S01]  /*2b3e0*/  ENDCOLLECTIVE ;  /* 0x000000000000791b */ /* 0x003fe20003800000 */
.L_x_2060:
[----:B------:R-:W-:Y:S05]  /*2b3f0*/  BSYNC B1 ;  /* 0x0000000000017941 */ /* 0x000fea0003800000 */
.L_x_2059:
[----:B------:R-:W-:Y:S05]  /*2b400*/  BRA `(.L_x_2061) ;  /* 0xffffff8c00c47947 */ /* 0x000fea000383ffff */
.L_x_1892:
[----:B------:R-:W-:Y:S01]  /*2b410*/  BSSY B1, `(.L_x_2062) ;  /* 0x0000006000017945 */ /* 0x000fe20003800000 */
[----:B------:R-:W-:-:S07]  /*2b420*/  IMAD.MOV.U32 R15, RZ, RZ, -0x1 ;  /* 0xffffffffff0f7424 */ /* 0x000fce00078e00ff */
[----:B0-----:R-:W-:Y:S05]  /*2b430*/  WARPSYNC.COLLECTIVE R15, `(.L_x_2063) ;  /* 0x000000000f0c7348 */ /* 0x001fea0003c00000 */
[----:B------:R-:W-:Y:S02]  /*2b440*/  ELECT P6, UR62, PT ;  /* 0x00000000003e782f */ /* 0x000fe400038c0000 */
[----:B------:R-:W-:Y:S01]  /*2b450*/  MOV R14, UR62 ;  /* 0x0000003e000e7c02 */ /* 0x000fe20008000f00 */
[----:B0-----:R-:W-:Y:S10]  /*2b460*/  ENDCOLLECTIVE ;  /* 0x000000000000791b */ /* 0x001ff40003800000 */
.L_x_2063:
[----:B------:R-:W-:Y:S05]  /*2b470*/  BSYNC B1 ;  /* 0x0000000000017941 */ /* 0x000fea0003800000 */
.L_x_2062:
[----:B------:R-:W-:Y:S05]  /*2b480*/  BRA `(.L_x_1891) ;  /* 0xffffff8c00bc7947 */ /* 0x000fea000383ffff */
.L_x_1894:
[----:B0-----:R0:W1:Y:S02]  /*2b490*/  SYNCS.PHASECHK.TRANS64.TRYWAIT P0, [R23+URZ+0x2a820], R6 ;  /* 0x02a82006170075a7 */ /* 0x001064000800017f */
[----:B-1----:R-:W-:Y:S05]  /*2b4a0*/  @!P0 NANOSLEEP.SYNCS 0x989680 ;  /* 0x009896800000895d */ /* 0x002fea0003900000 */
[----:B------:R-:W1:Y:S02]  /*2b4b0*/  @!P0 SYNCS.PHASECHK.TRANS64 P0, [R23+URZ+0x2a820], R6 ;  /* 0x02a82006170085a7 */ /* 0x000e64000800007f */
[----:B-1----:R-:W-:Y:S05]  /*2b4c0*/  @!P0 BRA `(.L_x_1894) ;  /* 0xfffffffc00f08947 */ /* 0x002fea000383ffff */
[----:B------:R-:W-:Y:S05]  /*2b4d0*/  BRA `(.L_x_2064) ;  /* 0xffffff8c00cc7947 */ /* 0x000fea000383ffff */
.L_x_1898:
[----:B-1----:R1:W2:Y:S02]  /*2b4e0*/  SYNCS.PHASECHK.TRANS64.TRYWAIT P0, [R3+URZ+0x2a8a0], R12 ;  /* 0x02a8a00c030075a7 */ /* 0x0022a4000800017f */
[----:B--2---:R-:W-:Y:S05]  /*2b4f0*/  @!P0 NANOSLEEP.SYNCS 0x989680 ;  /* 0x009896800000895d */ /* 0x004fea0003900000 */
[----:B------:R-:W2:Y:S02]  /*2b500*/  @!P0 SYNCS.PHASECHK.TRANS64 P0, [R3+URZ+0x2a8a0], R12 ;  /* 0x02a8a00c030085a7 */ /* 0x000ea4000800007f */
[----:B--2---:R-:W-:Y:S05]  /*2b510*/  @!P0 BRA `(.L_x_1898) ;  /* 0xfffffffc00f08947 */ /* 0x004fea000383ffff */
[----:B------:R-:W-:Y:S05]  /*2b520*/  BRA `(.L_x_2065) ;  /* 0xffffff8c00e47947 */ /* 0x000fea000383ffff */
.L_x_1905:
[----:B0-----:R0:W2:Y:S02]  /*2b530*/  SYNCS.PHASECHK.TRANS64.TRYWAIT P0, [R3+URZ+0x2a8c0], R12 ;  /* 0x02a8c00c030075a7 */ /* 0x0010a4000800017f */
[----:B--2---:R-:W-:Y:S05]  /*2b540*/  @!P0 NANOSLEEP.SYNCS 0x989680 ;  /* 0x009896800000895d */ /* 0x004fea0003900000 */
[----:B------:R-:W2:Y:S02]  /*2b550*/  @!P0 SYNCS.PHASECHK.TRANS64 P0, [R3+URZ+0x2a8c0], R12 ;  /* 0x02a8c00c030085a7 */ /* 0x000ea4000800007f */
[----:B--2---:R-:W-:Y:S05]  /*2b560*/  @!P0 BRA `(.L_x_1905) ;  /* 0xfffffffc00f08947 */ /* 0x004fea000383ffff */
[----:B------:R-:W-:Y:S05]  /*2b570*/  BRA `(.L_x_2066) ;  /* 0xffffff9000dc7947 */ /* 0x000fea000383ffff */
.L_x_1913:
[----:B-1----:R1:W2:Y:S02]  /*2b580*/  SYNCS.PHASECHK.TRANS64.TRYWAIT P1, [R11+URZ+0x2a8a0], R2 ;  /* 0x02a8a0020b0075a7 */ /* 0x0022a4000802017f */
[----:B--2---:R-:W-:Y:S05]  /*2b590*/  @!P1 NANOSLEEP.SYNCS 0x989680 ;  /* 0x009896800000995d */ /* 0x004fea0003900000 */
[----:B------:R-:W2:Y:S02]  /*2b5a0*/  @!P1 SYNCS.PHASECHK.TRANS64 P1, [R11+URZ+0x2a8a0], R2 ;  /* 0x02a8a0020b0095a7 */ /* 0x000ea4000802007f */
[----:B--2---:R-:W-:Y:S05]  /*2b5b0*/  @!P1 BRA `(.L_x_1913) ;  /* 0xfffffffc00f09947 */ /* 0x004fea000383ffff */
[----:B------:R-:W-:Y:S05]  /*2b5c0*/  BRA `(.L_x_2067) ;  /* 0xffffff9400d87947 */ /* 0x000fea000383ffff */
.L_x_1920:
[----:B0-----:R0:W2:Y:S02]  /*2b5d0*/  SYNCS.PHASECHK.TRANS64.TRYWAIT P1, [R11+URZ+0x2a8c0], R2 ;  /* 0x02a8c0020b0075a7 */ /* 0x0010a4000802017f */
[----:B--2---:R-:W-:Y:S05]  /*2b5e0*/  @!P1 NANOSLEEP.SYNCS 0x989680 ;  /* 0x009896800000995d */ /* 0x004fea0003900000 */
[----:B------:R-:W2:Y:S02]  /*2b5f0*/  @!P1 SYNCS.PHASECHK.TRANS64 P1, [R11+URZ+0x2a8c0], R2 ;  /* 0x02a8c0020b0095a7 */ /* 0x000ea4000802007f */
[----:B--2---:R-:W-:Y:S05]  /*2b600*/  @!P1 BRA `(.L_x_1920) ;  /* 0xfffffffc00f09947 */ /* 0x004fea000383ffff */
[----:B------:R-:W-:Y:S05]  /*2b610*/  BRA `(.L_x_2068) ;  /* 0xffffff9800cc7947 */ /* 0x000fea000383ffff */
.L_x_1942:
        /* <DEDUP_REMOVED lines=11> */
.L_x_2070:
[----:B------:R-:W-:Y:S05]  /*2b6d0*/  BSYNC B0 ;  /* 0x0000000000007941 */ /* 0x000fea0003800000 */
.L_x_2069:
[----:B------:R-:W-:Y:S05]  /*2b6e0*/  BRA `(.L_x_2071) ;  /* 0xffffffa800e87947 */ /* 0x000fea000383ffff */
.L_x_1945:
[----:B0-----:R0:W1:Y:S02]  /*2b6f0*/  SYNCS.PHASECHK.TRANS64.TRYWAIT P0, [R7+URZ+0x2a840], R2 ;  /* 0x02a84002070075a7 */ /* 0x001064000800017f */
[----:B-1----:R-:W-:Y:S05]  /*2b700*/  @!P0 NANOSLEEP.SYNCS 0x989680 ;  /* 0x009896800000895d */ /* 0x002fea0003900000 */
[----:B------:R-:W1:Y:S02]  /*2b710*/  @!P0 SYNCS.PHASECHK.TRANS64 P0, [R7+URZ+0x2a840], R2 ;  /* 0x02a84002070085a7 */ /* 0x000e64000800007f */
[----:B-1----:R-:W-:Y:S05]  /*2b720*/  @!P0 BRA `(.L_x_1945) ;  /* 0xfffffffc00f08947 */ /* 0x002fea000383ffff */
[----:B------:R-:W-:Y:S05]  /*2b730*/  BRA `(.L_x_2072) ;  /* 0xffffffac00447947 */ /* 0x000fea000383ffff */
.L_x_1946:
        /* <DEDUP_REMOVED lines=8> */
.L_x_2074:
[----:B------:R-:W-:Y:S05]  /*2b7c0*/  BSYNC B0 ;  /* 0x0000000000007941 */ /* 0x000fea0003800000 */
.L_x_2073:
        /* <DEDUP_REMOVED lines=9> */
.L_x_2075:
[----:B------:R-:W-:Y:S02]  /*2b860*/  IMAD.MOV.U32 R13, RZ, RZ, R0 ;  /* 0x000000ffff0d7224 */ /* 0x000fe400078e0000 */
[----:B------:R-:W-:Y:S02]  /*2b870*/  IMAD.MOV.U32 R12, RZ, RZ, 0x1 ;  /* 0x00000001ff0c7424 */ /* 0x000fe400078e00ff */
[----:B------:R-:W-:-:S07]  /*2b880*/  IMAD.MOV.U32 R3, RZ, RZ, R14 ;  /* 0x000000ffff037224 */ /* 0x000fce00078e000e */
[----:B------:R-:W-:Y:S05]  /*2b890*/  WARPSYNC.COLLECTIVE R15, `(.L_x_2076) ;  /* 0x000000000f087348 */ /* 0x000fea0003c00000 */
[----:B------:R0:W1:Y:S02]  /*2b8a0*/  SHFL.IDX P6, R14, R13, R12, R11 ;  /* 0x0000000c0d0e7389 */ /* 0x00006400000c000b */
[----:B01----:R-:W-:Y:S01]  /*2b8b0*/  ENDCOLLECTIVE ;  /* 0x000000000000791b */ /* 0x003fe20003800000 */
.L_x_2076:
        /* <DEDUP_REMOVED lines=17> */
.L_x_2077:
[----:B------:R-:W-:Y:S02]  /*2b9d0*/  @P1 IMAD R8, R5, 0x2, R23 ;  /* 0x0000000205081824 */ /* 0x000fe400078e0217 */
[----:B------:R-:W-:Y:S02]  /*2b9e0*/  IMAD.MOV.U32 R13, RZ, RZ, R0 ;  /* 0x000000ffff0d7224 */ /* 0x000fe400078e0000 */
[----:B------:R-:W-:Y:S02]  /*2b9f0*/  IMAD.MOV.U32 R12, RZ, RZ, 0x2 ;  /* 0x00000002ff0c7424 */ /* 0x000fe400078e00ff */
[----:B------:R-:W-:-:S07]  /*2ba00*/  IMAD.MOV.U32 R3, RZ, RZ, R14 ;  /* 0x000000ffff037224 */ /* 0x000fce00078e000e */
[----:B------:R-:W-:Y:S05]  /*2ba10*/  WARPSYNC.COLLECTIVE R15, `(.L_x_2078) ;  /* 0x000000000f087348 */ /* 0x000fea0003c00000 */
[----:B------:R0:W1:Y:S02]  /*2ba20*/  SHFL.IDX P6, R14, R13, R12, R11 ;  /* 0x0000000c0d0e7389 */ /* 0x00006400000c000b */
[----:B01----:R-:W-:Y:S01]  /*2ba30*/  ENDCOLLECTIVE ;  /* 0x000000000000791b */ /* 0x003fe20003800000 */
.L_x_2078:
        /* <DEDUP_REMOVED lines=17> */
.L_x_2079:
[----:B------:R-:W-:Y:S02]  /*2bb50*/  @P1 IMAD R8, R5, 0x2, R23 ;  /* 0x0000000205081824 */ /* 0x000fe400078e0217 */
[----:B------:R-:W-:Y:S02]  /*2bb60*/  IMAD.MOV.U32 R13, RZ, RZ, R0 ;  /* 0x000000ffff0d7224 */ /* 0x000fe400078e0000 */
[----:B------:R-:W-:Y:S02]  /*2bb70*/  IMAD.MOV.U32 R12, RZ, RZ, 0x3 ;  /* 0x00000003ff0c7424 */ /* 0x000fe400078e00ff */
[----:B------:R-:W-:-:S07]  /*2bb80*/  IMAD.MOV.U32 R3, RZ, RZ, R14 ;  /* 0x000000ffff037224 */ /* 0x000fce00078e000e */
[----:B------:R-:W-:Y:S05]  /*2bb90*/  WARPSYNC.COLLECTIVE R15, `(.L_x_2080) ;  /* 0x000000000f087348 */ /* 0x000fea0003c00000 */
[----:B------:R0:W1:Y:S02]  /*2bba0*/  SHFL.IDX P6, R14, R13, R12, R11 ;  /* 0x0000000c0d0e7389 */ /* 0x00006400000c000b */
[----:B01----:R-:W-:Y:S01]  /*2bbb0*/  ENDCOLLECTIVE ;  /* 0x000000000000791b */ /* 0x003fe20003800000 */
.L_x_2080:
        /* <DEDUP_REMOVED lines=17> */
.L_x_2081:
[----:B------:R-:W-:Y:S02]  /*2bcd0*/  @P1 IMAD R8, R5, 0x2, R23 ;  /* 0x0000000205081824 */ /* 0x000fe400078e0217 */
[----:B------:R-:W-:Y:S02]  /*2bce0*/  IMAD.MOV.U32 R13, RZ, RZ, R0 ;  /* 0x000000ffff0d7224 */ /* 0x000fe400078e0000 */
[----:B------:R-:W-:Y:S02]  /*2bcf0*/  IMAD.MOV.U32 R12, RZ, RZ, 0x4 ;  /* 0x00000004ff0c7424 */ /* 0x000fe400078e00ff */
[----:B------:R-:W-:-:S07]  /*2bd00*/  IMAD.MOV.U32 R3, RZ, RZ, R14 ;  /* 0x000000ffff037224 */ /* 0x000fce00078e000e */
[----:B------:R-:W-:Y:S05]  /*2bd10*/  WARPSYNC.COLLECTIVE R15, `(.L_x_2082) ;  /* 0x000000000f087348 */ /* 0x000fea0003c00000 */
[----:B------:R0:W1:Y:S02]  /*2bd20*/  SHFL.IDX P6, R14, R13, R12, R11 ;  /* 0x0000000c0d0e7389 */ /* 0x00006400000c000b */
[----:B01----:R-:W-:Y:S01]  /*2bd30*/  ENDCOLLECTIVE ;  /* 0x000000000000791b */ /* 0x003fe20003800000 */
.L_x_2082:
        /* <DEDUP_REMOVED lines=17> */
.L_x_2083:
[----:B------:R-:W-:Y:S02]  /*2be50*/  @P1 IMAD R8, R5, 0x2, R23 ;  /* 0x0000000205081824 */ /* 0x000fe400078e0217 */
[----:B------:R-:W-:Y:S02]  /*2be60*/  IMAD.MOV.U32 R13, RZ, RZ, R0 ;  /* 0x000000ffff0d7224 */ /* 0x000fe400078e0000 */
[----:B------:R-:W-:Y:S02]  /*2be70*/  IMAD.MOV.U32 R12, RZ, RZ, 0x5 ;  /* 0x00000005ff0c7424 */ /* 0x000fe400078e00ff */
[----:B------:R-:W-:-:S07]  /*2be80*/  IMAD.MOV.U32 R3, RZ, RZ, R14 ;  /* 0x000000ffff037224 */ /* 0x000fce00078e000e */
[----:B------:R-:W-:Y:S05]  /*2be90*/  WARPSYNC.COLLECTIVE R15, `(.L_x_2084) ;  /* 0x000000000f087348 */ /* 0x000fea0003c00000 */
[----:B------:R0:W1:Y:S02]  /*2bea0*/  SHFL.IDX P6, R14, R13, R12, R11 ;  /* 0x0000000c0d0e7389 */ /* 0x00006400000c000b */
[----:B01----:R-:W-:Y:S01]  /*2beb0*/  ENDCOLLECTIVE ;  /* 0x000000000000791b */ /* 0x003fe20003800000 */
.L_x_2084:
        /* <DEDUP_REMOVED lines=10> */
.L_x_2085:
        /* <DEDUP_REMOVED lines=8> */
.L_x_1951:
        /* <DEDUP_REMOVED lines=9> */
.L_x_2087:
[C---:B------:R-:W-:Y:S01]  /*2c070*/  VIADD R5, R28.reuse, 0x10 ;  /* 0x000000101c057836 */ /* 0x040fe20000000000 */
[----:B------:R-:W-:Y:S01]  /*2c080*/  ISETP.GE.AND P1, PT, R28, R32, PT ;  /* 0x000000201c00720c */ /* 0x000fe20003f26270 */
[----:B------:R-:W-:Y:S02]  /*2c090*/  IMAD.MOV.U32 R13, RZ, RZ, R0 ;  /* 0x000000ffff0d7224 */ /* 0x000fe400078e0000 */
[----:B------:R-:W-:-:S10]  /*2c0a0*/  IMAD.MOV.U32 R2, RZ, RZ, R14 ;  /* 0x000000ffff027224 */ /* 0x000fd400078e000e */
[----:B------:R-:W-:Y:S05]  /*2c0b0*/  WARPSYNC.COLLECTIVE R15, `(.L_x_2088) ;  /* 0x000000000f087348 */ /* 0x000fea0003c00000 */
[----:B------:R0:W1:Y:S02]  /*2c0c0*/  SHFL.IDX P6, R14, R13, R12, R11 ;  /* 0x0000000c0d0e7389 */ /* 0x00006400000c000b */
[----:B01----:R-:W-:Y:S01]  /*2c0d0*/  ENDCOLLECTIVE ;  /* 0x000000000000791b */ /* 0x003fe20003800000 */
.L_x_2088:
[----:B------:R-:W-:Y:S02]  /*2c0e0*/  IMAD.MOV.U32 R13, RZ, RZ, R4 ;  /* 0x000000ffff0d7224 */ /* 0x000fe400078e0004 */
[----:B------:R-:W-:Y:S02]  /*2c0f0*/  IMAD.MOV.U32 R12, RZ, RZ, 0x1 ;  /* 0x00000001ff0c7424 */ /* 0x000fe400078e00ff */
[----:B------:R-:W-:-:S07]  /*2c100*/  IMAD.MOV.U32 R3, RZ, RZ, R14 ;  /* 0x000000ffff037224 */ /* 0x000fce00078e000e */
[----:B------:R-:W-:Y:S05]  /*2c110*/  WARPSYNC.COLLECTIVE R15, `(.L_x_2089) ;  /* 0x000000000f087348 */ /* 0x000fea0003c00000 */
[----:B------:R0:W1:Y:S02]  /*2c120*/  SHFL.IDX P6, R14, R13, R12, R11 ;  /* 0x0000000c0d0e7389 */ /* 0x00006400000c000b */
[----:B01----:R-:W-:Y:S01]  /*2c130*/  ENDCOLLECTIVE ;  /* 0x000000000000791b */ /* 0x003fe20003800000 */
.L_x_2089:
[----:B------:R-:W-:-:S05]  /*2c140*/  @!P1 LEA R3, P4, R8, R3, 0x1 ;  /* 0x0000000308039211 */ /* 0x000fca00078808ff */
[----:B------:R-:W-:-:S05]  /*2c150*/  @!P1 IMAD.X R2, RZ, RZ, R2, P4 ;  /* 0x000000ffff029224 */ /* 0x000fca00020e0602 */
[----:B------:R-:W-:Y:S01]  /*2c160*/  @!P1 LOP3.LUT R3, R3, R2, RZ, 0x3c, !PT ;  /* 0x0000000203039212 */ /* 0x000fe200078e3cff */
[----:B------:R-:W-:-:S03]  /*2c170*/  IMAD.MOV.U32 R13, RZ, RZ, R0 ;  /* 0x000000ffff0d7224 */ /* 0x000fc600078e0000 */
[----:B------:R-:W-:-:S04]  /*2c180*/  @!P1 LOP3.LUT R2, R3, R2, RZ, 0x3c, !PT ;  /* 0x0000000203029212 */ /* 0x000fc800078e3cff */
[----:B------:R-:W-:-:S05]  /*2c190*/  @!P1 LOP3.LUT R3, R3, R2, RZ, 0x3c, !PT ;  /* 0x0000000203039212 */ /* 0x000fca00078e3cff */
[----:B------:R-:W-:Y:S01]  /*2c1a0*/  @!PT LDS RZ, [RZ] ;  /* 0x00000000fffff984 */ /* 0x000fe20000000800 */
[----:B------:R-:W-:Y:S01]  /*2c1b0*/  @!PT LDS RZ, [RZ] ;  /* 0x00000000fffff984 */ /* 0x000fe20000000800 */
[----:B------:R-:W-:Y:S01]  /*2c1c0*/  @!PT LDS RZ, [RZ] ;  /* 0x00000000fffff984 */ /* 0x000fe20000000800 */
[----:B------:R-:W-:Y:S04]  /*2c1d0*/  @!P1 LDGSTS.E.BYPASS.LTC128B.128 [R37+0xc400], desc[UR60][R2.64], !P3 ;  /* 0x0c40000002259fae */ /* 0x000fe8000d901d7c */
[----:B------:R-:W-:Y:S04]  /*2c1e0*/  @!P1 LDGSTS.E.BYPASS.LTC128B.128 [R37+0x10400], desc[UR60][R2.64+0x80], !P2 ;  /* 0x1040008002259fae */ /* 0x000fe8000d101d7c */
[----:B------:R0:W-:Y:S01]  /*2c1f0*/  @!P1 LDGSTS.E.BYPASS.LTC128B.128 [R37+0x14400], desc[UR60][R2.64+0x100], !P0 ;  /* 0x1440010002259fae */ /* 0x0001e2000c101d7c */
[----:B------:R-:W-:Y:S01]  /*2c200*/  ISETP.GE.AND P1, PT, R5, R32, PT ;  /* 0x000000200500720c */ /* 0x000fe20003f26270 */
[----:B------:R-:W-:-:S02]  /*2c210*/  VIADD R5, R28, 0x20 ;  /* 0x000000201c057836 */ /* 0x000fc40000000000 */
[----:B0-----:R-:W-:-:S10]  /*2c220*/  IMAD.MOV.U32 R2, RZ, RZ, R14 ;  /* 0x000000ffff027224 */ /* 0x001fd400078e000e */
[----:B------:R-:W-:Y:S05]  /*2c230*/  WARPSYNC.COLLECTIVE R15, `(.L_x_2090) ;  /* 0x000000000f087348 */ /* 0x000fea0003c00000 */
[----:B------:R0:W1:Y:S02]  /*2c240*/  SHFL.IDX P6, R14, R13, R12, R11 ;  /* 0x0000000c0d0e7389 */ /* 0x00006400000c000b */
[----:B01----:R-:W-:Y:S01]  /*2c250*/  ENDCOLLECTIVE ;  /* 0x000000000000791b */ /* 0x003fe20003800000 */
.L_x_2090:
[----:B------:R-:W-:Y:S02]  /*2c260*/  IMAD.MOV.U32 R13, RZ, RZ, R4 ;  /* 0x000000ffff0d7224 */ /* 0x000fe400078e0004 */
[----:B------:R-:W-:Y:S02]  /*2c270*/  IMAD.MOV.U32 R12, RZ, RZ, 0x2 ;  /* 0x00000002ff0c7424 */ /* 0x000fe400078e00ff */
[----:B------:R-:W-:-:S07]  /*2c280*/  IMAD.MOV.U32 R3, RZ, RZ, R14 ;  /* 0x000000ffff037224 */ /* 0x000fce00078e000e */
[----:B------:R-:W-:Y:S05]  /*2c290*/  WARPSYNC.COLLECTIVE R15, `(.L_x_2091) ;  /* 0x000000000f087348 */ /* 0x000fea0003c00000 */
[----:B------:R0:W1:Y:S02]  /*2c2a0*/  SHFL.IDX P6, R14, R13, R12, R11 ;  /* 0x0000000c0d0e7389 */ /* 0x00006400000c000b */
[----:B01----:R-:W-:Y:S01]  /*2c2b0*/  ENDCOLLECTIVE ;  /* 0x000000000000791b */ /* 0x003fe20003800000 */
.L_x_2091:
        /* <DEDUP_REMOVED lines=18> */
.L_x_2092:
[----:B------:R-:W-:Y:S02]  /*2c3e0*/  IMAD.MOV.U32 R13, RZ, RZ, R4 ;  /* 0x000000ffff0d7224 */ /* 0x000fe400078e0004 */
[----:B------:R-:W-:Y:S02]  /*2c3f0*/  IMAD.MOV.U32 R12, RZ, RZ, 0x3 ;  /* 0x00000003ff0c7424 */ /* 0x000fe400078e00ff */
[----:B------:R-:W-:-:S07]  /*2c400*/  IMAD.MOV.U32 R3, RZ, RZ, R14 ;  /* 0x000000ffff037224 */ /* 0x000fce00078e000e */
[----:B------:R-:W-:Y:S05]  /*2c410*/  WARPSYNC.COLLECTIVE R15, `(.L_x_2093) ;  /* 0x000000000f087348 */ /* 0x000fea0003c00000 */
[----:B------:R0:W1:Y:S02]  /*2c420*/  SHFL.IDX P6, R14, R13, R12, R11 ;  /* 0x0000000c0d0e7389 */ /* 0x00006400000c000b */
[----:B01----:R-:W-:Y:S01]  /*2c430*/  ENDCOLLECTIVE ;  /* 0x000000000000791b */ /* 0x003fe20003800000 */
.L_x_2093:
        /* <DEDUP_REMOVED lines=18> */
.L_x_2094:
[----:B------:R-:W-:Y:S02]  /*2c560*/  IMAD.MOV.U32 R13, RZ, RZ, R4 ;  /* 0x000000ffff0d7224 */ /* 0x000fe400078e0004 */
[----:B------:R-:W-:Y:S02]  /*2c570*/  IMAD.MOV.U32 R12, RZ, RZ, 0x4 ;  /* 0x00000004ff0c7424 */ /* 0x000fe400078e00ff */
[----:B------:R-:W-:-:S07]  /*2c580*/  IMAD.MOV.U32 R3, RZ, RZ, R14 ;  /* 0x000000ffff037224 */ /* 0x000fce00078e000e */
[----:B------:R-:W-:Y:S05]  /*2c590*/  WARPSYNC.COLLECTIVE R15, `(.L_x_2095) ;  /* 0x000000000f087348 */ /* 0x000fea0003c00000 */
[----:B------:R0:W1:Y:S02]  /*2c5a0*/  SHFL.IDX P6, R14, R13, R12, R11 ;  /* 0x0000000c0d0e7389 */ /* 0x00006400000c000b */
[----:B01----:R-:W-:Y:S01]  /*2c5b0*/  ENDCOLLECTIVE ;  /* 0x000000000000791b */ /* 0x003fe20003800000 */
.L_x_2095:
        /* <DEDUP_REMOVED lines=18> */
.L_x_2096:
[----:B------:R-:W-:Y:S02]  /*2c6e0*/  IMAD.MOV.U32 R13, RZ, RZ, R4 ;  /* 0x000000ffff0d7224 */ /* 0x000fe400078e0004 */
[----:B------:R-:W-:Y:S02]  /*2c6f0*/  IMAD.MOV.U32 R12, RZ, RZ, 0x5 ;  /* 0x00000005ff0c7424 */ /* 0x000fe400078e00ff */
[----:B------:R-:W-:-:S07]  /*2c700*/  IMAD.MOV.U32 R3, RZ, RZ, R14 ;  /* 0x000000ffff037224 */ /* 0x000fce00078e000e */
[----:B------:R-:W-:Y:S05]  /*2c710*/  WARPSYNC.COLLECTIVE R15, `(.L_x_2097) ;  /* 0x000000000f087348 */ /* 0x000fea0003c00000 */
[----:B------:R0:W1:Y:S02]  /*2c720*/  SHFL.IDX P6, R14, R13, R12, R11 ;  /* 0x0000000c0d0e7389 */ /* 0x00006400000c000b */
[----:B01----:R-:W-:Y:S01]  /*2c730*/  ENDCOLLECTIVE ;  /* 0x000000000000791b */ /* 0x003fe20003800000 */
.L_x_2097:
        /* <DEDUP_REMOVED lines=18> */
.L_x_2098:
[----:B------:R-:W-:Y:S02]  /*2c860*/  IMAD.MOV.U32 R13, RZ, RZ, R4 ;  /* 0x000000ffff0d7224 */ /* 0x000fe400078e0004 */
[----:B------:R-:W-:Y:S02]  /*2c870*/  IMAD.MOV.U32 R12, RZ, RZ, 0x6 ;  /* 0x00000006ff0c7424 */ /* 0x000fe400078e00ff */
[----:B------:R-:W-:-:S07]  /*2c880*/  IMAD.MOV.U32 R3, RZ, RZ, R14 ;  /* 0x000000ffff037224 */ /* 0x000fce00078e000e */
[----:B------:R-:W-:Y:S05]  /*2c890*/  WARPSYNC.COLLECTIVE R15, `(.L_x_2099) ;  /* 0x000000000f087348 */ /* 0x000fea0003c00000 */
[----:B------:R0:W1:Y:S02]  /*2c8a0*/  SHFL.IDX P6, R14, R13, R12, R11 ;  /* 0x0000000c0d0e7389 */ /* 0x00006400000c000b */
[----:B01----:R-:W-:Y:S01]  /*2c8b0*/  ENDCOLLECTIVE ;  /* 0x000000000000791b */ /* 0x003fe20003800000 */
.L_x_2099:
        /* <DEDUP_REMOVED lines=17> */
.L_x_2100:
[----:B------:R-:W-:Y:S02]  /*2c9d0*/  IMAD.MOV.U32 R13, RZ, RZ, R4 ;  /* 0x000000ffff0d7224 */ /* 0x000fe400078e0004 */
[----:B------:R-:W-:Y:S02]  /*2c9e0*/  IMAD.MOV.U32 R12, RZ, RZ, 0x7 ;  /* 0x00000007ff0c7424 */ /* 0x000fe400078e00ff */
[----:B------:R-:W-:-:S07]  /*2c9f0*/  IMAD.MOV.U32 R3, RZ, RZ, R14 ;  /* 0x000000ffff037224 */ /* 0x000fce00078e000e */
[----:B------:R-:W-:Y:S05]  /*2ca00*/  WARPSYNC.COLLECTIVE R15, `(.L_x_2101) ;  /* 0x000000000f087348 */ /* 0x000fea0003c00000 */
[----:B------:R0:W1:Y:S02]  /*2ca10*/  SHFL.IDX P6, R14, R13, R12, R11 ;  /* 0x0000000c0d0e7389 */ /* 0x00006400000c000b */
[----:B01----:R-:W-:Y:S01]  /*2ca20*/  ENDCOLLECTIVE ;  /* 0x000000000000791b */ /* 0x003fe20003800000 */
.L_x_2101:
[----:B------:R-:W-:-:S05]  /*2ca30*/  @!P1 LEA R3, P4, R8, R3, 0x1 ;  /* 0x0000000308039211 */ /* 0x000fca00078808ff */
[----:B------:R-:W-:-:S05]  /*2ca40*/  @!P1 IMAD.X R2, RZ, RZ, R2, P4 ;  /* 0x000000ffff029224 */ /* 0x000fca00020e0602 */
[----:B------:R-:W-:Y:S01]  /*2ca50*/  @!P1 LOP3.LUT R3, R3, R2, RZ, 0x3c, !PT ;  /* 0x0000000203039212 */ /* 0x000fe200078e3cff */
[----:B------:R-:W-:-:S03]  /*2ca60*/  IMAD.MOV.U32 R13, RZ, RZ, R0 ;  /* 0x000000ffff0d7224 */ /* 0x000fc600078e0000 */
[----:B------:R-:W-:-:S04]  /*2ca70*/  @!P1 LOP3.LUT R2, R3, R2, RZ, 0x3c, !PT ;  /* 0x0000000203029212 */ /* 0x000fc800078e3cff */
[----:B------:R-:W-:Y:S01]  /*2ca80*/  @!P1 LOP3.LUT R3, R3, R2, RZ, 0x3c, !PT ;  /* 0x0000000203039212 */ /* 0x000fe200078e3cff */
[----:B------:R-:W-:-:S04]  /*2ca90*/  IMAD.MOV.U32 R4, RZ, RZ, R14 ;  /* 0x000000ffff047224 */ /* 0x000fc800078e000e */
[----:B------:R-:W-:Y:S01]  /*2caa0*/  @!PT LDS RZ, [RZ] ;  /* 0x00000000fffff984 */ /* 0x000fe20000000800 */
[----:B------:R-:W-:Y:S01]  /*2cab0*/  @!PT LDS RZ, [RZ] ;  /* 0x00000000fffff984 */ /* 0x000fe20000000800 */
[----:B------:R-:W-:Y:S01]  /*2cac0*/  @!PT LDS RZ, [RZ] ;  /* 0x00000000fffff984 */ /* 0x000fe20000000800 */
[----:B------:R0:W-:Y:S04]  /*2cad0*/  @!P1 LDGSTS.E.BYPASS.LTC128B.128 [R37+0xf400], desc[UR60][R2.64], !P3 ;  /* 0x0f40000002259fae */ /* 0x0001e8000d901d7c */
[----:B------:R0:W-:Y:S04]  /*2cae0*/  @!P1 LDGSTS.E.BYPASS.LTC128B.128 [R37+0x13400], desc[UR60][R2.64+0x80], !P2 ;  /* 0x1340008002259fae */ /* 0x0001e8000d101d7c */
[----:B------:R0:W-:Y:S02]  /*2caf0*/  @!P1 LDGSTS.E.BYPASS.LTC128B.128 [R37+0x17400], desc[UR60][R2.64+0x100], !P0 ;  /* 0x1740010002259fae */ /* 0x0001e4000c101d7c */
[----:B0-----:R-:W-:Y:S05]  /*2cb00*/  WARPSYNC.COLLECTIVE R15, `(.L_x_2102) ;  /* 0x000000000f087348 */ /* 0x001fea0003c00000 */
[----:B------:R1:W2:Y:S02]  /*2cb10*/  SHFL.IDX P6, R14, R13, R12, R11 ;  /* 0x0000000c0d0e7389 */ /* 0x0002a400000c000b */
[----:B012---:R-:W-:Y:S01]  /*2cb20*/  ENDCOLLECTIVE ;  /* 0x000000000000791b */ /* 0x007fe20003800000 */
.L_x_2102:
[----:B------:R-:W-:Y:S05]  /*2cb30*/  BRA `(.L_x_2103) ;  /* 0xffffffac00107947 */ /* 0x000fea000383ffff */
.L_x_1956:
[----:B0-----:R0:W1:Y:S02]  /*2cb40*/  SYNCS.PHASECHK.TRANS64.TRYWAIT P0, [R23+URZ+0x2a820], R2 ;  /* 0x02a82002170075a7 */ /* 0x001064000800017f */
[----:B-1----:R-:W-:Y:S05]  /*2cb50*/  @!P0 NANOSLEEP.SYNCS 0x989680 ;  /* 0x009896800000895d */ /* 0x002fea0003900000 */
[----:B------:R-:W1:Y:S02]  /*2cb60*/  @!P0 SYNCS.PHASECHK.TRANS64 P0, [R23+URZ+0x2a820], R2 ;  /* 0x02a82002170085a7 */ /* 0x000e64000800007f */
[----:B-1----:R-:W-:Y:S05]  /*2cb70*/  @!P0 BRA `(.L_x_1956) ;  /* 0xfffffffc00f08947 */ /* 0x002fea000383ffff */
[----:B------:R-:W-:Y:S05]  /*2cb80*/  BRA `(.L_x_2104) ;  /* 0xffffffac00887947 */ /* 0x000fea000383ffff */
.L_x_1961:
[----:B0-----:R0:W1:Y:S02]  /*2cb90*/  SYNCS.PHASECHK.TRANS64.TRYWAIT P0, [R5+URZ+0x2a840], R0 ;  /* 0x02a84000050075a7 */ /* 0x001064000800017f */
[----:B-1----:R-:W-:Y:S05]  /*2cba0*/  @!P0 NANOSLEEP.SYNCS 0x989680 ;  /* 0x009896800000895d */ /* 0x002fea0003900000 */
[----:B------:R-:W1:Y:S02]  /*2cbb0*/  @!P0 SYNCS.PHASECHK.TRANS64 P0, [R5+URZ+0x2a840], R0 ;  /* 0x02a84000050085a7 */ /* 0x000e64000800007f */
[----:B-1----:R-:W-:Y:S05]  /*2cbc0*/  @!P0 BRA `(.L_x_1961) ;  /* 0xfffffffc00f08947 */ /* 0x002fea000383ffff */
[----:B------:R-:W-:Y:S05]  /*2cbd0*/  BRA `(.L_x_2105) ;  /* 0xffffffb0004c7947 */ /* 0x000fea000383ffff */
.L_x_1962:
        /* <DEDUP_REMOVED lines=8> */
.L_x_2107:
[----:B------:R-:W-:Y:S05]  /*2cc60*/  BSYNC B1 ;  /* 0x0000000000017941 */ /* 0x000fea0003800000 */
.L_x_2106:
        /* <DEDUP_REMOVED lines=10> */
.L_x_2108:
        /* <DEDUP_REMOVED lines=8> */
.L_x_2109:
        /* <DEDUP_REMOVED lines=14> */
.L_x_2110:
[----:B------:R-:W-:Y:S02]  /*2ce70*/  IMAD.MOV.U32 R13, RZ, RZ, R8 ;  /* 0x000000ffff0d7224 */ /* 0x000fe400078e0008 */
[----:B------:R-:W-:Y:S02]  /*2ce80*/  IMAD.MOV.U32 R12, RZ, RZ, 0x2 ;  /* 0x00000002ff0c7424 */ /* 0x000fe400078e00ff */
[----:B------:R-:W-:-:S07]  /*2ce90*/  IMAD.MOV.U32 R2, RZ, RZ, R14 ;  /* 0x000000ffff027224 */ /* 0x000fce00078e000e */
[----:B------:R-:W-:Y:S05]  /*2cea0*/  WARPSYNC.COLLECTIVE R15, `(.L_x_2111) ;  /* 0x000000000f087348 */ /* 0x000fea0003c00000 */
[----:B------:R0:W1:Y:S02]  /*2ceb0*/  SHFL.IDX P6, R14, R13, R12, R11 ;  /* 0x0000000c0d0e7389 */ /* 0x00006400000c000b */
[----:B01----:R-:W-:Y:S01]  /*2cec0*/  ENDCOLLECTIVE ;  /* 0x000000000000791b */ /* 0x003fe20003800000 */
.L_x_2111:
        /* <DEDUP_REMOVED lines=13> */
.L_x_2112:
[----:B------:R-:W-:Y:S02]  /*2cfa0*/  IMAD.MOV.U32 R13, RZ, RZ, R8 ;  /* 0x000000ffff0d7224 */ /* 0x000fe400078e0008 */
[----:B------:R-:W-:Y:S02]  /*2cfb0*/  IMAD.MOV.U32 R12, RZ, RZ, 0x3 ;  /* 0x00000003ff0c7424 */ /* 0x000fe400078e00ff */
[----:B------:R-:W-:-:S07]  /*2cfc0*/  IMAD.MOV.U32 R2, RZ, RZ, R14 ;  /* 0x000000ffff027224 */ /* 0x000fce00078e000e */
[----:B------:R-:W-:Y:S05]  /*2cfd0*/  WARPSYNC.COLLECTIVE R15, `(.L_x_2113) ;  /* 0x000000000f087348 */ /* 0x000fea0003c00000 */
[----:B------:R0:W1:Y:S02]  /*2cfe0*/  SHFL.IDX P6, R14, R13, R12, R11 ;  /* 0x0000000c0d0e7389 */ /* 0x00006400000c000b */
[----:B01----:R-:W-:Y:S01]  /*2cff0*/  ENDCOLLECTIVE ;  /* 0x000000000000791b */ /* 0x003fe20003800000 */
.L_x_2113:
        /* <DEDUP_REMOVED lines=13> */
.L_x_2114:
[----:B------:R-:W-:Y:S02]  /*2d0d0*/  IMAD.MOV.U32 R13, RZ, RZ, R8 ;  /* 0x000000ffff0d7224 */ /* 0x000fe400078e0008 */
[----:B------:R-:W-:Y:S02]  /*2d0e0*/  IMAD.MOV.U32 R12, RZ, RZ, 0x4 ;  /* 0x00000004ff0c7424 */ /* 0x000fe400078e00ff */
[----:B------:R-:W-:-:S07]  /*2d0f0*/  IMAD.MOV.U32 R2, RZ, RZ, R14 ;  /* 0x000000ffff027224 */ /* 0x000fce00078e000e */
[----:B------:R-:W-:Y:S05]  /*2d100*/  WARPSYNC.COLLECTIVE R15, `(.L_x_2115) ;  /* 0x000000000f087348 */ /* 0x000fea0003c00000 */
[----:B------:R0:W1:Y:S02]  /*2d110*/  SHFL.IDX P6, R14, R13, R12, R11 ;  /* 0x0000000c0d0e7389 */ /* 0x00006400000c000b */
[----:B01----:R-:W-:Y:S01]  /*2d120*/  ENDCOLLECTIVE ;  /* 0x000000000000791b */ /* 0x003fe20003800000 */
.L_x_2115:
        /* <DEDUP_REMOVED lines=13> */
.L_x_2116:
[----:B------:R-:W-:Y:S02]  /*2d200*/  IMAD.MOV.U32 R13, RZ, RZ, R8 ;  /* 0x000000ffff0d7224 */ /* 0x000fe400078e0008 */
[----:B------:R-:W-:Y:S02]  /*2d210*/  IMAD.MOV.U32 R12, RZ, RZ, 0x5 ;  /* 0x00000005ff0c7424 */ /* 0x000fe400078e00ff */
[----:B------:R-:W-:-:S07]  /*2d220*/  IMAD.MOV.U32 R2, RZ, RZ, R14 ;  /* 0x000000ffff027224 */ /* 0x000fce00078e000e */
[----:B------:R-:W-:Y:S05]  /*2d230*/  WARPSYNC.COLLECTIVE R15, `(.L_x_2117) ;  /* 0x000000000f087348 */ /* 0x000fea0003c00000 */
[----:B------:R0:W1:Y:S02]  /*2d240*/  SHFL.IDX P6, R14, R13, R12, R11 ;  /* 0x0000000c0d0e7389 */ /* 0x00006400000c000b */
[----:B01----:R-:W-:Y:S01]  /*2d250*/  ENDCOLLECTIVE ;  /* 0x000000000000791b */ /* 0x003fe20003800000 */
.L_x_2117:
        /* <DEDUP_REMOVED lines=13> */
.L_x_2118:
[----:B------:R-:W-:Y:S01]  /*2d330*/  IMAD.MOV.U32 R2, RZ, RZ, R14 ;  /* 0x000000ffff027224 */ /* 0x000fe200078e000e */
[----:B------:R-:W-:Y:S06]  /*2d340*/  BRA `(.L_x_2119) ;  /* 0xffffffac00847947 */ /* 0x000fec000383ffff */
.L_x_1967:
[----:B-1----:R1:W2:Y:S02]  /*2d350*/  SYNCS.PHASECHK.TRANS64.TRYWAIT P0, [R5+URZ+0x2a860], R2 ;  /* 0x02a86002050075a7 */ /* 0x0022a4000800017f */
[----:B--2---:R-:W-:Y:S05]  /*2d360*/  @!P0 NANOSLEEP.SYNCS 0x989680 ;  /* 0x009896800000895d */ /* 0x004fea0003900000 */
[----:B------:R-:W2:Y:S02]  /*2d370*/  @!P0 SYNCS.PHASECHK.TRANS64 P0, [R5+URZ+0x2a860], R2 ;  /* 0x02a86002050085a7 */ /* 0x000ea4000800007f */
[----:B--2---:R-:W-:Y:S05]  /*2d380*/  @!P0 BRA `(.L_x_1967) ;  /* 0xfffffffc00f08947 */ /* 0x004fea000383ffff */
[----:B------:R-:W-:Y:S05]  /*2d390*/  BRA `(.L_x_2120) ;  /* 0xffffffac00e07947 */ /* 0x000fea000383ffff */
.L_x_1968:
        /* <DEDUP_REMOVED lines=8> */
.L_x_2122:
[----:B------:R-:W-:Y:S05]  /*2d420*/  BSYNC B1 ;  /* 0x0000000000017941 */ /* 0x000fea0003800000 */
.L_x_2121:
        /* <DEDUP_REMOVED lines=9> */
.L_x_2123:
[----:B------:R-:W-:Y:S02]  /*2d4c0*/  IMAD.MOV.U32 R13, RZ, RZ, R24 ;  /* 0x000000ffff0d7224 */ /* 0x000fe400078e0018 */
[----:B------:R-:W-:Y:S02]  /*2d4d0*/  IMAD.MOV.U32 R12, RZ, RZ, 0x1 ;  /* 0x00000001ff0c7424 */ /* 0x000fe400078e00ff */
[----:B------:R-:W-:-:S07]  /*2d4e0*/  IMAD.MOV.U32 R2, RZ, RZ, R14 ;  /* 0x000000ffff027224 */ /* 0x000fce00078e000e */
[----:B------:R-:W-:Y:S05]  /*2d4f0*/  WARPSYNC.COLLECTIVE R15, `(.L_x_2124) ;  /* 0x000000000f087348 */ /* 0x000fea0003c00000 */
[----:B------:R0:W1:Y:S02]  /*2d500*/  SHFL.IDX P6, R14, R13, R12, R11 ;  /* 0x0000000c0d0e7389 */ /* 0x00006400000c000b */
[----:B01----:R-:W-:Y:S01]  /*2d510*/  ENDCOLLECTIVE ;  /* 0x000000000000791b */ /* 0x003fe20003800000 */
.L_x_2124:
        /* <DEDUP_REMOVED lines=15> */
.L_x_2125:
[----:B------:R-:W-:Y:S02]  /*2d610*/  IMAD.MOV.U32 R13, RZ, RZ, R24 ;  /* 0x000000ffff0d7224 */ /* 0x000fe400078e0018 */
[----:B------:R-:W-:Y:S02]  /*2d620*/  IMAD.MOV.U32 R12, RZ, RZ, 0x2 ;  /* 0x00000002ff0c7424 */ /* 0x000fe400078e00ff */
[----:B------:R-:W-:-:S07]  /*2d630*/  IMAD.MOV.U32 R2, RZ, RZ, R14 ;  /* 0x000000ffff027224 */ /* 0x000fce00078e000e */
[----:B------:R-:W-:Y:S05]  /*2d640*/  WARPSYNC.COLLECTIVE R15, `(.L_x_2126) ;  /* 0x000000000f087348 */ /* 0x000fea0003c00000 */
[----:B------:R0:W1:Y:S02]  /*2d650*/  SHFL.IDX P6, R14, R13, R12, R11 ;  /* 0x0000000c0d0e7389 */ /* 0x00006400000c000b */
[----:B01----:R-:W-:Y:S01]  /*2d660*/  ENDCOLLECTIVE ;  /* 0x000000000000791b */ /* 0x003fe20003800000 */
.L_x_2126:
        /* <DEDUP_REMOVED lines=14> */
.L_x_2127:
[----:B------:R-:W-:Y:S02]  /*2d750*/  IMAD.MOV.U32 R13, RZ, RZ, R24 ;  /* 0x000000ffff0d7224 */ /* 0x000fe400078e0018 */
[----:B------:R-:W-:Y:S02]  /*2d760*/  IMAD.MOV.U32 R12, RZ, RZ, 0x3 ;  /* 0x00000003ff0c7424 */ /* 0x000fe400078e00ff */
[----:B------:R-:W-:-:S07]  /*2d770*/  IMAD.MOV.U32 R2, RZ, RZ, R14 ;  /* 0x000000ffff027224 */ /* 0x000fce00078e000e */
[----:B------:R-:W-:Y:S05]  /*2d780*/  WARPSYNC.COLLECTIVE R15, `(.L_x_2128) ;  /* 0x000000000f087348 */ /* 0x000fea0003c00000 */
[----:B------:R0:W1:Y:S02]  /*2d790*/  SHFL.IDX P6, R14, R13, R12, R11 ;  /* 0x0000000c0d0e7389 */ /* 0x00006400000c000b */
[----:B01----:R-:W-:Y:S01]  /*2d7a0*/  ENDCOLLECTIVE ;  /* 0x000000000000791b */ /* 0x003fe20003800000 */
.L_x_2128:
        /* <DEDUP_REMOVED lines=14> */
.L_x_2129:
[----:B------:R-:W-:Y:S02]  /*2d890*/  IMAD.MOV.U32 R13, RZ, RZ, R24 ;  /* 0x000000ffff0d7224 */ /* 0x000fe400078e0018 */
[----:B------:R-:W-:Y:S02]  /*2d8a0*/  IMAD.MOV.U32 R12, RZ, RZ, 0x4 ;  /* 0x00000004ff0c7424 */ /* 0x000fe400078e00ff */
[----:B------:R-:W-:-:S07]  /*2d8b0*/  IMAD.MOV.U32 R2, RZ, RZ, R14 ;  /* 0x000000ffff027224 */ /* 0x000fce00078e000e */
[----:B------:R-:W-:Y:S05]  /*2d8c0*/  WARPSYNC.COLLECTIVE R15, `(.L_x_2130) ;  /* 0x000000000f087348 */ /* 0x000fea0003c00000 */
[----:B------:R0:W1:Y:S02]  /*2d8d0*/  SHFL.IDX P6, R14, R13, R12, R11 ;  /* 0x0000000c0d0e7389 */ /* 0x00006400000c000b */
[----:B01----:R-:W-:Y:S01]  /*2d8e0*/  ENDCOLLECTIVE ;  /* 0x000000000000791b */ /* 0x003fe20003800000 */
.L_x_2130:
        /* <DEDUP_REMOVED lines=14> */
.L_x_2131:
[----:B------:R-:W-:Y:S02]  /*2d9d0*/  IMAD.MOV.U32 R13, RZ, RZ, R24 ;  /* 0x000000ffff0d7224 */ /* 0x000fe400078e0018 */
[----:B------:R-:W-:Y:S02]  /*2d9e0*/  IMAD.MOV.U32 R12, RZ, RZ, 0x5 ;  /* 0x00000005ff0c7424 */ /* 0x000fe400078e00ff */
[----:B------:R-:W-:-:S07]  /*2d9f0*/  IMAD.MOV.U32 R2, RZ, RZ, R14 ;  /* 0x000000ffff027224 */ /* 0x000fce00078e000e */
[----:B------:R-:W-:Y:S05]  /*2da00*/  WARPSYNC.COLLECTIVE R15, `(.L_x_2132) ;  /* 0x000000000f087348 */ /* 0x000fea0003c00000 */
[----:B------:R0:W1:Y:S02]  /*2da10*/  SHFL.IDX P6, R14, R13, R12, R11 ;  /* 0x0000000c0d0e7389 */ /* 0x00006400000c000b */
[----:B01----:R-:W-:Y:S01]  /*2da20*/  ENDCOLLECTIVE ;  /* 0x000000000000791b */ /* 0x003fe20003800000 */
.L_x_2132:
        /* <DEDUP_REMOVED lines=13> */
.L_x_2133:
[----:B------:R-:W-:Y:S01]  /*2db00*/  @!PT LDS RZ, [RZ] ;  /* 0x00000000fffff984 */ /* 0x000fe20000000800 */
[----:B------:R-:W-:Y:S01]  /*2db10*/  @!PT LDS RZ, [RZ] ;  /* 0x00000000fffff984 */ /* 0x000fe20000000800 */
[----:B------:R-:W-:Y:S01]  /*2db20*/  @!PT LDS RZ, [RZ] ;  /* 0x00000000fffff984 */ /* 0x000fe20000000800 */
[----:B------:R0:W-:Y:S02]  /*2db30*/  LDGSTS.E.BYPASS.LTC128B.128 [R4+0x5400], desc[UR60][R2.64+0x80], !P2 ;  /* 0x0540008002047fae */ /* 0x0001e4000d101d7c */
[----:B0-----:R-:W-:Y:S01]  /*2db40*/  IMAD.MOV.U32 R2, RZ, RZ, R14 ;  /* 0x000000ffff027224 */ /* 0x001fe200078e000e */
[----:B------:R-:W-:Y:S06]  /*2db50*/  BRA `(.L_x_2134) ;  /* 0xffffffa800d07947 */ /* 0x000fec000383ffff */
.L_x_1976:
[----:B0-----:R0:W1:Y:S02]  /*2db60*/  SYNCS.PHASECHK.TRANS64.TRYWAIT P0, [R0+URZ+0x2a860], R3 ;  /* 0x02a86003000075a7 */ /* 0x001064000800017f */
[----:B-1----:R-:W-:Y:S05]  /*2db70*/  @!P0 NANOSLEEP.SYNCS 0x989680 ;  /* 0x009896800000895d */ /* 0x002fea0003900000 */
[----:B------:R-:W1:Y:S02]  /*2db80*/  @!P0 SYNCS.PHASECHK.TRANS64 P0, [R0+URZ+0x2a860], R3 ;  /* 0x02a86003000085a7 */ /* 0x000e64000800007f */
[----:B-1----:R-:W-:Y:S05]  /*2db90*/  @!P0 BRA `(.L_x_1976) ;  /* 0xfffffffc00f08947 */ /* 0x002fea000383ffff */
[----:B------:R-:W-:Y:S05]  /*2dba0*/  BRA `(.L_x_2135) ;  /* 0xffffffac00f07947 */ /* 0x000fea000383ffff */
.L_x_1977:
        /* <DEDUP_REMOVED lines=8> */
.L_x_2137:
[----:B------:R-:W-:Y:S05]  /*2dc30*/  BSYNC B0 ;  /* 0x0000000000007941 */ /* 0x000fea0003800000 */
.L_x_2136:
        /* <DEDUP_REMOVED lines=15> */
.L_x_2138:
        /* <DEDUP_REMOVED lines=9> */
.L_x_2139:
        /* <DEDUP_REMOVED lines=13> */
.L_x_2140:
[----:B------:R-:W-:Y:S02]  /*2de90*/  IMAD.MOV.U32 R13, RZ, RZ, R24 ;  /* 0x000000ffff0d7224 */ /* 0x000fe400078e0018 */
[----:B------:R-:W-:Y:S01]  /*2dea0*/  IMAD.MOV.U32 R12, RZ, RZ, 0x2 ;  /* 0x00000002ff0c7424 */ /* 0x000fe200078e00ff */
[----:B------:R-:W-:-:S13]  /*2deb0*/  IADD3 R2, P2, R14, R5, RZ ;  /* 0x000000050e027210 */ /* 0x000fda0007f5e0ff */
[----:B------:R-:W-:Y:S05]  /*2dec0*/  WARPSYNC.COLLECTIVE R15, `(.L_x_2141) ;  /* 0x000000000f087348 */ /* 0x000fea0003c00000 */
[----:B------:R0:W1:Y:S02]  /*2ded0*/  SHFL.IDX P6, R14, R13, R12, R11 ;  /* 0x0000000c0d0e7389 */ /* 0x00006400000c000b */
[----:B01----:R-:W-:Y:S01]  /*2dee0*/  ENDCOLLECTIVE ;  /* 0x000000000000791b */ /* 0x003fe20003800000 */
.L_x_2141:
        /* <DEDUP_REMOVED lines=13> */
.L_x_2142:
[----:B------:R-:W-:Y:S02]  /*2dfc0*/  IMAD.MOV.U32 R13, RZ, RZ, R24 ;  /* 0x000000ffff0d7224 */ /* 0x000fe400078e0018 */
[----:B------:R-:W-:Y:S02]  /*2dfd0*/  IMAD.MOV.U32 R12, RZ, RZ, 0x3 ;  /* 0x00000003ff0c7424 */ /* 0x000fe400078e00ff */
[----:B------:R-:W-:-:S07]  /*2dfe0*/  IMAD.MOV.U32 R10, RZ, RZ, R14 ;  /* 0x000000ffff0a7224 */ /* 0x000fce00078e000e */
[----:B------:R-:W-:Y:S05]  /*2dff0*/  WARPSYNC.COLLECTIVE R15, `(.L_x_2143) ;  /* 0x000000000f087348 */ /* 0x000fea0003c00000 */
[----:B------:R0:W1:Y:S02]  /*2e000*/  SHFL.IDX P6, R14, R13, R12, R11 ;  /* 0x0000000c0d0e7389 */ /* 0x00006400000c000b */
[----:B01----:R-:W-:Y:S01]  /*2e010*/  ENDCOLLECTIVE ;  /* 0x000000000000791b */ /* 0x003fe20003800000 */
.L_x_2143:
        /* <DEDUP_REMOVED lines=14> */
.L_x_2144:
[----:B------:R-:W-:Y:S02]  /*2e100*/  IMAD.MOV.U32 R13, RZ, RZ, R24 ;  /* 0x000000ffff0d7224 */ /* 0x000fe400078e0018 */
[----:B------:R-:W-:Y:S01]  /*2e110*/  IMAD.MOV.U32 R12, RZ, RZ, 0x4 ;  /* 0x00000004ff0c7424 */ /* 0x000fe200078e00ff */
[----:B------:R-:W-:-:S13]  /*2e120*/  IADD3 R2, P2, R14, R5, RZ ;  /* 0x000000050e027210 */ /* 0x000fda0007f5e0ff */
[----:B------:R-:W-:Y:S05]  /*2e130*/  WARPSYNC.COLLECTIVE R15, `(.L_x_2145) ;  /* 0x000000000f087348 */ /* 0x000fea0003c00000 */
[----:B------:R0:W1:Y:S02]  /*2e140*/  SHFL.IDX P6, R14, R13, R12, R11 ;  /* 0x0000000c0d0e7389 */ /* 0x00006400000c000b */
[----:B01----:R-:W-:Y:S01]  /*2e150*/  ENDCOLLECTIVE ;  /* 0x000000000000791b */ /* 0x003fe20003800000 */
.L_x_2145:
        /* <DEDUP_REMOVED lines=13> */
.L_x_2146:
[----:B------:R-:W-:Y:S02]  /*2e230*/  IMAD.MOV.U32 R13, RZ, RZ, R24 ;  /* 0x000000ffff0d7224 */ /* 0x000fe400078e0018 */
[----:B------:R-:W-:Y:S02]  /*2e240*/  IMAD.MOV.U32 R12, RZ, RZ, 0x5 ;  /* 0x00000005ff0c7424 */ /* 0x000fe400078e00ff */
[----:B------:R-:W-:-:S07]  /*2e250*/  IMAD.MOV.U32 R10, RZ, RZ, R14 ;  /* 0x000000ffff0a7224 */ /* 0x000fce00078e000e */
[----:B------:R-:W-:Y:S05]  /*2e260*/  WARPSYNC.COLLECTIVE R15, `(.L_x_2147) ;  /* 0x000000000f087348 */ /* 0x000fea0003c00000 */
[----:B------:R0:W1:Y:S02]  /*2e270*/  SHFL.IDX P6, R14, R13, R12, R11 ;  /* 0x0000000c0d0e7389 */ /* 0x00006400000c000b */
[----:B01----:R-:W-:Y:S01]  /*2e280*/  ENDCOLLECTIVE ;  /* 0x000000000000791b */ /* 0x003fe20003800000 */
.L_x_2147:
        /* <DEDUP_REMOVED lines=12> */
.L_x_2148:
[----:B------:R-:W-:Y:S05]  /*2e350*/  BRA `(.L_x_2149) ;  /* 0xffffffa800ec7947 */ /* 0x000fea000383ffff */
.L_x_1982:
[----:B------:R-:W-:Y:S01]  /*2e360*/  BSSY B0, `(.L_x_2150) ;  /* 0x0000008000007945 */ /* 0x000fe20003800000 */
[----:B------:R-:W-:Y:S02]  /*2e370*/  IMAD.MOV.U32 R13, RZ, RZ, R16 ;  /* 0x000000ffff0d7224 */ /* 0x000fe400078e0010 */
[----:B------:R-:W-:Y:S02]  /*2e380*/  IMAD.MOV.U32 R12, RZ, RZ, RZ ;  /* 0x000000ffff0c7224 */ /* 0x000fe400078e00ff */
[----:B------:R-:W-:Y:S02]  /*2e390*/  IMAD.MOV.U32 R11, RZ, RZ, 0x1f ;  /* 0x0000001fff0b7424 */ /* 0x000fe400078e00ff */
[----:B------:R-:W-:-:S07]  /*2e3a0*/  IMAD.MOV.U32 R15, RZ, RZ, -0x1 ;  /* 0xffffffffff0f7424 */ /* 0x000fce00078e00ff */
[----:B01----:R-:W-:Y:S05]  /*2e3b0*/  WARPSYNC.COLLECTIVE R15, `(.L_x_2151) ;  /* 0x000000000f087348 */ /* 0x003fea0003c00000 */
[----:B------:R2:W3:Y:S02]  /*2e3c0*/  SHFL.IDX P6, R14, R13, R12, R11 ;  /* 0x0000000c0d0e7389 */ /* 0x0004e400000c000b */
[----:B0123--:R-:W-:Y:S01]  /*2e3d0*/  ENDCOLLECTIVE ;  /* 0x000000000000791b */ /* 0x00ffe20003800000 */
.L_x_2151:
[----:B------:R-:W-:Y:S05]  /*2e3e0*/  BSYNC B0 ;  /* 0x0000000000007941 */ /* 0x000fea0003800000 */
.L_x_2150:
        /* <DEDUP_REMOVED lines=9> */
.L_x_2152:
        /* <DEDUP_REMOVED lines=18> */
.L_x_2153:
[----:B------:R-:W-:Y:S01]  /*2e5a0*/  IMAD.MOV.U32 R12, RZ, RZ, 0x2 ;  /* 0x00000002ff0c7424 */ /* 0x000fe200078e00ff */
[----:B------:R-:W-:-:S05]  /*2e5b0*/  SEL R6, R14, RZ, P1 ;  /* 0x000000ff0e067207 */ /* 0x000fca0000800000 */
[----:B------:R-:W-:-:S04]  /*2e5c0*/  IMAD.IADD R6, R5, 0x1, R6 ;  /* 0x0000000105067824 */ /* 0x000fc800078e0206 */
[----:B------:R-:W-:-:S07]  /*2e5d0*/  IMAD.MOV.U32 R13, RZ, RZ, R6 ;  /* 0x000000ffff0d7224 */ /* 0x000fce00078e0006 */
[----:B------:R-:W-:Y:S05]  /*2e5e0*/  WARPSYNC.COLLECTIVE R15, `(.L_x_2154) ;  /* 0x000000000f087348 */ /* 0x000fea0003c00000 */
[----:B------:R0:W1:Y:S02]  /*2e5f0*/  SHFL.UP P6, R14, R13, R12, R11 ;  /* 0x0400000c0d0e7389 */ /* 0x00006400000c000b */
[----:B01----:R-:W-:Y:S01]  /*2e600*/  ENDCOLLECTIVE ;  /* 0x000000000000791b */ /* 0x003fe20003800000 */
.L_x_2154:
[----:B------:R-:W-:Y:S01]  /*2e610*/  IMAD.MOV.U32 R12, RZ, RZ, 0x4 ;  /* 0x00000004ff0c7424 */ /* 0x000fe200078e00ff */
[----:B------:R-:W-:-:S05]  /*2e620*/  SEL R7, R14, RZ, P2 ;  /* 0x000000ff0e077207 */ /* 0x000fca0001000000 */
[----:B------:R-:W-:-:S04]  /*2e630*/  IMAD.IADD R7, R6, 0x1, R7 ;  /* 0x0000000106077824 */ /* 0x000fc800078e0207 */
[----:B------:R-:W-:-:S07]  /*2e640*/  IMAD.MOV.U32 R13, RZ, RZ, R7 ;  /* 0x000000ffff0d7224 */ /* 0x000fce00078e0007 */
[----:B------:R-:W-:Y:S05]  /*2e650*/  WARPSYNC.COLLECTIVE R15, `(.L_x_2155) ;  /* 0x000000000f087348 */ /* 0x000fea0003c00000 */
[----:B------:R0:W1:Y:S02]  /*2e660*/  SHFL.UP P6, R14, R13, R12, R11 ;  /* 0x0400000c0d0e7389 */ /* 0x00006400000c000b */
[----:B01----:R-:W-:Y:S01]  /*2e670*/  ENDCOLLECTIVE ;  /* 0x000000000000791b */ /* 0x003fe20003800000 */
.L_x_2155:
[----:B------:R-:W-:Y:S01]  /*2e680*/  IMAD.MOV.U32 R12, RZ, RZ, 0x8 ;  /* 0x00000008ff0c7424 */ /* 0x000fe200078e00ff */
[----:B------:R-:W-:-:S05]  /*2e690*/  SEL R2, R14, RZ, P3 ;  /* 0x000000ff0e027207 */ /* 0x000fca0001800000 */
[----:B------:R-:W-:-:S04]  /*2e6a0*/  IMAD.IADD R2, R7, 0x1, R2 ;  /* 0x0000000107027824 */ /* 0x000fc800078e0202 */
[----:B------:R-:W-:-:S07]  /*2e6b0*/  IMAD.MOV.U32 R13, RZ, RZ, R2 ;  /* 0x000000ffff0d7224 */ /* 0x000fce00078e0002 */
[----:B------:R-:W-:Y:S05]  /*2e6c0*/  WARPSYNC.COLLECTIVE R15, `(.L_x_2156) ;  /* 0x000000000f087348 */ /* 0x000fea0003c00000 */
[----:B------:R0:W1:Y:S02]  /*2e6d0*/  SHFL.UP P6, R14, R13, R12, R11 ;  /* 0x0400000c0d0e7389 */ /* 0x00006400000c000b */
[----:B01----:R-:W-:Y:S01]  /*2e6e0*/  ENDCOLLECTIVE ;  /* 0x000000000000791b */ /* 0x003fe20003800000 */
.L_x_2156:
[----:B------:R-:W-:Y:S01]  /*2e6f0*/  IMAD.MOV.U32 R12, RZ, RZ, 0x10 ;  /* 0x00000010ff0c7424 */ /* 0x000fe200078e00ff */
[----:B------:R-:W-:-:S05]  /*2e700*/  SEL R3, R14, RZ, P4 ;  /* 0x000000ff0e037207 */ /* 0x000fca0002000000 */
[----:B------:R-:W-:-:S04]  /*2e710*/  IMAD.IADD R3, R2, 0x1, R3 ;  /* 0x0000000102037824 */ /* 0x000fc800078e0203 */
[----:B------:R-:W-:-:S07]  /*2e720*/  IMAD.MOV.U32 R13, RZ, RZ, R3 ;  /* 0x000000ffff0d7224 */ /* 0x000fce00078e0003 */
[----:B------:R-:W-:Y:S05]  /*2e730*/  WARPSYNC.COLLECTIVE R15, `(.L_x_2157) ;  /* 0x000000000f087348 */ /* 0x000fea0003c00000 */
[----:B------:R0:W1:Y:S02]  /*2e740*/  SHFL.UP P6, R14, R13, R12, R11 ;  /* 0x0400000c0d0e7389 */ /* 0x00006400000c000b */
[----:B01----:R-:W-:Y:S01]  /*2e750*/  ENDCOLLECTIVE ;  /* 0x000000000000791b */ /* 0x003fe20003800000 */
.L_x_2157:
        /* <DEDUP_REMOVED lines=8> */
.L_x_2158:
[----:B------:R-:W-:Y:S05]  /*2e7e0*/  BRA `(.L_x_2159) ;  /* 0xffffffa800f47947 */ /* 0x000fea000383ffff */
.L_x_1987:
[----:B------:R-:W-:Y:S01]  /*2e7f0*/  BSSY B0, `(.L_x_2160) ;  /* 0x0000008000007945 */ /* 0x000fe20003800000 */
[----:B-----5:R-:W-:Y:S02]  /*2e800*/  IMAD.MOV.U32 R13, RZ, RZ, R5 ;  /* 0x000000ffff0d7224 */ /* 0x020fe400078e0005 */
[----:B------:R-:W-:Y:S02]  /*2e810*/  IMAD.MOV.U32 R12, RZ, RZ, 0x1 ;  /* 0x00000001ff0c7424 */ /* 0x000fe400078e00ff */
[----:B------:R-:W-:Y:S02]  /*2e820*/  IMAD.MOV.U32 R11, RZ, RZ, RZ ;  /* 0x000000ffff0b7224 */ /* 0x000fe400078e00ff */
[----:B------:R-:W-:-:S07]  /*2e830*/  IMAD.MOV.U32 R15, RZ, RZ, -0x1 ;  /* 0xffffffffff0f7424 */ /* 0x000fce00078e00ff */
[----:B01----:R-:W-:Y:S05]  /*2e840*/  WARPSYNC.COLLECTIVE R15, `(.L_x_2161) ;  /* 0x000000000f087348 */ /* 0x003fea0003c00000 */
[----:B------:R2:W3:Y:S02]  /*2e850*/  SHFL.UP P6, R14, R13, R12, R11 ;  /* 0x0400000c0d0e7389 */ /* 0x0004e400000c000b */
[----:B0123--:R-:W-:Y:S01]  /*2e860*/  ENDCOLLECTIVE ;  /* 0x000000000000791b */ /* 0x00ffe20003800000 */
.L_x_2161:
[----:B------:R-:W-:Y:S05]  /*2e870*/  BSYNC B0 ;  /* 0x0000000000007941 */ /* 0x000fea0003800000 */
.L_x_2160:
        /* <DEDUP_REMOVED lines=8> */
.L_x_2162:
[----:B------:R-:W-:Y:S01]  /*2e900*/  IMAD.MOV.U32 R12, RZ, RZ, 0x4 ;  /* 0x00000004ff0c7424 */ /* 0x000fe200078e00ff */
[----:B------:R-:W-:-:S05]  /*2e910*/  SEL R2, R14, RZ, P2 ;  /* 0x000000ff0e027207 */ /* 0x000fca0001000000 */
[----:B------:R-:W-:-:S04]  /*2e920*/  IMAD.IADD R2, R13, 0x1, R2 ;  /* 0x000000010d027824 */ /* 0x000fc800078e0202 */
[----:B------:R-:W-:-:S07]  /*2e930*/  IMAD.MOV.U32 R13, RZ, RZ, R2 ;  /* 0x000000ffff0d7224 */ /* 0x000fce00078e0002 */
[----:B------:R-:W-:Y:S05]  /*2e940*/  WARPSYNC.COLLECTIVE R15, `(.L_x_2163) ;  /* 0x000000000f087348 */ /* 0x000fea0003c00000 */
[----:B------:R0:W1:Y:S02]  /*2e950*/  SHFL.UP P6, R14, R13, R12, R11 ;  /* 0x0400000c0d0e7389 */ /* 0x00006400000c000b */
[----:B01----:R-:W-:Y:S01]  /*2e960*/  ENDCOLLECTIVE ;  /* 0x000000000000791b */ /* 0x003fe20003800000 */
.L_x_2163:
[----:B------:R-:W-:Y:S01]  /*2e970*/  IMAD.MOV.U32 R12, RZ, RZ, 0x8 ;  /* 0x00000008ff0c7424 */ /* 0x000fe200078e00ff */
[----:B------:R-:W-:-:S05]  /*2e980*/  SEL R3, R14, RZ, P3 ;  /* 0x000000ff0e037207 */ /* 0x000fca0001800000 */
[----:B------:R-:W-:-:S04]  /*2e990*/  IMAD.IADD R3, R2, 0x1, R3 ;  /* 0x0000000102037824 */ /* 0x000fc800078e0203 */
[----:B------:R-:W-:-:S07]  /*2e9a0*/  IMAD.MOV.U32 R13, RZ, RZ, R3 ;  /* 0x000000ffff0d7224 */ /* 0x000fce00078e0003 */
[----:B------:R-:W-:Y:S05]  /*2e9b0*/  WARPSYNC.COLLECTIVE R15, `(.L_x_2164) ;  /* 0x000000000f087348 */ /* 0x000fea0003c00000 */
[----:B------:R0:W1:Y:S02]  /*2e9c0*/  SHFL.UP P6, R14, R13, R12, R11 ;  /* 0x0400000c0d0e7389 */ /* 0x00006400000c000b */
[----:B01----:R-:W-:Y:S01]  /*2e9d0*/  ENDCOLLECTIVE ;  /* 0x000000000000791b */ /* 0x003fe20003800000 */
.L_x_2164:
[----:B------:R-:W-:Y:S01]  /*2e9e0*/  IMAD.MOV.U32 R12, RZ, RZ, 0x10 ;  /* 0x00000010ff0c7424 */ /* 0x000fe200078e00ff */
[----:B------:R-:W-:-:S05]  /*2e9f0*/  SEL R4, R14, RZ, P4 ;  /* 0x000000ff0e047207 */ /* 0x000fca0002000000 */
[----:B------:R-:W-:-:S04]  /*2ea00*/  IMAD.IADD R4, R3, 0x1, R4 ;  /* 0x0000000103047824 */ /* 0x000fc800078e0204 */
[----:B------:R-:W-:-:S07]  /*2ea10*/  IMAD.MOV.U32 R13, RZ, RZ, R4 ;  /* 0x000000ffff0d7224 */ /* 0x000fce00078e0004 */
[----:B------:R-:W-:Y:S05]  /*2ea20*/  WARPSYNC.COLLECTIVE R15, `(.L_x_2165) ;  /* 0x000000000f087348 */ /* 0x000fea0003c00000 */
[----:B------:R0:W1:Y:S02]  /*2ea30*/  SHFL.UP P6, R14, R13, R12, R11 ;  /* 0x0400000c0d0e7389 */ /* 0x00006400000c000b */
[----:B01----:R-:W-:Y:S01]  /*2ea40*/  ENDCOLLECTIVE ;  /* 0x000000000000791b */ /* 0x003fe20003800000 */
.L_x_2165:
        /* <DEDUP_REMOVED lines=8> */
.L_x_2166:
[----:B------:R-:W-:Y:S05]  /*2ead0*/  BRA `(.L_x_2167) ;  /* 0xffffffa800d47947 */ /* 0x000fea000383ffff */
.L_x_1989:
[----:B------:R-:W-:Y:S01]  /*2eae0*/  BSSY B0, `(.L_x_2168) ;  /* 0x0000006000007945 */ /* 0x000fe20003800000 */
[----:B------:R-:W-:Y:S01]  /*2eaf0*/  PLOP3.LUT P6, PT, P6, PT, PT, 0x8, 0x0 ;  /* 0x000000000000781c */ /* 0x000fe200037ce170 */
[----:B------:R-:W-:-:S12]  /*2eb00*/  IMAD.MOV.U32 R15, RZ, RZ, -0x1 ;  /* 0xffffffffff0f7424 */ /* 0x000fd800078e00ff */
[----:B01----:R-:W-:Y:S05]  /*2eb10*/  WARPSYNC.COLLECTIVE R15, `(.L_x_2169) ;  /* 0x000000000f087348 */ /* 0x003fea0003c00000 */
[----:B------:R-:W-:Y:S01]  /*2eb20*/  VOTE.ANY R14, PT, P6 ;  /* 0x00000000000e7806 */ /* 0x000fe200030e0100 */
[----:B01----:R-:W-:Y:S06]  /*2eb30*/  ENDCOLLECTIVE ;  /* 0x000000000000791b */ /* 0x003fec0003800000 */
.L_x_2169:
[----:B------:R-:W-:Y:S05]  /*2eb40*/  BSYNC B0 ;  /* 0x0000000000007941 */ /* 0x000fea0003800000 */
.L_x_2168:
        /* <DEDUP_REMOVED lines=9> */
.L_x_2170:
[----:B------:R-:W-:Y:S01]  /*2ebe0*/  IMAD.MOV.U32 R5, RZ, RZ, R14 ;  /* 0x000000ffff057224 */ /* 0x000fe200078e000e */
[----:B------:R-:W-:Y:S06]  /*2ebf0*/  BRA `(.L_x_2171) ;  /* 0xffffffa800c47947 */ /* 0x000fec000383ffff */
.L_x_1991:
[----:B------:R-:W-:Y:S01]  /*2ec00*/  BSSY B0, `(.L_x_2172) ;  /* 0x0000007000007945 */ /* 0x000fe20003800000 */
[----:B------:R-:W-:Y:S02]  /*2ec10*/  IMAD.MOV.U32 R13, RZ, RZ, R2 ;  /* 0x000000ffff0d7224 */ /* 0x000fe400078e0002 */
[----:B------:R-:W-:Y:S02]  /*2ec20*/  IMAD.MOV.U32 R11, RZ, RZ, 0x1f ;  /* 0x0000001fff0b7424 */ /* 0x000fe400078e00ff */
[----:B------:R-:W-:-:S07]  /*2ec30*/  IMAD.MOV.U32 R15, RZ, RZ, -0x1 ;  /* 0xffffffffff0f7424 */ /* 0x000fce00078e00ff */
[----:B0123--:R-:W-:Y:S05]  /*2ec40*/  WARPSYNC.COLLECTIVE R15, `(.L_x_2173) ;  /* 0x000000000f087348 */ /* 0x00ffea0003c00000 */
[----:B------:R4:W0:Y:S02]  /*2ec50*/  SHFL.IDX P6, R14, R13, R12, R11 ;  /* 0x0000000c0d0e7389 */ /* 0x00082400000c000b */
[----:B01234-:R-:W-:Y:S01]  /*2ec60*/  ENDCOLLECTIVE ;  /* 0x000000000000791b */ /* 0x01ffe20003800000 */
.L_x_2173:
[----:B------:R-:W-:Y:S05]  /*2ec70*/  BSYNC B0 ;  /* 0x0000000000007941 */ /* 0x000fea0003800000 */
.L_x_2172:
[----:B------:R-:W-:Y:S05]  /*2ec80*/  BRA `(.L_x_1990) ;  /* 0xffffffa800bc7947 */ /* 0x000fea000383ffff */
.L_x_1995:
[----:B0-----:R0:W3:Y:S02]  /*2ec90*/  SYNCS.PHASECHK.TRANS64.TRYWAIT P0, [R5+URZ+0x2a820], R0 ;  /* 0x02a82000050075a7 */ /* 0x0010e4000800017f */
[----:B---3--:R-:W-:Y:S05]  /*2eca0*/  @!P0 NANOSLEEP.SYNCS 0x989680 ;  /* 0x009896800000895d */ /* 0x008fea0003900000 */
[----:B------:R-:W3:Y:S02]  /*2ecb0*/  @!P0 SYNCS.PHASECHK.TRANS64 P0, [R5+URZ+0x2a820], R0 ;  /* 0x02a82000050085a7 */ /* 0x000ee4000800007f */
[----:B---3--:R-:W-:Y:S05]  /*2ecc0*/  @!P0 BRA `(.L_x_1995) ;  /* 0xfffffffc00f08947 */ /* 0x008fea000383ffff */
[----:B------:R-:W-:Y:S05]  /*2ecd0*/  BRA `(.L_x_2174) ;  /* 0xffffffb000347947 */ /* 0x000fea000383ffff */
.L_x_1996:
[----:B------:R-:W3:Y:S01]  /*2ece0*/  S2R R2, SR_TID.X ;  /* 0x0000000000027919 */ /* 0x000ee20000002100 */
[----:B------:R-:W-:Y:S01]  /*2ecf0*/  BSSY B0, `(.L_x_2175) ;  /* 0x000000a000007945 */ /* 0x000fe20003800000 */
[----:B------:R-:W-:Y:S02]  /*2ed00*/  IMAD.MOV.U32 R12, RZ, RZ, RZ ;  /* 0x000000ffff0c7224 */ /* 0x000fe400078e00ff */
[----:B------:R-:W-:Y:S02]  /*2ed10*/  IMAD.MOV.U32 R11, RZ, RZ, 0x1f ;  /* 0x0000001fff0b7424 */ /* 0x000fe400078e00ff */
[----:B------:R-:W-:Y:S01]  /*2ed20*/  IMAD.MOV.U32 R15, RZ, RZ, -0x1 ;  /* 0xffffffffff0f7424 */ /* 0x000fe200078e00ff */
[----:B---3--:R-:W-:-:S04]  /*2ed30*/  SHF.R.U32.HI R2, RZ, 0x5, R2 ;  /* 0x00000005ff027819 */ /* 0x008fc80000011602 */
[----:B------:R-:W-:-:S05]  /*2ed40*/  LOP3.LUT R2, R2, 0x3, RZ, 0xc0, !PT ;  /* 0x0000000302027812 */ /* 0x000fca00078ec0ff */
[----:B------:R-:W-:-:S07]  /*2ed50*/  IMAD.MOV.U32 R13, RZ, RZ, R2 ;  /* 0x000000ffff0d7224 */ /* 0x000fce00078e0002 */
[----:B012---:R-:W-:Y:S05]  /*2ed60*/  WARPSYNC.COLLECTIVE R15, `(.L_x_2176) ;  /* 0x000000000f087348 */ /* 0x007fea0003c00000 */
[----:B------:R3:W4:Y:S02]  /*2ed70*/  SHFL.IDX P6, R14, R13, R12, R11 ;  /* 0x0000000c0d0e7389 */ /* 0x00072400000c000b */
[----:B01234-:R-:W-:Y:S01]  /*2ed80*/  ENDCOLLECTIVE ;  /* 0x000000000000791b */ /* 0x01ffe20003800000 */
.L_x_2176:
[----:B------:R-:W-:Y:S05]  /*2ed90*/  BSYNC B0 ;  /* 0x0000000000007941 */ /* 0x000fea0003800000 */
.L_x_2175:
[----:B------:R-:W-:Y:S05]  /*2eda0*/  BRA `(.L_x_2177) ;  /* 0xffffffb0001c7947 */ /* 0x000fea000383ffff */
.L_x_1997:
[----:B------:R-:W-:Y:S01]  /*2edb0*/  BSSY B0, `(.L_x_2178) ;  /* 0x0000006000007945 */ /* 0x000fe20003800000 */
[----:B------:R-:W-:-:S07]  /*2edc0*/  IMAD.MOV.U32 R15, RZ, RZ, -0x1 ;  /* 0xffffffffff0f7424 */ /* 0x000fce00078e00ff */
[----:B012---:R-:W-:Y:S05]  /*2edd0*/  WARPSYNC.COLLECTIVE R15, `(.L_x_2179) ;  /* 0x000000000f0c7348 */ /* 0x007fea0003c00000 */
[----:B------:R-:W-:Y:S02]  /*2ede0*/  ELECT P6, UR62, PT ;  /* 0x00000000003e782f */ /* 0x000fe400038c0000 */
[----:B------:R-:W-:Y:S01]  /*2edf0*/  MOV R14, UR62 ;  /* 0x0000003e000e7c02 */ /* 0x000fe20008000f00 */
[----:B012---:R-:W-:Y:S10]  /*2ee00*/  ENDCOLLECTIVE ;  /* 0x000000000000791b */ /* 0x007ff40003800000 */
.L_x_2179:
[----:B------:R-:W-:Y:S05]  /*2ee10*/  BSYNC B0 ;  /* 0x0000000000007941 */ /* 0x000fea0003800000 */
.L_x_2178:
[----:B------:R-:W-:Y:S05]  /*2ee20*/  BRA `(.L_x_2180) ;  /* 0xffffffb000107947 */ /* 0x000fea000383ffff */
.L_x_1999:
[----:B0-----:R0:W3:Y:S02]  /*2ee30*/  SYNCS.PHASECHK.TRANS64.TRYWAIT P1, [R3+URZ+0x2a840], R2 ;  /* 0x02a84002030075a7 */ /* 0x0010e4000802017f */
[----:B---3--:R-:W-:Y:S05]  /*2ee40*/  @!P1 NANOSLEEP.SYNCS 0x989680 ;  /* 0x009896800000995d */ /* 0x008fea0003900000 */
[----:B------:R-:W3:Y:S02]  /*2ee50*/  @!P1 SYNCS.PHASECHK.TRANS64 P1, [R3+URZ+0x2a840], R2 ;  /* 0x02a84002030095a7 */ /* 0x000ee4000802007f */
[----:B---3--:R-:W-:Y:S05]  /*2ee60*/  @!P1 BRA `(.L_x_1999) ;  /* 0xfffffffc00f09947 */ /* 0x008fea000383ffff */
[----:B------:R-:W-:Y:S05]  /*2ee70*/  BRA `(.L_x_2181) ;  /* 0xffffffb000387947 */ /* 0x000fea000383ffff */
.L_x_2001:
[----:B---3--:R3:W4:Y:S02]  /*2ee80*/  SYNCS.PHASECHK.TRANS64.TRYWAIT P1, [R27+URZ+0x2a840], R0 ;  /* 0x02a840001b0075a7 */ /* 0x008724000802017f */
[----:B----4-:R-:W-:Y:S05]  /*2ee90*/  @!P1 NANOSLEEP.SYNCS 0x989680 ;  /* 0x009896800000995d */ /* 0x010fea0003900000 */
[----:B------:R-:W4:Y:S02]  /*2eea0*/  @!P1 SYNCS.PHASECHK.TRANS64 P1, [R27+URZ+0x2a840], R0 ;  /* 0x02a840001b0095a7 */ /* 0x000f24000802007f */
[----:B----4-:R-:W-:Y:S05]  /*2eeb0*/  @!P1 BRA `(.L_x_2001) ;  /* 0xfffffffc00f09947 */ /* 0x010fea000383ffff */
[----:B------:R-:W-:Y:S05]  /*2eec0*/  BRA `(.L_x_2182) ;  /* 0xffffffb000447947 */ /* 0x000fea000383ffff */
.L_x_2003:
[----:B----4-:R4:W0:Y:S02]  /*2eed0*/  SYNCS.PHASECHK.TRANS64.TRYWAIT P1, [R3+URZ+0x2a860], R2 ;  /* 0x02a86002030075a7 */ /* 0x010824000802017f */
[----:B0-----:R-:W-:Y:S05]  /*2eee0*/  @!P1 NANOSLEEP.SYNCS 0x989680 ;  /* 0x009896800000995d */ /* 0x001fea0003900000 */
[----:B------:R-:W0:Y:S02]  /*2eef0*/  @!P1 SYNCS.PHASECHK.TRANS64 P1, [R3+URZ+0x2a860], R2 ;  /* 0x02a86002030095a7 */ /* 0x000e24000802007f */
[----:B0-----:R-:W-:Y:S05]  /*2ef00*/  @!P1 BRA `(.L_x_2003) ;  /* 0xfffffffc00f09947 */ /* 0x001fea000383ffff */
[----:B------:R-:W-:Y:S05]  /*2ef10*/  BRA `(.L_x_2183) ;  /* 0xffffffb000407947 */ /* 0x000fea000383ffff */
.L_x_2184:
        /* <DEDUP_REMOVED lines=14> */
.L_x_3231:


//--------------------- .text._ZN7cutlass13device_kernelIN5flash11enable_sm90INS1_16FlashAttnFwdSm90INS1_25CollectiveMainloopFwdSm90ILi2EN4cute5tupleIJNS5_1CILi1EEES8_S8_EEENS6_IJNS7_ILi128EEENS7_ILi96EEENS7_ILi192EEEEEELi128ENS_10bfloat16_tEfNS_4arch4Sm90ELb1ELb0ELb1ELb0ELb1ELb0ELb0ELb1ELb1ELb1ELb0ELb0EEENS1_21CollectiveEpilogueFwdINS6_IJSA_SA_SB_EEES9_SE_SG_Li256ELb0ELb1ELb0ELb0EEENS1_30DynamicPersistentTileSchedulerILi256ELi128ELb0ELb1ELb1EEEEEEEEEvNT_6ParamsE --------------------------
	.section	.text._ZN7cutlass13device_kernelIN5flash11enable_sm90INS1_16FlashAttnFwdSm90INS1_25CollectiveMainloopFwdSm90ILi2EN4cute5tupleIJNS5_1CILi1EEES8_S8_EEENS6_IJNS7_ILi128EEENS7_ILi96EEENS7_ILi192EEEEEELi128ENS_10bfloat16_tEfNS_4arch4Sm90ELb1ELb0ELb1ELb0ELb1ELb0ELb0ELb1ELb1ELb1ELb0ELb0EEENS1_21CollectiveEpilogueFwdINS6_IJSA_SA_SB_EEES9_SE_SG_Li256ELb0ELb1ELb0ELb0EEENS1_30DynamicPersistentTileSchedulerILi256ELi128ELb0ELb1ELb1EEEEEEEEEvNT_6ParamsE,"ax",@progbits
	.align	128
.text._ZN7cutlass13device_kernelIN5flash11enable_sm90INS1_16FlashAttnFwdSm90INS1_25CollectiveMainloopFwdSm90ILi2EN4cute5tupleIJNS5_1CILi1EEES8_S8_EEENS6_IJNS7_ILi128EEENS7_ILi96EEENS7_ILi192EEEEEELi128ENS_10bfloat16_tEfNS_4arch4Sm90ELb1ELb0ELb1ELb0ELb1ELb0ELb0ELb1ELb1ELb1ELb0ELb0EEENS1_21CollectiveEpilogueFwdINS6_IJSA_SA_SB_EEES9_SE_SG_Li256ELb0ELb1ELb0ELb0EEENS1_30DynamicPersistentTileSchedulerILi256ELi128ELb0ELb1ELb1EEEEEEEEEvNT_6ParamsE:
        .type           _ZN7cutlass13device_kernelIN5flash11enable_sm90INS1_16FlashAttnFwdSm90INS1_25CollectiveMainloopFwdSm90ILi2EN4cute5tupleIJNS5_1CILi1EEES8_S8_EEENS6_IJNS7_ILi128EEENS7_ILi96EEENS7_ILi192EEEEEELi128ENS_10bfloat16_tEfNS_4arch4Sm90ELb1ELb0ELb1ELb0ELb1ELb0ELb0ELb1ELb1ELb1ELb0ELb0EEENS1_21CollectiveEpilogueFwdINS6_IJSA_SA_SB_EEES9_SE_SG_Li256ELb0ELb1ELb0ELb0EEENS1_30DynamicPersistentTileSchedulerILi256ELi128ELb0ELb1ELb1EEEEEEEEEvNT_6ParamsE,@function
        .size           _ZN7cutlass13device_kernelIN5flash11enable_sm90INS1_16FlashAttnFwdSm90INS1_25CollectiveMainloopFwdSm90ILi2EN4cute5tupleIJNS5_1CILi1EEES8_S8_EEENS6_IJNS7_ILi128EEENS7_ILi96EEENS7_ILi192EEEEEELi128ENS_10bfloat16_tEfNS_4arch4Sm90ELb1ELb0ELb1ELb0ELb1ELb0ELb0ELb1ELb1ELb1ELb0ELb0EEENS1_21CollectiveEpilogueFwdINS6_IJSA_SA_SB_EEES9_SE_SG_Li256ELb0ELb1ELb0ELb0EEENS1_30DynamicPersistentTileSchedulerILi256ELi128ELb0ELb1ELb1EEEEEEEEEvNT_6ParamsE,(.L_x_3232 - _ZN7cutlass13device_kernelIN5flash11enable_sm90INS1_16FlashAttnFwdSm90INS1_25CollectiveMainloopFwdSm90ILi2EN4cute5tupleIJNS5_1CILi1EEES8_S8_EEENS6_IJNS7_ILi128EEENS7_ILi96EEENS7_ILi192EEEEEELi128ENS_10bfloat16_tEfNS_4arch4Sm90ELb1ELb0ELb1ELb0ELb1ELb0ELb0ELb1ELb1ELb1ELb0ELb0EEENS1_21CollectiveEpilogueFwdINS6_IJSA_SA_SB_EEES9_SE_SG_Li256ELb0ELb1ELb0ELb0EEENS1_30DynamicPersistentTileSchedulerILi256ELi128ELb0ELb1ELb1EEEEEEEEEvNT_6ParamsE)
        .other          _ZN7cutlass13device_kernelIN5flash11enable_sm90INS1_16FlashAttnFwdSm90INS1_25CollectiveMainloopFwdSm90ILi2EN4cute5tupleIJNS5_1CILi1EEES8_S8_EEENS6_IJNS7_ILi128EEENS7_ILi96EEENS7_ILi192EEEEEELi128ENS_10bfloat16_tEfNS_4arch4Sm90ELb1ELb0ELb1ELb0ELb1ELb0ELb0ELb1ELb1ELb1ELb0ELb0EEENS1_21CollectiveEpilogueFwdINS6_IJSA_SA_SB_EEES9_SE_SG_Li256ELb0ELb1ELb0ELb0EEENS1_30DynamicPersistentTileSchedulerILi256ELi128ELb0ELb1ELb1EEEEEEEEEvNT_6ParamsE,@"STO_CUDA_ENTRY STV_DEFAULT"
_ZN7cutlass13device_kernelIN5flash11enable_sm90INS1_16FlashAttnFwdSm90INS1_25CollectiveMainloopFwdSm90ILi2EN4cute5tupleIJNS5_1CILi1EEES8_S8_EEENS6_IJNS7_ILi128EEENS7_ILi96EEENS7_ILi192EEEEEELi128ENS_10bfloat16_tEfNS_4arch4Sm90ELb1ELb0ELb1ELb0ELb1ELb0ELb0ELb1ELb1ELb1ELb0ELb0EEENS1_21CollectiveEpilogueFwdINS6_IJSA_SA_SB_EEES9_SE_SG_Li256ELb0ELb1ELb0ELb0EEENS1_30DynamicPersistentTileSchedulerILi256ELi128ELb0ELb1ELb1EEEEEEEEEvNT_6ParamsE:
        /* <DEDUP_REMOVED lines=45> */
.L_x_2185:
        /* <DEDUP_REMOVED lines=22> */
.L_x_2186:
        /* <DEDUP_REMOVED lines=18> */
.L_x_2187:
        /* <DEDUP_REMOVED lines=22> */
.L_x_2188:
        /* <DEDUP_REMOVED lines=23> */
.L_x_2189:
[----:B------:R-:W-:Y:S01]  /*0820*/  UISETP.NE.AND UP0, UPT, UR9, URZ, UPT ;  /* 0x0000003f0900728c */ /* 0x000fe2000bf05270 */
[----:B------:R-:W-:Y:S01]  /*0830*/  NOP ;  /* 0x0000000000007918 */ /* 0x000fe20000000000 */
[----:B------:R-:W-:Y:S01]  /*0840*/  UMOV UR61, 0x1 ;  /* 0x00000001003d7882 */ /* 0x000fe20000000000 */
[----:B------:R-:W-:Y:S01]  /*0850*/  ULDC.64 UR36, c[0x0][0x208] ;  /* 0x0000820000247ab9 */ /* 0x000fe20000000a00 */
[----:B------:R-:W-:Y:S01]  /*0860*/  USEL UR61, UR61, 0x2, !UP0 ;  /* 0x000000023d3d7887 */ /* 0x000fe2000c000000 */
[----:B01234-:R-:W-:Y:S01]  /*0870*/  BAR.SYNC.DEFER_BLOCKING 0x0 ;  /* 0x0000000000007b1d */ /* 0x01ffe20000010000 */
[----:B------:R-:W-:-:S13]  /*0880*/  PLOP3.LUT P0, PT, PT, PT, UP0, 0x80, 0x0 ;  /* 0x000000000000781c */ /* 0x000fda0003f0f008 */
[----:B------:R-:W-:Y:S05]  /*0890*/  @!P0 BRA `(.L_x_2190) ;  /* 0x000000a800748947 */ /* 0x000fea0003800000 */
.L_x_2191:
[----:B------:R-:W-:-:S08]  /*08a0*/  NOP ;  /* 0x0000000000007918 */ /* 0x000fd00000000000 */
[----:B------:R-:W0:Y:S02]  /*08b0*/  USETMAXREG.TRY_ALLOC.CTAPOOL UP0, 0xe8 ;  /* 0x000000e8000079c8 */ /* 0x000e240008000600 */
[----:B0-----:R-:W-:-:S13]  /*08c0*/  PLOP3.LUT P0, PT, PT, PT, UP0, 0x80, 0x0 ;  /* 0x000000000000781c */ /* 0x001fda0003f0f008 */
[----:B------:R-:W-:Y:S05]  /*08d0*/  @!P0 BRA `(.L_x_2191) ;  /* 0xfffffffc00f08947 */ /* 0x000fea000383ffff */
[----:B------:R-:W0:Y:S08]  /*08e0*/  S2UR UR4, SR_CTAID.X ;  /* 0x00000000000479c3 */ /* 0x000e300000002500 */
[----:B------:R-:W-:Y:S08]  /*08f0*/  BAR.ARV 0x4, 0x180 ;  /* 0x0106000000007b1d */ /* 0x000ff00000002000 */
[----:B------:R-:W0:Y:S08]  /*0900*/  LDC R0, c[0x0][0xc38] ;  /* 0x00030e00ff007b82 */ /* 0x000e300000000800 */
[----:B------:R-:W-:Y:S06]  /*0910*/  BAR.ARV 0x8, 0x180 ;  /* 0x0206000000007b1d */ /* 0x000fec0000002000 */
[----:B0-----:R-:W-:-:S13]  /*0920*/  ISETP.LE.AND P0, PT, R0, UR4, PT ;  /* 0x0000000400007c0c */ /* 0x001fda000bf03270 */
[----:B------:R-:W-:Y:S05]  /*0930*/  @P0 EXIT ;  /* 0x000000000000094d */ /* 0x000fea0003800000 */
[----:B------:R-:W0:Y:S01]  /*0940*/  S2R R2, SR_TID.X ;  /* 0x0000000000027919 */ /* 0x000e220000002100 */
[----:B------:R-:W-:Y:S01]  /*0950*/  IMAD.MOV.U32 R163, RZ, RZ, RZ ;  /* 0x000000ffffa37224 */ /* 0x000fe200078e00ff */
[----:B------:R-:W-:Y:S01]  /*0960*/  ULOP3.LUT UR60, UR61, 0x1, URZ, 0xfc, !UPT ;  /* 0x000000013d3c7892 */ /* 0x000fe2000f8efc3f */
[----:B------:R-:W-:Y:S01]  /*0970*/  UMOV UR38, URZ ;  /* 0x0000003f00267c82 */ /* 0x000fe20008000000 */
[----:B------:R-:W-:Y:S01]  /*0980*/  UMOV UR39, URZ ;  /* 0x0000003f00277c82 */ /* 0x000fe20008000000 */
[----:B0-----:R-:W-:-:S05]  /*0990*/  VIADD R170, R2, 0xffffff80 ;  /* 0xffffff8002aa7836 */ /* 0x001fca0000000000 */
[----:B------:R-:W-:-:S04]  /*09a0*/  SHF.R.S32.HI R3, RZ, 0x1f, R170 ;  /* 0x0000001fff037819 */ /* 0x000fc800000114aa */
[CC--:B------:R-:W-:Y:S02]  /*09b0*/  LEA.HI R0, R3.reuse, R170.reuse, RZ, 0x7 ;  /* 0x000000aa03007211 */ /* 0x0c0fe400078f38ff */
[CC--:B------:R-:W-:Y:S02]  /*09c0*/  LEA.HI R2, R3.reuse, R170.reuse, RZ, 0x4 ;  /* 0x000000aa03027211 */ /* 0x0c0fe400078f20ff */
[----:B------:R-:W-:Y:S02]  /*09d0*/  LOP3.LUT R5, R0, 0xffffff80, RZ, 0xc0, !PT ;  /* 0xffffff8000057812 */ /* 0x000fe400078ec0ff */
[----:B------:R-:W-:Y:S02]  /*09e0*/  SHF.R.S32.HI R7, RZ, 0x4, R2 ;  /* 0x00000004ff077819 */ /* 0x000fe40000011402 */
[----:B------:R-:W-:Y:S01]  /*09f0*/  LEA.HI R4, R3, R170, RZ, 0x5 ;  /* 0x000000aa03047211 */ /* 0x000fe200078f28ff */
[----:B------:R-:W-:Y:S01]  /*0a00*/  IMAD.IADD R164, R170, 0x1, -R5 ;  /* 0x00000001aaa47824 */ /* 0x000fe200078e0a05 */
[----:B------:R-:W-:-:S02]  /*0a10*/  LOP3.LUT R5, R2, 0x3fffff0, RZ, 0xc0, !PT ;  /* 0x03fffff002057812 */ /* 0x000fc400078ec0ff */
[----:B------:R-:W-:Y:S02]  /*0a20*/  LEA.HI R2, R2, R7, RZ, 0x1 ;  /* 0x0000000702027211 */ /* 0x000fe400078f08ff */
[----:B------:R-:W-:Y:S01]  /*0a30*/  SHF.R.S32.HI R9, RZ, 0x1f, R164 ;  /* 0x0000001fff097819 */ /* 0x000fe200000114a4 */
[----:B------:R-:W-:Y:S01]  /*0a40*/  IMAD.IADD R5, R170, 0x1, -R5 ;  /* 0x00000001aa057824 */ /* 0x000fe200078e0a05 */
[----:B------:R-:W-:Y:S02]  /*0a50*/  LOP3.LUT R2, R2, 0x1ffffffe, RZ, 0xc0, !PT ;  /* 0x1ffffffe02027812 */ /* 0x000fe400078ec0ff */
[----:B------:R-:W-:Y:S02]  /*0a60*/  LEA.HI R6, R9, R164, RZ, 0x2 ;  /* 0x000000a409067211 */ /* 0x000fe400078f10ff */
[----:B------:R-:W-:Y:S01]  /*0a70*/  SHF.L.U32 R4, R4, 0x5, RZ ;  /* 0x0000000504047819 */ /* 0x000fe200000006ff */
[----:B------:R-:W-:Y:S01]  /*0a80*/  IMAD.IADD R2, R7, 0x1, -R2 ;  /* 0x0000000107027824 */ /* 0x000fe200078e0a02 */
[----:B------:R-:W-:-:S02]  /*0a90*/  LEA.HI R10, R3, R170, RZ, 0x2 ;  /* 0x000000aa030a7211 */ /* 0x000fc400078f10ff */
[--C-:B------:R-:W-:Y:S02]  /*0aa0*/  SHF.R.S32.HI R8, RZ, 0x2, R6.reuse ;  /* 0x00000002ff087819 */ /* 0x100fe40000011406 */
[----:B------:R-:W-:Y:S02]  /*0ab0*/  SHF.R.S32.HI R11, RZ, 0x1f, R6 ;  /* 0x0000001fff0b7819 */ /* 0x000fe40000011406 */
[----:B------:R-:W-:Y:S02]  /*0ac0*/  LOP3.LUT R4, R4, 0xfffffc00, RZ, 0xc0, !PT ;  /* 0xfffffc0004047812 */ /* 0x000fe400078ec0ff */
[----:B------:R-:W-:Y:S02]  /*0ad0*/  LOP3.LUT R7, R10, 0xfffffffc, RZ, 0xc0, !PT ;  /* 0xfffffffc0a077812 */ /* 0x000fe400078ec0ff */
[----:B------:R-:W-:Y:S01]  /*0ae0*/  LEA.HI R3, R3, R170, RZ, 0x3 ;  /* 0x000000aa03037211 */ /* 0x000fe200078f18ff */
[----:B------:R-:W-:Y:S01]  /*0af0*/  IMAD R5, R5, 0x40, R4 ;  /* 0x0000004005057824 */ /* 0x000fe200078e0204 */
[----:B------:R-:W-:Y:S01]  /*0b00*/  LEA.HI R11, R11, R8, RZ, 0x3 ;  /* 0x000000080b0b7211 */ /* 0x000fe200078f18ff */
[----:B------:R-:W-:Y:S01]  /*0b10*/  IMAD.IADD R4, R170, 0x1, -R7 ;  /* 0x00000001aa047824 */ /* 0x000fe200078e0a07 */
[----:B------:R-:W-:Y:S01]  /*0b20*/  SHF.R.S32.HI R165, RZ, 0x7, R0 ;  /* 0x00000007ffa57819 */ /* 0x000fe20000011400 */
[----:B------:R-:W-:Y:S01]  /*0b30*/  IMAD R167, R2, 0x8, R5 ;  /* 0x0000000802a77824 */ /* 0x000fe200078e0205 */
[----:B------:R-:W-:-:S02]  /*0b40*/  LOP3.LUT R7, R3, 0xfffffff8, RZ, 0xc0, !PT ;  /* 0xfffffff803077812 */ /* 0x000fc400078ec0ff */
[----:B------:R-:W-:Y:S02]  /*0b50*/  LOP3.LUT R11, R11, 0xfffffff8, RZ, 0xc0, !PT ;  /* 0xfffffff80b0b7812 */ /* 0x000fe400078ec0ff */
[----:B------:R-:W-:Y:S02]  /*0b60*/  LEA.HI R9, R9, R164, RZ, 0x5 ;  /* 0x000000a409097211 */ /* 0x000fe400078f28ff */
[----:B------:R-:W-:Y:S02]  /*0b70*/  LEA.HI R0, R0, R165, RZ, 0x1 ;  /* 0x000000a500007211 */ /* 0x000fe400078f08ff */
[----:B------:R-:W-:Y:S02]  /*0b80*/  IADD3 R160, R170, -R7, RZ ;  /* 0x80000007aaa07210 */ /* 0x000fe40007ffe0ff */
[----:B------:R-:W-:Y:S02]  /*0b90*/  IADD3 R8, R8, -R11, RZ ;  /* 0x8000000b08087210 */ /* 0x000fe40007ffe0ff */
[----:B------:R-:W-:-:S02]  /*0ba0*/  SHF.R.S32.HI R9, RZ, 0x5, R9 ;  /* 0x00000005ff097819 */ /* 0x000fc40000011409 */
[----:B------:R-:W-:Y:S02]  /*0bb0*/  LEA.HI R10, R4, R4, RZ, 0x1 ;  /* 0x00000004040a7211 */ /* 0x000fe400078f08ff */
[----:B------:R-:W-:Y:S01]  /*0bc0*/  LOP3.LUT R0, R0, 0x3fffffe, RZ, 0xc0, !PT ;  /* 0x03fffffe00007812 */ /* 0x000fe200078ec0ff */
[----:B------:R-:W-:Y:S01]  /*0bd0*/  IMAD R9, R9, 0x10, R8 ;  /* 0x0000001009097824 */ /* 0x000fe200078e0208 */
[----:B------:R-:W-:Y:S02]  /*0be0*/  SHF.L.U32 R17, R160, 0x3, RZ ;  /* 0x00000003a0117819 */ /* 0x000fe400000006ff */
[----:B------:R-:W-:Y:S01]  /*0bf0*/  LOP3.LUT R11, R10, 0x1ffffffe, RZ, 0xc0, !PT ;  /* 0x1ffffffe0a0b7812 */ /* 0x000fe200078ec0ff */
[----:B------:R-:W-:Y:S01]  /*0c00*/  IMAD.IADD R0, R165, 0x1, -R0 ;  /* 0x00000001a5007824 */ /* 0x000fe200078e0a00 */
[----:B------:R-:W-:Y:S01]  /*0c10*/  LOP3.LUT R5, R6, 0x7ffffffc, RZ, 0xc0, !PT ;  /* 0x7ffffffc06057812 */ /* 0x000fe200078ec0ff */
[----:B------:R-:W-:Y:S01]  /*0c20*/  VIADD R22, R17, 0x40 ;  /* 0x0000004011167836 */ /* 0x000fe20000000000 */
[----:B------:R-:W-:Y:S01]  /*0c30*/  SHF.R.S32.HI R162, RZ, 0x3, R3 ;  /* 0x00000003ffa27819 */ /* 0x000fe20000011403 */
[----:B------:R-:W-:Y:S01]  /*0c40*/  IMAD.IADD R11, R4, 0x1, -R11 ;  /* 0x00000001040b7824 */ /* 0x000fe200078e0a0b */
[----:B------:R-:W-:Y:S01]  /*0c50*/  SHF.R.S32.HI R169, RZ, 0x1f, R17 ;  /* 0x0000001fffa97819 */ /* 0x000fe20000011411 */
[----:B------:R-:W-:Y:S01]  /*0c60*/  IMAD R166, R0, 0x40, R9 ;  /* 0x0000004000a67824 */ /* 0x000fe200078e0209 */
[----:B------:R-:W-:Y:S01]  /*0c70*/  SHF.R.S32.HI R168, RZ, 0x1f, R22 ;  /* 0x0000001fffa87819 */ /* 0x000fe20000011416 */
[----:B------:R-:W-:Y:S01]  /*0c80*/  IMAD.U32 R0, RZ, RZ, UR4 ;  /* 0x00000004ff007e24 */ /* 0x000fe2000f8e00ff */
[----:B------:R-:W-:Y:S01]  /*0c90*/  IADD3 R18, R164, -R5, RZ ;  /* 0x80000005a4127210 */ /* 0x000fe20007ffe0ff */
[----:B------:R-:W-:-:S07]  /*0ca0*/  IMAD R19, R11, 0x8, R166 ;  /* 0x000000080b137824 */ /* 0x000fce00078e02a6 */
.L_x_2248:
[----:B0----5:R-:W0:Y:S01]  /*0cb0*/  LDC R5, c[0x0][0xc60] ;  /* 0x00031800ff057b82 */ /* 0x021e220000000800 */
[----:B--2---:R-:W-:Y:S01]  /*0cc0*/  IMAD.MOV.U32 R2, RZ, RZ, R0 ;  /* 0x000000ffff027224 */ /* 0x004fe200078e0000 */
[----:B------:R-:W-:Y:S01]  /*0cd0*/  ULDC UR4, c[0x0][0xc78] ;  /* 0x00031e0000047ab9 */ /* 0x000fe20000000800 */
[----:B0-----:R-:W-:-:S13]  /*0ce0*/  ISETP.NE.AND P0, PT, R5, 0x1, PT ;  /* 0x000000010500780c */ /* 0x001fda0003f05270 */
[----:B---3--:R-:W0:Y:S08]  /*0cf0*/  @P0 LDC R3, c[0x0][0xc64] ;  /* 0x00031900ff030b82 */ /* 0x008e300000000800 */
[----:B------:R-:W1:Y:S01]  /*0d00*/  @P0 LDC R4, c[0x0][0xc68] ;  /* 0x00031a00ff040b82 */ /* 0x000e620000000800 */
[----:B0-----:R-:W-:-:S05]  /*0d10*/  @P0 IMAD.HI.U32 R3, R0, R3, RZ ;  /* 0x0000000300030227 */ /* 0x001fca00078e00ff */
[----:B-1----:R-:W-:-:S04]  /*0d20*/  @P0 SHF.R.U32.HI R2, RZ, R4, R3 ;  /* 0x00000004ff020219 */ /* 0x002fc80000011603 */
[----:B------:R-:W-:Y:S01]  /*0d30*/  ISETP.GE.AND P0, PT, R2, UR4, PT ;  /* 0x0000000402007c0c */ /* 0x000fe2000bf06270 */
[----:B------:R-:W-:-:S04]  /*0d40*/  IMAD.MOV R3, RZ, RZ, -R2 ;  /* 0x000000ffff037224 */ /* 0x000fc800078e0a02 */
[----:B------:R-:W-:-:S08]  /*0d50*/  IMAD R9, R5, R3, R0 ;  /* 0x0000000305097224 */ /* 0x000fd000078e0200 */
[----:B----4-:R-:W-:Y:S05]  /*0d60*/  @!P0 BRA `(.L_x_2192) ;  /* 0x0000000000208947 */ /* 0x010fea0003800000 */
[----:B------:R-:W0:Y:S01]  /*0d70*/  LDC R3, c[0x0][0xc6c] ;  /* 0x00031b00ff037b82 */ /* 0x000e220000000800 */
[----:B------:R-:W-:Y:S02]  /*0d80*/  MOV R0, R9 ;  /* 0x0000000900007202 */ /* 0x000fe40000000f00 */
[----:B0-----:R-:W-:-:S13]  /*0d90*/  ISETP.NE.AND P0, PT, R3, 0x1, PT ;  /* 0x000000010300780c */ /* 0x001fda0003f05270 */
[----:B------:R-:W0:Y:S02]  /*0da0*/  @P0 LDC.64 R4, c[0x0][0xc70] ;  /* 0x00031c00ff040b82 */ /* 0x000e240000000a00 */
[----:B0-----:R-:W-:-:S05]  /*0db0*/  @P0 IMAD.HI.U32 R4, R9, R4, RZ ;  /* 0x0000000409040227 */ /* 0x001fca00078e00ff */
[----:B------:R-:W-:-:S05]  /*0dc0*/  @P0 SHF.R.U32.HI R0, RZ, R5, R4 ;  /* 0x00000005ff000219 */ /* 0x000fca0000011604 */
[----:B------:R-:W-:Y:S01]  /*0dd0*/  IMAD R3, R0, R3, RZ ;  /* 0x0000000300037224 */ /* 0x000fe200078e02ff */
[----:B------:R-:W-:Y:S06]  /*0de0*/  BRA `(.L_x_2193) ;  /* 0x00000000001c7947 */ /* 0x000fec0003800000 */
.L_x_2192:
[----:B------:R-:W0:Y:S01]  /*0df0*/  LDC R3, c[0x0][0xc54] ;  /* 0x00031500ff037b82 */ /* 0x000e220000000800 */
[----:B------:R-:W-:Y:S01]  /*0e00*/  IMAD.MOV.U32 R0, RZ, RZ, R9 ;  /* 0x000000ffff007224 */ /* 0x000fe200078e0009 */
[----:B0-----:R-:W-:-:S13]  /*0e10*/  ISETP.NE.AND P0, PT, R3, 0x1, PT ;  /* 0x000000010300780c */ /* 0x001fda0003f05270 */
[----:B------:R-:W0:Y:S02]  /*0e20*/  @P0 LDC.64 R4, c[0x0][0xc58] ;  /* 0x00031600ff040b82 */ /* 0x000e240000000a00 */
[----:B0-----:R-:W-:-:S05]  /*0e30*/  @P0 IMAD.HI.U32 R4, R9, R4, RZ ;  /* 0x0000000409040227 */ /* 0x001fca00078e00ff */
[----:B------:R-:W-:-:S05]  /*0e40*/  @P0 SHF.R.U32.HI R0, RZ, R5, R4 ;  /* 0x00000005ff000219 */ /* 0x000fca0000011604 */
[----:B------:R-:W-:-:S07]  /*0e50*/  IMAD R3, R0, R3, RZ ;  /* 0x0000000300037224 */ /* 0x000fce00078e02ff */
.L_x_2193:
[----:B------:R-:W0:Y:S01]  /*0e60*/  LDC R171, c[0x0][0x448] ;  /* 0x00011200ffab7b82 */ /* 0x000e220000000800 */
[----:B------:R-:W-:Y:S01]  /*0e70*/  LOP3.LUT R0, RZ, R0, RZ, 0x33, !PT ;  /* 0x00000000ff007212 */ /* 0x000fe200078e33ff */
[----:B------:R-:W-:Y:S01]  /*0e80*/  ULDC UR4, c[0x0][0xc3c] ;  /* 0x00030f0000047ab9 */ /* 0x000fe20000000800 */
[----:B------:R-:W-:Y:S01]  /*0e90*/  ULDC.64 UR6, c[0x0][0x418] ;  /* 0x0001060000067ab9 */ /* 0x000fe20000000a00 */
[----:B------:R-:W-:Y:S01]  /*0ea0*/  ULDC UR42, c[0x0][0x424] ;  /* 0x00010900002a7ab9 */ /* 0x000fe20000000800 */
[----:B------:R-:W-:Y:S01]  /*0eb0*/  UISETP.NE.U32.AND UP0, UPT, UR6, URZ, UPT ;  /* 0x0000003f0600728c */ /* 0x000fe2000bf05070 */
[----:B------:R-:W-:Y:S01]  /*0ec0*/  VIADD R0, R0, UR4 ;  /* 0x0000000400007c36 */ /* 0x000fe20008000000 */
[----:B------:R-:W-:Y:S01]  /*0ed0*/  ULDC UR4, c[0x0][0x288] ;  /* 0x0000a20000047ab9 */ /* 0x000fe20000000800 */
[----:B------:R-:W1:Y:S01]  /*0ee0*/  LDC R161, c[0x0][0xc48] ;  /* 0x00031200ffa17b82 */ /* 0x000e620000000800 */
[----:B------:R-:W-:Y:S01]  /*0ef0*/  UISETP.NE.AND.EX UP0, UPT, UR7, URZ, UPT, UP0 ;  /* 0x0000003f0700728c */ /* 0x000fe2000bf05300 */
[----:B------:R-:W-:Y:S01]  /*0f00*/  IMAD.SHL.U32 R16, R0, 0x80, RZ ;  /* 0x0000008000107824 */ /* 0x000fe200078e00ff */
[----:B------:R-:W-:Y:S01]  /*0f10*/  UIADD3 UR4, -UR4, 0x60, URZ ;  /* 0x0000006004047890 */ /* 0x000fe2000fffe13f */
[----:B------:R-:W-:Y:S01]  /*0f20*/  IMAD.IADD R3, R9, 0x1, -R3 ;  /* 0x0000000109037824 */ /* 0x000fe200078e0a03 */
[----:B------:R-:W-:Y:S01]  /*0f30*/  USEL UR42, UR42, 0x1, UP0 ;  /* 0x000000012a2a7887 */ /* 0x000fe20008000000 */
[----:B------:R-:W-:-:S02]  /*0f40*/  CS2R R88, SRZ ;  /* 0x0000000000587805 */ /* 0x000fc4000001ff00 */
[----:B------:R-:W-:Y:S01]  /*0f50*/  IADD3 R0, R16, 0x7f, RZ ;  /* 0x0000007f10007810 */ /* 0x000fe20007ffe0ff */
[----:B------:R-:W-:Y:S01]  /*0f60*/  ULDC UR5, c[0x0][0x2f0] ;  /* 0x0000bc0000057ab9 */ /* 0x000fe20000000800 */
[----:B------:R-:W-:Y:S01]  /*0f70*/  ULDC UR6, c[0x0][0xc54] ;  /* 0x0003150000067ab9 */ /* 0x000fe20000000800 */
[----:B------:R-:W-:Y:S01]  /*0f80*/  UIMAD UR4, UR42, UR5, UR4 ;  /* 0x000000052a0472a4 */ /* 0x000fe2000f8e0204 */
[----:B------:R-:W-:Y:S01]  /*0f90*/  IMAD R9, R2, UR6, R3 ;  /* 0x0000000602097c24 */ /* 0x000fe2000f8e0203 */
[----:B------:R-:W-:Y:S01]  /*0fa0*/  CS2R R86, SRZ ;  /* 0x0000000000567805 */ /* 0x000fe2000001ff00 */
[----:B------:R-:W-:Y:S01]  /*0fb0*/  IMAD.MOV.U32 R4, RZ, RZ, R0 ;  /* 0x000000ffff047224 */ /* 0x000fe200078e0000 */
[----:B------:R-:W-:Y:S01]  /*0fc0*/  CS2R R84, SRZ ;  /* 0x0000000000547805 */ /* 0x000fe2000001ff00 */
[----:B------:R-:W-:Y:S01]  /*0fd0*/  IMAD.MOV.U32 R23, RZ, RZ, R9 ;  /* 0x000000ffff177224 */ /* 0x000fe200078e0009 */
[----:B0-----:R-:W-:Y:S02]  /*0fe0*/  ISETP.NE.AND P1, PT, R171, 0x1, PT ;  /* 0x00000001ab00780c */ /* 0x001fe40003f25270 */
[----:B------:R-:W-:-:S02]  /*0ff0*/  CS2R R82, SRZ ;  /* 0x0000000000527805 */ /* 0x000fc4000001ff00 */
[----:B------:R-:W-:Y:S02]  /*1000*/  CS2R R80, SRZ ;  /* 0x0000000000507805 */ /* 0x000fe4000001ff00 */
[----:B------:R-:W-:Y:S02]  /*1010*/  CS2R R78, SRZ ;  /* 0x00000000004e7805 */ /* 0x000fe4000001ff00 */
[----:B------:R-:W-:Y:S02]  /*1020*/  CS2R R76, SRZ ;  /* 0x00000000004c7805 */ /* 0x000fe4000001ff00 */
[----:B------:R-:W-:Y:S01]  /*1030*/  CS2R R74, SRZ ;  /* 0x00000000004a7805 */ /* 0x000fe2000001ff00 */
[----:B------:R-:W-:Y:S01]  /*1040*/  IMAD.MOV.U32 R73, RZ, RZ, RZ ;  /* 0x000000ffff497224 */ /* 0x000fe200078e00ff */
[----:B------:R-:W-:Y:S02]  /*1050*/  CS2R R44, SRZ ;  /* 0x00000000002c7805 */ /* 0x000fe4000001ff00 */
[----:B-1----:R-:W-:-:S02]  /*1060*/  ISETP.NE.AND P0, PT, R161, 0x1, PT ;  /* 0x00000001a100780c */ /* 0x002fc40003f05270 */
[----:B------:R-:W-:Y:S02]  /*1070*/  CS2R R70, SRZ ;  /* 0x0000000000467805 */ /* 0x000fe4000001ff00 */
[----:B------:R-:W-:Y:S02]  /*1080*/  CS2R R68, SRZ ;  /* 0x0000000000447805 */ /* 0x000fe4000001ff00 */
[----:B------:R-:W-:Y:S02]  /*1090*/  CS2R R66, SRZ ;  /* 0x0000000000427805 */ /* 0x000fe4000001ff00 */
[----:B------:R-:W-:Y:S01]  /*10a0*/  CS2R R64, SRZ ;  /* 0x0000000000407805 */ /* 0x000fe2000001ff00 */
[----:B------:R-:W0:Y:S01]  /*10b0*/  @P1 LDC R5, c[0x0][0x44c] ;  /* 0x00011300ff051b82 */ /* 0x000e220000000800 */
[----:B------:R-:W-:Y:S02]  /*10c0*/  CS2R R62, SRZ ;  /* 0x00000000003e7805 */ /* 0x000fe4000001ff00 */
[----:B------:R-:W-:Y:S01]  /*10d0*/  CS2R R60, SRZ ;  /* 0x00000000003c7805 */ /* 0x000fe2000001ff00 */
[----:B------:R-:W-:Y:S01]  /*10e0*/  IMAD.MOV.U32 R59, RZ, RZ, RZ ;  /* 0x000000ffff3b7224 */ /* 0x000fe200078e00ff */
[----:B------:R-:W-:-:S02]  /*10f0*/  MOV R50, RZ ;  /* 0x000000ff00327202 */ /* 0x000fc40000000f00 */
[----:B------:R-:W-:Y:S02]  /*1100*/  CS2R R56, SRZ ;  /* 0x0000000000387805 */ /* 0x000fe4000001ff00 */
[----:B------:R-:W-:Y:S02]  /*1110*/  CS2R R54, SRZ ;  /* 0x0000000000367805 */ /* 0x000fe4000001ff00 */
[----:B------:R-:W-:Y:S01]  /*1120*/  CS2R R52, SRZ ;  /* 0x0000000000347805 */ /* 0x000fe2000001ff00 */
[----:B------:R-:W1:Y:S01]  /*1130*/  @P1 LDC R8, c[0x0][0x450] ;  /* 0x00011400ff081b82 */ /* 0x000e620000000800 */
[----:B------:R-:W-:Y:S02]  /*1140*/  CS2R R100, SRZ ;  /* 0x0000000000647805 */ /* 0x000fe4000001ff00 */
[----:B------:R-:W-:Y:S02]  /*1150*/  CS2R R96, SRZ ;  /* 0x0000000000607805 */ /* 0x000fe4000001ff00 */
[----:B------:R-:W-:-:S02]  /*1160*/  CS2R R48, SRZ ;  /* 0x0000000000307805 */ /* 0x000fc4000001ff00 */
[----:B------:R-:W-:Y:S02]  /*1170*/  CS2R R102, SRZ ;  /* 0x0000000000667805 */ /* 0x000fe4000001ff00 */
[----:B------:R-:W-:Y:S02]  /*1180*/  CS2R R98, SRZ ;  /* 0x0000000000627805 */ /* 0x000fe4000001ff00 */
[----:B------:R-:W-:Y:S02]  /*1190*/  CS2R R90, SRZ ;  /* 0x00000000005a7805 */ /* 0x000fe4000001ff00 */
[----:B------:R-:W-:Y:S01]  /*11a0*/  CS2R R104, SRZ ;  /* 0x0000000000687805 */ /* 0x000fe2000001ff00 */
[----:B------:R-:W2:Y:S01]  /*11b0*/  @P0 LDC R6, c[0x0][0xc4c] ;  /* 0x00031300ff060b82 */ /* 0x000ea20000000800 */
[----:B------:R-:W-:Y:S01]  /*11c0*/  CS2R R92, SRZ ;  /* 0x00000000005c7805 */ /* 0x000fe2000001ff00 */
[----:B------:R-:W-:Y:S01]  /*11d0*/  IMAD.MOV.U32 R106, RZ, RZ, RZ ;  /* 0x000000ffff6a7224 */ /* 0x000fe200078e00ff */
[----:B------:R-:W-:Y:S01]  /*11e0*/  CS2R R94, SRZ ;  /* 0x00000000005e7805 */ /* 0x000fe2000001ff00 */
[----:B------:R-:W-:Y:S01]  /*11f0*/  IMAD.MOV.U32 R108, RZ, RZ, RZ ;  /* 0x000000ffff6c7224 */ /* 0x000fe200078e00ff */
[----:B------:R-:W-:Y:S01]  /*1200*/  MOV R29, RZ ;  /* 0x000000ff001d7202 */ /* 0x000fe20000000f00 */
[----:B------:R-:W-:-:S02]  /*1210*/  IMAD.MOV.U32 R30, RZ, RZ, RZ ;  /* 0x000000ffff1e7224 */ /* 0x000fc400078e00ff */
[----:B0-----:R-:W-:Y:S01]  /*1220*/  @P1 IMAD.HI.U32 R5, R0, R5, RZ ;  /* 0x0000000500051227 */ /* 0x001fe200078e00ff */
[----:B------:R-:W0:Y:S03]  /*1230*/  @P0 LDC R7, c[0x0][0xc50] ;  /* 0x00031400ff070b82 */ /* 0x000e260000000800 */
[----:B------:R-:W-:Y:S02]  /*1240*/  IMAD.MOV.U32 R27, RZ, RZ, RZ ;  /* 0x000000ffff1b7224 */ /* 0x000fe400078e00ff */
[----:B------:R-:W-:Y:S01]  /*1250*/  IMAD.MOV.U32 R110, RZ, RZ, RZ ;  /* 0x000000ffff6e7224 */ /* 0x000fe200078e00ff */
[----:B-1----:R-:W-:-:S04]  /*1260*/  @P1 SHF.R.U32.HI R4, RZ, R8, R5 ;  /* 0x00000008ff041219 */ /* 0x002fc80000011605 */
[----:B------:R-:W-:Y:S01]  /*1270*/  IADD3 R4, R4, UR4, RZ ;  /* 0x0000000404047c10 */ /* 0x000fe2000fffe0ff */
[----:B------:R-:W-:Y:S01]  /*1280*/  UIMAD UR4, UR42, UR5, 0x5f ;  /* 0x0000005f2a0474a4 */ /* 0x000fe2000f8e0205 */
[----:B--2---:R-:W-:-:S03]  /*1290*/  @P0 IMAD.HI.U32 R0, R9, R6, RZ ;  /* 0x0000000609000227 */ /* 0x004fc600078e00ff */
[----:B------:R-:W-:Y:S01]  /*12a0*/  UIMAD.WIDE UR4, UR4, 0x2aaaaaab, URZ ;  /* 0x2aaaaaab040478a5 */ /* 0x000fe2000f8e023f */
[----:B------:R-:W-:-:S03]  /*12b0*/  IMAD.HI R4, R4, 0x2aaaaaab, RZ ;  /* 0x2aaaaaab04047827 */ /* 0x000fc600078e02ff */
[----:B------:R-:W-:Y:S02]  /*12c0*/  USHF.R.U32.HI UR4, URZ, 0x1f, UR5 ;  /* 0x0000001f3f047899 */ /* 0x000fe40008011605 */
[----:B------:R-:W-:Y:S02]  /*12d0*/  SHF.R.U32.HI R3, RZ, 0x1f, R4 ;  /* 0x0000001fff037819 */ /* 0x000fe40000011604 */
[----:B------:R-:W-:Y:S01]  /*12e0*/  ULEA.HI.SX32 UR4, UR5, UR4, 0x1c ;  /* 0x0000000405047291 */ /* 0x000fe2000f8fe23f */
[----:B0-----:R-:W-:Y:S02]  /*12f0*/  @P0 SHF.R.U32.HI R23, RZ, R7, R0 ;  /* 0x00000007ff170219 */ /* 0x001fe40000011600 */
[----:B------:R-:W-:Y:S02]  /*1300*/  CS2R R6, SRZ ;  /* 0x0000000000067805 */ /* 0x000fe4000001ff00 */
[----:B------:R-:W-:Y:S02]  /*1310*/  LEA.HI.SX32 R3, R4, R3, 0x1c ;  /* 0x0000000304037211 */ /* 0x000fe400078fe2ff */
[----:B------:R-:W-:Y:S01]  /*1320*/  PLOP3.LUT P0, PT, PT, PT, PT, 0x80, 0x0 ;  /* 0x000000000000781c */ /* 0x000fe20003f0f070 */
[----:B------:R-:W-:Y:S01]  /*1330*/  IMAD.MOV R0, RZ, RZ, -R23 ;  /* 0x000000ffff007224 */ /* 0x000fe200078e0a17 */
[----:B------:R-:W-:Y:S01]  /*1340*/  VIMNMX R72, R3, UR4, PT ;  /* 0x0000000403487c48 */ /* 0x000fe2000bfe0100 */
[----:B------:R-:W-:-:S02]  /*1350*/  IMAD.MOV.U32 R3, RZ, RZ, RZ ;  /* 0x000000ffff037224 */ /* 0x000fc400078e00ff */
[----:B------:R-:W-:Y:S01]  /*1360*/  IMAD R161, R161, R0, R9 ;  /* 0x00000000a1a17224 */ /* 0x000fe200078e0209 */
[----:B------:R-:W-:-:S13]  /*1370*/  ISETP.GE.AND P1, PT, R72, 0x1, PT ;  /* 0x000000014800780c */ /* 0x000fda0003f26270 */
[----:B------:R-:W-:Y:S05]  /*1380*/  @!P1 BRA `(.L_x_2194) ;  /* 0x0000008000ac9947 */ /* 0x000fea0003800000 */
        /* <DEDUP_REMOVED lines=18> */
[----:B------:R-:W-:Y:S01]  /*14b0*/  MOV R4, UR4 ;  /* 0x0000000400047c02 */ /* 0x000fe20008000f00 */
[----:B------:R0:W1:Y:S01]  /*14c0*/  LDC.64 R2, c[0x4][R0] ;  /* 0x0100000000027b82 */ /* 0x0000620000000a00 */
[----:B------:R-:W-:Y:S01]  /*14d0*/  IMAD.U32 R5, RZ, RZ, UR5 ;  /* 0x00000005ff057e24 */ /* 0x000fe2000f8e00ff */
[----:B------:R-:W-:Y:S01]  /*14e0*/  ULDC.64 UR4, c[0x4][0x98] ;  /* 0x0100260000047ab9 */ /* 0x000fe20000000a00 */
[----:B------:R-:W-:Y:S01]  /*14f0*/  MOV R10, UR6 ;  /* 0x00000006000a7c02 */ /* 0x000fe20008000f00 */
[----:B------:R-:W-:Y:S01]  /*1500*/  IMAD.U32 R6, RZ, RZ, UR4 ;  /* 0x00000004ff067e24 */ /* 0x000fe2000f8e00ff */
[----:B------:R-:W-:Y:S01]  /*1510*/  MOV R13, RZ ;  /* 0x000000ff000d7202 */ /* 0x000fe20000000f00 */
[----:B------:R-:W-:-:S02]  /*1520*/  IMAD.U32 R7, RZ, RZ, UR5 ;  /* 0x00000005ff077e24 */ /* 0x000fc4000f8e00ff */
[----:B------:R-:W-:Y:S02]  /*1530*/  IMAD.U32 R11, RZ, RZ, UR7 ;  /* 0x00000007ff0b7e24 */ /* 0x000fe4000f8e00ff */
[----:B------:R-:W-:Y:S02]  /*1540*/  IMAD.MOV.U32 R8, RZ, RZ, 0x70 ;  /* 0x00000070ff087424 */ /* 0x000fe400078e00ff */
[----:B0-----:R-:W-:-:S07]  /*1550*/  IMAD.MOV.U32 R12, RZ, RZ, 0x1 ;  /* 0x00000001ff0c7424 */ /* 0x001fce00078e00ff */
[----:B------:R-:W-:-:S07]  /*1560*/  LEPC R20, `(.L_x_2195) ;  /* 0x000000001014794e */ /* 0x000fce0000000000 */
[----:B-1----:R-:W-:Y:S05]  /*1570*/  CALL.ABS.NOINC R2 ;  /* 0x0000000002007343 */ /* 0x002fea0003c00000 */
.L_x_2195:
        /* <DEDUP_REMOVED lines=8> */
.L_x_2312:
[----:B------:R-:W-:Y:S05]  /*1600*/  @!P0 BRA `(.L_x_2197) ;  /* 0x0000000000048947 */ /* 0x000fea0003800000 */
[----:B------:R-:W-:Y:S01]  /*1610*/  BPT.TRAP 0x1 ;  /* 0x000000040000795c */ /* 0x000fe20000300000 */
.L_x_2197:
[----:B0-----:R-:W-:Y:S01]  /*1620*/  IMAD.U32 R0, RZ, RZ, UR39 ;  /* 0x00000027ff007e24 */ /* 0x001fe2000f8e00ff */
[----:B------:R-:W-:-:S04]  /*1630*/  MOV R3, UR38 ;  /* 0x0000002600037c02 */ /* 0x000fc80008000f00 */
[----:B------:R-:W-:Y:S02]  /*1640*/  LEA R0, R0, UR40, 0x3 ;  /* 0x0000002800007c11 */ /* 0x000fe4000f8e18ff */
[----:B------:R-:W-:-:S04]  /*1650*/  SHF.L.U32 R3, R3, 0x1f, RZ ;  /* 0x0000001f03037819 */ /* 0x000fc800000006ff */
[----:B------:R0:W1:Y:S01]  /*1660*/  SYNCS.PHASECHK.TRANS64.TRYWAIT P1, [R0+URZ+0x2a830], R3 ;  /* 0x02a83003000075a7 */ /* 0x000062000802017f */
[----:B------:R-:W-:Y:S05]  /*1670*/  @!P0 BRA `(.L_x_2198) ;  /* 0x0000000000048947 */ /* 0x000fea0003800000 */
[----:B------:R-:W-:Y:S01]  /*1680*/  BPT.TRAP 0x1 ;  /* 0x000000040000795c */ /* 0x000fe20000300000 */
.L_x_2198:
[----:B-1----:R-:W-:Y:S05]  /*1690*/  @P1 BRA `(.L_x_2199) ;  /* 0x0000000000081947 */ /* 0x002fea0003800000 */
[----:B------:R-:W1:Y:S02]  /*16a0*/  SYNCS.PHASECHK.TRANS64.TRYWAIT P1, [R0+URZ+0x2a830], R3 ;  /* 0x02a83003000075a7 */ /* 0x000e64000802017f */
[----:B-1----:R-:W-:Y:S05]  /*16b0*/  @!P1 BRA `(.L_x_2200) ;  /* 0x000000dc00489947 */ /* 0x002fea0003800000 */
.L_x_2199:
        /* <DEDUP_REMOVED lines=31> */
[----:B01----:R-:W-:Y:S01]  /*18b0*/  MOV R3, UR9 ;  /* 0x0000000900037c02 */ /* 0x003fe20008000f00 */
        /* <DEDUP_REMOVED lines=67> */
.L_x_2201:
[----:B------:R-:W-:Y:S01]  /*1cf0*/  ISETP.NE.AND P4, PT, R171, 0x1, PT ;  /* 0x00000001ab00780c */ /* 0x000fe20003f85270 */
[----:B------:R-:W-:Y:S01]  /*1d00*/  IMAD.IADD R13, R19, 0x1, R16 ;  /* 0x00000001130d7824 */ /* 0x000fe200078e0210 */
[----:B------:R-:W0:Y:S01]  /*1d10*/  LDC R6, c[0x0][0x2f0] ;  /* 0x0000bc00ff067b82 */ /* 0x000e220000000800 */
[----:B------:R-:W-:Y:S02]  /*1d20*/  ULDC UR4, c[0x0][0x9d8] ;  /* 0x0002760000047ab9 */ /* 0x000fe40000000800 */
[----:B------:R-:W-:Y:S01]  /*1d30*/  FMUL.FTZ R11, R29, UR4 ;  /* 0x000000041d0b7c20 */ /* 0x000fe20008410000 */
[----:B------:R-:W-:Y:S02]  /*1d40*/  IMAD R29, R72, -0x60, RZ ;  /* 0xffffffa0481d7824 */ /* 0x000fe400078e02ff */
[----:B------:R-:W-:Y:S01]  /*1d50*/  FMUL.FTZ R26, R26, UR4 ;  /* 0x000000041a1a7c20 */ /* 0x000fe20008410000 */
[----:B------:R-:W-:Y:S01]  /*1d60*/  FMUL.FTZ R27, R27, UR4 ;  /* 0x000000041b1b7c20 */ /* 0x000fe20008410000 */
[----:B------:R-:W-:Y:S01]  /*1d70*/  FMUL.FTZ R30, R30, UR4 ;  /* 0x000000041e1e7c20 */ /* 0x000fe20008410000 */
[----:B------:R-:W-:-:S02]  /*1d80*/  VIADD R15, R29, 0x61 ;  /* 0x000000611d0f7836 */ /* 0x000fc40000000000 */
[----:B------:R-:W-:Y:S01]  /*1d90*/  FMUL.FTZ R10, R25, UR4 ;  /* 0x00000004190a7c20 */ /* 0x000fe20008410000 */
[----:B------:R-:W-:Y:S01]  /*1da0*/  FMUL.FTZ R31, R31, UR4 ;  /* 0x000000041f1f7c20 */ /* 0x000fe20008410000 */
[----:B------:R-:W1:Y:S01]  /*1db0*/  @P4 LDC R8, c[0x0][0x44c] ;  /* 0x00011300ff084b82 */ /* 0x000e620000000800 */
[----:B------:R-:W-:Y:S01]  /*1dc0*/  IMAD R15, R18, -0x2, R15 ;  /* 0xfffffffe120f7824 */ /* 0x000fe200078e020f */
[----:B------:R-:W2:Y:S01]  /*1dd0*/  MUFU.TANH R26, R26 ;  /* 0x0000001a001a7308 */ /* 0x000ea20000002400 */
[----:B------:R-:W-:Y:S01]  /*1de0*/  FMUL.FTZ R34, R34, UR4 ;  /* 0x0000000422227c20 */ /* 0x000fe20008410000 */
[----:B------:R-:W-:Y:S01]  /*1df0*/  FMUL.FTZ R35, R35, UR4 ;  /* 0x0000000423237c20 */ /* 0x000fe20008410000 */
[----:B------:R-:W-:Y:S01]  /*1e00*/  FMUL.FTZ R36, R36, UR4 ;  /* 0x0000000424247c20 */ /* 0x000fe20008410000 */
[----:B------:R-:W-:Y:S01]  /*1e10*/  FMUL.FTZ R38, R38, UR4 ;  /* 0x0000000426267c20 */ /* 0x000fe20008410000 */
[----:B------:R-:W-:Y:S01]  /*1e20*/  FMUL.FTZ R46, R46, UR4 ;  /* 0x000000042e2e7c20 */ /* 0x000fe20008410000 */
[----:B------:R-:W3:Y:S01]  /*1e30*/  @P4 LDC R14, c[0x0][0x450] ;  /* 0x00011400ff0e4b82 */ /* 0x000ee20000000800 */
[----:B------:R-:W-:Y:S01]  /*1e40*/  FMUL.FTZ R39, R39, UR4 ;  /* 0x0000000427277c20 */ /* 0x000fe20008410000 */
[----:B------:R-:W4:Y:S01]  /*1e50*/  MUFU.TANH R25, R27 ;  /* 0x0000001b00197308 */ /* 0x000f220000002400 */
[----:B------:R-:W-:Y:S01]  /*1e60*/  FMUL.FTZ R50, R50, UR4 ;  /* 0x0000000432327c20 */ /* 0x000fe20008410000 */
[----:B------:R-:W-:Y:S01]  /*1e70*/  FMUL.FTZ R42, R42, UR4 ;  /* 0x000000042a2a7c20 */ /* 0x000fe20008410000 */
[----:B0-----:R-:W-:-:S02]  /*1e80*/  IMAD R20, R6, UR42, R15 ;  /* 0x0000002a06147c24 */ /* 0x001fc4000f8e020f */
        /* <DEDUP_REMOVED lines=10> */
[----:B-1----:R-:W-:-:S04]  /*1f30*/  @P4 IMAD.HI.U32 R7, R13, R8, RZ ;  /* 0x000000080d074227 */ /* 0x002fc800078e00ff */
[----:B------:R-:W-:Y:S01]  /*1f40*/  FMUL.FTZ R66, R66, UR4 ;  /* 0x0000000442427c20 */ /* 0x000fe20008410000 */
[----:B------:R-:W1:Y:S01]  /*1f50*/  MUFU.TANH R31, R31 ;  /* 0x0000001f001f7308 */ /* 0x000e620000002400 */
[----:B------:R-:W-:Y:S01]  /*1f60*/  FMUL.FTZ R67, R67, UR4 ;  /* 0x0000000443437c20 */ /* 0x000fe20008410000 */
[----:B------:R-:W-:Y:S02]  /*1f70*/  IMAD R8, R6, UR42, R29 ;  /* 0x0000002a06087c24 */ /* 0x000fe4000f8e021d */
[----:B------:R-:W-:Y:S01]  /*1f80*/  FMUL.FTZ R70, R70, UR4 ;  /* 0x0000000446467c20 */ /* 0x000fe20008410000 */
[----:B------:R-:W-:Y:S01]  /*1f90*/  FMUL.FTZ R71, R71, UR4 ;  /* 0x0000000447477c20 */ /* 0x000fe20008410000 */
[----:B------:R-:W-:Y:S01]  /*1fa0*/  FMUL.FTZ R9, R24, UR4 ;  /* 0x0000000418097c20 */ /* 0x000fe20008410000 */
[----:B---3--:R-:W-:Y:S01]  /*1fb0*/  @P4 SHF.R.U32.HI R13, RZ, R14, R7 ;  /* 0x0000000eff0d4219 */ /* 0x008fe20000011607 */
[----:B------:R-:W-:Y:S01]  /*1fc0*/  VIADD R29, R8, 0x60 ;  /* 0x00000060081d7836 */ /* 0x000fe20000000000 */
[----:B------:R-:W3:Y:S01]  /*1fd0*/  LDC R7, c[0x0][0x288] ;  /* 0x0000a200ff077b82 */ /* 0x000ee20000000800 */
[----:B------:R-:W-:Y:S01]  /*1fe0*/  MUFU.TANH R34, R34 ;  /* 0x0000002200227308 */ /* 0x000fe20000002400 */
[----:B------:R-:W-:Y:S01]  /*1ff0*/  FMUL.FTZ R12, R28, UR4 ;  /* 0x000000041c0c7c20 */ /* 0x000fe20008410000 */
[----:B------:R-:W3:Y:S01]  /*2000*/  SHFL.IDX PT, R21, R13, 0x1, 0x1c1f ;  /* 0x003c1f000d157f89 */ /* 0x000ee200000e0000 */
[----:B------:R-:W-:-:S02]  /*2010*/  IMAD R14, R18, -0x2, R29 ;  /* 0xfffffffe120e7824 */ /* 0x000fc400078e021d */
[----:B------:R-:W-:Y:S01]  /*2020*/  FMUL.FTZ R32, R32, UR4 ;  /* 0x0000000420207c20 */ /* 0x000fe20008410000 */
[----:B------:R-:W-:Y:S01]  /*2030*/  FMUL.FTZ R33, R33, UR4 ;  /* 0x0000000421217c20 */ /* 0x000fe20008410000 */
[----:B------:R-:W-:Y:S01]  /*2040*/  SHFL.IDX PT, R13, R13, RZ, 0x1c1f ;  /* 0x001c1fff0d0d7589 */ /* 0x000fe200000e0000 */
[----:B------:R-:W-:Y:S01]  /*2050*/  FMUL.FTZ R37, R37, UR4 ;  /* 0x0000000425257c20 */ /* 0x000fe20008410000 */
[----:B------:R-:W5:Y:S01]  /*2060*/  MUFU.TANH R35, R35 ;  /* 0x0000002300237308 */ /* 0x000f620000002400 */
[----:B------:R-:W-:Y:S01]  /*2070*/  FMUL.FTZ R40, R40, UR4 ;  /* 0x0000000428287c20 */ /* 0x000fe20008410000 */
[----:B------:R-:W-:Y:S01]  /*2080*/  FMUL.FTZ R41, R41, UR4 ;  /* 0x0000000429297c20 */ /* 0x000fe20008410000 */
[----:B------:R-:W-:Y:S01]  /*2090*/  FMUL.FTZ R44, R44, UR4 ;  /* 0x000000042c2c7c20 */ /* 0x000fe20008410000 */
[----:B------:R-:W-:Y:S01]  /*20a0*/  FMUL.FTZ R45, R45, UR4 ;  /* 0x000000042d2d7c20 */ /* 0x000fe20008410000 */
[----:B------:R-:W-:Y:S01]  /*20b0*/  FMUL.FTZ R48, R48, UR4 ;  /* 0x0000000430307c20 */ /* 0x000fe20008410000 */
[----:B------:R-:W-:Y:S01]  /*20c0*/  FMUL.FTZ R49, R49, UR4 ;  /* 0x0000000431317c20 */ /* 0x000fe20008410000 */
[----:B------:R-:W-:Y:S01]  /*20d0*/  FMUL.FTZ R52, R52, UR4 ;  /* 0x0000000434347c20 */ /* 0x000fe20008410000 */
[----:B------:R2:W-:Y:S01]  /*20e0*/  MUFU.TANH R27, R36 ;  /* 0x00000024001b7308 */ /* 0x0005e20000002400 */
        /* <DEDUP_REMOVED lines=8> */
[----:B------:R-:W-:Y:S01]  /*2170*/  FMUL.FTZ R68, R68, UR4 ;  /* 0x0000000444447c20 */ /* 0x000fe20008410000 */
[----:B---3--:R-:W-:Y:S01]  /*2180*/  IADD3 R21, R21, -R7, R20 ;  /* 0x8000000715157210 */ /* 0x008fe20007ffe014 */
[----:B------:R-:W-:Y:S01]  /*2190*/  FMUL.FTZ R69, R69, UR4 ;  /* 0x0000000445457c20 */ /* 0x000fe20008410000 */
[----:B------:R-:W-:-:S02]  /*21a0*/  ULDC UR4, c[0x0][0x988] ;  /* 0x0002620000047ab9 */ /* 0x000fc40000000800 */
[----:B------:R-:W-:Y:S02]  /*21b0*/  VIMNMX R21, R14, R21, PT ;  /* 0x000000150e157248 */ /* 0x000fe40003fe0100 */
[----:B------:R0:W-:Y:S02]  /*21c0*/  MUFU.TANH R84, R46 ;  /* 0x0000002e00547308 */ /* 0x0001e40000002400 */
[C---:B------:R-:W-:Y:S02]  /*21d0*/  ISETP.GT.AND P1, PT, R21.reuse, RZ, PT ;  /* 0x000000ff1500720c */ /* 0x040fe40003f24270 */
[C---:B------:R-:W-:Y:S02]  /*21e0*/  ISETP.GT.AND P2, PT, R21.reuse, 0x1, PT ;  /* 0x000000011500780c */ /* 0x040fe40003f44270 */
[----:B------:R-:W-:Y:S02]  /*21f0*/  ISETP.GT.AND P3, PT, R21, 0x8, PT ;  /* 0x000000081500780c */ /* 0x000fe40003f64270 */
[----:B--2---:R-:W-:Y:S01]  /*2200*/  FSEL R36, R26, -INF , P1 ;  /* 0xff8000001a247808 */ /* 0x004fe20000800000 */
[----:B------:R-:W2:Y:S01]  /*2210*/  MUFU.TANH R39, R39 ;  /* 0x0000002700277308 */ /* 0x000ea20000002400 */
[----:B----4-:R-:W-:-:S02]  /*2220*/  FSEL R25, R25, -INF , P2 ;  /* 0xff80000019197808 */ /* 0x010fc40001000000 */
[C---:B------:R-:W-:Y:S02]  /*2230*/  ISETP.GT.AND P1, PT, R21.reuse, 0x9, PT ;  /* 0x000000091500780c */ /* 0x040fe40003f24270 */
[----:B0-----:R-:W-:Y:S02]  /*2240*/  FSEL R46, R30, -INF , P3 ;  /* 0xff8000001e2e7808 */ /* 0x001fe40001800000 */
[----:B------:R-:W-:Y:S01]  /*2250*/  FMNMX.FTZ R15, R36, R25, !PT ;  /* 0x00000019240f7209 */ /* 0x000fe20007810000 */
[----:B------:R1:W-:Y:S01]  /*2260*/  MUFU.TANH R88, R50 ;  /* 0x0000003200587308 */ /* 0x0003e20000002400 */
[----:B------:R-:W-:Y:S02]  /*2270*/  ISETP.GT.AND P2, PT, R21, 0x10, PT ;  /* 0x000000101500780c */ /* 0x000fe40003f44270 */
[----:B------:R-:W-:-:S05]  /*2280*/  FMNMX.FTZ R15, R46, R15, !PT ;  /* 0x0000000f2e0f7209 */ /* 0x000fca0007810000 */
[----:B------:R-:W0:Y:S01]  /*2290*/  MUFU.TANH R42, R42 ;  /* 0x0000002a002a7308 */ /* 0x000e220000002400 */
[----:B-1----:R-:W-:Y:S02]  /*22a0*/  FSEL R50, R31, -INF , P1 ;  /* 0xff8000001f327808 */ /* 0x002fe40000800000 */
[----:B------:R-:W-:Y:S02]  /*22b0*/  ISETP.GT.AND P1, PT, R21, 0x11, PT ;  /* 0x000000111500780c */ /* 0x000fe40003f24270 */
[----:B------:R-:W-:Y:S02]  /*22c0*/  FMNMX.FTZ R15, R50, R15, !PT ;  /* 0x0000000f320f7209 */ /* 0x000fe40007810000 */
[----:B-----5:R-:W-:Y:S01]  /*22d0*/  FSEL R74, R35, -INF , P1 ;  /* 0xff800000234a7808 */ /* 0x020fe20000800000 */
[----:B------:R1:W-:Y:S01]  /*22e0*/  MUFU.TANH R92, R54 ;  /* 0x00000036005c7308 */ /* 0x0003e20000002400 */
[----:B------:R-:W-:Y:S01]  /*22f0*/  ISETP.GT.AND P1, PT, R21, 0x19, PT ;  /* 0x000000191500780c */ /* 0x000fe20003f24270 */
[----:B------:R-:W3:Y:S03]  /*2300*/  @P4 LDC R35, c[0x0][0x44c] ;  /* 0x00011300ff234b82 */ /* 0x000ee60000000800 */
[----:B--2---:R-:W-:Y:S01]  /*2310*/  FSEL R78, R39, -INF , P1 ;  /* 0xff800000274e7808 */ /* 0x004fe20000800000 */
[----:B------:R-:W-:Y:S01]  /*2320*/  IMAD R39, R6, UR42, -R7 ;  /* 0x0000002a06277c24 */ /* 0x000fe2000f8e0a07 */
[----:B------:R-:W-:Y:S01]  /*2330*/  ISETP.GT.AND P1, PT, R21, 0x21, PT ;  /* 0x000000211500780c */ /* 0x000fe20003f24270 */
[----:B------:R-:W2:Y:S01]  /*2340*/  MUFU.TANH R43, R43 ;  /* 0x0000002b002b7308 */ /* 0x000ea20000002400 */
[----:B-1----:R-:W-:-:S02]  /*2350*/  FSEL R54, R34, -INF , P2 ;  /* 0xff80000022367808 */ /* 0x002fc40001000000 */
[C---:B------:R-:W-:Y:S02]  /*2360*/  ISETP.GT.AND P2, PT, R21.reuse, 0x18, PT ;  /* 0x000000181500780c */ /* 0x040fe40003f44270 */
[----:B------:R-:W-:Y:S02]  /*2370*/  FMNMX.FTZ R15, R54, R15, !PT ;  /* 0x0000000f360f7209 */ /* 0x000fe40007810000 */
[----:B------:R-:W-:Y:S01]  /*2380*/  FSEL R76, R38, -INF , P2 ;  /* 0xff800000264c7808 */ /* 0x000fe20001000000 */
[----:B------:R-:W1:Y:S01]  /*2390*/  MUFU.TANH R47, R47 ;  /* 0x0000002f002f7308 */ /* 0x000e620000002400 */
[----:B------:R-:W-:Y:S02]  /*23a0*/  FMNMX.FTZ R15, R74, R15, !PT ;  /* 0x0000000f4a0f7209 */ /* 0x000fe40007810000 */
[----:B------:R-:W-:Y:S02]  /*23b0*/  ISETP.GT.AND P2, PT, R21, 0x20, PT ;  /* 0x000000201500780c */ /* 0x000fe40003f44270 */
[----:B------:R-:W-:-:S02]  /*23c0*/  FMNMX.FTZ R15, R76, R15, !PT ;  /* 0x0000000f4c0f7209 */ /* 0x000fc40007810000 */
[----:B0-----:R-:W-:Y:S01]  /*23d0*/  FSEL R80, R42, -INF , P2 ;  /* 0xff8000002a507808 */ /* 0x001fe20001000000 */
[----:B------:R-:W0:Y:S01]  /*23e0*/  MUFU.TANH R51, R51 ;  /* 0x0000003300337308 */ /* 0x000e220000002400 */
[----:B------:R-:W-:Y:S02]  /*23f0*/  FMNMX.FTZ R15, R78, R15, !PT ;  /* 0x0000000f4e0f7209 */ /* 0x000fe40007810000 */
[----:B------:R-:W-:Y:S02]  /*2400*/  ISETP.GT.AND P2, PT, R21, 0x28, PT ;  /* 0x000000281500780c */ /* 0x000fe40003f44270 */
[----:B--2---:R-:W-:Y:S02]  /*2410*/  FSEL R82, R43, -INF , P1 ;  /* 0xff8000002b527808 */ /* 0x004fe40000800000 */
[----:B------:R-:W-:Y:S01]  /*2420*/  FMNMX.FTZ R15, R80, R15, !PT ;  /* 0x0000000f500f7209 */ /* 0x000fe20007810000 */
[----:B------:R-:W2:Y:S01]  /*2430*/  MUFU.TANH R55, R55 ;  /* 0x0000003700377308 */ /* 0x000ea20000002400 */
[----:B------:R-:W-:-:S02]  /*2440*/  ISETP.GT.AND P1, PT, R21, 0x29, PT ;  /* 0x000000291500780c */ /* 0x000fc40003f24270 */
[----:B------:R-:W-:Y:S02]  /*2450*/  FSEL R84, R84, -INF , P2 ;  /* 0xff80000054547808 */ /* 0x000fe40001000000 */
[----:B------:R-:W-:Y:S02]  /*2460*/  FMNMX.FTZ R15, R82, R15, !PT ;  /* 0x0000000f520f7209 */ /* 0x000fe40007810000 */
[----:B------:R-:W-:Y:S01]  /*2470*/  ISETP.GT.AND P2, PT, R21, 0x30, PT ;  /* 0x000000301500780c */ /* 0x000fe20003f44270 */
[----:B------:R-:W4:Y:S01]  /*2480*/  MUFU.TANH R58, R58 ;  /* 0x0000003a003a7308 */ /* 0x000f220000002400 */
[----:B-1----:R-:W-:Y:S02]  /*2490*/  FSEL R86, R47, -INF , P1 ;  /* 0xff8000002f567808 */ /* 0x002fe40000800000 */
[----:B------:R-:W-:Y:S02]  /*24a0*/  FMNMX.FTZ R15, R84, R15, !PT ;  /* 0x0000000f540f7209 */ /* 0x000fe40007810000 */
[----:B------:R-:W-:-:S02]  /*24b0*/  ISETP.GT.AND P1, PT, R21, 0x31, PT ;  /* 0x000000311500780c */ /* 0x000fc40003f24270 */
[----:B------:R-:W-:Y:S01]  /*24c0*/  FSEL R88, R88, -INF , P2 ;  /* 0xff80000058587808 */ /* 0x000fe20001000000 */
[----:B------:R-:W1:Y:S01]  /*24d0*/  MUFU.TANH R59, R59 ;  /* 0x0000003b003b7308 */ /* 0x000e620000002400 */
[----:B------:R-:W-:Y:S02]  /*24e0*/  FMNMX.FTZ R15, R86, R15, !PT ;  /* 0x0000000f560f7209 */ /* 0x000fe40007810000 */
[----:B------:R-:W-:Y:S02]  /*24f0*/  ISETP.GT.AND P2, PT, R21, 0x38, PT ;  /* 0x000000381500780c */ /* 0x000fe40003f44270 */
[----:B0-----:R-:W-:Y:S02]  /*2500*/  FSEL R90, R51, -INF , P1 ;  /* 0xff800000335a7808 */ /* 0x001fe40000800000 */
[----:B------:R-:W-:Y:S01]  /*2510*/  FMNMX.FTZ R15, R88, R15, !PT ;  /* 0x0000000f580f7209 */ /* 0x000fe20007810000 */
[----:B------:R-:W0:Y:S01]  /*2520*/  MUFU.TANH R62, R62 ;  /* 0x0000003e003e7308 */ /* 0x000e220000002400 */
[----:B------:R-:W-:-:S02]  /*2530*/  ISETP.GT.AND P1, PT, R21, 0x39, PT ;  /* 0x000000391500780c */ /* 0x000fc40003f24270 */
[----:B------:R-:W-:Y:S02]  /*2540*/  FSEL R92, R92, -INF , P2 ;  /* 0xff8000005c5c7808 */ /* 0x000fe40001000000 */
[----:B------:R-:W-:Y:S02]  /*2550*/  FMNMX.FTZ R15, R90, R15, !PT ;  /* 0x0000000f5a0f7209 */ /* 0x000fe40007810000 */
[----:B------:R-:W-:Y:S01]  /*2560*/  ISETP.GT.AND P2, PT, R21, 0x40, PT ;  /* 0x000000401500780c */ /* 0x000fe20003f44270 */
[----:B------:R-:W5:Y:S01]  /*2570*/  MUFU.TANH R63, R63 ;  /* 0x0000003f003f7308 */ /* 0x000f620000002400 */
[----:B--2---:R-:W-:Y:S02]  /*2580*/  FSEL R94, R55, -INF , P1 ;  /* 0xff800000375e7808 */ /* 0x004fe40000800000 */
[----:B------:R-:W-:Y:S02]  /*2590*/  FMNMX.FTZ R15, R92, R15, !PT ;  /* 0x0000000f5c0f7209 */ /* 0x000fe40007810000 */
[----:B------:R-:W-:-:S02]  /*25a0*/  ISETP.GT.AND P1, PT, R21, 0x41, PT ;  /* 0x000000411500780c */ /* 0x000fc40003f24270 */
[----:B----4-:R-:W-:Y:S01]  /*25b0*/  FSEL R96, R58, -INF , P2 ;  /* 0xff8000003a607808 */ /* 0x010fe20001000000 */
[----:B------:R-:W2:Y:S01]  /*25c0*/  MUFU.TANH R66, R66 ;  /* 0x0000004200427308 */ /* 0x000ea20000002400 */
[----:B------:R-:W-:Y:S02]  /*25d0*/  FMNMX.FTZ R15, R94, R15, !PT ;  /* 0x0000000f5e0f7209 */ /* 0x000fe40007810000 */
[----:B------:R-:W-:Y:S02]  /*25e0*/  ISETP.GT.AND P2, PT, R21, 0x48, PT ;  /* 0x000000481500780c */ /* 0x000fe40003f44270 */
[----:B-1----:R-:W-:Y:S02]  /*25f0*/  FSEL R98, R59, -INF , P1 ;  /* 0xff8000003b627808 */ /* 0x002fe40000800000 */
[----:B------:R-:W-:Y:S01]  /*2600*/  FMNMX.FTZ R15, R96, R15, !PT ;  /* 0x0000000f600f7209 */ /* 0x000fe20007810000 */
[----:B------:R-:W1:Y:S01]  /*2610*/  MUFU.TANH R67, R67 ;  /* 0x0000004300437308 */ /* 0x000e620000002400 */
[----:B------:R-:W-:-:S02]  /*2620*/  ISETP.GT.AND P1, PT, R21, 0x49, PT ;  /* 0x000000491500780c */ /* 0x000fc40003f24270 */
[----:B0-----:R-:W-:Y:S02]  /*2630*/  FSEL R100, R62, -INF , P2 ;  /* 0xff8000003e647808 */ /* 0x001fe40001000000 */
[----:B------:R-:W-:Y:S02]  /*2640*/  FMNMX.FTZ R15, R98, R15, !PT ;  /* 0x0000000f620f7209 */ /* 0x000fe40007810000 */
[----:B------:R-:W-:Y:S01]  /*2650*/  ISETP.GT.AND P2, PT, R21, 0x50, PT ;  /* 0x000000501500780c */ /* 0x000fe20003f44270 */
[----:B------:R2:W0:Y:S01]  /*2660*/  MUFU.TANH R106, R70 ;  /* 0x00000046006a7308 */ /* 0x0004220000002400 */
[----:B-----5:R-:W-:Y:S02]  /*2670*/  FSEL R102, R63, -INF , P1 ;  /* 0xff8000003f667808 */ /* 0x020fe40000800000 */
[----:B------:R-:W-:Y:S02]  /*2680*/  FMNMX.FTZ R15, R100, R15, !PT ;  /* 0x0000000f640f7209 */ /* 0x000fe40007810000 */
[----:B------:R-:W-:-:S02]  /*2690*/  ISETP.GT.AND P1, PT, R21, 0x51, PT ;  /* 0x000000511500780c */ /* 0x000fc40003f24270 */
[----:B------:R-:W-:Y:S01]  /*26a0*/  FMNMX.FTZ R15, R102, R15, !PT ;  /* 0x0000000f660f7209 */ /* 0x000fe20007810000 */
[----:B------:R-:W4:Y:S01]  /*26b0*/  MUFU.TANH R8, R71 ;  /* 0x0000004700087308 */ /* 0x000f220000002400 */
[----:B--2---:R-:W-:Y:S02]  /*26c0*/  FSEL R70, R66, -INF , P2 ;  /* 0xff80000042467808 */ /* 0x004fe40001000000 */
[----:B------:R-:W-:Y:S02]  /*26d0*/  ISETP.GT.AND P2, PT, R21, 0x58, PT ;  /* 0x000000581500780c */ /* 0x000fe40003f44270 */
[----:B-1----:R-:W-:Y:S02]  /*26e0*/  FSEL R104, R67, -INF , P1 ;  /* 0xff80000043687808 */ /* 0x002fe40000800000 */
[----:B------:R-:W-:Y:S01]  /*26f0*/  FMNMX.FTZ R15, R70, R15, !PT ;  /* 0x0000000f460f7209 */ /* 0x000fe20007810000 */
[----:B------:R-:W1:Y:S01]  /*2700*/  MUFU.TANH R9, R9 ;  /* 0x0000000900097308 */ /* 0x000e620000002400 */
[----:B------:R-:W-:-:S02]  /*2710*/  ISETP.GT.AND P1, PT, R21, 0x59, PT ;  /* 0x000000591500780c */ /* 0x000fc40003f24270 */
[----:B0-----:R-:W-:Y:S02]  /*2720*/  FSEL R106, R106, -INF , P2 ;  /* 0xff8000006a6a7808 */ /* 0x001fe40001000000 */
[----:B------:R-:W-:-:S03]  /*2730*/  FMNMX.FTZ R15, R104, R15, !PT ;  /* 0x0000000f680f7209 */ /* 0x000fc60007810000 */
[----:B------:R-:W0:Y:S01]  /*2740*/  MUFU.TANH R10, R10 ;  /* 0x0000000a000a7308 */ /* 0x000e220000002400 */
[----:B----4-:R-:W-:Y:S02]  /*2750*/  FSEL R8, R8, -INF , P1 ;  /* 0xff80000008087808 */ /* 0x010fe40000800000 */
[----:B------:R-:W-:-:S04]  /*2760*/  FMNMX.FTZ R15, R106, R15, !PT ;  /* 0x0000000f6a0f7209 */ /* 0x000fc80007810000 */
[----:B------:R-:W-:Y:S01]  /*2770*/  FMNMX.FTZ R15, R8, R15, !PT ;  /* 0x0000000f080f7209 */ /* 0x000fe20007810000 */
[----:B------:R-:W-:Y:S04]  /*2780*/  MUFU.TANH R12, R12 ;  /* 0x0000000c000c7308 */ /* 0x000fe80000002400 */
[----:B------:R-:W2:Y:S04]  /*2790*/  SHFL.BFLY PT, R24, R15, 0x2, 0x1f ;  /* 0x0c401f000f187f89 */ /* 0x000ea800000e0000 */
[----:B------:R-:W4:Y:S08]  /*27a0*/  MUFU.TANH R11, R11 ;  /* 0x0000000b000b7308 */ /* 0x000f300000002400 */
[----:B------:R-:W5:Y:S08]  /*27b0*/  MUFU.TANH R28, R32 ;  /* 0x00000020001c7308 */ /* 0x000f700000002400 */
[----:B------:R-:W3:Y:S01]  /*27c0*/  MUFU.TANH R33, R33 ;  /* 0x0000002100217308 */ /* 0x000ee20000002400 */
[----:B--2---:R-:W-:-:S02]  /*27d0*/  FMNMX.FTZ R24, R15, R24, !PT ;  /* 0x000000180f187209 */ /* 0x004fc40007810000 */
[----:B------:R-:W-:-:S05]  /*27e0*/  IADD3 R15, R20, -R7, RZ ;  /* 0x80000007140f7210 */ /* 0x000fca0007ffe0ff */
[----:B------:R-:W2:Y:S01]  /*27f0*/  MUFU.TANH R37, R37 ;  /* 0x0000002500257308 */ /* 0x000ea20000002400 */
[----:B------:R-:W3:Y:S01]  /*2800*/  SHFL.BFLY PT, R21, R24, 0x1, 0x1f ;  /* 0x0c201f0018157f89 */ /* 0x000ee200000e0000 */
[----:B------:R-:W-:-:S04]  /*2810*/  VIADDMNMX R13, R13, R15, R14, PT ;  /* 0x0000000f0d0d7246 */ /* 0x000fc8000380010e */
[C---:B------:R-:W-:Y:S02]  /*2820*/  ISETP.GT.AND P1, PT, R13.reuse, RZ, PT ;  /* 0x000000ff0d00720c */ /* 0x040fe40003f24270 */
[C---:B------:R-:W-:Y:S01]  /*2830*/  ISETP.GT.AND P2, PT, R13.reuse, 0x1, PT ;  /* 0x000000010d00780c */ /* 0x040fe20003f44270 */
[----:B------:R-:W2:Y:S01]  /*2840*/  MUFU.TANH R40, R40 ;  /* 0x0000002800287308 */ /* 0x000ea20000002400 */
[----:B------:R-:W-:Y:S02]  /*2850*/  ISETP.GT.AND P3, PT, R13, 0x8, PT ;  /* 0x000000080d00780c */ /* 0x000fe40003f64270 */
[----:B-1----:R-:W-:Y:S01]  /*2860*/  FSEL R20, R9, -INF , P1 ;  /* 0xff80000009147808 */ /* 0x002fe20000800000 */
[----:B------:R-:W-:Y:S01]  /*2870*/  IMAD.U32 R9, RZ, RZ, UR4 ;  /* 0x00000004ff097e24 */ /* 0x000fe2000f8e00ff */
[----:B0-----:R-:W-:Y:S02]  /*2880*/  FSEL R15, R10, -INF , P2 ;  /* 0xff8000000a0f7808 */ /* 0x001fe40001000000 */
[C---:B------:R-:W-:Y:S01]  /*2890*/  ISETP.GT.AND P1, PT, R13.reuse, 0x9, PT ;  /* 0x000000090d00780c */ /* 0x040fe20003f24270 */
[----:B------:R-:W0:Y:S01]  /*28a0*/  MUFU.TANH R41, R41 ;  /* 0x0000002900297308 */ /* 0x000e220000002400 */
[----:B------:R-:W-:-:S02]  /*28b0*/  ISETP.GT.AND P2, PT, R13, 0x10, PT ;  /* 0x000000100d00780c */ /* 0x000fc40003f44270 */
[----:B----4-:R-:W-:Y:S02]  /*28c0*/  FSEL R26, R11, -INF , P1 ;  /* 0xff8000000b1a7808 */ /* 0x010fe40000800000 */
[C---:B------:R-:W-:Y:S02]  /*28d0*/  ISETP.GT.AND P1, PT, R13.reuse, 0x11, PT ;  /* 0x000000110d00780c */ /* 0x040fe40003f24270 */
[----:B-----5:R-:W-:Y:S01]  /*28e0*/  FSEL R28, R28, -INF , P2 ;  /* 0xff8000001c1c7808 */ /* 0x020fe20001000000 */
[----:B------:R-:W1:Y:S01]  /*28f0*/  MUFU.TANH R44, R44 ;  /* 0x0000002c002c7308 */ /* 0x000e620000002400 */
[----:B---3--:R-:W-:Y:S02]  /*2900*/  FMNMX.FTZ R14, R24, R21, !PT ;  /* 0x00000015180e7209 */ /* 0x008fe40007810000 */
[----:B------:R-:W-:Y:S02]  /*2910*/  FSEL R24, R12, -INF , P3 ;  /* 0xff8000000c187808 */ /* 0x000fe40001800000 */
[----:B------:R-:W-:Y:S01]  /*2920*/  FMNMX.FTZ R21, R20, R15, !PT ;  /* 0x0000000f14157209 */ /* 0x000fe20007810000 */
[----:B------:R-:W-:Y:S01]  /*2930*/  FMUL.FTZ R10, R14, R9 ;  /* 0x000000090e0a7220 */ /* 0x000fe20000410000 */
[----:B------:R-:W-:Y:S01]  /*2940*/  ISETP.GT.AND P3, PT, R13, 0x18, PT ;  /* 0x000000180d00780c */ /* 0x000fe20003f64270 */
[----:B------:R-:W3:Y:S01]  /*2950*/  MUFU.TANH R42, R45 ;  /* 0x0000002d002a7308 */ /* 0x000ee20000002400 */
[----:B------:R-:W-:-:S02]  /*2960*/  FMNMX.FTZ R21, R24, R21, !PT ;  /* 0x0000001518157209 */ /* 0x000fc40007810000 */
[----:B------:R-:W-:Y:S02]  /*2970*/  FSEL R30, R33, -INF , P1 ;  /* 0xff800000211e7808 */ /* 0x000fe40000800000 */
[----:B------:R-:W-:Y:S02]  /*2980*/  FMNMX.FTZ R21, R26, R21, !PT ;  /* 0x000000151a157209 */ /* 0x000fe40007810000 */
[----:B------:R-:W-:Y:S01]  /*2990*/  FSETP.NEU.FTZ.AND P2, PT, R14, -INF , PT ;  /* 0xff8000000e00780b */ /* 0x000fe20003f5d000 */
[----:B------:R-:W4:Y:S01]  /*29a0*/  MUFU.TANH R48, R48 ;  /* 0x0000003000307308 */ /* 0x000f220000002400 */
[----:B------:R-:W-:Y:S02]  /*29b0*/  FMNMX.FTZ R21, R28, R21, !PT ;  /* 0x000000151c157209 */ /* 0x000fe40007810000 */
[----:B------:R-:W-:Y:S02]  /*29c0*/  ISETP.GT.AND P1, PT, R13, 0x19, PT ;  /* 0x000000190d00780c */ /* 0x000fe40003f24270 */
[----:B------:R-:W-:-:S02]  /*29d0*/  FSEL R32, R27, -INF , P3 ;  /* 0xff8000001b207808 */ /* 0x000fc40001800000 */
[----:B------:R-:W-:Y:S01]  /*29e0*/  FMNMX.FTZ R21, R30, R21, !PT ;  /* 0x000000151e157209 */ /* 0x000fe20007810000 */
[----:B------:R-:W5:Y:S01]  /*29f0*/  MUFU.TANH R49, R49 ;  /* 0x0000003100317308 */ /* 0x000f620000002400 */
[----:B------:R-:W-:Y:S02]  /*2a00*/  FSEL R33, R10, RZ, P2 ;  /* 0x000000ff0a217208 */ /* 0x000fe40001000000 */
[----:B------:R-:W-:Y:S02]  /*2a10*/  ISETP.GT.AND P2, PT, R13, 0x20, PT ;  /* 0x000000200d00780c */ /* 0x000fe40003f44270 */
[----:B--2---:R-:W-:Y:S01]  /*2a20*/  FSEL R34, R37, -INF , P1 ;  /* 0xff80000025227808 */ /* 0x004fe20000800000 */
[--C-:B------:R-:W-:Y:S01]  /*2a30*/  FFMA.FTZ R157, R36, R9, -R33.reuse ;  /* 0x00000009249d7223 */ /* 0x100fe20000010821 */
[----:B------:R-:W-:Y:S01]  /*2a40*/  FMNMX.FTZ R21, R32, R21, !PT ;  /* 0x0000001520157209 */ /* 0x000fe20007810000 */
[----:B------:R-:W2:Y:S01]  /*2a50*/  MUFU.TANH R52, R52 ;  /* 0x0000003400347308 */ /* 0x000ea20000002400 */
[----:B------:R-:W-:Y:S01]  /*2a60*/  ISETP.GT.AND P1, PT, R13, 0x21, PT ;  /* 0x000000210d00780c */ /* 0x000fe20003f24270 */
[-CC-:B------:R-:W-:Y:S01]  /*2a70*/  FFMA.FTZ R10, R46, R9.reuse, -R33.reuse ;  /* 0x000000092e0a7223 */ /* 0x180fe20000010821 */
[----:B------:R-:W-:Y:S01]  /*2a80*/  FSEL R36, R40, -INF , P2 ;  /* 0xff80000028247808 */ /* 0x000fe20001000000 */
[--C-:B------:R-:W-:Y:S01]  /*2a90*/  FFMA.FTZ R11, R50, R9, -R33.reuse ;  /* 0x00000009320b7223 */ /* 0x100fe20000010821 */
[----:B------:R-:W-:Y:S01]  /*2aa0*/  FMNMX.FTZ R21, R34, R21, !PT ;  /* 0x0000001522157209 */ /* 0x000fe20007810000 */
[--C-:B------:R-:W-:Y:S01]  /*2ab0*/  FFMA.FTZ R12, R25, R9, -R33.reuse ;  /* 0x00000009190c7223 */ /* 0x100fe20000010821 */
[----:B------:R-:W-:Y:S01]  /*2ac0*/  ISETP.GT.AND P2, PT, R13, 0x28, PT ;  /* 0x000000280d00780c */ /* 0x000fe20003f44270 */
[----:B------:R-:W2:Y:S01]  /*2ad0*/  MUFU.TANH R53, R53 ;  /* 0x0000003500357308 */ /* 0x000ea20000002400 */
[----:B0-----:R-:W-:Y:S01]  /*2ae0*/  FSEL R38, R41, -INF , P1 ;  /* 0xff80000029267808 */ /* 0x001fe20000800000 */
[----:B------:R-:W0:Y:S01]  /*2af0*/  @P4 LDC R37, c[0x0][0x450] ;  /* 0x00011400ff254b82 */ /* 0x000e220000000800 */
[----:B------:R-:W-:Y:S01]  /*2b00*/  FMNMX.FTZ R21, R36, R21, !PT ;  /* 0x0000001524157209 */ /* 0x000fe20007810000 */
[-CC-:B------:R-:W-:Y:S01]  /*2b10*/  FFMA.FTZ R74, R74, R9.reuse, -R33.reuse ;  /* 0x000000094a4a7223 */ /* 0x180fe20000010821 */
[C---:B------:R-:W-:Y:S01]  /*2b20*/  ISETP.GT.AND P1, PT, R13.reuse, 0x29, PT ;  /* 0x000000290d00780c */ /* 0x040fe20003f24270 */
[--C-:B------:R-:W-:Y:S01]  /*2b30*/  FFMA.FTZ R76, R76, R9, -R33.reuse ;  /* 0x000000094c4c7223 */ /* 0x100fe20000010821 */
[----:B-1----:R-:W-:Y:S01]  /*2b40*/  FSEL R40, R44, -INF , P2 ;  /* 0xff8000002c287808 */ /* 0x002fe20001000000 */
[----:B------:R-:W1:Y:S01]  /*2b50*/  MUFU.TANH R56, R56 ;  /* 0x0000003800387308 */ /* 0x000e620000002400 */
[----:B------:R-:W-:Y:S01]  /*2b60*/  FMNMX.FTZ R21, R38, R21, !PT ;  /* 0x0000001526157209 */ /* 0x000fe20007810000 */
[-CC-:B------:R-:W-:Y:S01]  /*2b70*/  FFMA.FTZ R78, R78, R9.reuse, -R33.reuse ;  /* 0x000000094e4e7223 */ /* 0x180fe20000010821 */
[C---:B------:R-:W-:Y:S01]  /*2b80*/  ISETP.GT.AND P2, PT, R13.reuse, 0x30, PT ;  /* 0x000000300d00780c */ /* 0x040fe20003f44270 */
[-CC-:B------:R-:W-:Y:S01]  /*2b90*/  FFMA.FTZ R80, R80, R9.reuse, -R33.reuse ;  /* 0x0000000950507223 */ /* 0x180fe20000010821 */
[----:B---3--:R-:W-:Y:S01]  /*2ba0*/  FSEL R42, R42, -INF , P1 ;  /* 0xff8000002a2a7808 */ /* 0x008fe20000800000 */
[--C-:B------:R-:W-:Y:S01]  /*2bb0*/  FFMA.FTZ R82, R82, R9, -R33.reuse ;  /* 0x0000000952527223 */ /* 0x100fe20000010821 */
[----:B------:R-:W-:Y:S01]  /*2bc0*/  FMNMX.FTZ R21, R40, R21, !PT ;  /* 0x0000001528157209 */ /* 0x000fe20007810000 */
[----:B------:R-:W-:Y:S01]  /*2bd0*/  MUFU.TANH R57, R57 ;  /* 0x0000003900397308 */ /* 0x000fe20000002400 */
[C---:B------:R-:W-:Y:S01]  /*2be0*/  ISETP.GT.AND P1, PT, R13.reuse, 0x31, PT ;  /* 0x000000310d00780c */ /* 0x040fe20003f24270 */
[-CC-:B------:R-:W-:Y:S01]  /*2bf0*/  FFMA.FTZ R84, R84, R9.reuse, -R33.reuse ;  /* 0x0000000954547223 */ /* 0x180fe20000010821 */
[----:B----4-:R-:W-:Y:S01]  /*2c00*/  FSEL R44, R48, -INF , P2 ;  /* 0xff800000302c7808 */ /* 0x010fe20001000000 */
[--C-:B------:R-:W-:Y:S01]  /*2c10*/  FFMA.FTZ R86, R86, R9, -R33.reuse ;  /* 0x0000000956567223 */ /* 0x100fe20000010821 */
[----:B------:R-:W-:Y:S01]  /*2c20*/  FMNMX.FTZ R21, R42, R21, !PT ;  /* 0x000000152a157209 */ /* 0x000fe20007810000 */
[-CC-:B------:R-:W-:Y:S01]  /*2c30*/  FFMA.FTZ R88, R88, R9.reuse, -R33.reuse ;  /* 0x0000000958587223 */ /* 0x180fe20000010821 */
[----:B------:R-:W-:Y:S01]  /*2c40*/  ISETP.GT.AND P2, PT, R13, 0x38, PT ;  /* 0x000000380d00780c */ /* 0x000fe20003f44270 */
[----:B------:R-:W3:Y:S01]  /*2c50*/  MUFU.TANH R60, R60 ;  /* 0x0000003c003c7308 */ /* 0x000ee20000002400 */
[----:B-----5:R-:W-:Y:S01]  /*2c60*/  FSEL R46, R49, -INF , P1 ;  /* 0xff800000312e7808 */ /* 0x020fe20000800000 */
[--C-:B------:R-:W-:Y:S01]  /*2c70*/  FFMA.FTZ R90, R90, R9, -R33.reuse ;  /* 0x000000095a5a7223 */ /* 0x100fe20000010821 */
[----:B------:R-:W-:Y:S01]  /*2c80*/  FMNMX.FTZ R21, R44, R21, !PT ;  /* 0x000000152c157209 */ /* 0x000fe20007810000 */
[-CC-:B------:R-:W-:Y:S01]  /*2c90*/  FFMA.FTZ R92, R92, R9.reuse, -R33.reuse ;  /* 0x000000095c5c7223 */ /* 0x180fe20000010821 */
[C---:B------:R-:W-:Y:S01]  /*2ca0*/  ISETP.GT.AND P1, PT, R13.reuse, 0x39, PT ;  /* 0x000000390d00780c */ /* 0x040fe20003f24270 */
[--C-:B------:R-:W-:Y:S01]  /*2cb0*/  FFMA.FTZ R94, R94, R9, -R33.reuse ;  /* 0x000000095e5e7223 */ /* 0x100fe20000010821 */
[----:B--2---:R-:W-:Y:S01]  /*2cc0*/  FSEL R48, R52, -INF , P2 ;  /* 0xff80000034307808 */ /* 0x004fe20001000000 */
[----:B------:R-:W2:Y:S01]  /*2cd0*/  MUFU.TANH R58, R61 ;  /* 0x0000003d003a7308 */ /* 0x000ea20000002400 */
[----:B------:R-:W-:Y:S01]  /*2ce0*/  FMNMX.FTZ R21, R46, R21, !PT ;  /* 0x000000152e157209 */ /* 0x000fe20007810000 */
[-CC-:B------:R-:W-:Y:S01]  /*2cf0*/  FFMA.FTZ R96, R96, R9.reuse, -R33.reuse ;  /* 0x0000000960607223 */ /* 0x180fe20000010821 */
[----:B------:R-:W-:Y:S01]  /*2d00*/  ISETP.GT.AND P2, PT, R13, 0x40, PT ;  /* 0x000000400d00780c */ /* 0x000fe20003f44270 */
[-CC-:B------:R-:W-:Y:S01]  /*2d10*/  FFMA.FTZ R98, R98, R9.reuse, -R33.reuse ;  /* 0x0000000962627223 */ /* 0x180fe20000010821 */
[----:B------:R-:W-:Y:S01]  /*2d20*/  FSEL R50, R53, -INF , P1 ;  /* 0xff80000035327808 */ /* 0x000fe20000800000 */
[--C-:B------:R-:W-:Y:S01]  /*2d30*/  FFMA.FTZ R100, R100, R9, -R33.reuse ;  /* 0x0000000964647223 */ /* 0x100fe20000010821 */
[----:B------:R-:W-:Y:S01]  /*2d40*/  FMNMX.FTZ R21, R48, R21, !PT ;  /* 0x0000001530157209 */ /* 0x000fe20007810000 */
[----:B------:R-:W4:Y:S01]  /*2d50*/  MUFU.TANH R64, R64 ;  /* 0x0000004000407308 */ /* 0x000f220000002400 */
[C---:B------:R-:W-:Y:S01]  /*2d60*/  ISETP.GT.AND P1, PT, R13.reuse, 0x41, PT ;  /* 0x000000410d00780c */ /* 0x040fe20003f24270 */
[-CC-:B------:R-:W-:Y:S01]  /*2d70*/  FFMA.FTZ R102, R102, R9.reuse, -R33.reuse ;  /* 0x0000000966667223 */ /* 0x180fe20000010821 */
[----:B-1----:R-:W-:Y:S01]  /*2d80*/  FSEL R52, R56, -INF , P2 ;  /* 0xff80000038347808 */ /* 0x002fe20001000000 */
[--C-:B------:R-:W-:Y:S01]  /*2d90*/  FFMA.FTZ R70, R70, R9, -R33.reuse ;  /* 0x0000000946467223 */ /* 0x100fe20000010821 */
[----:B------:R-:W-:Y:S01]  /*2da0*/  FMNMX.FTZ R21, R50, R21, !PT ;  /* 0x0000001532157209 */ /* 0x000fe20007810000 */
[--C-:B------:R-:W-:Y:S01]  /*2db0*/  FFMA.FTZ R104, R104, R9, -R33.reuse ;  /* 0x0000000968687223 */ /* 0x100fe20000010821 */
[C---:B------:R-:W-:Y:S01]  /*2dc0*/  ISETP.GT.AND P2, PT, R13.reuse, 0x48, PT ;  /* 0x000000480d00780c */ /* 0x040fe20003f44270 */
[----:B------:R1:W-:Y:S01]  /*2dd0*/  MUFU.EX2 R159, R10 ;  /* 0x0000000a009f7308 */ /* 0x0003e20000000800 */
[----:B------:R-:W-:Y:S01]  /*2de0*/  FMNMX.FTZ R21, R52, R21, !PT ;  /* 0x0000001534157209 */ /* 0x000fe20007810000 */
[-CC-:B------:R-:W-:Y:S01]  /*2df0*/  FFMA.FTZ R106, R106, R9.reuse, -R33.reuse ;  /* 0x000000096a6a7223 */ /* 0x180fe20000010821 */
[----:B---3--:R-:W-:Y:S01]  /*2e00*/  FSEL R56, R60, -INF , P2 ;  /* 0xff8000003c387808 */ /* 0x008fe20001000000 */
[----:B------:R-:W-:Y:S01]  /*2e10*/  FFMA.FTZ R8, R8, R9, -R33 ;  /* 0x0000000908087223 */ /* 0x000fe20000010821 */
[----:B------:R-:W-:-:S02]  /*2e20*/  ISETP.GT.AND P2, PT, R13, 0x50, PT ;  /* 0x000000500d00780c */ /* 0x000fc40003f44270 */
[----:B------:R-:W-:Y:S01]  /*2e30*/  R2UR UR4, R0 ;  /* 0x00000000000472ca */ /* 0x000fe200000e0000 */
[----:B------:R-:W3:Y:S01]  /*2e40*/  MUFU.TANH R62, R65 ;  /* 0x00000041003e7308 */ /* 0x000ee20000002400 */
[----:B-1----:R-:W-:Y:S01]  /*2e50*/  FFMA.FTZ R10, R54, R9, -R33 ;  /* 0x00000009360a7223 */ /* 0x002fe20000010821 */
[----:B------:R-:W-:Y:S02]  /*2e60*/  FSEL R54, R57, -INF , P1 ;  /* 0xff80000039367808 */ /* 0x000fe40000800000 */
[----:B------:R-:W-:Y:S02]  /*2e70*/  ISETP.GT.AND P1, PT, R13, 0x49, PT ;  /* 0x000000490d00780c */ /* 0x000fe40003f24270 */
[----:B------:R-:W-:Y:S02]  /*2e80*/  FMNMX.FTZ R21, R54, R21, !PT ;  /* 0x0000001536157209 */ /* 0x000fe40007810000 */
[----:B------:R-:W1:Y:S01]  /*2e90*/  MUFU.TANH R29, R68 ;  /* 0x00000044001d7308 */ /* 0x000e620000002400 */
[----:B--2---:R-:W-:-:S02]  /*2ea0*/  FSEL R58, R58, -INF , P1 ;  /* 0xff8000003a3a7808 */ /* 0x004fc40000800000 */
[----:B------:R-:W-:Y:S01]  /*2eb0*/  FMNMX.FTZ R21, R56, R21, !PT ;  /* 0x0000001538157209 */ /* 0x000fe20007810000 */
[----:B------:R-:W-:Y:S01]  /*2ec0*/  UIADD3 UR4, UR4, 0x2a840, URZ ;  /* 0x0002a84004047890 */ /* 0x000fe2000fffe03f */
[C---:B------:R-:W-:Y:S02]  /*2ed0*/  ISETP.GT.AND P1, PT, R13.reuse, 0x51, PT ;  /* 0x000000510d00780c */ /* 0x040fe40003f24270 */
[----:B----4-:R-:W-:Y:S01]  /*2ee0*/  FSEL R60, R64, -INF , P2 ;  /* 0xff800000403c7808 */ /* 0x010fe20001000000 */
[----:B------:R-:W2:Y:S01]  /*2ef0*/  MUFU.TANH R66, R69 ;  /* 0x0000004500427308 */ /* 0x000ea20000002400 */
[----:B------:R-:W-:Y:S01]  /*2f00*/  FMNMX.FTZ R21, R58, R21, !PT ;  /* 0x000000153a157209 */ /* 0x000fe20007810000 */
[----:B------:R-:W-:Y:S01]  /*2f10*/  UPRMT UR4, UR43, 0x654, UR4 ;  /* 0x000006542b047896 */ /* 0x000fe20008000004 */
[----:B------:R-:W-:Y:S02]  /*2f20*/  ISETP.GT.AND P2, PT, R13, 0x58, PT ;  /* 0x000000580d00780c */ /* 0x000fe40003f44270 */
[----:B---3--:R-:W-:-:S02]  /*2f30*/  FSEL R62, R62, -INF , P1 ;  /* 0xff8000003e3e7808 */ /* 0x008fc40000800000 */
[----:B------:R-:W-:Y:S01]  /*2f40*/  FMNMX.FTZ R21, R60, R21, !PT ;  /* 0x000000153c157209 */ /* 0x000fe20007810000 */
[----:B------:R3:W-:Y:S01]  /*2f50*/  MUFU.EX2 R153, R10 ;  /* 0x0000000a00997308 */ /* 0x0007e20000000800 */
[----:B------:R-:W-:Y:S02]  /*2f60*/  ISETP.GT.AND P1, PT, R13, 0x59, PT ;  /* 0x000000590d00780c */ /* 0x000fe40003f24270 */
[----:B-1----:R-:W-:Y:S01]  /*2f70*/  FSEL R64, R29, -INF , P2 ;  /* 0xff8000001d407808 */ /* 0x002fe20001000000 */
[----:B------:R-:W-:Y:S01]  /*2f80*/  SYNCS.ARRIVE.TRANS64.RED.A1T0 RZ, [UR4], RZ ;  /* 0x000000ffffff79a7 */ /* 0x000fe20008100404 */
[----:B------:R-:W-:-:S03]  /*2f90*/  FMNMX.FTZ R21, R62, R21, !PT ;  /* 0x000000153e157209 */ /* 0x000fc60007810000 */
[----:B------:R-:W-:Y:S01]  /*2fa0*/  MUFU.EX2 R68, R11 ;  /* 0x0000000b00447308 */ /* 0x000fe20000000800 */
[----:B--2---:R-:W-:Y:S02]  /*2fb0*/  FSEL R66, R66, -INF , P1 ;  /* 0xff80000042427808 */ /* 0x004fe40000800000 */
[----:B------:R-:W-:-:S04]  /*2fc0*/  FMNMX.FTZ R21, R64, R21, !PT ;  /* 0x0000001540157209 */ /* 0x000fc80007810000 */
[----:B------:R-:W-:Y:S01]  /*2fd0*/  FMNMX.FTZ R21, R66, R21, !PT ;  /* 0x0000001542157209 */ /* 0x000fe20007810000 */
[----:B------:R-:W-:Y:S04]  /*2fe0*/  MUFU.EX2 R157, R157 ;  /* 0x0000009d009d7308 */ /* 0x000fe80000000800 */
[----:B---3--:R-:W1:Y:S04]  /*2ff0*/  SHFL.BFLY PT, R10, R21, 0x2, 0x1f ;  /* 0x0c401f00150a7f89 */ /* 0x008e6800000e0000 */
[----:B------:R-:W2:Y:S08]  /*3000*/  MUFU.EX2 R12, R12 ;  /* 0x0000000c000c7308 */ /* 0x000eb00000000800 */
[----:B------:R-:W-:Y:S08]  /*3010*/  MUFU.EX2 R74, R74 ;  /* 0x0000004a004a7308 */ /* 0x000ff00000000800 */
[----:B------:R-:W-:Y:S01]  /*3020*/  MUFU.EX2 R76, R76 ;  /* 0x0000004c004c7308 */ /* 0x000fe20000000800 */
[----:B--2---:R-:W-:Y:S01]  /*3030*/  FADD.FTZ R6, R157, R12 ;  /* 0x0000000c9d067221 */ /* 0x004fe20000010000 */
[----:B------:R-:W-:-:S02]  /*3040*/  F2FP.BF16.F32.PACK_AB R157, R12, R157 ;  /* 0x0000009d0c9d723e */ /* 0x000fc400000010ff */
[----:B-1----:R-:W-:-:S04]  /*3050*/  FMNMX.FTZ R11, R21, R10, !PT ;  /* 0x0000000a150b7209 */ /* 0x002fc80007810000 */
[----:B------:R1:W-:Y:S01]  /*3060*/  MUFU.EX2 R155, R78 ;  /* 0x0000004e009b7308 */ /* 0x0003e20000000800 */
[----:B------:R-:W2:Y:S07]  /*3070*/  SHFL.BFLY PT, R10, R11, 0x1, 0x1f ;  /* 0x0c201f000b0a7f89 */ /* 0x000eae00000e0000 */
[----:B------:R-:W-:Y:S01]  /*3080*/  MUFU.EX2 R80, R80 ;  /* 0x0000005000507308 */ /* 0x000fe20000000800 */
[----:B-1----:R-:W-:-:S07]  /*3090*/  CS2R R78, SRZ ;  /* 0x00000000004e7805 */ /* 0x002fce000001ff00 */
[----:B------:R1:W-:Y:S08]  /*30a0*/  MUFU.EX2 R149, R82 ;  /* 0x0000005200957308 */ /* 0x0003f00000000800 */
[----:B------:R-:W-:Y:S01]  /*30b0*/  MUFU.EX2 R84, R84 ;  /* 0x0000005400547308 */ /* 0x000fe20000000800 */
[----:B--2---:R-:W-:Y:S02]  /*30c0*/  FMNMX.FTZ R10, R11, R10, !PT ;  /* 0x0000000a0b0a7209 */ /* 0x004fe40007810000 */
[----:B-1----:R-:W-:-:S02]  /*30d0*/  CS2R R82, SRZ ;  /* 0x0000000000527805 */ /* 0x002fc4000001ff00 */
[C---:B------:R-:W-:Y:S01]  /*30e0*/  FSETP.NEU.FTZ.AND P1, PT, R10.reuse, -INF , PT ;  /* 0xff8000000a00780b */ /* 0x040fe20003f3d000 */
[----:B------:R-:W-:Y:S02]  /*30f0*/  FMUL.FTZ R11, R10, R9 ;  /* 0x000000090a0b7220 */ /* 0x000fe40000410000 */
[----:B------:R1:W-:Y:S03]  /*3100*/  MUFU.EX2 R151, R86 ;  /* 0x0000005600977308 */ /* 0x0003e60000000800 */
[----:B------:R-:W-:-:S05]  /*3110*/  FSEL R11, R11, RZ, P1 ;  /* 0x000000ff0b0b7208 */ /* 0x000fca0000800000 */
        /* <DEDUP_REMOVED lines=26> */
[----:B------:R-:W-:Y:S01]  /*32c0*/  FFMA.FTZ R66, R66, R9, -R11 ;  /* 0x0000000942427223 */ /* 0x000fe2000001080b */
[----:B-1----:R-:W-:-:S03]  /*32d0*/  CS2R R86, SRZ ;  /* 0x0000000000567805 */ /* 0x002fc6000001ff00 */
[----:B------:R1:W3:Y:S01]  /*32e0*/  MUFU.EX2 R13, R26 ;  /* 0x0000001a000d7308 */ /* 0x0002e20000000800 */
[----:B--2---:R-:W-:-:S07]  /*32f0*/  F2FP.BF16.F32.PACK_AB R156, R15, R20 ;  /* 0x000000140f9c723e */ /* 0x004fce00000010ff */
[----:B------:R2:W-:Y:S01]  /*3300*/  MUFU.EX2 R21, R30 ;  /* 0x0000001e00157308 */ /* 0x0005e20000000800 */
[----:B-1----:R-:W-:-:S07]  /*3310*/  IMAD.MOV.U32 R26, RZ, RZ, R16 ;  /* 0x000000ffff1a7224 */ /* 0x002fce00078e0010 */
[----:B------:R-:W1:Y:S01]  /*3320*/  MUFU.EX2 R28, R28 ;  /* 0x0000001c001c7308 */ /* 0x000e620000000800 */
[----:B--2---:R-:W-:-:S04]  /*3330*/  @P4 IMAD.HI.U32 R30, R16, R35, RZ ;  /* 0x00000023101e4227 */ /* 0x004fc800078e00ff */
[----:B------:R-:W-:Y:S01]  /*3340*/  FADD.FTZ R35, R20, R15 ;  /* 0x0000000f14237221 */ /* 0x000fe20000010000 */
[----:B---3--:R-:W-:Y:S02]  /*3350*/  F2FP.BF16.F32.PACK_AB R158, R13, R24 ;  /* 0x000000180d9e723e */ /* 0x008fe400000010ff */
[----:B0-----:R-:W-:Y:S01]  /*3360*/  @P4 SHF.R.U32.HI R26, RZ, R37, R30 ;  /* 0x00000025ff1a4219 */ /* 0x001fe2000001161e */
[----:B------:R-:W-:Y:S01]  /*3370*/  FADD.FTZ R37, R159, R6 ;  /* 0x000000069f257221 */ /* 0x000fe20000010000 */
[----:B------:R-:W0:Y:S01]  /*3380*/  MUFU.EX2 R32, R32 ;  /* 0x0000002000207308 */ /* 0x000e220000000800 */
[----:B------:R-:W-:Y:S01]  /*3390*/  FADD.FTZ R6, R24, R35 ;  /* 0x0000002318067221 */ /* 0x000fe20000010000 */
[C---:B------:R-:W-:Y:S01]  /*33a0*/  F2FP.BF16.F32.PACK_AB R159, R68.reuse, R159 ;  /* 0x0000009f449f723e */ /* 0x040fe200000010ff */
[----:B------:R-:W-:Y:S02]  /*33b0*/  IMAD.IADD R39, R39, 0x1, R26 ;  /* 0x0000000127277824 */ /* 0x000fe400078e021a */
[----:B------:R-:W-:Y:S01]  /*33c0*/  FADD.FTZ R26, R68, R37 ;  /* 0x00000025441a7221 */ /* 0x000fe20000010000 */
[----:B------:R-:W-:Y:S01]  /*33d0*/  FADD.FTZ R35, R13, R6 ;  /* 0x000000060d237221 */ /* 0x000fe20000010000 */
[----:B------:R-:W-:Y:S01]  /*33e0*/  CS2R R68, SRZ ;  /* 0x0000000000447805 */ /* 0x000fe2000001ff00 */
[----:B------:R-:W-:Y:S01]  /*33f0*/  IMAD.HI R39, R39, 0x2aaaaaab, RZ ;  /* 0x2aaaaaab27277827 */ /* 0x000fe200078e02ff */
[----:B------:R-:W2:Y:S03]  /*3400*/  MUFU.EX2 R25, R34 ;  /* 0x0000002200197308 */ /* 0x000ea60000000800 */
[----:B------:R-:W-:Y:S01]  /*3410*/  FADD.FTZ R37, R153, R26 ;  /* 0x0000001a99257221 */ /* 0x000fe20000010000 */
[----:B-1----:R-:W-:Y:S01]  /*3420*/  FADD.FTZ R0, R28, R35 ;  /* 0x000000231c007221 */ /* 0x002fe20000010000 */
[----:B------:R-:W-:-:S02]  /*3430*/  F2FP.BF16.F32.PACK_AB R152, R21, R28 ;  /* 0x0000001c1598723e */ /* 0x000fc400000010ff */
[----:B------:R-:W-:Y:S01]  /*3440*/  FADD.FTZ R37, R74, R37 ;  /* 0x000000254a257221 */ /* 0x000fe20000010000 */
[----:B------:R-:W-:Y:S01]  /*3450*/  FADD.FTZ R35, R21, R0 ;  /* 0x0000000015237221 */ /* 0x000fe20000010000 */
[----:B------:R-:W-:Y:S01]  /*3460*/  SHF.R.U32.HI R26, RZ, 0x1f, R39 ;  /* 0x0000001fff1a7819 */ /* 0x000fe20000011627 */
[----:B------:R-:W1:Y:S01]  /*3470*/  MUFU.EX2 R36, R36 ;  /* 0x0000002400247308 */ /* 0x000e620000000800 */
[----:B------:R-:W-:Y:S01]  /*3480*/  FADD.FTZ R6, R76, R37 ;  /* 0x000000254c067221 */ /* 0x000fe20000010000 */
[----:B0-----:R-:W-:Y:S01]  /*3490*/  FADD.FTZ R0, R32, R35 ;  /* 0x0000002320007221 */ /* 0x001fe20000010000 */
[----:B------:R-:W-:Y:S02]  /*34a0*/  LEA.HI.SX32 R26, R39, R26, 0x1c ;  /* 0x0000001a271a7211 */ /* 0x000fe400078fe2ff */
[----:B------:R-:W-:Y:S01]  /*34b0*/  FADD.FTZ R37, R155, R6 ;  /* 0x000000069b257221 */ /* 0x000fe20000010000 */
[----:B------:R-:W-:Y:S02]  /*34c0*/  F2FP.BF16.F32.PACK_AB R153, R74, R153 ;  /* 0x000000994a99723e */ /* 0x000fe400000010ff */
[----:B------:R-:W-:Y:S01]  /*34d0*/  CS2R R74, SRZ ;  /* 0x00000000004a7805 */ /* 0x000fe2000001ff00 */
[----:B------:R-:W0:Y:S01]  /*34e0*/  MUFU.EX2 R27, R38 ;  /* 0x00000026001b7308 */ /* 0x000e220000000800 */
[----:B--2---:R-:W-:Y:S01]  /*34f0*/  FADD.FTZ R35, R25, R0 ;  /* 0x0000000019237221 */ /* 0x004fe20000010000 */
[----:B------:R-:W-:Y:S01]  /*3500*/  FADD.FTZ R6, R80, R37 ;  /* 0x0000002550067221 */ /* 0x000fe20000010000 */
[----:B------:R-:W-:-:S02]  /*3510*/  VIMNMX R12, RZ, R26, !PT ;  /* 0x0000001aff0c7248 */ /* 0x000fc40007fe0100 */
[----:B------:R-:W-:Y:S02]  /*3520*/  F2FP.BF16.F32.PACK_AB R155, R155, R76 ;  /* 0x0000004c9b9b723e */ /* 0x000fe400000010ff */
[----:B------:R-:W-:Y:S02]  /*3530*/  CS2R R76, SRZ ;  /* 0x00000000004c7805 */ /* 0x000fe4000001ff00 */
[----:B------:R-:W-:Y:S01]  /*3540*/  F2FP.BF16.F32.PACK_AB R154, R25, R32 ;  /* 0x00000020199a723e */ /* 0x000fe200000010ff */
[----:B------:R-:W2:Y:S01]  /*3550*/  MUFU.EX2 R40, R40 ;  /* 0x0000002800287308 */ /* 0x000ea20000000800 */
[----:B-1----:R-:W-:Y:S01]  /*3560*/  FADD.FTZ R0, R36, R35 ;  /* 0x0000002324007221 */ /* 0x002fe20000010000 */
[C---:B------:R-:W-:Y:S01]  /*3570*/  FADD.FTZ R35, R149.reuse, R6 ;  /* 0x0000000695237221 */ /* 0x040fe20000010000 */
[----:B------:R-:W-:Y:S02]  /*3580*/  F2FP.BF16.F32.PACK_AB R149, R149, R80 ;  /* 0x000000509595723e */ /* 0x000fe400000010ff */
[----:B------:R-:W-:-:S02]  /*3590*/  CS2R R80, SRZ ;  /* 0x0000000000507805 */ /* 0x000fc4000001ff00 */
[----:B------:R-:W-:Y:S01]  /*35a0*/  CS2R R24, SRZ ;  /* 0x0000000000187805 */ /* 0x000fe2000001ff00 */
[----:B------:R-:W-:Y:S01]  /*35b0*/  FADD.FTZ R6, R84, R35 ;  /* 0x0000002354067221 */ /* 0x000fe20000010000 */
[----:B------:R1:W3:Y:S01]  /*35c0*/  MUFU.EX2 R29, R42 ;  /* 0x0000002a001d7308 */ /* 0x0002e20000000800 */
[C---:B0-----:R-:W-:Y:S01]  /*35d0*/  FADD.FTZ R37, R27.reuse, R0 ;  /* 0x000000001b257221 */ /* 0x041fe20000010000 */
[----:B------:R-:W-:Y:S02]  /*35e0*/  F2FP.BF16.F32.PACK_AB R148, R27, R36 ;  /* 0x000000241b94723e */ /* 0x000fe400000010ff */
[----:B------:R-:W-:-:S04]  /*35f0*/  CS2R R26, SRZ ;  /* 0x00000000001a7805 */ /* 0x000fc8000001ff00 */
[----:B------:R-:W0:Y:S01]  /*3600*/  MUFU.EX2 R88, R88 ;  /* 0x0000005800587308 */ /* 0x000e220000000800 */
[----:B--2---:R-:W-:Y:S01]  /*3610*/  FADD.FTZ R0, R40, R37 ;  /* 0x0000002528007221 */ /* 0x004fe20000010000 */
[C---:B------:R-:W-:Y:S01]  /*3620*/  FADD.FTZ R37, R151.reuse, R6 ;  /* 0x0000000697257221 */ /* 0x040fe20000010000 */
[----:B------:R-:W-:Y:S02]  /*3630*/  F2FP.BF16.F32.PACK_AB R151, R151, R84 ;  /* 0x000000549797723e */ /* 0x000fe400000010ff */
[----:B------:R-:W-:Y:S02]  /*3640*/  CS2R R84, SRZ ;  /* 0x0000000000547805 */ /* 0x000fe4000001ff00 */
[----:B-1----:R-:W-:Y:S01]  /*3650*/  CS2R R42, SRZ ;  /* 0x00000000002a7805 */ /* 0x002fe2000001ff00 */
[----:B------:R-:W1:Y:S01]  /*3660*/  MUFU.EX2 R44, R44 ;  /* 0x0000002c002c7308 */ /* 0x000e620000000800 */
[C---:B---3--:R-:W-:Y:S01]  /*3670*/  FADD.FTZ R11, R29.reuse, R0 ;  /* 0x000000001d0b7221 */ /* 0x048fe20000010000 */
[----:B------:R-:W-:-:S02]  /*3680*/  F2FP.BF16.F32.PACK_AB R150, R29, R40 ;  /* 0x000000281d96723e */ /* 0x000fc400000010ff */
[----:B------:R-:W-:Y:S02]  /*3690*/  CS2R R40, SRZ ;  /* 0x0000000000287805 */ /* 0x000fe4000001ff00 */
[----:B------:R-:W-:Y:S02]  /*36a0*/  CS2R R28, SRZ ;  /* 0x00000000001c7805 */ /* 0x000fe4000001ff00 */
[----:B------:R-:W2:Y:S01]  /*36b0*/  MUFU.EX2 R145, R90 ;  /* 0x0000005a00917308 */ /* 0x000ea20000000800 */
[----:B0-----:R-:W-:-:S07]  /*36c0*/  FADD.FTZ R6, R88, R37 ;  /* 0x0000002558067221 */ /* 0x001fce0000010000 */
[----:B------:R0:W3:Y:S01]  /*36d0*/  MUFU.EX2 R31, R46 ;  /* 0x0000002e001f7308 */ /* 0x0000e20000000800 */
[----:B-1----:R-:W-:-:S07]  /*36e0*/  FADD.FTZ R0, R44, R11 ;  /* 0x0000000b2c007221 */ /* 0x002fce0000010000 */
[----:B------:R-:W1:Y:S01]  /*36f0*/  MUFU.EX2 R92, R92 ;  /* 0x0000005c005c7308 */ /* 0x000e620000000800 */
[C---:B--2---:R-:W-:Y:S01]  /*3700*/  FADD.FTZ R11, R145.reuse, R6 ;  /* 0x00000006910b7221 */ /* 0x044fe20000010000 */
[----:B------:R-:W-:Y:S02]  /*3710*/  F2FP.BF16.F32.PACK_AB R145, R145, R88 ;  /* 0x000000589191723e */ /* 0x000fe400000010ff */
[----:B0-----:R-:W-:-:S04]  /*3720*/  CS2R R46, SRZ ;  /* 0x00000000002e7805 */ /* 0x001fc8000001ff00 */
[----:B------:R-:W0:Y:S01]  /*3730*/  MUFU.EX2 R48, R48 ;  /* 0x0000003000307308 */ /* 0x000e220000000800 */
[C---:B---3--:R-:W-:Y:S01]  /*3740*/  FADD.FTZ R37, R31.reuse, R0 ;  /* 0x000000001f257221 */ /* 0x048fe20000010000 */
[----:B------:R-:W-:Y:S02]  /*3750*/  F2FP.BF16.F32.PACK_AB R144, R31, R44 ;  /* 0x0000002c1f90723e */ /* 0x000fe400000010ff */
[----:B------:R-:W-:Y:S02]  /*3760*/  CS2R R44, SRZ ;  /* 0x00000000002c7805 */ /* 0x000fe4000001ff00 */
[----:B------:R-:W-:Y:S02]  /*3770*/  CS2R R30, SRZ ;  /* 0x00000000001e7805 */ /* 0x000fe4000001ff00 */
[----:B------:R-:W2:Y:S01]  /*3780*/  MUFU.EX2 R147, R94 ;  /* 0x0000005e00937308 */ /* 0x000ea20000000800 */
[----:B-1----:R-:W-:-:S07]  /*3790*/  FADD.FTZ R6, R92, R11 ;  /* 0x0000000b5c067221 */ /* 0x002fce0000010000 */
[----:B------:R1:W3:Y:S01]  /*37a0*/  MUFU.EX2 R7, R50 ;  /* 0x0000003200077308 */ /* 0x0002e20000000800 */
[----:B0-----:R-:W-:-:S07]  /*37b0*/  FADD.FTZ R0, R48, R37 ;  /* 0x0000002530007221 */ /* 0x001fce0000010000 */
[----:B------:R-:W0:Y:S01]  /*37c0*/  MUFU.EX2 R96, R96 ;  /* 0x0000006000607308 */ /* 0x000e220000000800 */
[C---:B--2---:R-:W-:Y:S01]  /*37d0*/  FADD.FTZ R39, R147.reuse, R6 ;  /* 0x0000000693277221 */ /* 0x044fe20000010000 */
[----:B------:R-:W-:Y:S02]  /*37e0*/  F2FP.BF16.F32.PACK_AB R147, R147, R92 ;  /* 0x0000005c9393723e */ /* 0x000fe400000010ff */
[----:B-1----:R-:W-:-:S04]  /*37f0*/  CS2R R50, SRZ ;  /* 0x0000000000327805 */ /* 0x002fc8000001ff00 */
[----:B------:R-:W1:Y:S01]  /*3800*/  MUFU.EX2 R52, R52 ;  /* 0x0000003400347308 */ /* 0x000e620000000800 */
[C---:B---3--:R-:W-:Y:S01]  /*3810*/  FADD.FTZ R37, R7.reuse, R0 ;  /* 0x0000000007257221 */ /* 0x048fe20000010000 */
[----:B------:R-:W-:Y:S02]  /*3820*/  F2FP.BF16.F32.PACK_AB R146, R7, R48 ;  /* 0x000000300792723e */ /* 0x000fe400000010ff */
[----:B------:R-:W-:-:S04]  /*3830*/  CS2R R48, SRZ ;  /* 0x0000000000307805 */ /* 0x000fc8000001ff00 */
[----:B------:R-:W2:Y:S01]  /*3840*/  MUFU.EX2 R141, R98 ;  /* 0x00000062008d7308 */ /* 0x000ea20000000800 */
[----:B0-----:R-:W-:Y:S01]  /*3850*/  FADD.FTZ R6, R96, R39 ;  /* 0x0000002760067221 */ /* 0x001fe20000010000 */
[----:B------:R-:W-:-:S06]  /*3860*/  CS2R R38, SRZ ;  /* 0x0000000000267805 */ /* 0x000fcc000001ff00 */
        /* <DEDUP_REMOVED lines=12> */
[----:B-1----:R-:W-:Y:S01]  /*3930*/  FADD.FTZ R6, R100, R37 ;  /* 0x0000002564067221 */ /* 0x002fe20000010000 */
[----:B------:R-:W-:-:S06]  /*3940*/  CS2R R36, SRZ ;  /* 0x0000000000247805 */ /* 0x000fcc000001ff00 */
        /* <DEDUP_REMOVED lines=9> */
[----:B------:R-:W-:Y:S02]  /*39e0*/  CS2R R56, SRZ ;  /* 0x0000000000387805 */ /* 0x000fe4000001ff00 */
[----:B------:R-:W-:Y:S02]  /*39f0*/  CS2R R34, SRZ ;  /* 0x0000000000227805 */ /* 0x000fe4000001ff00 */
[----:B------:R-:W2:Y:S01]  /*3a00*/  MUFU.EX2 R137, R104 ;  /* 0x0000006800897308 */ /* 0x000ea20000000800 */
[----:B0-----:R-:W-:-:S07]  /*3a10*/  FADD.FTZ R6, R70, R21 ;  /* 0x0000001546067221 */ /* 0x001fce0000010000 */
[----:B------:R-:W0:Y:S01]  /*3a20*/  MUFU.EX2 R106, R106 ;  /* 0x0000006a006a7308 */ /* 0x000e220000000800 */
[----:B-1----:R-:W-:-:S07]  /*3a30*/  FADD.FTZ R0, R60, R15 ;  /* 0x0000000f3c007221 */ /* 0x002fce0000010000 */
[----:B------:R1:W3:Y:S01]  /*3a40*/  MUFU.EX2 R11, R62 ;  /* 0x0000003e000b7308 */ /* 0x0002e20000000800 */
[C---:B--2---:R-:W-:Y:S01]  /*3a50*/  FADD.FTZ R15, R137.reuse, R6 ;  /* 0x00000006890f7221 */ /* 0x044fe20000010000 */
[----:B------:R-:W-:Y:S02]  /*3a60*/  F2FP.BF16.F32.PACK_AB R137, R137, R70 ;  /* 0x000000468989723e */ /* 0x000fe400000010ff */
[----:B------:R-:W-:-:S04]  /*3a70*/  CS2R R70, SRZ ;  /* 0x0000000000467805 */ /* 0x000fc8000001ff00 */
[----:B------:R-:W2:Y:S01]  /*3a80*/  MUFU.EX2 R64, R64 ;  /* 0x0000004000407308 */ /* 0x000ea20000000800 */
[----:B0-----:R-:W-:Y:S01]  /*3a90*/  FADD.FTZ R6, R106, R15 ;  /* 0x0000000f6a067221 */ /* 0x001fe20000010000 */
[----:B------:R-:W-:Y:S02]  /*3aa0*/  IADD3 R15, R72, -0x2, RZ ;  /* 0xfffffffe480f7810 */ /* 0x000fe40007ffe0ff */
[----:B------:R-:W-:Y:S02]  /*3ab0*/  CS2R R72, SRZ ;  /* 0x0000000000487805 */ /* 0x000fe4000001ff00 */
[----:B-1----:R-:W-:Y:S02]  /*3ac0*/  CS2R R62, SRZ ;  /* 0x00000000003e7805 */ /* 0x002fe4000001ff00 */
[----:B------:R-:W-:Y:S01]  /*3ad0*/  ISETP.GE.AND P1, PT, R15, R12, PT ;  /* 0x0000000c0f00720c */ /* 0x000fe20003f26270 */
[----:B------:R0:W1:Y:S01]  /*3ae0*/  MUFU.EX2 R13, R66 ;  /* 0x00000042000d7308 */ /* 0x0000620000000800 */
[C---:B---3--:R-:W-:Y:S01]  /*3af0*/  FADD.FTZ R7, R11.reuse, R0 ;  /* 0x000000000b077221 */ /* 0x048fe20000010000 */
[----:B------:R-:W-:-:S02]  /*3b00*/  F2FP.BF16.F32.PACK_AB R136, R11, R60 ;  /* 0x0000003c0b88723e */ /* 0x000fc400000010ff */
[----:B------:R-:W-:-:S04]  /*3b10*/  CS2R R60, SRZ ;  /* 0x00000000003c7805 */ /* 0x000fc8000001ff00 */
[----:B------:R3:W4:Y:S01]  /*3b20*/  MUFU.EX2 R139, R8 ;  /* 0x00000008008b7308 */ /* 0x0007220000000800 */
[----:B--2---:R-:W-:Y:S01]  /*3b30*/  FADD.FTZ R0, R64, R7 ;  /* 0x0000000740007221 */ /* 0x004fe20000010000 */
[----:B0-----:R-:W-:-:S03]  /*3b40*/  CS2R R66, SRZ ;  /* 0x0000000000427805 */ /* 0x001fc6000001ff00 */
[C---:B-1----:R-:W-:Y:S01]  /*3b50*/  FADD.FTZ R7, R13.reuse, R0 ;  /* 0x000000000d077221 */ /* 0x042fe20000010000 */
[----:B------:R-:W-:Y:S01]  /*3b60*/  F2FP.BF16.F32.PACK_AB R138, R13, R64 ;  /* 0x000000400d8a723e */ /* 0x000fe200000010ff */
[----:B------:R-:W-:Y:S01]  /*3b70*/  IMAD.MOV.U32 R0, RZ, RZ, 0x3f800000 ;  /* 0x3f800000ff007424 */ /* 0x000fe200078e00ff */
[----:B------:R-:W-:Y:S01]  /*3b80*/  CS2R R64, SRZ ;  /* 0x0000000000407805 */ /* 0x000fe2000001ff00 */
[----:B---3--:R-:W-:Y:S02]  /*3b90*/  IMAD.MOV.U32 R8, RZ, RZ, 0x3f800000 ;  /* 0x3f800000ff087424 */ /* 0x008fe400078e00ff */
[C---:B----4-:R-:W-:Y:S01]  /*3ba0*/  FADD.FTZ R6, R139.reuse, R6 ;  /* 0x000000068b067221 */ /* 0x050fe20000010000 */
[----:B------:R-:W-:Y:S01]  /*3bb0*/  F2FP.BF16.F32.PACK_AB R139, R139, R106 ;  /* 0x0000006a8b8b723e */ /* 0x000fe200000010ff */
[----:B------:R-:W-:Y:S06]  /*3bc0*/  @!P1 BRA `(.L_x_2202) ;  /* 0x0000002800909947 */ /* 0x000fec0003800000 */
[----:B------:R-:W-:Y:S01]  /*3bd0*/  IMAD.MOV.U32 R11, RZ, RZ, R14 ;  /* 0x000000ffff0b7224 */ /* 0x000fe200078e000e */
[----:B------:R-:W-:Y:S01]  /*3be0*/  MOV R13, R10 ;  /* 0x0000000a000d7202 */ /* 0x000fe20000000f00 */
[----:B------:R-:W-:Y:S01]  /*3bf0*/  IMAD.MOV.U32 R0, RZ, RZ, 0x3f800000 ;  /* 0x3f800000ff007424 */ /* 0x000fe200078e00ff */
[----:B------:R-:W-:Y:S01]  /*3c00*/  UMOV UR4, UR38 ;  /* 0x0000002600047c82 */ /* 0x000fe20008000000 */
[----:B------:R-:W-:Y:S01]  /*3c10*/  IMAD.MOV.U32 R87, RZ, RZ, RZ ;  /* 0x000000ffff577224 */ /* 0x000fe200078e00ff */
[----:B------:R-:W-:Y:S01]  /*3c20*/  UMOV UR5, UR39 ;  /* 0x0000002700057c82 */ /* 0x000fe20008000000 */
[----:B------:R-:W-:Y:S01]  /*3c30*/  ULDC UR11, c[0x0][0x288] ;  /* 0x0000a200000b7ab9 */ /* 0x000fe20000000800 */
[----:B------:R-:W-:-:S05]  /*3c40*/  ULDC UR6, c[0x0][0x9d8] ;  /* 0x0002760000067ab9 */ /* 0x000fca0000000800 */
.L_x_2213:
[----:B------:R-:W-:-:S04]  /*3c50*/  UISETP.NE.AND UP0, UPT, UR5, 0x1, UPT ;  /* 0x000000010500788c */ /* 0x000fc8000bf05270 */
[----:B------:R-:W-:-:S04]  /*3c60*/  USEL UR38, URZ, 0x1, UP0 ;  /* 0x000000013f267887 */ /* 0x000fc80008000000 */
[----:B------:R-:W-:Y:S01]  /*3c70*/  ULOP3.LUT UR38, UR4, UR38, URZ, 0x3c, !UPT ;  /* 0x0000002604267292 */ /* 0x000fe2000f8e3c3f */
[----:B------:R-:W-:Y:S11]  /*3c80*/  @!P0 BRA `(.L_x_2203) ;  /* 0x0000000000048947 */ /* 0x000ff60003800000 */
[----:B------:R-:W-:Y:S01]  /*3c90*/  BPT.TRAP 0x1 ;  /* 0x000000040000795c */ /* 0x000fe20000300000 */
.L_x_2203:
        /* <DEDUP_REMOVED lines=9> */
.L_x_2204:
[----:B-1----:R-:W-:Y:S05]  /*3d30*/  @P1 BRA `(.L_x_2205) ;  /* 0x0000000000081947 */ /* 0x002fea0003800000 */
[----:B------:R-:W1:Y:S02]  /*3d40*/  SYNCS.PHASECHK.TRANS64.TRYWAIT P1, [UR7+0x2a830], R9 ;  /* 0x02a83009ff0075a7 */ /* 0x000e640008020147 */
[----:B-1----:R-:W-:Y:S05]  /*3d50*/  @!P1 BRA `(.L_x_2206) ;  /* 0x000000b400b49947 */ /* 0x002fea0003800000 */
.L_x_2205:
        /* <DEDUP_REMOVED lines=143> */
.L_x_2207:
[----:B------:R-:W-:Y:S01]  /*4650*/  ULEA UR10, UR5, UR40, 0x3 ;  /* 0x00000028050a7291 */ /* 0x000fe2000f8e183f */
[----:B------:R-:W-:-:S04]  /*4660*/  MOV R0, UR4 ;  /* 0x0000000400007c02 */ /* 0x000fc80008000f00 */
[----:B------:R-:W-:-:S04]  /*4670*/  SHF.L.U32 R0, R0, 0x1f, RZ ;  /* 0x0000001f00007819 */ /* 0x000fc800000006ff */
[----:B------:R2:W3:Y:S01]  /*4680*/  SYNCS.PHASECHK.TRANS64.TRYWAIT P1, [UR10+0x2a850], R0 ;  /* 0x02a85000ff0075a7 */ /* 0x0004e2000802014a */
[----:B------:R-:W-:Y:S05]  /*4690*/  @!P0 BRA `(.L_x_2208) ;  /* 0x0000000000048947 */ /* 0x000fea0003800000 */
[----:B------:R-:W-:Y:S01]  /*46a0*/  BPT.TRAP 0x1 ;  /* 0x000000040000795c */ /* 0x000fe20000300000 */
.L_x_2208:
[----:B---3--:R-:W-:Y:S05]  /*46b0*/  @P1 BRA `(.L_x_2209) ;  /* 0x0000000000081947 */ /* 0x008fea0003800000 */
[----:B------:R-:W3:Y:S02]  /*46c0*/  SYNCS.PHASECHK.TRANS64.TRYWAIT P1, [UR10+0x2a850], R0 ;  /* 0x02a85000ff0075a7 */ /* 0x000ee4000802014a */
[----:B---3--:R-:W-:Y:S05]  /*46d0*/  @!P1 BRA `(.L_x_2210) ;  /* 0x000000ac006c9947 */ /* 0x008fea0003800000 */
.L_x_2209:
        /* <DEDUP_REMOVED lines=38> */
.L_x_2211:
[----:B------:R-:W-:Y:S01]  /*4940*/  ISETP.NE.AND P1, PT, R171, 0x1, PT ;  /* 0x00000001ab00780c */ /* 0x000fe20003f25270 */
[----:B------:R-:W-:Y:S01]  /*4950*/  FMUL.FTZ R20, R94, UR6 ;  /* 0x000000065e147c20 */ /* 0x000fe20008410000 */
[----:B-1----:R-:W-:Y:S02]  /*4960*/  IMAD.IADD R10, R19, 0x1, R16 ;  /* 0x00000001130a7824 */ /* 0x002fe400078e0210 */
[----:B0-2---:R-:W-:Y:S01]  /*4970*/  FMUL.FTZ R0, R90, UR6 ;  /* 0x000000065a007c20 */ /* 0x005fe20008410000 */
[----:B------:R-:W-:Y:S01]  /*4980*/  FMUL.FTZ R90, R102, UR6 ;  /* 0x00000006665a7c20 */ /* 0x000fe20008410000 */
[----:B------:R-:W-:Y:S01]  /*4990*/  FMUL.FTZ R92, R92, UR6 ;  /* 0x000000065c5c7c20 */ /* 0x000fe20008410000 */
[----:B------:R-:W0:Y:S01]  /*49a0*/  LDC R102, c[0x0][0x2f0] ;  /* 0x0000bc00ff667b82 */ /* 0x000e220000000800 */
[----:B------:R-:W-:Y:S01]  /*49b0*/  FMUL.FTZ R88, R88, UR6 ;  /* 0x0000000658587c20 */ /* 0x000fe20008410000 */
[----:B------:R-:W-:Y:S01]  /*49c0*/  FMUL.FTZ R97, R97, UR6 ;  /* 0x0000000661617c20 */ /* 0x000fe20008410000 */
[----:B------:R1:W-:Y:S01]  /*49d0*/  MUFU.TANH R146, R92 ;  /* 0x0000005c00927308 */ /* 0x0003e20000002400 */
[----:B------:R-:W-:Y:S01]  /*49e0*/  FMUL.FTZ R89, R89, UR6 ;  /* 0x0000000659597c20 */ /* 0x000fe20008410000 */
[----:B------:R-:W-:Y:S01]  /*49f0*/  FMUL.FTZ R93, R93, UR6 ;  /* 0x000000065d5d7c20 */ /* 0x000fe20008410000 */
[----:B------:R-:W-:Y:S01]  /*4a00*/  FMUL.FTZ R21, R99, UR6 ;  /* 0x0000000663157c20 */ /* 0x000fe20008410000 */
[----:B------:R-:W-:Y:S01]  /*4a10*/  FMUL.FTZ R96, R96, UR6 ;  /* 0x0000000660607c20 */ /* 0x000fe20008410000 */
[----:B------:R-:W2:Y:S01]  /*4a20*/  @P1 LDC R9, c[0x0][0x44c] ;  /* 0x00011300ff091b82 */ /* 0x000ea20000000800 */
[----:B------:R-:W-:Y:S01]  /*4a30*/  FMUL.FTZ R100, R100, UR6 ;  /* 0x0000000664647c20 */ /* 0x000fe20008410000 */
[----:B------:R-:W-:Y:S01]  /*4a40*/  FMUL.FTZ R101, R101, UR6 ;  /* 0x0000000665657c20 */ /* 0x000fe20008410000 */
[----:B------:R3:W4:Y:S01]  /*4a50*/  MUFU.TANH R150, R88 ;  /* 0x0000005800967308 */ /* 0x0007220000002400 */
[----:B-1----:R-:W-:Y:S01]  /*4a60*/  FMUL.FTZ R92, R106, UR6 ;  /* 0x000000066a5c7c20 */ /* 0x002fe20008410000 */
[----:B------:R-:W-:-:S02]  /*4a70*/  IMAD.MOV.U32 R106, RZ, RZ, -0x60 ;  /* 0xffffffa0ff6a7424 */ /* 0x000fc400078e00ff */
[----:B------:R-:W-:Y:S01]  /*4a80*/  FMUL.FTZ R104, R104, UR6 ;  /* 0x0000000668687c20 */ /* 0x000fe20008410000 */
[----:B------:R-:W-:Y:S01]  /*4a90*/  FMUL.FTZ R105, R105, UR6 ;  /* 0x0000000669697c20 */ /* 0x000fe20008410000 */
[----:B------:R-:W1:Y:S01]  /*4aa0*/  @P1 LDC R94, c[0x0][0x450] ;  /* 0x00011400ff5e1b82 */ /* 0x000e620000000800 */
[----:B------:R-:W-:Y:S01]  /*4ab0*/  FMUL.FTZ R108, R108, UR6 ;  /* 0x000000066c6c7c20 */ /* 0x000fe20008410000 */
[----:B------:R-:W-:Y:S01]  /*4ac0*/  FMUL.FTZ R109, R109, UR6 ;  /* 0x000000066d6d7c20 */ /* 0x000fe20008410000 */
[----:B------:R-:W-:Y:S01]  /*4ad0*/  MUFU.TANH R140, R97 ;  /* 0x00000061008c7308 */ /* 0x000fe20000002400 */
[----:B---3--:R-:W-:Y:S01]  /*4ae0*/  FMUL.FTZ R88, R98, UR6 ;  /* 0x0000000662587c20 */ /* 0x008fe20008410000 */
[----:B------:R-:W-:Y:S01]  /*4af0*/  FMUL.FTZ R112, R112, UR6 ;  /* 0x0000000670707c20 */ /* 0x000fe20008410000 */
[----:B------:R-:W-:Y:S01]  /*4b00*/  FMUL.FTZ R113, R113, UR6 ;  /* 0x0000000671717c20 */ /* 0x000fe20008410000 */
[----:B------:R-:W-:Y:S01]  /*4b10*/  FMUL.FTZ R116, R116, UR6 ;  /* 0x0000000674747c20 */ /* 0x000fe20008410000 */
[----:B------:R-:W-:Y:S01]  /*4b20*/  FMUL.FTZ R117, R117, UR6 ;  /* 0x0000000675757c20 */ /* 0x000fe20008410000 */
[----:B------:R-:W-:Y:S01]  /*4b30*/  FMUL.FTZ R120, R120, UR6 ;  /* 0x0000000678787c20 */ /* 0x000fe20008410000 */
[----:B------:R-:W-:Y:S01]  /*4b40*/  FMUL.FTZ R121, R121, UR6 ;  /* 0x0000000679797c20 */ /* 0x000fe20008410000 */
[----:B------:R3:W5:Y:S01]  /*4b50*/  MUFU.TANH R148, R89 ;  /* 0x0000005900947308 */ /* 0x0007620000002400 */
[----:B------:R-:W-:Y:S01]  /*4b60*/  FMUL.FTZ R124, R124, UR6 ;  /* 0x000000067c7c7c20 */ /* 0x000fe20008410000 */
[----:B------:R-:W-:Y:S01]  /*4b70*/  FMUL.FTZ R125, R125, UR6 ;  /* 0x000000067d7d7c20 */ /* 0x000fe20008410000 */
[----:B------:R-:W-:Y:S01]  /*4b80*/  FMUL.FTZ R128, R128, UR6 ;  /* 0x0000000680807c20 */ /* 0x000fe20008410000 */
[----:B------:R-:W-:Y:S01]  /*4b90*/  FMUL.FTZ R129, R129, UR6 ;  /* 0x0000000681817c20 */ /* 0x000fe20008410000 */
[----:B--2---:R-:W-:-:S04]  /*4ba0*/  @P1 IMAD.HI.U32 R9, R10, R9, RZ ;  /* 0x000000090a091227 */ /* 0x004fc800078e00ff */
[----:B------:R-:W-:Y:S01]  /*4bb0*/  FMUL.FTZ R132, R132, UR6 ;  /* 0x0000000684847c20 */ /* 0x000fe20008410000 */
[----:B------:R-:W-:Y:S01]  /*4bc0*/  FMUL.FTZ R133, R133, UR6 ;  /* 0x0000000685857c20 */ /* 0x000fe20008410000 */
[----:B------:R2:W5:Y:S01]  /*4bd0*/  MUFU.TANH R144, R93 ;  /* 0x0000005d00907308 */ /* 0x0005620000002400 */
[----:B------:R-:W-:Y:S01]  /*4be0*/  FMUL.FTZ R8, R91, UR6 ;  /* 0x000000065b087c20 */ /* 0x000fe20008410000 */
[----:B------:R-:W-:Y:S01]  /*4bf0*/  FMUL.FTZ R14, R95, UR6 ;  /* 0x000000065f0e7c20 */ /* 0x000fe20008410000 */
[----:B---3--:R-:W-:Y:S01]  /*4c00*/  FMUL.FTZ R89, R103, UR6 ;  /* 0x0000000667597c20 */ /* 0x008fe20008410000 */
[----:B------:R-:W-:Y:S01]  /*4c10*/  FMUL.FTZ R118, R118, UR6 ;  /* 0x0000000676767c20 */ /* 0x000fe20008410000 */
[----:B-1----:R-:W-:Y:S01]  /*4c20*/  @P1 SHF.R.U32.HI R10, RZ, R94, R9 ;  /* 0x0000005eff0a1219 */ /* 0x002fe20000011609 */
[----:B------:R-:W-:Y:S02]  /*4c30*/  IMAD R9, R15, R106, 0x1 ;  /* 0x000000010f097424 */ /* 0x000fe400078e026a */
[----:B------:R-:W-:Y:S01]  /*4c40*/  FMUL.FTZ R91, R107, UR6 ;  /* 0x000000066b5b7c20 */ /* 0x000fe20008410000 */
[----:B------:R-:W1:Y:S01]  /*4c50*/  MUFU.TANH R96, R96 ;  /* 0x0000006000607308 */ /* 0x000e620000002400 */
[----:B--2---:R-:W-:Y:S01]  /*4c60*/  FMUL.FTZ R93, R110, UR6 ;  /* 0x000000066e5d7c20 */ /* 0x004fe20008410000 */
[----:B------:R-:W2:Y:S01]  /*4c70*/  SHFL.IDX PT, R94, R10, RZ, 0x1c1f ;  /* 0x001c1fff0a5e7589 */ /* 0x000ea200000e0000 */
[----:B------:R-:W-:-:S02]  /*4c80*/  IMAD R9, R18, -0x2, R9 ;  /* 0xfffffffe12097824 */ /* 0x000fc400078e0209 */
[----:B------:R-:W-:Y:S01]  /*4c90*/  FMUL.FTZ R122, R122, UR6 ;  /* 0x000000067a7a7c20 */ /* 0x000fe20008410000 */
[----:B------:R-:W-:Y:S01]  /*4ca0*/  FMUL.FTZ R95, R111, UR6 ;  /* 0x000000066f5f7c20 */ /* 0x000fe20008410000 */
[----:B------:R-:W3:Y:S01]  /*4cb0*/  SHFL.IDX PT, R10, R10, 0x1, 0x1c1f ;  /* 0x003c1f000a0a7f89 */ /* 0x000ee200000e0000 */
[----:B0-----:R-:W-:Y:S01]  /*4cc0*/  IMAD R97, R102, UR42, R9 ;  /* 0x0000002a66617c24 */ /* 0x001fe2000f8e0209 */
        /* <DEDUP_REMOVED lines=11> */
[----:B------:R-:W-:-:S04]  /*4d80*/  UIADD3 UR7, UR7, 0x2a840, URZ ;  /* 0x0002a84007077890 */ /* 0x000fc8000fffe03f */
[----:B------:R-:W-:Y:S01]  /*4d90*/  UPRMT UR7, UR43, 0x654, UR7 ;  /* 0x000006542b077896 */ /* 0x000fe20008000007 */
[----:B------:R-:W3:Y:S01]  /*4da0*/  MUFU.TANH R104, R104 ;  /* 0x0000006800687308 */ /* 0x000ee20000002400 */
[----:B--2---:R-:W-:-:S04]  /*4db0*/  IADD3 R99, R94, -UR11, R97 ;  /* 0x8000000b5e637c10 */ /* 0x004fc8000fffe061 */
[C---:B------:R-:W-:Y:S02]  /*4dc0*/  ISETP.GT.AND P1, PT, R99.reuse, RZ, PT ;  /* 0x000000ff6300720c */ /* 0x040fe40003f24270 */
[C---:B------:R-:W-:Y:S01]  /*4dd0*/  ISETP.GT.AND P2, PT, R99.reuse, 0x1, PT ;  /* 0x000000016300780c */ /* 0x040fe20003f44270 */
[----:B------:R-:W2:Y:S01]  /*4de0*/  MUFU.TANH R105, R105 ;  /* 0x0000006900697308 */ /* 0x000ea20000002400 */
[----:B----4-:R-:W-:Y:S01]  /*4df0*/  FSEL R150, R150, -INF , P1 ;  /* 0xff80000096967808 */ /* 0x010fe20000800000 */
[----:B------:R-:W-:Y:S01]  /*4e00*/  SYNCS.ARRIVE.TRANS64.RED.A1T0 RZ, [UR7], RZ ;  /* 0x000000ffffff79a7 */ /* 0x000fe20008100407 */
[C---:B------:R-:W-:Y:S02]  /*4e10*/  ISETP.GT.AND P1, PT, R99.reuse, 0x8, PT ;  /* 0x000000086300780c */ /* 0x040fe40003f24270 */
[----:B-----5:R-:W-:Y:S02]  /*4e20*/  FSEL R148, R148, -INF , P2 ;  /* 0xff80000094947808 */ /* 0x020fe40001000000 */
[----:B------:R-:W-:Y:S01]  /*4e30*/  FMNMX.FTZ R9, R150, R13, !PT ;  /* 0x0000000d96097209 */ /* 0x000fe20007810000 */
[----:B------:R-:W4:Y:S01]  /*4e40*/  MUFU.TANH R108, R108 ;  /* 0x0000006c006c7308 */ /* 0x000f220000002400 */
[----:B------:R-:W-:-:S02]  /*4e50*/  ISETP.GT.AND P2, PT, R99, 0x9, PT ;  /* 0x000000096300780c */ /* 0x000fc40003f44270 */
[----:B------:R-:W-:Y:S02]  /*4e60*/  FSEL R146, R146, -INF , P1 ;  /* 0xff80000092927808 */ /* 0x000fe40000800000 */
[----:B------:R-:W-:Y:S02]  /*4e70*/  FMNMX.FTZ R9, R148, R9, !PT ;  /* 0x0000000994097209 */ /* 0x000fe40007810000 */
[C---:B------:R-:W-:Y:S01]  /*4e80*/  ISETP.GT.AND P1, PT, R99.reuse, 0x10, PT ;  /* 0x000000106300780c */ /* 0x040fe20003f24270 */
[----:B------:R-:W5:Y:S01]  /*4e90*/  MUFU.TANH R98, R109 ;  /* 0x0000006d00627308 */ /* 0x000f620000002400 */
[----:B------:R-:W-:Y:S02]  /*4ea0*/  FSEL R144, R144, -INF , P2 ;  /* 0xff80000090907808 */ /* 0x000fe40001000000 */
[----:B------:R-:W-:Y:S02]  /*4eb0*/  FMNMX.FTZ R9, R146, R9, !PT ;  /* 0x0000000992097209 */ /* 0x000fe40007810000 */
[----:B------:R-:W-:-:S02]  /*4ec0*/  ISETP.GT.AND P2, PT, R99, 0x11, PT ;  /* 0x000000116300780c */ /* 0x000fc40003f44270 */
[----:B-1----:R-:W-:Y:S01]  /*4ed0*/  FSEL R142, R96, -INF , P1 ;  /* 0xff800000608e7808 */ /* 0x002fe20000800000 */
[----:B------:R-:W1:Y:S01]  /*4ee0*/  MUFU.TANH R102, R112 ;  /* 0x0000007000667308 */ /* 0x000e620000002400 */
[----:B------:R-:W-:Y:S02]  /*4ef0*/  FMNMX.FTZ R9, R144, R9, !PT ;  /* 0x0000000990097209 */ /* 0x000fe40007810000 */
[C---:B------:R-:W-:Y:S02]  /*4f00*/  ISETP.GT.AND P1, PT, R99.reuse, 0x18, PT ;  /* 0x000000186300780c */ /* 0x040fe40003f24270 */
[----:B------:R-:W-:Y:S02]  /*4f10*/  FSEL R140, R140, -INF , P2 ;  /* 0xff8000008c8c7808 */ /* 0x000fe40001000000 */
[----:B------:R-:W-:Y:S01]  /*4f20*/  FMNMX.FTZ R9, R142, R9, !PT ;  /* 0x000000098e097209 */ /* 0x000fe20007810000 */
[----:B------:R-:W1:Y:S01]  /*4f30*/  MUFU.TANH R113, R113 ;  /* 0x0000007100717308 */ /* 0x000e620000002400 */
[----:B------:R-:W-:-:S02]  /*4f40*/  ISETP.GT.AND P2, PT, R99, 0x19, PT ;  /* 0x000000196300780c */ /* 0x000fc40003f44270 */
[----:B0-----:R-:W-:Y:S02]  /*4f50*/  FSEL R136, R100, -INF , P1 ;  /* 0xff80000064887808 */ /* 0x001fe40000800000 */
[----:B------:R-:W-:Y:S02]  /*4f60*/  FMNMX.FTZ R9, R140, R9, !PT ;  /* 0x000000098c097209 */ /* 0x000fe40007810000 */
[----:B------:R-:W-:Y:S01]  /*4f70*/  ISETP.GT.AND P1, PT, R99, 0x20, PT ;  /* 0x000000206300780c */ /* 0x000fe20003f24270 */
[----:B------:R-:W0:Y:S01]  /*4f80*/  MUFU.TANH R116, R116 ;  /* 0x0000007400747308 */ /* 0x000e220000002400 */
[----:B---3--:R-:W-:Y:S02]  /*4f90*/  FSEL R106, R101, -INF , P2 ;  /* 0xff800000656a7808 */ /* 0x008fe40001000000 */
[----:B------:R-:W-:Y:S02]  /*4fa0*/  FMNMX.FTZ R9, R136, R9, !PT ;  /* 0x0000000988097209 */ /* 0x000fe40007810000 */
[----:B------:R-:W-:-:S02]  /*4fb0*/  ISETP.GT.AND P2, PT, R99, 0x21, PT ;  /* 0x000000216300780c */ /* 0x000fc40003f44270 */
[----:B------:R-:W-:Y:S01]  /*4fc0*/  FSEL R100, R104, -INF , P1 ;  /* 0xff80000068647808 */ /* 0x000fe20000800000 */
[----:B------:R-:W3:Y:S01]  /*4fd0*/  MUFU.TANH R110, R117 ;  /* 0x00000075006e7308 */ /* 0x000ee20000002400 */
[----:B------:R-:W-:Y:S02]  /*4fe0*/  FMNMX.FTZ R9, R106, R9, !PT ;  /* 0x000000096a097209 */ /* 0x000fe40007810000 */
[----:B------:R-:W-:Y:S02]  /*4ff0*/  ISETP.GT.AND P1, PT, R99, 0x28, PT ;  /* 0x000000286300780c */ /* 0x000fe40003f24270 */
[----:B--2---:R-:W-:Y:S02]  /*5000*/  FSEL R96, R105, -INF , P2 ;  /* 0xff80000069607808 */ /* 0x004fe40001000000 */
[----:B------:R-:W-:Y:S01]  /*5010*/  FMNMX.FTZ R9, R100, R9, !PT ;  /* 0x0000000964097209 */ /* 0x000fe20007810000 */
[----:B------:R-:W2:Y:S01]  /*5020*/  MUFU.TANH R112, R120 ;  /* 0x0000007800707308 */ /* 0x000ea20000002400 */
[----:B------:R-:W-:-:S02]  /*5030*/  ISETP.GT.AND P2, PT, R99, 0x29, PT ;  /* 0x000000296300780c */ /* 0x000fc40003f44270 */
[----:B----4-:R-:W-:Y:S02]  /*5040*/  FSEL R94, R108, -INF , P1 ;  /* 0xff8000006c5e7808 */ /* 0x010fe40000800000 */
[----:B------:R-:W-:Y:S02]  /*5050*/  FMNMX.FTZ R9, R96, R9, !PT ;  /* 0x0000000960097209 */ /* 0x000fe40007810000 */
[C---:B------:R-:W-:Y:S01]  /*5060*/  ISETP.GT.AND P1, PT, R99.reuse, 0x30, PT ;  /* 0x000000306300780c */ /* 0x040fe20003f24270 */
[----:B------:R-:W4:Y:S01]  /*5070*/  MUFU.TANH R121, R121 ;  /* 0x0000007900797308 */ /* 0x000f220000002400 */
[----:B-----5:R-:W-:Y:S02]  /*5080*/  FSEL R98, R98, -INF , P2 ;  /* 0xff80000062627808 */ /* 0x020fe40001000000 */
[----:B------:R-:W-:Y:S02]  /*5090*/  FMNMX.FTZ R9, R94, R9, !PT ;  /* 0x000000095e097209 */ /* 0x000fe40007810000 */
[----:B------:R-:W-:-:S02]  /*50a0*/  ISETP.GT.AND P2, PT, R99, 0x31, PT ;  /* 0x000000316300780c */ /* 0x000fc40003f44270 */
[----:B-1----:R-:W-:Y:S01]  /*50b0*/  FSEL R102, R102, -INF , P1 ;  /* 0xff80000066667808 */ /* 0x002fe20000800000 */
[----:B------:R-:W1:Y:S01]  /*50c0*/  MUFU.TANH R120, R124 ;  /* 0x0000007c00787308 */ /* 0x000e620000002400 */
[----:B------:R-:W-:Y:S02]  /*50d0*/  FMNMX.FTZ R9, R98, R9, !PT ;  /* 0x0000000962097209 */ /* 0x000fe40007810000 */
[----:B------:R-:W-:Y:S02]  /*50e0*/  ISETP.GT.AND P1, PT, R99, 0x38, PT ;  /* 0x000000386300780c */ /* 0x000fe40003f24270 */
[----:B------:R-:W-:Y:S02]  /*50f0*/  FSEL R104, R113, -INF , P2 ;  /* 0xff80000071687808 */ /* 0x000fe40001000000 */
[----:B------:R-:W-:Y:S01]  /*5100*/  FMNMX.FTZ R9, R102, R9, !PT ;  /* 0x0000000966097209 */ /* 0x000fe20007810000 */
[----:B------:R-:W5:Y:S01]  /*5110*/  MUFU.TANH R125, R125 ;  /* 0x0000007d007d7308 */ /* 0x000f620000002400 */
[----:B------:R-:W-:-:S02]  /*5120*/  ISETP.GT.AND P2, PT, R99, 0x39, PT ;  /* 0x000000396300780c */ /* 0x000fc40003f44270 */
[----:B0-----:R-:W-:Y:S02]  /*5130*/  FSEL R108, R116, -INF , P1 ;  /* 0xff800000746c7808 */ /* 0x001fe40000800000 */
[----:B------:R-:W-:Y:S02]  /*5140*/  FMNMX.FTZ R9, R104, R9, !PT ;  /* 0x0000000968097209 */ /* 0x000fe40007810000 */
[C---:B------:R-:W-:Y:S01]  /*5150*/  ISETP.GT.AND P1, PT, R99.reuse, 0x40, PT ;  /* 0x000000406300780c */ /* 0x040fe20003f24270 */
[----:B------:R-:W0:Y:S01]  /*5160*/  MUFU.TANH R128, R128 ;  /* 0x0000008000807308 */ /* 0x000e220000002400 */
[----:B---3--:R-:W-:Y:S02]  /*5170*/  FSEL R110, R110, -INF , P2 ;  /* 0xff8000006e6e7808 */ /* 0x008fe40001000000 */
[----:B------:R-:W-:Y:S02]  /*5180*/  FMNMX.FTZ R9, R108, R9, !PT ;  /* 0x000000096c097209 */ /* 0x000fe40007810000 */
[----:B------:R-:W-:-:S02]  /*5190*/  ISETP.GT.AND P2, PT, R99, 0x41, PT ;  /* 0x000000416300780c */ /* 0x000fc40003f44270 */
[----:B--2---:R-:W-:Y:S01]  /*51a0*/  FSEL R112, R112, -INF , P1 ;  /* 0xff80000070707808 */ /* 0x004fe20000800000 */
[----:B------:R-:W2:Y:S01]  /*51b0*/  MUFU.TANH R129, R129 ;  /* 0x0000008100817308 */ /* 0x000ea20000002400 */
[----:B------:R-:W-:Y:S02]  /*51c0*/  FMNMX.FTZ R9, R110, R9, !PT ;  /* 0x000000096e097209 */ /* 0x000fe40007810000 */
[----:B------:R-:W-:Y:S02]  /*51d0*/  ISETP.GT.AND P1, PT, R99, 0x48, PT ;  /* 0x000000486300780c */ /* 0x000fe40003f24270 */
[----:B----4-:R-:W-:Y:S02]  /*51e0*/  FSEL R116, R121, -INF , P2 ;  /* 0xff80000079747808 */ /* 0x010fe40001000000 */
[----:B------:R-:W-:Y:S01]  /*51f0*/  FMNMX.FTZ R9, R112, R9, !PT ;  /* 0x0000000970097209 */ /* 0x000fe20007810000 */
[----:B------:R-:W3:Y:S01]  /*5200*/  MUFU.TANH R132, R132 ;  /* 0x0000008400847308 */ /* 0x000ee20000002400 */
[----:B------:R-:W-:-:S02]  /*5210*/  ISETP.GT.AND P2, PT, R99, 0x49, PT ;  /* 0x000000496300780c */ /* 0x000fc40003f44270 */
[----:B-1----:R-:W-:Y:S02]  /*5220*/  FSEL R120, R120, -INF , P1 ;  /* 0xff80000078787808 */ /* 0x002fe40000800000 */
[----:B------:R-:W-:Y:S02]  /*5230*/  FMNMX.FTZ R9, R116, R9, !PT ;  /* 0x0000000974097209 */ /* 0x000fe40007810000 */
[----:B------:R-:W-:Y:S01]  /*5240*/  ISETP.GT.AND P1, PT, R99, 0x50, PT ;  /* 0x000000506300780c */ /* 0x000fe20003f24270 */
[----:B------:R-:W1:Y:S01]  /*5250*/  MUFU.TANH R133, R133 ;  /* 0x0000008500857308 */ /* 0x000e620000002400 */
[----:B-----5:R-:W-:Y:S02]  /*5260*/  FSEL R124, R125, -INF , P2 ;  /* 0xff8000007d7c7808 */ /* 0x020fe40001000000 */
[----:B------:R-:W-:Y:S01]  /*5270*/  FMNMX.FTZ R101, R120, R9, !PT ;  /* 0x0000000978657209 */ /* 0x000fe20007810000 */
[----:B------:R-:W-:Y:S01]  /*5280*/  FMUL.FTZ R9, R114, UR6 ;  /* 0x0000000672097c20 */ /* 0x000fe20008410000 */
[----:B------:R-:W-:-:S02]  /*5290*/  ISETP.GT.AND P2, PT, R99, 0x51, PT ;  /* 0x000000516300780c */ /* 0x000fc40003f44270 */
        /* <DEDUP_REMOVED lines=8> */
[----:B---3--:R-:W-:Y:S02]  /*5320*/  FSEL R132, R132, -INF , P1 ;  /* 0xff80000084847808 */ /* 0x008fe40000800000 */
[----:B------:R-:W-:Y:S02]  /*5330*/  FMNMX.FTZ R101, R128, R101, !PT ;  /* 0x0000006580657209 */ /* 0x000fe40007810000 */
[----:B-1----:R-:W-:Y:S01]  /*5340*/  FSEL R138, R133, -INF , P2 ;  /* 0xff800000858a7808 */ /* 0x002fe20001000000 */
[----:B------:R-:W1:Y:S01]  /*5350*/  MUFU.TANH R20, R20 ;  /* 0x0000001400147308 */ /* 0x000e620000002400 */
[----:B------:R-:W-:Y:S02]  /*5360*/  FMNMX.FTZ R101, R132, R101, !PT ;  /* 0x0000006584657209 */ /* 0x000fe40007810000 */
[----:B------:R-:W-:Y:S02]  /*5370*/  IADD3 R97, R10, -UR11, R97 ;  /* 0x8000000b0a617c10 */ /* 0x000fe4000fffe061 */
[----:B------:R-:W-:-:S02]  /*5380*/  FMNMX.FTZ R101, R138, R101, !PT ;  /* 0x000000658a657209 */ /* 0x000fc40007810000 */
[C---:B------:R-:W-:Y:S01]  /*5390*/  ISETP.GT.AND P1, PT, R97.reuse, RZ, PT ;  /* 0x000000ff6100720c */ /* 0x040fe20003f24270 */
[----:B------:R-:W-:Y:S01]  /*53a0*/  MUFU.TANH R14, R14 ;  /* 0x0000000e000e7308 */ /* 0x000fe20000002400 */
[C---:B------:R-:W-:Y:S01]  /*53b0*/  ISETP.GT.AND P2, PT, R97.reuse, 0x1, PT ;  /* 0x000000016100780c */ /* 0x040fe20003f44270 */
[----:B------:R-:W3:Y:S01]  /*53c0*/  SHFL.BFLY PT, R152, R101, 0x2, 0x1f ;  /* 0x0c401f0065987f89 */ /* 0x000ee200000e0000 */
[----:B0-----:R-:W-:Y:S02]  /*53d0*/  FSEL R0, R0, -INF , P1 ;  /* 0xff80000000007808 */ /* 0x001fe40000800000 */
[C---:B------:R-:W-:Y:S02]  /*53e0*/  ISETP.GT.AND P3, PT, R97.reuse, 0x8, PT ;  /* 0x000000086100780c */ /* 0x040fe40003f64270 */
[----:B--2---:R-:W-:Y:S01]  /*53f0*/  FSEL R8, R8, -INF , P2 ;  /* 0xff80000008087808 */ /* 0x004fe20001000000 */
[----:B------:R-:W0:Y:S01]  /*5400*/  MUFU.TANH R88, R88 ;  /* 0x0000005800587308 */ /* 0x000e220000002400 */
[----:B------:R-:W-:-:S02]  /*5410*/  ISETP.GT.AND P4, PT, R97, 0x9, PT ;  /* 0x000000096100780c */ /* 0x000fc40003f84270 */
[----:B-1----:R-:W-:Y:S02]  /*5420*/  FSEL R20, R20, -INF , P3 ;  /* 0xff80000014147808 */ /* 0x002fe40001800000 */
[C---:B------:R-:W-:Y:S02]  /*5430*/  ISETP.GT.AND P2, PT, R97.reuse, 0x10, PT ;  /* 0x000000106100780c */ /* 0x040fe40003f44270 */
[----:B------:R-:W-:Y:S01]  /*5440*/  ISETP.GT.AND P3, PT, R97, 0x11, PT ;  /* 0x000000116100780c */ /* 0x000fe20003f64270 */
[----:B------:R1:W-:Y:S08]  /*5450*/  MUFU.TANH R103, R9 ;  /* 0x0000000900677308 */ /* 0x0003f00000002400 */
[----:B------:R-:W-:Y:S01]  /*5460*/  MUFU.TANH R21, R21 ;  /* 0x0000001500157308 */ /* 0x000fe20000002400 */
[----:B-1----:R-:W1:Y:S01]  /*5470*/  LDC R9, c[0x0][0x988] ;  /* 0x00026200ff097b82 */ /* 0x002e620000000800 */
[----:B---3--:R-:W-:-:S02]  /*5480*/  FMNMX.FTZ R152, R101, R152, !PT ;  /* 0x0000009865987209 */ /* 0x008fc40007810000 */
[----:B0-----:R-:W-:Y:S02]  /*5490*/  FSEL R88, R88, -INF , P2 ;  /* 0xff80000058587808 */ /* 0x001fe40001000000 */
[----:B------:R-:W-:Y:S01]  /*54a0*/  ISETP.GT.AND P2, PT, R97, 0x18, PT ;  /* 0x000000186100780c */ /* 0x000fe20003f44270 */
[----:B------:R-:W0:Y:S01]  /*54b0*/  SHFL.BFLY PT, R99, R152, 0x1, 0x1f ;  /* 0x0c201f0098637f89 */ /* 0x000e2200000e0000 */
[----:B------:R-:W2:Y:S08]  /*54c0*/  MUFU.TANH R90, R90 ;  /* 0x0000005a005a7308 */ /* 0x000eb00000002400 */
[----:B------:R-:W3:Y:S08]  /*54d0*/  MUFU.TANH R89, R89 ;  /* 0x0000005900597308 */ /* 0x000ef00000002400 */
[----:B------:R4:W-:Y:S01]  /*54e0*/  MUFU.TANH R105, R118 ;  /* 0x0000007600697308 */ /* 0x0009e20000002400 */
[----:B--2---:R-:W-:-:S02]  /*54f0*/  FSEL R90, R90, -INF , P2 ;  /* 0xff8000005a5a7808 */ /* 0x004fc40001000000 */
[----:B------:R-:W-:Y:S02]  /*5500*/  ISETP.GT.AND P2, PT, R97, 0x20, PT ;  /* 0x000000206100780c */ /* 0x000fe40003f44270 */
[----:B0-----:R-:W-:-:S03]  /*5510*/  FMNMX.FTZ R10, R152, R99, !PT ;  /* 0x00000063980a7209 */ /* 0x001fc60007810000 */
[----:B------:R-:W-:Y:S01]  /*5520*/  MUFU.TANH R92, R92 ;  /* 0x0000005c005c7308 */ /* 0x000fe20000002400 */
[----:B------:R-:W-:Y:S02]  /*5530*/  FMNMX.FTZ R99, R0, R11, !PT ;  /* 0x0000000b00637209 */ /* 0x000fe40007810000 */
[----:B----4-:R-:W-:Y:S01]  /*5540*/  FSEL R118, R14, -INF , P4 ;  /* 0xff8000000e767808 */ /* 0x010fe20002000000 */
[----:B-1----:R-:W-:Y:S01]  /*5550*/  FMUL.FTZ R111, R10, R9 ;  /* 0x000000090a6f7220 */ /* 0x002fe20000410000 */
[----:B------:R-:W-:Y:S02]  /*5560*/  FMNMX.FTZ R99, R8, R99, !PT ;  /* 0x0000006308637209 */ /* 0x000fe40007810000 */
[----:B------:R-:W-:Y:S01]  /*5570*/  FSETP.NEU.FTZ.AND P1, PT, R10, -INF , PT ;  /* 0xff8000000a00780b */ /* 0x000fe20003f3d000 */
[----:B------:R-:W0:Y:S01]  /*5580*/  MUFU.TANH R91, R91 ;  /* 0x0000005b005b7308 */ /* 0x000e220000002400 */
[----:B------:R-:W-:Y:S02]  /*5590*/  FMNMX.FTZ R99, R20, R99, !PT ;  /* 0x0000006314637209 */ /* 0x000fe40007810000 */
[----:B------:R-:W-:-:S02]  /*55a0*/  FSEL R111, R111, RZ, P1 ;  /* 0x000000ff6f6f7208 */ /* 0x000fc40000800000 */
[----:B------:R-:W-:-:S03]  /*55b0*/  FMNMX.FTZ R99, R118, R99, !PT ;  /* 0x0000006376637209 */ /* 0x000fc60007810000 */
[----:B------:R1:W-:Y:S01]  /*55c0*/  MUFU.TANH R107, R122 ;  /* 0x0000007a006b7308 */ /* 0x0003e20000002400 */
[----:B------:R-:W-:Y:S01]  /*55d0*/  FMNMX.FTZ R99, R88, R99, !PT ;  /* 0x0000006358637209 */ /* 0x000fe20007810000 */
[-CC-:B------:R-:W-:Y:S01]  /*55e0*/  FFMA.FTZ R158, R146, R9.reuse, -R111.reuse ;  /* 0x00000009929e7223 */ /* 0x180fe2000001086f */
[-CC-:B------:R-:W-:Y:S01]  /*55f0*/  FFMA.FTZ R156, R148, R9.reuse, -R111.reuse ;  /* 0x00000009949c7223 */ /* 0x180fe2000001086f */
[-CC-:B------:R-:W-:Y:S01]  /*5600*/  FFMA.FTZ R152, R142, R9.reuse, -R111.reuse ;  /* 0x000000098e987223 */ /* 0x180fe2000001086f */
[-CC-:B------:R-:W-:Y:S01]  /*5610*/  FFMA.FTZ R150, R150, R9.reuse, -R111.reuse ;  /* 0x0000000996967223 */ /* 0x180fe2000001086f */
[-CC-:B------:R-:W-:Y:S01]  /*5620*/  FFMA.FTZ R154, R136, R9.reuse, -R111.reuse ;  /* 0x00000009889a7223 */ /* 0x180fe2000001086f */
[-CC-:B------:R-:W-:Y:S01]  /*5630*/  FFMA.FTZ R101, R108, R9.reuse, -R111.reuse ;  /* 0x000000096c657223 */ /* 0x180fe2000001086f */
[----:B------:R-:W2:Y:S01]  /*5640*/  MUFU.TANH R93, R93 ;  /* 0x0000005d005d7308 */ /* 0x000ea20000002400 */
[----:B-1----:R-:W-:Y:S01]  /*5650*/  FSEL R122, R21, -INF , P3 ;  /* 0xff800000157a7808 */ /* 0x002fe20001800000 */
[-CC-:B------:R-:W-:Y:S01]  /*5660*/  FFMA.FTZ R96, R96, R9.reuse, -R111.reuse ;  /* 0x0000000960607223 */ /* 0x180fe2000001086f */
[----:B------:R-:W-:Y:S01]  /*5670*/  ISETP.GT.AND P3, PT, R97, 0x19, PT ;  /* 0x000000196100780c */ /* 0x000fe20003f64270 */
[--C-:B------:R-:W-:Y:S01]  /*5680*/  FFMA.FTZ R94, R94, R9, -R111.reuse ;  /* 0x000000095e5e7223 */ /* 0x100fe2000001086f */
[----:B------:R-:W-:Y:S01]  /*5690*/  FMNMX.FTZ R99, R122, R99, !PT ;  /* 0x000000637a637209 */ /* 0x000fe20007810000 */
[-CC-:B------:R-:W-:Y:S01]  /*56a0*/  FFMA.FTZ R108, R124, R9.reuse, -R111.reuse ;  /* 0x000000097c6c7223 */ /* 0x180fe2000001086f */
[----:B------:R-:W-:Y:S01]  /*56b0*/  FFMA.FTZ R138, R138, R9, -R111 ;  /* 0x000000098a8a7223 */ /* 0x000fe2000001086f */
[----:B------:R-:W1:Y:S01]  /*56c0*/  MUFU.TANH R95, R95 ;  /* 0x0000005f005f7308 */ /* 0x000e620000002400 */
[----:B------:R-:W-:-:S07]  /*56d0*/  FMNMX.FTZ R99, R90, R99, !PT ;  /* 0x000000635a637209 */ /* 0x000fce0007810000 */
[----:B------:R3:W-:Y:S08]  /*56e0*/  MUFU.TANH R172, R126 ;  /* 0x0000007e00ac7308 */ /* 0x0007f00000002400 */
[----:B------:R4:W-:Y:S01]  /*56f0*/  MUFU.TANH R174, R130 ;  /* 0x0000008200ae7308 */ /* 0x0009e20000002400 */
[----:B---3--:R-:W-:Y:S01]  /*5700*/  FSEL R126, R89, -INF , P3 ;  /* 0xff800000597e7808 */ /* 0x008fe20001800000 */
[----:B------:R-:W-:Y:S01]  /*5710*/  FFMA.FTZ R89, R144, R9, -R111 ;  /* 0x0000000990597223 */ /* 0x000fe2000001086f */
[----:B------:R-:W-:-:S02]  /*5720*/  ISETP.GT.AND P3, PT, R97, 0x21, PT ;  /* 0x000000216100780c */ /* 0x000fc40003f64270 */
[----:B------:R-:W-:Y:S02]  /*5730*/  FMNMX.FTZ R99, R126, R99, !PT ;  /* 0x000000637e637209 */ /* 0x000fe40007810000 */
[----:B0-----:R-:W-:Y:S01]  /*5740*/  FSEL R146, R91, -INF , P3 ;  /* 0xff8000005b927808 */ /* 0x001fe20001800000 */
[----:B------:R-:W0:Y:S01]  /*5750*/  MUFU.TANH R115, R115 ;  /* 0x0000007300737308 */ /* 0x000e220000002400 */
[----:B----4-:R-:W-:Y:S01]  /*5760*/  FSEL R130, R92, -INF , P2 ;  /* 0xff8000005c827808 */ /* 0x010fe20001000000 */
[--C-:B------:R-:W-:Y:S01]  /*5770*/  FFMA.FTZ R91, R140, R9, -R111.reuse ;  /* 0x000000098c5b7223 */ /* 0x100fe2000001086f */
[C---:B------:R-:W-:Y:S02]  /*5780*/  ISETP.GT.AND P2, PT, R97.reuse, 0x28, PT ;  /* 0x000000286100780c */ /* 0x040fe40003f44270 */
[----:B------:R-:W-:Y:S02]  /*5790*/  FMNMX.FTZ R99, R130, R99, !PT ;  /* 0x0000006382637209 */ /* 0x000fe40007810000 */
[----:B------:R-:W-:Y:S01]  /*57a0*/  ISETP.GT.AND P3, PT, R97, 0x29, PT ;  /* 0x000000296100780c */ /* 0x000fe20003f64270 */
[----:B------:R-:W3:Y:S01]  /*57b0*/  MUFU.TANH R119, R119 ;  /* 0x0000007700777308 */ /* 0x000ee20000002400 */
[----:B--2---:R-:W-:Y:S01]  /*57c0*/  FSEL R148, R93, -INF , P2 ;  /* 0xff8000005d947808 */ /* 0x004fe20001000000 */
[----:B------:R-:W-:Y:S01]  /*57d0*/  FFMA.FTZ R93, R106, R9, -R111 ;  /* 0x000000096a5d7223 */ /* 0x000fe2000001086f */
[----:B------:R-:W-:-:S02]  /*57e0*/  FMNMX.FTZ R99, R146, R99, !PT ;  /* 0x0000006392637209 */ /* 0x000fc40007810000 */
[----:B------:R-:W-:Y:S02]  /*57f0*/  ISETP.GT.AND P2, PT, R97, 0x30, PT ;  /* 0x000000306100780c */ /* 0x000fe40003f44270 */
[----:B-1----:R-:W-:Y:S01]  /*5800*/  FSEL R92, R95, -INF , P3 ;  /* 0xff8000005f5c7808 */ /* 0x002fe20001800000 */
[----:B------:R1:W-:Y:S01]  /*5810*/  MUFU.TANH R176, R134 ;  /* 0x0000008600b07308 */ /* 0x0003e20000002400 */
[----:B------:R-:W-:Y:S01]  /*5820*/  FMNMX.FTZ R99, R148, R99, !PT ;  /* 0x0000006394637209 */ /* 0x000fe20007810000 */
[----:B------:R-:W-:Y:S01]  /*5830*/  FFMA.FTZ R95, R100, R9, -R111 ;  /* 0x00000009645f7223 */ /* 0x000fe2000001086f */
[----:B------:R-:W-:Y:S02]  /*5840*/  ISETP.GT.AND P3, PT, R97, 0x31, PT ;  /* 0x000000316100780c */ /* 0x000fe40003f64270 */
[----:B------:R-:W-:Y:S02]  /*5850*/  FMNMX.FTZ R99, R92, R99, !PT ;  /* 0x000000635c637209 */ /* 0x000fe40007810000 */
[----:B0-----:R-:W-:Y:S01]  /*5860*/  FSEL R142, R115, -INF , P3 ;  /* 0xff800000738e7808 */ /* 0x001fe20001800000 */
[----:B------:R-:W0:Y:S01]  /*5870*/  MUFU.TANH R123, R123 ;  /* 0x0000007b007b7308 */ /* 0x000e220000002400 */
[----:B-1----:R-:W-:-:S02]  /*5880*/  FSEL R134, R103, -INF , P2 ;  /* 0xff80000067867808 */ /* 0x002fc40001000000 */
[C---:B------:R-:W-:Y:S02]  /*5890*/  ISETP.GT.AND P2, PT, R97.reuse, 0x38, PT ;  /* 0x000000386100780c */ /* 0x040fe40003f44270 */
[----:B------:R-:W-:Y:S02]  /*58a0*/  FMNMX.FTZ R99, R134, R99, !PT ;  /* 0x0000006386637209 */ /* 0x000fe40007810000 */
[----:B------:R-:W-:Y:S01]  /*58b0*/  ISETP.GT.AND P3, PT, R97, 0x39, PT ;  /* 0x000000396100780c */ /* 0x000fe20003f64270 */
[----:B------:R-:W1:Y:S01]  /*58c0*/  MUFU.TANH R127, R127 ;  /* 0x0000007f007f7308 */ /* 0x000e620000002400 */
[----:B------:R-:W-:Y:S01]  /*58d0*/  FSEL R144, R105, -INF , P2 ;  /* 0xff80000069907808 */ /* 0x000fe20001000000 */
[----:B------:R-:W-:Y:S01]  /*58e0*/  FFMA.FTZ R105, R120, R9, -R111 ;  /* 0x0000000978697223 */ /* 0x000fe2000001086f */
[----:B------:R-:W-:Y:S02]  /*58f0*/  FMNMX.FTZ R99, R142, R99, !PT ;  /* 0x000000638e637209 */ /* 0x000fe40007810000 */
[----:B------:R-:W-:-:S02]  /*5900*/  ISETP.GT.AND P2, PT, R97, 0x40, PT ;  /* 0x000000406100780c */ /* 0x000fc40003f44270 */
[----:B---3--:R-:W-:Y:S01]  /*5910*/  FSEL R140, R119, -INF , P3 ;  /* 0xff800000778c7808 */ /* 0x008fe20001800000 */
[----:B------:R2:W-:Y:S01]  /*5920*/  MUFU.EX2 R21, R150 ;  /* 0x0000009600157308 */ /* 0x0005e20000000800 */
[----:B------:R-:W-:Y:S02]  /*5930*/  FMNMX.FTZ R99, R144, R99, !PT ;  /* 0x0000006390637209 */ /* 0x000fe40007810000 */
[----:B------:R-:W-:Y:S02]  /*5940*/  ISETP.GT.AND P3, PT, R97, 0x41, PT ;  /* 0x000000416100780c */ /* 0x000fe40003f64270 */
[----:B------:R-:W-:Y:S02]  /*5950*/  FMNMX.FTZ R99, R140, R99, !PT ;  /* 0x000000638c637209 */ /* 0x000fe40007810000 */
[----:B0-----:R-:W-:Y:S01]  /*5960*/  FSEL R136, R123, -INF , P3 ;  /* 0xff8000007b887808 */ /* 0x001fe20001800000 */
[----:B------:R-:W0:Y:S01]  /*5970*/  MUFU.TANH R131, R131 ;  /* 0x0000008300837308 */ /* 0x000e220000002400 */
[----:B--2---:R-:W-:Y:S01]  /*5980*/  FSEL R150, R107, -INF , P2 ;  /* 0xff8000006b967808 */ /* 0x004fe20001000000 */
[----:B------:R-:W-:Y:S01]  /*5990*/  FFMA.FTZ R107, R114, R9, -R111 ;  /* 0x00000009726b7223 */ /* 0x000fe2000001086f */
[----:B------:R-:W-:-:S02]  /*59a0*/  ISETP.GT.AND P2, PT, R97, 0x48, PT ;  /* 0x000000486100780c */ /* 0x000fc40003f44270 */
[----:B------:R-:W-:Y:S02]  /*59b0*/  FMNMX.FTZ R99, R150, R99, !PT ;  /* 0x0000006396637209 */ /* 0x000fe40007810000 */
[C---:B------:R-:W-:Y:S01]  /*59c0*/  ISETP.GT.AND P3, PT, R97.reuse, 0x49, PT ;  /* 0x000000496100780c */ /* 0x040fe20003f64270 */
[----:B------:R-:W2:Y:S01]  /*59d0*/  MUFU.TANH R135, R135 ;  /* 0x0000008700877308 */ /* 0x000ea20000002400 */
[----:B------:R-:W-:Y:S02]  /*59e0*/  FSEL R172, R172, -INF , P2 ;  /* 0xff800000acac7808 */ /* 0x000fe40001000000 */
[----:B------:R-:W-:Y:S02]  /*59f0*/  FMNMX.FTZ R99, R136, R99, !PT ;  /* 0x0000006388637209 */ /* 0x000fe40007810000 */
[----:B------:R-:W-:Y:S02]  /*5a00*/  ISETP.GT.AND P2, PT, R97, 0x50, PT ;  /* 0x000000506100780c */ /* 0x000fe40003f44270 */
[----:B-1----:R-:W-:Y:S01]  /*5a10*/  FSEL R106, R127, -INF , P3 ;  /* 0xff8000007f6a7808 */ /* 0x002fe20001800000 */
[----:B------:R-:W-:Y:S01]  /*5a20*/  MUFU.EX2 R156, R156 ;  /* 0x0000009c009c7308 */ /* 0x000fe20000000800 */
[----:B------:R-:W-:-:S02]  /*5a30*/  FMNMX.FTZ R99, R172, R99, !PT ;  /* 0x00000063ac637209 */ /* 0x000fc40007810000 */
[C---:B------:R-:W-:Y:S02]  /*5a40*/  ISETP.GT.AND P3, PT, R97.reuse, 0x51, PT ;  /* 0x000000516100780c */ /* 0x040fe40003f64270 */
[----:B------:R-:W-:Y:S02]  /*5a50*/  FSEL R174, R174, -INF , P2 ;  /* 0xff800000aeae7808 */ /* 0x000fe40001000000 */
[----:B------:R-:W-:Y:S01]  /*5a60*/  FMNMX.FTZ R99, R106, R99, !PT ;  /* 0x000000636a637209 */ /* 0x000fe20007810000 */
[----:B------:R-:W-:Y:S01]  /*5a70*/  MUFU.EX2 R158, R158 ;  /* 0x0000009e009e7308 */ /* 0x000fe20000000800 */
[----:B------:R-:W-:Y:S02]  /*5a80*/  ISETP.GT.AND P2, PT, R97, 0x58, PT ;  /* 0x000000586100780c */ /* 0x000fe40003f44270 */
[----:B0-----:R-:W-:Y:S02]  /*5a90*/  FSEL R100, R131, -INF , P3 ;  /* 0xff80000083647808 */ /* 0x001fe40001800000 */
[----:B------:R-:W-:-:S02]  /*5aa0*/  FMNMX.FTZ R99, R174, R99, !PT ;  /* 0x00000063ae637209 */ /* 0x000fc40007810000 */
[----:B------:R-:W-:Y:S01]  /*5ab0*/  ISETP.GT.AND P3, PT, R97, 0x59, PT ;  /* 0x000000596100780c */ /* 0x000fe20003f64270 */
[-CC-:B------:R-:W-:Y:S01]  /*5ac0*/  FFMA.FTZ R97, R98, R9.reuse, -R111.reuse ;  /* 0x0000000962617223 */ /* 0x180fe2000001086f */
[----:B------:R-:W-:Y:S01]  /*5ad0*/  FSEL R176, R176, -INF , P2 ;  /* 0xff800000b0b07808 */ /* 0x000fe20001000000 */
[--C-:B------:R-:W-:Y:S01]  /*5ae0*/  FFMA.FTZ R98, R102, R9, -R111.reuse ;  /* 0x0000000966627223 */ /* 0x100fe2000001086f */
[----:B------:R-:W-:Y:S01]  /*5af0*/  FMNMX.FTZ R99, R100, R99, !PT ;  /* 0x0000006364637209 */ /* 0x000fe20007810000 */
[-CC-:B------:R-:W-:Y:S01]  /*5b00*/  FFMA.FTZ R102, R110, R9.reuse, -R111.reuse ;  /* 0x000000096e667223 */ /* 0x180fe2000001086f */
[----:B--2---:R-:W-:Y:S01]  /*5b10*/  FSEL R178, R135, -INF , P3 ;  /* 0xff80000087b27808 */ /* 0x004fe20001800000 */
[--C-:B------:R-:W-:Y:S01]  /*5b20*/  FFMA.FTZ R110, R128, R9, -R111.reuse ;  /* 0x00000009806e7223 */ /* 0x100fe2000001086f */
[----:B------:R-:W-:Y:S01]  /*5b30*/  FMNMX.FTZ R99, R176, R99, !PT ;  /* 0x00000063b0637209 */ /* 0x000fe20007810000 */
[----:B------:R-:W-:Y:S03]  /*5b40*/  MUFU.EX2 R89, R89 ;  /* 0x0000005900597308 */ /* 0x000fe60000000800 */
[----:B------:R-:W-:Y:S01]  /*5b50*/  FMNMX.FTZ R14, R178, R99, !PT ;  /* 0x00000063b20e7209 */ /* 0x000fe20007810000 */
[-CC-:B------:R-:W-:Y:S01]  /*5b60*/  FFMA.FTZ R99, R104, R9.reuse, -R111.reuse ;  /* 0x0000000968637223 */ /* 0x180fe2000001086f */
[----:B------:R-:W-:-:S03]  /*5b70*/  FFMA.FTZ R104, R116, R9, -R111 ;  /* 0x0000000974687223 */ /* 0x000fc6000001086f */
[----:B------:R-:W0:Y:S01]  /*5b80*/  SHFL.BFLY PT, R103, R14, 0x2, 0x1f ;  /* 0x0c401f000e677f89 */ /* 0x000e2200000e0000 */
[----:B------:R-:W-:Y:S08]  /*5b90*/  MUFU.EX2 R152, R152 ;  /* 0x0000009800987308 */ /* 0x000ff00000000800 */
[----:B------:R-:W-:Y:S08]  /*5ba0*/  MUFU.EX2 R91, R91 ;  /* 0x0000005b005b7308 */ /* 0x000ff00000000800 */
[----:B------:R-:W-:Y:S01]  /*5bb0*/  MUFU.EX2 R154, R154 ;  /* 0x0000009a009a7308 */ /* 0x000fe20000000800 */
[----:B0-----:R-:W-:Y:S01]  /*5bc0*/  FMNMX.FTZ R109, R14, R103, !PT ;  /* 0x000000670e6d7209 */ /* 0x001fe20007810000 */
[----:B------:R-:W-:-:S06]  /*5bd0*/  FFMA.FTZ R103, R112, R9, -R111 ;  /* 0x0000000970677223 */ /* 0x000fcc000001086f */
[----:B------:R-:W-:Y:S01]  /*5be0*/  MUFU.EX2 R93, R93 ;  /* 0x0000005d005d7308 */ /* 0x000fe20000000800 */
[----:B------:R-:W0:Y:S07]  /*5bf0*/  SHFL.BFLY PT, R14, R109, 0x1, 0x1f ;  /* 0x0c201f006d0e7f89 */ /* 0x000e2e00000e0000 */
[----:B------:R-:W-:Y:S08]  /*5c00*/  MUFU.EX2 R95, R95 ;  /* 0x0000005f005f7308 */ /* 0x000ff00000000800 */
[----:B------:R-:W-:Y:S08]  /*5c10*/  MUFU.EX2 R96, R96 ;  /* 0x0000006000607308 */ /* 0x000ff00000000800 */
[----:B------:R-:W-:Y:S01]  /*5c20*/  MUFU.EX2 R94, R94 ;  /* 0x0000005e005e7308 */ /* 0x000fe20000000800 */
[----:B0-----:R-:W-:Y:S01]  /*5c30*/  FMNMX.FTZ R14, R109, R14, !PT ;  /* 0x0000000e6d0e7209 */ /* 0x001fe20007810000 */
[----:B------:R-:W-:-:S03]  /*5c40*/  FFMA.FTZ R109, R132, R9, -R111 ;  /* 0x00000009846d7223 */ /* 0x000fc6000001086f */
[C---:B------:R-:W-:Y:S01]  /*5c50*/  FSETP.NEU.FTZ.AND P2, PT, R14.reuse, -INF , PT ;  /* 0xff8000000e00780b */ /* 0x040fe20003f5d000 */
[C---:B------:R-:W-:Y:S02]  /*5c60*/  FMUL.FTZ R112, R14.reuse, R9 ;  /* 0x000000090e707220 */ /* 0x040fe40000410000 */
[----:B------:R-:W-:Y:S01]  /*5c70*/  MUFU.EX2 R97, R97 ;  /* 0x0000006100617308 */ /* 0x000fe20000000800 */
[----:B------:R-:W-:Y:S02]  /*5c80*/  FSEL R116, R14, RZ, P2 ;  /* 0x000000ff0e747208 */ /* 0x000fe40001000000 */
[----:B------:R-:W-:-:S03]  /*5c90*/  FSEL R111, R112, RZ, P2 ;  /* 0x000000ff706f7208 */ /* 0x000fc60001000000 */
[----:B------:R-:W-:Y:S02]  /*5ca0*/  FADD.FTZ R116, -R116, R11 ;  /* 0x0000000b74747221 */ /* 0x000fe40000010100 */
[----:B------:R-:W-:Y:S01]  /*5cb0*/  MUFU.EX2 R98, R98 ;  /* 0x0000006200627308 */ /* 0x000fe20000000800 */
[-CC-:B------:R-:W-:Y:S01]  /*5cc0*/  FFMA.FTZ R157, R0, R9.reuse, -R111.reuse ;  /* 0x00000009009d7223 */ /* 0x180fe2000001086f */
[----:B------:R-:W-:Y:S01]  /*5cd0*/  FSEL R0, R10, RZ, P1 ;  /* 0x000000ff0a007208 */ /* 0x000fe20000800000 */
[-CC-:B------:R-:W-:Y:S01]  /*5ce0*/  FFMA.FTZ R112, R8, R9.reuse, -R111.reuse ;  /* 0x0000000908707223 */ /* 0x180fe2000001086f */
[-C--:B------:R-:W-:Y:S01]  /*5cf0*/  FMUL.FTZ R116, R116, R9.reuse ;  /* 0x0000000974747220 */ /* 0x080fe20000410000 */
[-CC-:B------:R-:W-:Y:S01]  /*5d00*/  FFMA.FTZ R159, R20, R9.reuse, -R111.reuse ;  /* 0x00000009149f7223 */ /* 0x180fe2000001086f */
[-C--:B------:R-:W-:Y:S01]  /*5d10*/  FFMA.FTZ R20, R118, R9.reuse, -R111 ;  /* 0x0000000976147223 */ /* 0x080fe2000001086f */
[----:B------:R-:W-:Y:S01]  /*5d20*/  FADD.FTZ R0, -R0, R13 ;  /* 0x0000000d00007221 */ /* 0x000fe20000010100 */
[----:B------:R-:W-:Y:S01]  /*5d30*/  MUFU.EX2 R157, R157 ;  /* 0x0000009d009d7308 */ /* 0x000fe20000000800 */
[-CC-:B------:R-:W-:Y:S01]  /*5d40*/  FFMA.FTZ R153, R88, R9.reuse, -R111.reuse ;  /* 0x0000000958997223 */ /* 0x180fe2000001086f */
[-CC-:B------:R-:W-:Y:S01]  /*5d50*/  FFMA.FTZ R88, R122, R9.reuse, -R111.reuse ;  /* 0x000000097a587223 */ /* 0x180fe2000001086f */
[-C--:B------:R-:W-:Y:S01]  /*5d60*/  FMUL.FTZ R8, R0, R9.reuse ;  /* 0x0000000900087220 */ /* 0x080fe20000410000 */
[-CC-:B------:R-:W-:Y:S01]  /*5d70*/  FFMA.FTZ R155, R90, R9.reuse, -R111.reuse ;  /* 0x000000095a9b7223 */ /* 0x180fe2000001086f */
        /* <DEDUP_REMOVED lines=20> */
[----:B0-----:R-:W-:-:S07]  /*5ec0*/  FFMA.FTZ R11, R0, R6, R157 ;  /* 0x00000006000b7223 */ /* 0x001fce000001009d */
[----:B------:R-:W0:Y:S01]  /*5ed0*/  MUFU.EX2 R159, R159 ;  /* 0x0000009f009f7308 */ /* 0x000e220000000800 */
[----:B-1----:R-:W-:-:S04]  /*5ee0*/  FFMA.FTZ R7, R8, R7, R21 ;  /* 0x0000000708077223 */ /* 0x002fc80000010015 */
[----:B------:R-:W-:-:S03]  /*5ef0*/  FADD.FTZ R7, R156, R7 ;  /* 0x000000079c077221 */ /* 0x000fc60000010000 */
[----:B------:R-:W1:Y:S01]  /*5f00*/  MUFU.EX2 R20, R20 ;  /* 0x0000001400147308 */ /* 0x000e620000000800 */
[----:B--2---:R-:W-:-:S07]  /*5f10*/  FADD.FTZ R6, R112, R11 ;  /* 0x0000000b70067221 */ /* 0x004fce0000010000 */
[----:B------:R-:W2:Y:S08]  /*5f20*/  MUFU.EX2 R153, R153 ;  /* 0x0000009900997308 */ /* 0x000eb00000000800 */
[----:B------:R-:W3:Y:S08]  /*5f30*/  MUFU.EX2 R88, R88 ;  /* 0x0000005800587308 */ /* 0x000ef00000000800 */
[----:B------:R4:W-:Y:S08]  /*5f40*/  MUFU.EX2 R13, R92 ;  /* 0x0000005c000d7308 */ /* 0x0009f00000000800 */
[----:B------:R-:W5:Y:S01]  /*5f50*/  MUFU.EX2 R155, R155 ;  /* 0x0000009b009b7308 */ /* 0x000f620000000800 */
[----:B----4-:R-:W-:Y:S01]  /*5f60*/  FADD.FTZ R92, R158, R7 ;  /* 0x000000079e5c7221 */ /* 0x010fe20000010000 */
[----:B0-----:R-:W-:-:S03]  /*5f70*/  FADD.FTZ R7, R159, R6 ;  /* 0x000000069f077221 */ /* 0x001fc60000010000 */
[----:B------:R-:W-:Y:S01]  /*5f80*/  FADD.FTZ R11, R89, R92 ;  /* 0x0000005c590b7221 */ /* 0x000fe20000010000 */
[----:B-1----:R-:W-:Y:S02]  /*5f90*/  FADD.FTZ R6, R20, R7 ;  /* 0x0000000714067221 */ /* 0x002fe40000010000 */
[----:B------:R-:W0:Y:S01]  /*5fa0*/  MUFU.EX2 R90, R90 ;  /* 0x0000005a005a7308 */ /* 0x000e220000000800 */
[----:B------:R-:W-:Y:S01]  /*5fb0*/  FADD.FTZ R92, R152, R11 ;  /* 0x0000000b985c7221 */ /* 0x000fe20000010000 */
[----:B--2---:R-:W-:-:S03]  /*5fc0*/  FADD.FTZ R7, R153, R6 ;  /* 0x0000000699077221 */ /* 0x004fc60000010000 */
[----:B------:R-:W-:Y:S01]  /*5fd0*/  FADD.FTZ R11, R91, R92 ;  /* 0x0000005c5b0b7221 */ /* 0x000fe20000010000 */
[----:B---3--:R-:W-:Y:S02]  /*5fe0*/  FADD.FTZ R6, R88, R7 ;  /* 0x0000000758067221 */ /* 0x008fe40000010000 */
[----:B------:R-:W1:Y:S01]  /*5ff0*/  MUFU.EX2 R149, R149 ;  /* 0x0000009500957308 */ /* 0x000e620000000800 */
[----:B------:R-:W-:Y:S01]  /*6000*/  FADD.FTZ R92, R154, R11 ;  /* 0x0000000b9a5c7221 */ /* 0x000fe20000010000 */
[----:B-----5:R-:W-:-:S03]  /*6010*/  FADD.FTZ R7, R155, R6 ;  /* 0x000000069b077221 */ /* 0x020fc60000010000 */
[----:B------:R-:W-:-:S03]  /*6020*/  FADD.FTZ R92, R93, R92 ;  /* 0x0000005c5d5c7221 */ /* 0x000fc60000010000 */
        /* <DEDUP_REMOVED lines=12> */
[----:B0-----:R-:W-:-:S04]  /*60f0*/  FADD.FTZ R6, R151, R6 ;  /* 0x0000000697067221 */ /* 0x001fc80000010000 */
[----:B------:R-:W-:-:S03]  /*6100*/  FADD.FTZ R6, R13, R6 ;  /* 0x000000060d067221 */ /* 0x000fc60000010000 */
        /* <DEDUP_REMOVED lines=46> */
.L_x_2212:
        /* <DEDUP_REMOVED lines=34> */
.L_x_2202:
[----:B------:R-:W-:-:S13]  /*6610*/  ISETP.GE.AND P1, PT, R15, RZ, PT ;  /* 0x000000ff0f00720c */ /* 0x000fda0003f26270 */
[----:B------:R-:W-:Y:S05]  /*6620*/  @!P1 BRA `(.L_x_2214) ;  /* 0x0000002000b49947 */ /* 0x000fea0003800000 */
[----:B------:R-:W-:Y:S01]  /*6630*/  IMAD.MOV.U32 R13, RZ, RZ, R14 ;  /* 0x000000ffff0d7224 */ /* 0x000fe200078e000e */
[----:B------:R-:W-:Y:S01]  /*6640*/  UMOV UR4, UR38 ;  /* 0x0000002600047c82 */ /* 0x000fe20008000000 */
[----:B------:R-:W-:Y:S01]  /*6650*/  IMAD.MOV.U32 R11, RZ, RZ, R10 ;  /* 0x000000ffff0b7224 */ /* 0x000fe200078e000a */
[----:B------:R-:W-:Y:S01]  /*6660*/  UMOV UR5, UR39 ;  /* 0x0000002700057c82 */ /* 0x000fe20008000000 */
[----:B------:R-:W-:-:S05]  /*6670*/  ULDC UR6, c[0x0][0x9d8] ;  /* 0x0002760000067ab9 */ /* 0x000fca0000000800 */
.L_x_2225:
[----:B------:R-:W-:-:S04]  /*6680*/  UIADD3 UR10, UR5, 0x1, URZ ;  /* 0x00000001050a7890 */ /* 0x000fc8000fffe03f */
[----:B------:R-:W-:-:S04]  /*6690*/  UISETP.NE.AND UP0, UPT, UR10, 0x2, UPT ;  /* 0x000000020a00788c */ /* 0x000fc8000bf05270 */
[----:B------:R-:W-:Y:S02]  /*66a0*/  USEL UR10, UR10, URZ, UP0 ;  /* 0x0000003f0a0a7287 */ /* 0x000fe40008000000 */
[----:B------:R-:W-:-:S04]  /*66b0*/  USEL UR38, URZ, 0x1, UP0 ;  /* 0x000000013f267887 */ /* 0x000fc80008000000 */
[----:B------:R-:W-:Y:S01]  /*66c0*/  ULOP3.LUT UR38, UR4, UR38, URZ, 0x3c, !UPT ;  /* 0x0000002604267292 */ /* 0x000fe2000f8e3c3f */
[----:B------:R-:W-:Y:S01]  /*66d0*/  UMOV UR39, UR10 ;  /* 0x0000000a00277c82 */ /* 0x000fe20008000000 */
[----:B------:R-:W-:Y:S10]  /*66e0*/  @!P0 BRA `(.L_x_2215) ;  /* 0x0000000000048947 */ /* 0x000ff40003800000 */
[----:B------:R-:W-:Y:S01]  /*66f0*/  BPT.TRAP 0x1 ;  /* 0x000000040000795c */ /* 0x000fe20000300000 */
.L_x_2215:
[----:B------:R-:W-:Y:S01]  /*6700*/  ULEA UR7, UR39, UR40, 0x3 ;  /* 0x0000002827077291 */ /* 0x000fe2000f8e183f */
[----:B------:R-:W-:-:S04]  /*6710*/  MOV R9, UR38 ;  /* 0x0000002600097c02 */ /* 0x000fc80008000f00 */
[----:B------:R-:W-:-:S04]  /*6720*/  SHF.L.U32 R9, R9, 0x1f, RZ ;  /* 0x0000001f09097819 */ /* 0x000fc800000006ff */
[----:B------:R0:W1:Y:S01]  /*6730*/  SYNCS.PHASECHK.TRANS64.TRYWAIT P1, [UR7+0x2a830], R9 ;  /* 0x02a83009ff0075a7 */ /* 0x0000620008020147 */
[----:B------:R-:W-:Y:S05]  /*6740*/  @!P0 BRA `(.L_x_2216) ;  /* 0x0000000000048947 */ /* 0x000fea0003800000 */
[----:B------:R-:W-:Y:S01]  /*6750*/  BPT.TRAP 0x1 ;  /* 0x000000040000795c */ /* 0x000fe20000300000 */
.L_x_2216:
[----:B-1----:R-:W-:Y:S05]  /*6760*/  @P1 BRA `(.L_x_2217) ;  /* 0x0000000000081947 */ /* 0x002fea0003800000 */
[----:B------:R-:W1:Y:S02]  /*6770*/  SYNCS.PHASECHK.TRANS64.TRYWAIT P1, [UR7+0x2a830], R9 ;  /* 0x02a83009ff0075a7 */ /* 0x000e640008020147 */
[----:B-1----:R-:W-:Y:S05]  /*6780*/  @!P1 BRA `(.L_x_2218) ;  /* 0x0000008c00589947 */ /* 0x002fea0003800000 */
.L_x_2217:
        /* <DEDUP_REMOVED lines=143> */
.L_x_2219:
[----:B------:R-:W-:Y:S01]  /*7080*/  ULEA UR7, UR5, UR40, 0x3 ;  /* 0x0000002805077291 */ /* 0x000fe2000f8e183f */
[----:B------:R-:W-:-:S05]  /*7090*/  IMAD.U32 R0, RZ, RZ, UR4 ;  /* 0x00000004ff007e24 */ /* 0x000fca000f8e00ff */
[----:B------:R-:W-:-:S04]  /*70a0*/  SHF.L.U32 R0, R0, 0x1f, RZ ;  /* 0x0000001f00007819 */ /* 0x000fc800000006ff */
[----:B------:R2:W3:Y:S01]  /*70b0*/  SYNCS.PHASECHK.TRANS64.TRYWAIT P1, [UR7+0x2a850], R0 ;  /* 0x02a85000ff0075a7 */ /* 0x0004e20008020147 */
[----:B------:R-:W-:Y:S05]  /*70c0*/  @!P0 BRA `(.L_x_2220) ;  /* 0x0000000000048947 */ /* 0x000fea0003800000 */
[----:B------:R-:W-:Y:S01]  /*70d0*/  BPT.TRAP 0x1 ;  /* 0x000000040000795c */ /* 0x000fe20000300000 */
.L_x_2220:
[----:B---3--:R-:W-:Y:S05]  /*70e0*/  @P1 BRA `(.L_x_2221) ;  /* 0x0000000000081947 */ /* 0x008fea0003800000 */
[----:B------:R-:W3:Y:S02]  /*70f0*/  SYNCS.PHASECHK.TRANS64.TRYWAIT P1, [UR7+0x2a850], R0 ;  /* 0x02a85000ff0075a7 */ /* 0x000ee40008020147 */
[----:B---3--:R-:W-:Y:S05]  /*7100*/  @!P1 BRA `(.L_x_2222) ;  /* 0x0000008400109947 */ /* 0x008fea0003800000 */
.L_x_2221:
        /* <DEDUP_REMOVED lines=38> */
.L_x_2223:
        /* <DEDUP_REMOVED lines=23> */
[----:B01----:R-:W-:Y:S01]  /*74e0*/  FMNMX.FTZ R9, R136, R11, !PT ;  /* 0x0000000b88097209 */ /* 0x003fe20007810000 */
[----:B------:R-:W-:Y:S01]  /*74f0*/  FMUL.FTZ R102, R107, UR6 ;  /* 0x000000066b667c20 */ /* 0x000fe20008410000 */
[----:B------:R-:W-:Y:S01]  /*7500*/  FMUL.FTZ R158, R109, UR6 ;  /* 0x000000066d9e7c20 */ /* 0x000fe20008410000 */
[----:B------:R-:W-:Y:S01]  /*7510*/  FMUL.FTZ R104, R110, UR6 ;  /* 0x000000066e687c20 */ /* 0x000fe20008410000 */
[----:B------:R-:W-:Y:S01]  /*7520*/  FMUL.FTZ R172, R112, UR6 ;  /* 0x0000000670ac7c20 */ /* 0x000fe20008410000 */
[----:B------:R-:W-:Y:S01]  /*7530*/  FMUL.FTZ R106, R111, UR6 ;  /* 0x000000066f6a7c20 */ /* 0x000fe20008410000 */
[----:B------:R-:W-:Y:S01]  /*7540*/  FMUL.FTZ R174, R113, UR6 ;  /* 0x0000000671ae7c20 */ /* 0x000fe20008410000 */
[----:B------:R-:W0:Y:S01]  /*7550*/  MUFU.TANH R140, R140 ;  /* 0x0000008c008c7308 */ /* 0x000e220000002400 */
[----:B---3--:R-:W-:Y:S01]  /*7560*/  FMNMX.FTZ R9, R138, R9, !PT ;  /* 0x000000098a097209 */ /* 0x008fe20007810000 */
        /* <DEDUP_REMOVED lines=14> */
[----:B------:R-:W3:Y:S01]  /*7650*/  MUFU.TANH R142, R142 ;  /* 0x0000008e008e7308 */ /* 0x000ee20000002400 */
        /* <DEDUP_REMOVED lines=11> */
[----:B--2---:R-:W-:Y:S01]  /*7710*/  FMUL.FTZ R0, R134, UR6 ;  /* 0x0000000686007c20 */ /* 0x004fe20008410000 */
[----:B------:R-:W-:Y:S01]  /*7720*/  FMUL.FTZ R134, R135, UR6 ;  /* 0x0000000687867c20 */ /* 0x000fe20008410000 */
[----:B------:R-:W-:-:S02]  /*7730*/  ULEA UR4, UR10, UR40, 0x3 ;  /* 0x000000280a047291 */ /* 0x000fc4000f8e183f */
[----:B------:R-:W1:Y:S01]  /*7740*/  MUFU.TANH R144, R144 ;  /* 0x0000009000907308 */ /* 0x000e620000002400 */
[----:B---3--:R-:W-:Y:S01]  /*7750*/  FMNMX.FTZ R9, R142, R9, !PT ;  /* 0x000000098e097209 */ /* 0x008fe20007810000 */
[----:B------:R-:W-:-:S04]  /*7760*/  UIADD3 UR4, UR4, 0x2a840, URZ ;  /* 0x0002a84004047890 */ /* 0x000fc8000fffe03f */
[----:B------:R-:W-:Y:S02]  /*7770*/  UPRMT UR4, UR43, 0x654, UR4 ;  /* 0x000006542b047896 */ /* 0x000fe40008000004 */
[----:B------:R-:W2:Y:S01]  /*7780*/  MUFU.TANH R90, R90 ;  /* 0x0000005a005a7308 */ /* 0x000ea20000002400 */
[----:B0-----:R-:W-:-:S06]  /*7790*/  FMNMX.FTZ R21, R88, R21, !PT ;  /* 0x0000001558157209 */ /* 0x001fcc0007810000 */
[----:B------:R-:W-:Y:S01]  /*77a0*/  SYNCS.ARRIVE.TRANS64.RED.A1T0 RZ, [UR4], RZ ;  /* 0x000000ffffff79a7 */ /* 0x000fe20008100404 */
        /* <DEDUP_REMOVED lines=74> */
[----:B------:R0:W1:Y:S01]  /*7c50*/  MUFU.TANH R132, R0 ;  /* 0x0000000000847308 */ /* 0x0000620000002400 */
[----:B--2---:R-:W-:-:S07]  /*7c60*/  FMNMX.FTZ R21, R130, R21, !PT ;  /* 0x0000001582157209 */ /* 0x004fce0007810000 */
[----:B------:R-:W2:Y:S01]  /*7c70*/  MUFU.TANH R134, R134 ;  /* 0x0000008600867308 */ /* 0x000ea20000002400 */
[----:B0-----:R-:W-:-:S05]  /*7c80*/  FMNMX.FTZ R0, R190, R9, !PT ;  /* 0x00000009be007209 */ /* 0x001fca0007810000 */
[----:B------:R-:W0:Y:S01]  /*7c90*/  SHFL.BFLY PT, R9, R0, 0x2, 0x1f ;  /* 0x0c401f0000097f89 */ /* 0x000e2200000e0000 */
[----:B-1----:R-:W-:-:S04]  /*7ca0*/  FMNMX.FTZ R21, R132, R21, !PT ;  /* 0x0000001584157209 */ /* 0x002fc80007810000 */
[----:B--2---:R-:W-:-:S05]  /*7cb0*/  FMNMX.FTZ R21, R134, R21, !PT ;  /* 0x0000001586157209 */ /* 0x004fca0007810000 */
[----:B------:R-:W1:Y:S01]  /*7cc0*/  SHFL.BFLY PT, R8, R21, 0x2, 0x1f ;  /* 0x0c401f0015087f89 */ /* 0x000e6200000e0000 */
[----:B0-----:R-:W-:Y:S02]  /*7cd0*/  FMNMX.FTZ R89, R0, R9, !PT ;  /* 0x0000000900597209 */ /* 0x001fe40007810000 */
[----:B------:R-:W0:Y:S03]  /*7ce0*/  LDC R9, c[0x0][0x988] ;  /* 0x00026200ff097b82 */ /* 0x000e260000000800 */
[----:B------:R-:W2:Y:S01]  /*7cf0*/  SHFL.BFLY PT, R10, R89, 0x1, 0x1f ;  /* 0x0c201f00590a7f89 */ /* 0x000ea200000e0000 */
[----:B-1----:R-:W-:-:S05]  /*7d00*/  FMNMX.FTZ R91, R21, R8, !PT ;  /* 0x00000008155b7209 */ /* 0x002fca0007810000 */
[----:B------:R-:W1:Y:S01]  /*7d10*/  SHFL.BFLY PT, R14, R91, 0x1, 0x1f ;  /* 0x0c201f005b0e7f89 */ /* 0x000e6200000e0000 */
[----:B--2---:R-:W-:-:S05]  /*7d20*/  FMNMX.FTZ R10, R89, R10, !PT ;  /* 0x0000000a590a7209 */ /* 0x004fca0007810000 */
[C---:B0-----:R-:W-:Y:S01]  /*7d30*/  FMUL.FTZ R107, R10.reuse, R9 ;  /* 0x000000090a6b7220 */ /* 0x041fe20000410000 */
[----:B------:R-:W-:-:S03]  /*7d40*/  FADD.FTZ R8, -R10, R11 ;  /* 0x0000000b0a087221 */ /* 0x000fc60000010100 */
[-CC-:B------:R-:W-:Y:S01]  /*7d50*/  FFMA.FTZ R11, R136, R9.reuse, -R107.reuse ;  /* 0x00000009880b7223 */ /* 0x180fe2000001086b */
[-CC-:B------:R-:W-:Y:S01]  /*7d60*/  FFMA.FTZ R136, R138, R9.reuse, -R107.reuse ;  /* 0x000000098a887223 */ /* 0x180fe2000001086b */
[-CC-:B------:R-:W-:Y:S01]  /*7d70*/  FFMA.FTZ R138, R142, R9.reuse, -R107.reuse ;  /* 0x000000098e8a7223 */ /* 0x180fe2000001086b */
[-CC-:B------:R-:W-:Y:S01]  /*7d80*/  FFMA.FTZ R21, R144, R9.reuse, -R107.reuse ;  /* 0x0000000990157223 */ /* 0x180fe2000001086b */
[-CC-:B------:R-:W-:Y:S01]  /*7d90*/  FFMA.FTZ R89, R148, R9.reuse, -R107.reuse ;  /* 0x0000000994597223 */ /* 0x180fe2000001086b */
[-CC-:B------:R-:W-:Y:S01]  /*7da0*/  FFMA.FTZ R142, R150, R9.reuse, -R107.reuse ;  /* 0x00000009968e7223 */ /* 0x180fe2000001086b */
[-CC-:B------:R-:W-:Y:S01]  /*7db0*/  FFMA.FTZ R144, R172, R9.reuse, -R107.reuse ;  /* 0x00000009ac907223 */ /* 0x180fe2000001086b */
[----:B-1----:R-:W-:Y:S01]  /*7dc0*/  FMNMX.FTZ R14, R91, R14, !PT ;  /* 0x0000000e5b0e7209 */ /* 0x002fe20007810000 */
[-CC-:B------:R-:W-:Y:S01]  /*7dd0*/  FFMA.FTZ R95, R174, R9.reuse, -R107.reuse ;  /* 0x00000009ae5f7223 */ /* 0x180fe2000001086b */
[-CC-:B------:R-:W-:Y:S01]  /*7de0*/  FFMA.FTZ R101, R124, R9.reuse, -R107.reuse ;  /* 0x000000097c657223 */ /* 0x180fe2000001086b */
[-CC-:B------:R-:W-:Y:S01]  /*7df0*/  FFMA.FTZ R103, R126, R9.reuse, -R107.reuse ;  /* 0x000000097e677223 */ /* 0x180fe2000001086b */
[-C--:B------:R-:W-:Y:S01]  /*7e00*/  FFMA.FTZ R148, R152, R9.reuse, -R107 ;  /* 0x0000000998947223 */ /* 0x080fe2000001086b */
[----:B------:R-:W-:Y:S01]  /*7e10*/  FADD.FTZ R0, -R14, R13 ;  /* 0x0000000d0e007221 */ /* 0x000fe20000010100 */
[-CC-:B------:R-:W-:Y:S01]  /*7e20*/  FFMA.FTZ R13, R140, R9.reuse, -R107.reuse ;  /* 0x000000098c0d7223 */ /* 0x180fe2000001086b */
        /* <DEDUP_REMOVED lines=11> */
[-C--:B------:R-:W-:Y:S01]  /*7ee0*/  FFMA.FTZ R174, R190, R9.reuse, -R107 ;  /* 0x00000009beae7223 */ /* 0x080fe2000001086b */
[-C--:B------:R-:W-:Y:S01]  /*7ef0*/  FMUL.FTZ R107, R14, R9.reuse ;  /* 0x000000090e6b7220 */ /* 0x080fe20000410000 */
[-C--:B------:R-:W-:Y:S01]  /*7f00*/  FMUL.FTZ R8, R8, R9.reuse ;  /* 0x0000000908087220 */ /* 0x080fe20000410000 */
[-C--:B------:R-:W-:Y:S01]  /*7f10*/  FMUL.FTZ R0, R0, R9.reuse ;  /* 0x0000000900007220 */ /* 0x080fe20000410000 */
        /* <DEDUP_REMOVED lines=23> */
[----:B------:R-:W-:Y:S01]  /*8090*/  FFMA.FTZ R128, R128, R9, -R107 ;  /* 0x0000000980807223 */ /* 0x000fe2000001086b */
[----:B------:R-:W1:Y:S01]  /*80a0*/  MUFU.EX2 R157, R157 ;  /* 0x0000009d009d7308 */ /* 0x000e620000000800 */
[----:B0-----:R-:W-:Y:S01]  /*80b0*/  FFMA.FTZ R7, R8, R7, R11 ;  /* 0x0000000708077223 */ /* 0x001fe2000001000b */
[-CC-:B------:R-:W-:Y:S01]  /*80c0*/  FFMA.FTZ R130, R130, R9.reuse, -R107.reuse ;  /* 0x0000000982827223 */ /* 0x180fe2000001086b */
[-CC-:B------:R-:W-:Y:S01]  /*80d0*/  FFMA.FTZ R132, R132, R9.reuse, -R107.reuse ;  /* 0x0000000984847223 */ /* 0x180fe2000001086b */
[----:B------:R-:W-:-:S04]  /*80e0*/  FFMA.FTZ R107, R134, R9, -R107 ;  /* 0x00000009866b7223 */ /* 0x000fc8000001086b */
[----:B------:R-:W0:Y:S08]  /*80f0*/  MUFU.EX2 R136, R136 ;  /* 0x0000008800887308 */ /* 0x000e300000000800 */
[----:B------:R-:W2:Y:S01]  /*8100*/  MUFU.EX2 R12, R12 ;  /* 0x0000000c000c7308 */ /* 0x000ea20000000800 */
[----:B-1----:R-:W-:-:S07]  /*8110*/  FFMA.FTZ R109, R0, R6, R157 ;  /* 0x00000006006d7223 */ /* 0x002fce000001009d */
        /* <DEDUP_REMOVED lines=92> */
.L_x_2224:
        /* <DEDUP_REMOVED lines=34> */
.L_x_2214:
        /* <DEDUP_REMOVED lines=67> */
.L_x_2226:
[----:B------:R-:W-:Y:S01]  /*8d30*/  ULEA UR5, UR39, UR40, 0x3 ;  /* 0x0000002827057291 */ /* 0x000fe2000f8e183f */
[----:B------:R-:W-:-:S05]  /*8d40*/  IMAD.U32 R0, RZ, RZ, UR38 ;  /* 0x00000026ff007e24 */ /* 0x000fca000f8e00ff */
[----:B------:R-:W-:-:S04]  /*8d50*/  SHF.L.U32 R0, R0, 0x1f, RZ ;  /* 0x0000001f00007819 */ /* 0x000fc800000006ff */
[----:B------:R0:W1:Y:S01]  /*8d60*/  SYNCS.PHASECHK.TRANS64.TRYWAIT P1, [UR5+0x2a850], R0 ;  /* 0x02a85000ff0075a7 */ /* 0x0000620008020145 */
[----:B------:R-:W-:Y:S05]  /*8d70*/  @!P0 BRA `(.L_x_2227) ;  /* 0x0000000000048947 */ /* 0x000fea0003800000 */
[----:B------:R-:W-:Y:S01]  /*8d80*/  BPT.TRAP 0x1 ;  /* 0x000000040000795c */ /* 0x000fe20000300000 */
.L_x_2227:
[----:B-1----:R-:W-:Y:S05]  /*8d90*/  @P1 BRA `(.L_x_2228) ;  /* 0x0000000000081947 */ /* 0x002fea0003800000 */
[----:B------:R-:W1:Y:S02]  /*8da0*/  SYNCS.PHASECHK.TRANS64.TRYWAIT P1, [UR5+0x2a850], R0 ;  /* 0x02a85000ff0075a7 */ /* 0x000e640008020145 */
[----:B-1----:R-:W-:Y:S05]  /*8db0*/  @!P1 BRA `(.L_x_2229) ;  /* 0x0000006400fc9947 */ /* 0x002fea0003800000 */
.L_x_2228:
[----:B------:R-:W-:Y:S01]  /*8dc0*/  UIADD3 UR40, UR40, 0x400, URZ ;  /* 0x0000040028287890 */ /* 0x000fe2000fffe03f */
[----:B------:R-:W-:Y:S01]  /*8dd0*/  WARPGROUP.ARRIVE ;  /* 0x00000000000079c5 */ /* 0x000fe20000000000 */
[----:B------:R-:W-:Y:S01]  /*8de0*/  UMOV UR7, 0x40000040 ;  /* 0x4000004000077882 */ /* 0x000fe20000000000 */
[----:B01----:R-:W0:Y:S01]  /*8df0*/  SHFL.BFLY PT, R0, R7, 0x2, 0x1f ;  /* 0x0c401f0007007f89 */ /* 0x003e2200000e0000 */
[----:B------:R-:W-:Y:S01]  /*8e00*/  USHF.R.U32.HI UR40, URZ, 0x4, UR40 ;  /* 0x000000043f287899 */ /* 0x000fe20008011628 */
[----:B------:R-:W-:Y:S01]  /*8e10*/  IMAD.MOV.U32 R4, RZ, RZ, RZ ;  /* 0x000000ffff047224 */ /* 0x000fe200078e00ff */
[----:B------:R-:W-:Y:S01]  /*8e20*/  MOV R89, 0xff800000 ;  /* 0xff80000000597802 */ /* 0x000fe20000000f00 */
[----:B------:R-:W1:Y:S01]  /*8e30*/  SHFL.BFLY PT, R3, R6, 0x2, 0x1f ;  /* 0x0c401f0006037f89 */ /* 0x000e6200000e0000 */
[----:B------:R-:W-:Y:S01]  /*8e40*/  ULOP3.LUT UR40, UR40, 0x3fff, URZ, 0xc0, !UPT ;  /* 0x00003fff28287892 */ /* 0x000fe2000f8ec03f */
[----:B------:R-:W-:Y:S02]  /*8e50*/  IMAD.MOV.U32 R8, RZ, RZ, RZ ;  /* 0x000000ffff087224 */ /* 0x000fe400078e00ff */
[----:B------:R-:W-:Y:S01]  /*8e60*/  IMAD.MOV.U32 R88, RZ, RZ, -0x800000 ;  /* 0xff800000ff587424 */ /* 0x000fe200078e00ff */
[----:B------:R-:W-:-:S04]  /*8e70*/  ULOP3.LUT UR4, UR40, 0x3000000, URZ, 0xfc, !UPT ;  /* 0x0300000028047892 */ /* 0x000fc8000f8efc3f */
[----:B------:R-:W-:-:S07]  /*8e80*/  UIMAD UR4, UR39, 0x600, UR4 ;  /* 0x00000600270478a4 */ /* 0x000fce000f8e0204 */
[----:B------:R-:W-:Y:S02]  /*8e90*/  UMOV UR6, UR4 ;  /* 0x0000000400067c82 */ /* 0x000fe40008000000 */
[----:B------:R-:W-:Y:S01]  /*8ea0*/  HGMMA.64x128x16.F32.BF16 R24, R156, gdesc[UR4].tnspB, R24, gsb0 ;  /* 0x41e000049c187df0 */ /* 0x000fe20008001818 */
[----:B------:R-:W-:Y:S01]  /*8eb0*/  UIADD3 UR6, UR4, 0x80, URZ ;  /* 0x0000008004067890 */ /* 0x000fe2000fffe03f */
[----:B0-----:R-:W-:Y:S01]  /*8ec0*/  FADD.FTZ R0, R0, R7 ;  /* 0x0000000700007221 */ /* 0x001fe20000010000 */
[----:B------:R-:W-:Y:S01]  /*8ed0*/  UMOV UR7, 0x40000040 ;  /* 0x4000004000077882 */ /* 0x000fe20000000000 */
[----:B-1----:R-:W-:-:S03]  /*8ee0*/  FADD.FTZ R2, R3, R6 ;  /* 0x0000000603027221 */ /* 0x002fc60000010000 */
[----:B------:R-:W0:Y:S04]  /*8ef0*/  SHFL.BFLY PT, R3, R0, 0x1, 0x1f ;  /* 0x0c201f0000037f89 */ /* 0x000e2800000e0000 */
[----:B------:R-:W1:Y:S01]  /*8f00*/  SHFL.BFLY PT, R5, R2, 0x1, 0x1f ;  /* 0x0c201f0002057f89 */ /* 0x000e6200000e0000 */
[----:B0-----:R-:W-:Y:S01]  /*8f10*/  FADD.FTZ R11, R0, R3 ;  /* 0x00000003000b7221 */ /* 0x001fe20000010000 */
[----:B-1----:R-:W-:-:S04]  /*8f20*/  FADD.FTZ R12, R2, R5 ;  /* 0x00000005020c7221 */ /* 0x002fc80000010000 */
[----:B------:R-:W-:Y:S02]  /*8f30*/  FSETP.NE.FTZ.AND P1, PT, R11, RZ, PT ;  /* 0x000000ff0b00720b */ /* 0x000fe40003f35000 */
[----:B------:R-:W-:-:S11]  /*8f40*/  FSETP.NE.FTZ.AND P2, PT, R12, RZ, PT ;  /* 0x000000ff0c00720b */ /* 0x000fd60003f55000 */
[----:B------:R-:W0:Y:S01]  /*8f50*/  @P1 MUFU.LG2 R5, R11 ;  /* 0x0000000b00051308 */ /* 0x000e220000000c00 */
[C---:B------:R-:W-:Y:S01]  /*8f60*/  @P1 FMUL.FTZ R3, R9.reuse, 0.69314718246459960938 ;  /* 0x3f31721809031820 */ /* 0x040fe20000410000 */
[----:B------:R-:W-:-:S06]  /*8f70*/  @P2 FMUL.FTZ R2, R9, 0.69314718246459960938 ;  /* 0x3f31721809022820 */ /* 0x000fcc0000410000 */
        /* <DEDUP_REMOVED lines=34> */
.L_x_2230:
[----:B------:R-:W-:Y:S01]  /*91a0*/  UIADD3 UR4, UR5, 0x2a860, URZ ;  /* 0x0002a86005047890 */ /* 0x000fe2000fffe03f */
[----:B------:R-:W-:Y:S01]  /*91b0*/  FMUL.FTZ R90, R44, R4 ;  /* 0x000000042c5a7220 */ /* 0x000fe20000410000 */
[----:B------:R-:W-:Y:S01]  /*91c0*/  UIADD3 UR39, UR39, 0x1, URZ ;  /* 0x0000000127277890 */ /* 0x000fe2000fffe03f */
[----:B------:R-:W-:Y:S01]  /*91d0*/  FMUL.FTZ R97, R50, R8 ;  /* 0x0000000832617220 */ /* 0x000fe20000410000 */
        /* <DEDUP_REMOVED lines=70> */
.L_x_2194:
        /* <DEDUP_REMOVED lines=11> */
[----:B------:R-:W-:Y:S01]  /*96f0*/  IMAD R9, R162, 0x40, R17 ;  /* 0x00000040a2097824 */ /* 0x000fe200078e0211 */
        /* <DEDUP_REMOVED lines=11> */
[----:B------:R-:W-:Y:S02]  /*97b0*/  F2FP.BF16.F32.PACK_AB R81, R83, R82 ;  /* 0x000000525351723e */ /* 0x000fe400000010ff */
[----:B------:R-:W-:Y:S02]  /*97c0*/  F2FP.BF16.F32.PACK_AB R82, R85, R84 ;  /* 0x000000545552723e */ /* 0x000fe400000010ff */
[----:B------:R-:W-:Y:S02]  /*97d0*/  IADD3 R11, R11, R13, RZ ;  /* 0x0000000d0b0b7210 */ /* 0x000fe40007ffe0ff */
[----:B------:R-:W-:Y:S01]  /*97e0*/  F2FP.BF16.F32.PACK_AB R83, R87, R86 ;  /* 0x000000565753723e */ /* 0x000fe200000010ff */
[----:B------:R-:W-:Y:S01]  /*97f0*/  IMAD.WIDE.U32 R10, R23, UR4, R10 ;  /* 0x00000004170a7c25 */ /* 0x000fe2000f8e000a */
[----:B------:R-:W-:-:S02]  /*9800*/  MOV R34, R40 ;  /* 0x0000002800227202 */ /* 0x000fc40000000f00 */
[----:B--2---:R-:W-:-:S03]  /*9810*/  MOV R35, R5 ;  /* 0x0000000500237202 */ /* 0x004fc60000000f00 */
[----:B------:R-:W-:-:S04]  /*9820*/  IMAD.WIDE R4, R167, 0x2, R34 ;  /* 0x00000002a7047825 */ /* 0x000fc800078e0222 */
[----:B------:R-:W-:Y:S01]  /*9830*/  IMAD.WIDE R34, R9, 0x2, R34 ;  /* 0x0000000209227825 */ /* 0x000fe200078e0222 */
[C---:B------:R-:W-:Y:S02]  /*9840*/  IADD3 R107, P1, R4.reuse, 0x4040, RZ ;  /* 0x00004040046b7810 */ /* 0x040fe40007f3e0ff */
[C---:B------:R-:W-:Y:S02]  /*9850*/  IADD3 R47, P0, R4.reuse, 0x4060, RZ ;  /* 0x00004060042f7810 */ /* 0x040fe40007f1e0ff */
[C---:B------:R-:W-:Y:S01]  /*9860*/  IADD3 R51, P2, R4.reuse, 0x4020, RZ ;  /* 0x0000402004337810 */ /* 0x040fe20007f5e0ff */
[--C-:B------:R-:W-:Y:S01]  /*9870*/  IMAD.X R43, RZ, RZ, R5.reuse, P1 ;  /* 0x000000ffff2b7224 */ /* 0x100fe200008e0605 */
[----:B---3--:R-:W-:Y:S02]  /*9880*/  ISETP.NE.AND P1, PT, R41, 0x1, PT ;  /* 0x000000012900780c */ /* 0x008fe40003f25270 */
[----:B------:R-:W-:Y:S01]  /*9890*/  LOP3.LUT R46, R47, 0x380, RZ, 0xc0, !PT ;  /* 0x000003802f2e7812 */ /* 0x000fe200078ec0ff */
[----:B------:R-:W-:Y:S01]  /*98a0*/  IMAD.X R39, RZ, RZ, R5, P2 ;  /* 0x000000ffff277224 */ /* 0x000fe200010e0605 */
[----:B------:R-:W-:-:S02]  /*98b0*/  LOP3.LUT R9, R4, 0x380, RZ, 0xc0, !PT ;  /* 0x0000038004097812 */ /* 0x000fc400078ec0ff */
[C---:B------:R-:W-:Y:S02]  /*98c0*/  IADD3 R33, P3, R4.reuse, 0x4000, RZ ;  /* 0x0000400004217810 */ /* 0x040fe40007f7e0ff */
[----:B------:R-:W-:Y:S02]  /*98d0*/  IADD3 R21, P6, R4, 0x20, RZ ;  /* 0x0000002004157810 */ /* 0x000fe40007fde0ff */
[----:B------:R-:W-:Y:S02]  /*98e0*/  LOP3.LUT R12, R51, 0x380, RZ, 0xc0, !PT ;  /* 0x00000380330c7812 */ /* 0x000fe400078ec0ff */
[----:B------:R-:W-:Y:S01]  /*98f0*/  SHF.R.U64 R46, R46, 0x3, RZ ;  /* 0x000000032e2e7819 */ /* 0x000fe200000012ff */
[----:B------:R-:W2:Y:S01]  /*9900*/  @P1 LDC R72, c[0x0][0xbec] ;  /* 0x0002fb00ff481b82 */ /* 0x000ea20000000800 */
[----:B------:R-:W-:Y:S01]  /*9910*/  SHF.R.U64 R9, R9, 0x3, RZ ;  /* 0x0000000309097819 */ /* 0x000fe200000012ff */
[----:B------:R-:W-:Y:S01]  /*9920*/  IMAD.X R15, RZ, RZ, R5, P6 ;  /* 0x000000ffff0f7224 */ /* 0x000fe200030e0605 */
[----:B------:R-:W-:-:S02]  /*9930*/  LOP3.LUT R14, R107, 0x380, RZ, 0xc0, !PT ;  /* 0x000003806b0e7812 */ /* 0x000fc400078ec0ff */
[----:B------:R-:W-:Y:S02]  /*9940*/  LOP3.LUT R8, R33, 0x380, RZ, 0xc0, !PT ;  /* 0x0000038021087812 */ /* 0x000fe400078ec0ff */
[----:B------:R-:W-:Y:S01]  /*9950*/  LOP3.LUT R2, R21, 0x380, RZ, 0xc0, !PT ;  /* 0x0000038015027812 */ /* 0x000fe200078ec0ff */
[----:B------:R-:W3:Y:S01]  /*9960*/  @P1 LDC R111, c[0x0][0xbf0] ;  /* 0x0002fc00ff6f1b82 */ /* 0x000ee20000000800 */
[C---:B------:R-:W-:Y:S02]  /*9970*/  IADD3 R31, P4, R4.reuse, 0x60, RZ ;  /* 0x00000060041f7810 */ /* 0x040fe40007f9e0ff */
[----:B------:R-:W-:Y:S02]  /*9980*/  IADD3 R25, P5, R4, 0x40, RZ ;  /* 0x0000004004197810 */ /* 0x000fe40007fbe0ff */
[----:B------:R-:W-:Y:S01]  /*9990*/  SHF.R.U64 R12, R12, 0x3, RZ ;  /* 0x000000030c0c7819 */ /* 0x000fe200000012ff */
[--C-:B------:R-:W-:Y:S01]  /*99a0*/  IMAD.X R13, RZ, RZ, R5.reuse, P4 ;  /* 0x000000ffff0d7224 */ /* 0x100fe200020e0605 */
[----:B------:R-:W-:Y:S01]  /*99b0*/  LOP3.LUT R46, R46, R47, RZ, 0x3c, !PT ;  /* 0x0000002f2e2e7212 */ /* 0x000fe200078e3cff */
[--C-:B------:R-:W-:Y:S01]  /*99c0*/  IMAD.X R47, RZ, RZ, R5.reuse, P0 ;  /* 0x000000ffff2f7224 */ /* 0x100fe200000e0605 */
[----:B------:R-:W-:Y:S01]  /*99d0*/  LOP3.LUT R4, R9, R4, RZ, 0x3c, !PT ;  /* 0x0000000409047212 */ /* 0x000fe200078e3cff */
[----:B------:R-:W-:Y:S01]  /*99e0*/  IMAD.X R9, RZ, RZ, R5, P5 ;  /* 0x000000ffff097224 */ /* 0x000fe200028e0605 */
[----:B------:R-:W-:-:S02]  /*99f0*/  SHF.R.U64 R14, R14, 0x3, RZ ;  /* 0x000000030e0e7819 */ /* 0x000fc400000012ff */
[----:B------:R-:W-:Y:S02]  /*9a00*/  SHF.R.U64 R8, R8, 0x3, RZ ;  /* 0x0000000308087819 */ /* 0x000fe400000012ff */
[----:B------:R-:W-:Y:S02]  /*9a10*/  SHF.R.U64 R2, R2, 0x3, RZ ;  /* 0x0000000302027819 */ /* 0x000fe400000012ff */
[----:B------:R-:W-:Y:S02]  /*9a20*/  LOP3.LUT R38, R12, R51, RZ, 0x3c, !PT ;  /* 0x000000330c267212 */ /* 0x000fe400078e3cff */
[----:B------:R-:W-:Y:S02]  /*9a30*/  LOP3.LUT R42, R14, R107, RZ, 0x3c, !PT ;  /* 0x0000006b0e2a7212 */ /* 0x000fe400078e3cff */
[----:B------:R-:W-:Y:S02]  /*9a40*/  LOP3.LUT R36, R8, R33, RZ, 0x3c, !PT ;  /* 0x0000002108247212 */ /* 0x000fe400078e3cff */
[----:B------:R-:W-:-:S02]  /*9a50*/  MOV R51, R4 ;  /* 0x0000000400337202 */ /* 0x000fc40000000f00 */
[----:B------:R-:W-:Y:S02]  /*9a60*/  LOP3.LUT R14, R2, R21, RZ, 0x3c, !PT ;  /* 0x00000015020e7212 */ /* 0x000fe400078e3cff */
[----:B------:R-:W-:Y:S02]  /*9a70*/  LOP3.LUT R8, R31, 0x380, RZ, 0xc0, !PT ;  /* 0x000003801f087812 */ /* 0x000fe400078ec0ff */
[----:B------:R-:W-:Y:S02]  /*9a80*/  F2FP.BF16.F32.PACK_AB R4, R98, R3 ;  /* 0x000000036204723e */ /* 0x000fe400000010ff */
[----:B------:R-:W-:Y:S02]  /*9a90*/  LOP3.LUT R2, R25, 0x380, RZ, 0xc0, !PT ;  /* 0x0000038019027812 */ /* 0x000fe400078ec0ff */
[----:B------:R-:W-:Y:S01]  /*9aa0*/  MOV R98, R46 ;  /* 0x0000002e00627202 */ /* 0x000fe20000000f00 */
[----:B------:R-:W-:Y:S01]  /*9ab0*/  IMAD.IADD R47, R19, 0x1, R16 ;  /* 0x00000001132f7824 */ /* 0x000fe200078e0210 */
[----:B------:R-:W-:-:S02]  /*9ac0*/  SHF.R.U64 R8, R8, 0x3, RZ ;  /* 0x0000000308087819 */ /* 0x000fc400000012ff */
[----:B------:R-:W-:Y:S02]  /*9ad0*/  SHF.R.U64 R2, R2, 0x3, RZ ;  /* 0x0000000302027819 */ /* 0x000fe400000012ff */
[----:B------:R-:W-:Y:S01]  /*9ae0*/  MOV R109, R38 ;  /* 0x00000026006d7202 */ /* 0x000fe20000000f00 */
[----:B--2---:R-:W-:Y:S01]  /*9af0*/  @P1 IMAD.HI.U32 R38, R47, R72, RZ ;  /* 0x000000482f261227 */ /* 0x004fe200078e00ff */
[C---:B------:R-:W-:Y:S02]  /*9b00*/  IADD3 R21, P5, R34.reuse, 0x2000, RZ ;  /* 0x0000200022157810 */ /* 0x040fe40007fbe0ff */
[----:B------:R-:W-:Y:S01]  /*9b10*/  IADD3 R33, P6, R34, 0x1000, RZ ;  /* 0x0000100022217810 */ /* 0x000fe20007fde0ff */
[----:B------:R-:W-:Y:S01]  /*9b20*/  IMAD R72, R41, UR6, RZ ;  /* 0x0000000629487c24 */ /* 0x000fe2000f8e02ff */
[----:B------:R-:W-:Y:S01]  /*9b30*/  LOP3.LUT R12, R8, R31, RZ, 0x3c, !PT ;  /* 0x0000001f080c7212 */ /* 0x000fe200078e3cff */
[----:B------:R-:W-:Y:S01]  /*9b40*/  IMAD.X R29, RZ, RZ, R35, P5 ;  /* 0x000000ffff1d7224 */ /* 0x000fe200028e0623 */
[----:B------:R-:W-:-:S02]  /*9b50*/  IADD3.X R37, RZ, R5, RZ, P3, !PT ;  /* 0x00000005ff257210 */ /* 0x000fc40001ffe4ff */
[----:B------:R-:W-:Y:S02]  /*9b60*/  LOP3.LUT R8, R2, R25, RZ, 0x3c, !PT ;  /* 0x0000001902087212 */ /* 0x000fe400078e3cff */
[----:B------:R-:W-:Y:S02]  /*9b70*/  LOP3.LUT R28, R21, 0x380, RZ, 0xc0, !PT ;  /* 0x00000380151c7812 */ /* 0x000fe400078ec0ff */
[----:B------:R-:W-:Y:S02]  /*9b80*/  IADD3 R25, P0, R34, 0x6000, RZ ;  /* 0x0000600022197810 */ /* 0x000fe40007f1e0ff */
[----:B------:R-:W-:Y:S01]  /*9b90*/  F2FP.BF16.F32.PACK_AB R5, R27, R110 ;  /* 0x0000006e1b05723e */ /* 0x000fe200000010ff */
[----:B------:R-:W-:Y:S01]  /*9ba0*/  BAR.SYNC.DEFER_BLOCKING 0x1, 0x100 ;  /* 0x0044000000007b1d */ /* 0x000fe20000010000 */
[----:B------:R-:W-:Y:S02]  /*9bb0*/  MOV R39, R47 ;  /* 0x0000002f00277202 */ /* 0x000fe40000000f00 */
[----:B------:R-:W-:-:S02]  /*9bc0*/  LOP3.LUT R32, R33, 0x380, RZ, 0xc0, !PT ;  /* 0x0000038021207812 */ /* 0x000fc400078ec0ff */
[----:B---3--:R-:W-:Y:S02]  /*9bd0*/  @P1 SHF.R.U32.HI R39, RZ, R111, R38 ;  /* 0x0000006fff271219 */ /* 0x008fe40000011626 */
[----:B------:R-:W-:Y:S02]  /*9be0*/  SHF.R.U64 R28, R28, 0x3, RZ ;  /* 0x000000031c1c7819 */ /* 0x000fe400000012ff */
[----:B------:R-:W-:Y:S02]  /*9bf0*/  LOP3.LUT R24, R25, 0x380, RZ, 0xc0, !PT ;  /* 0x0000038019187812 */ /* 0x000fe400078ec0ff */
[----:B------:R-:W-:Y:S02]  /*9c00*/  SHF.R.U64 R32, R32, 0x3, RZ ;  /* 0x0000000320207819 */ /* 0x000fe400000012ff */
[----:B------:R-:W-:Y:S02]  /*9c10*/  LOP3.LUT R28, R28, R21, RZ, 0x3c, !PT ;  /* 0x000000151c1c7212 */ /* 0x000fe400078e3cff */
[----:B------:R-:W-:-:S02]  /*9c20*/  SHF.R.U64 R24, R24, 0x3, RZ ;  /* 0x0000000318187819 */ /* 0x000fc400000012ff */
[----:B------:R-:W-:Y:S01]  /*9c30*/  MOV R110, R36 ;  /* 0x00000024006e7202 */ /* 0x000fe20000000f00 */
[----:B------:R-:W-:Y:S01]  /*9c40*/  IMAD.IADD R37, R166, 0x1, R16 ;  /* 0x00000001a6257824 */ /* 0x000fe200078e0210 */
[----:B------:R-:W-:Y:S02]  /*9c50*/  LOP3.LUT R32, R32, R33, RZ, 0x3c, !PT ;  /* 0x0000002120207212 */ /* 0x000fe400078e3cff */
[C---:B------:R-:W-:Y:S02]  /*9c60*/  IADD3 R21, P2, R34.reuse, 0x5000, RZ ;  /* 0x0000500022157810 */ /* 0x040fe40007f5e0ff */
[----:B------:R-:W-:Y:S01]  /*9c70*/  MOV R36, R14 ;  /* 0x0000000e00247202 */ /* 0x000fe20000000f00 */
[----:B------:R2:W-:Y:S01]  /*9c80*/  STSM.16.M88.4 [R51], R4 ;  /* 0x0000000433007844 */ /* 0x0005e20000000200 */
[----:B------:R-:W-:Y:S02]  /*9c90*/  IADD3 R33, P4, R34, 0x3000, RZ ;  /* 0x0000300022217810 */ /* 0x000fe40007f9e0ff */
[----:B------:R-:W-:Y:S01]  /*9ca0*/  LOP3.LUT R24, R24, R25, RZ, 0x3c, !PT ;  /* 0x0000001918187212 */ /* 0x000fe200078e3cff */
[--C-:B------:R-:W-:Y:S01]  /*9cb0*/  IMAD.X R25, RZ, RZ, R35.reuse, P0 ;  /* 0x000000ffff197224 */ /* 0x100fe200000e0623 */
[----:B------:R-:W-:Y:S01]  /*9cc0*/  LOP3.LUT R20, R21, 0x380, RZ, 0xc0, !PT ;  /* 0x0000038015147812 */ /* 0x000fe200078ec0ff */
[----:B------:R-:W-:Y:S01]  /*9cd0*/  IMAD.X R27, RZ, RZ, R35, P4 ;  /* 0x000000ffff1b7224 */ /* 0x000fe200020e0623 */
[----:B------:R-:W-:-:S02]  /*9ce0*/  LOP3.LUT R26, R33, 0x380, RZ, 0xc0, !PT ;  /* 0x00000380211a7812 */ /* 0x000fc400078ec0ff */
[----:B------:R-:W-:Y:S02]  /*9cf0*/  IADD3 R10, P0, R39, R10, RZ ;  /* 0x0000000a270a7210 */ /* 0x000fe40007f1e0ff */
[----:B------:R-:W-:Y:S02]  /*9d00*/  MOV R111, R12 ;  /* 0x0000000c006f7202 */ /* 0x000fe40000000f00 */
[----:B------:R-:W-:Y:S02]  /*9d10*/  SHF.R.U64 R20, R20, 0x3, RZ ;  /* 0x0000000314147819 */ /* 0x000fe400000012ff */
[----:B------:R-:W-:Y:S01]  /*9d20*/  SHF.R.U64 R26, R26, 0x3, RZ ;  /* 0x000000031a1a7819 */ /* 0x000fe200000012ff */
[--C-:B--2---:R-:W-:Y:S01]  /*9d30*/  IMAD.MOV R6, RZ, RZ, -R39.reuse ;  /* 0x000000ffff067224 */ /* 0x104fe200078e0a27 */
[----:B------:R-:W-:Y:S01]  /*9d40*/  SHF.R.S32.HI R5, RZ, 0x1f, R39 ;  /* 0x0000001fff057819 */ /* 0x000fe20000011427 */
[----:B------:R-:W-:Y:S01]  /*9d50*/  IMAD R4, R112, UR4, RZ ;  /* 0x0000000470047c24 */ /* 0x000fe2000f8e02ff */
[----:B------:R-:W-:Y:S01]  /*9d60*/  MOV R14, R8 ;  /* 0x00000008000e7202 */ /* 0x000fe20000000f00 */
[----:B------:R-:W-:Y:S01]  /*9d70*/  IMAD R15, R41, R6, R47 ;  /* 0x00000006290f7224 */ /* 0x000fe200078e022f */
[----:B------:R-:W-:Y:S01]  /*9d80*/  LOP3.LUT R20, R20, R21, RZ, 0x3c, !PT ;  /* 0x0000001514147212 */ /* 0x000fe200078e3cff */
[----:B------:R-:W-:Y:S01]  /*9d90*/  IMAD R4, R23, UR5, R4 ;  /* 0x0000000517047c24 */ /* 0x000fe2000f8e0204 */
[----:B------:R-:W-:Y:S01]  /*9da0*/  ULDC.64 UR4, c[0x0][0xb88] ;  /* 0x0002e20000047ab9 */ /* 0x000fe20000000a00 */
[----:B------:R-:W-:-:S02]  /*9db0*/  LOP3.LUT R26, R26, R33, RZ, 0x3c, !PT ;  /* 0x000000211a1a7212 */ /* 0x000fc400078e3cff */
[----:B------:R-:W-:Y:S02]  /*9dc0*/  SHF.R.S32.HI R12, RZ, 0x1f, R15 ;  /* 0x0000001fff0c7819 */ /* 0x000fe4000001140f */
[----:B------:R-:W-:Y:S02]  /*9dd0*/  IADD3.X R11, R5, R11, R4, P0, !PT ;  /* 0x0000000b050b7210 */ /* 0x000fe400007fe404 */
[----:B------:R-:W-:Y:S01]  /*9de0*/  LOP3.LUT R21, R34, 0x380, RZ, 0xc0, !PT ;  /* 0x0000038022157812 */ /* 0x000fe200078ec0ff */
[----:B------:R-:W-:Y:S01]  /*9df0*/  IMAD R8, R12, UR4, RZ ;  /* 0x000000040c087c24 */ /* 0x000fe2000f8e02ff */
[----:B------:R-:W-:Y:S01]  /*9e00*/  F2FP.BF16.F32.PACK_AB R4, R94, R95 ;  /* 0x0000005f5e04723e */ /* 0x000fe200000010ff */
[C---:B------:R-:W-:Y:S01]  /*9e10*/  IMAD.WIDE.U32 R12, R15.reuse, UR4, R10 ;  /* 0x000000040f0c7c25 */ /* 0x040fe2000f8e000a */
[----:B------:R-:W-:Y:S02]  /*9e20*/  F2FP.BF16.F32.PACK_AB R5, R108, R105 ;  /* 0x000000696c05723e */ /* 0x000fe400000010ff */
[----:B------:R-:W-:Y:S01]  /*9e30*/  F2FP.BF16.F32.PACK_AB R6, R96, R93 ;  /* 0x0000005d6006723e */ /* 0x000fe200000010ff */
[----:B------:R-:W-:Y:S01]  /*9e40*/  IMAD R15, R15, UR5, R8 ;  /* 0x000000050f0f7c24 */ /* 0x000fe2000f8e0208 */
[----:B------:R-:W-:Y:S01]  /*9e50*/  F2FP.BF16.F32.PACK_AB R7, R106, R103 ;  /* 0x000000676a07723e */ /* 0x000fe200000010ff */
[----:B------:R-:W-:Y:S01]  /*9e60*/  ULDC.64 UR4, c[0x0][0xb50] ;  /* 0x0002d40000047ab9 */ /* 0x000fe20000000a00 */
[----:B------:R-:W-:-:S02]  /*9e70*/  IADD3 R31, P3, R34, 0x4000, RZ ;  /* 0x00004000221f7810 */ /* 0x000fc40007f7e0ff */
[----:B------:R-:W-:Y:S01]  /*9e80*/  IADD3.X R33, RZ, R35, RZ, P6, !PT ;  /* 0x00000023ff217210 */ /* 0x000fe200037fe4ff */
[----:B------:R2:W-:Y:S01]  /*9e90*/  STSM.16.M88.4 [R36], R4 ;  /* 0x0000000424007844 */ /* 0x0005e20000000200 */
[----:B------:R-:W-:Y:S01]  /*9ea0*/  IADD3 R107, P6, R34, 0x7000, RZ ;  /* 0x00007000226b7810 */ /* 0x000fe20007fde0ff */
[----:B------:R-:W-:Y:S01]  /*9eb0*/  IMAD.X R3, RZ, RZ, R35, P3 ;  /* 0x000000ffff037224 */ /* 0x000fe200018e0623 */
[----:B------:R-:W-:Y:S02]  /*9ec0*/  SHF.R.U64 R21, R21, 0x3, RZ ;  /* 0x0000000315157819 */ /* 0x000fe400000012ff */
[----:B------:R-:W-:Y:S02]  /*9ed0*/  LOP3.LUT R30, R107, 0x380, RZ, 0xc0, !PT ;  /* 0x000003806b1e7812 */ /* 0x000fe400078ec0ff */
[----:B------:R-:W-:Y:S02]  /*9ee0*/  LOP3.LUT P0, RZ, R164, 0x3, RZ, 0xc0, !PT ;  /* 0x00000003a4ff7812 */ /* 0x000fe4000780c0ff */
[----:B------:R-:W-:-:S02]  /*9ef0*/  F2FP.BF16.F32.PACK_AB R8, R92, R91 ;  /* 0x0000005b5c08723e */ /* 0x000fc400000010ff */
[----:B------:R-:W-:Y:S02]  /*9f00*/  F2FP.BF16.F32.PACK_AB R9, R104, R101 ;  /* 0x000000656809723e */ /* 0x000fe400000010ff */
[----:B------:R-:W-:Y:S02]  /*9f10*/  F2FP.BF16.F32.PACK_AB R10, R45, R90 ;  /* 0x0000005a2d0a723e */ /* 0x000fe400000010ff */
[----:B------:R-:W-:Y:S01]  /*9f20*/  F2FP.BF16.F32.PACK_AB R11, R102, R99 ;  /* 0x00000063660b723e */ /* 0x000fe200000010ff */
[----:B--2---:R-:W-:Y:S01]  /*9f30*/  VIADD R5, R37, 0x8 ;  /* 0x0000000825057836 */ /* 0x004fe20000000000 */
[----:B------:R-:W-:Y:S02]  /*9f40*/  IADD3 R7, R13, R15, RZ ;  /* 0x0000000f0d077210 */ /* 0x000fe40007ffe0ff */
[----:B------:R-:W-:Y:S01]  /*9f50*/  LEA R36, P3, R12, UR4, 0x2 ;  /* 0x000000040c247c11 */ /* 0x000fe2000f8610ff */
[----:B------:R2:W-:Y:S01]  /*9f60*/  STSM.16.M88.4 [R14], R8 ;  /* 0x000000080e007844 */ /* 0x0005e20000000200 */
[----:B------:R-:W-:-:S02]  /*9f70*/  LOP3.LUT R34, R21, R34, RZ, 0x3c, !PT ;  /* 0x0000002215227212 */ /* 0x000fc400078e3cff */
[----:B------:R-:W-:Y:S02]  /*9f80*/  IADD3.X R21, RZ, R35, RZ, P2, !PT ;  /* 0x00000023ff157210 */ /* 0x000fe400017fe4ff */
[----:B------:R-:W-:Y:S02]  /*9f90*/  SHF.R.U64 R30, R30, 0x3, RZ ;  /* 0x000000031e1e7819 */ /* 0x000fe400000012ff */
[-C--:B------:R-:W-:Y:S02]  /*9fa0*/  ISETP.GE.OR P2, PT, R37, R72.reuse, P0 ;  /* 0x000000482500720c */ /* 0x080fe40000746670 */
[----:B------:R-:W-:Y:S02]  /*9fb0*/  ISETP.GE.OR P0, PT, R5, R72, P0 ;  /* 0x000000480500720c */ /* 0x000fe40000706670 */
[----:B------:R-:W-:Y:S01]  /*9fc0*/  LEA.HI.X R37, R12, UR5, R7, 0x2, P3 ;  /* 0x000000050c257c11 */ /* 0x000fe200098f1407 */
[----:B------:R-:W-:Y:S01]  /*9fd0*/  ULDC.64 UR4, c[0x0][0xae8] ;  /* 0x0002ba0000047ab9 */ /* 0x000fe20000000a00 */
[----:B------:R-:W-:-:S02]  /*9fe0*/  F2FP.BF16.F32.PACK_AB R4, R49, R48 ;  /* 0x000000303104723e */ /* 0x000fc400000010ff */
[----:B------:R-:W-:Y:S02]  /*9ff0*/  F2FP.BF16.F32.PACK_AB R5, R100, R97 ;  /* 0x000000616405723e */ /* 0x000fe400000010ff */
[----:B------:R-:W-:Y:S02]  /*a000*/  F2FP.BF16.F32.PACK_AB R6, R53, R52 ;  /* 0x000000343506723e */ /* 0x000fe400000010ff */
[----:B------:R-:W-:Y:S02]  /*a010*/  F2FP.BF16.F32.PACK_AB R7, R55, R54 ;  /* 0x000000363707723e */ /* 0x000fe400000010ff */
[----:B------:R-:W-:Y:S02]  /*a020*/  F2FP.BF16.F32.PACK_AB R12, R57, R56 ;  /* 0x00000038390c723e */ /* 0x000fe400000010ff */
[----:B------:R-:W-:Y:S01]  /*a030*/  F2FP.BF16.F32.PACK_AB R13, R59, R50 ;  /* 0x000000323b0d723e */ /* 0x000fe200000010ff */
[----:B------:R-:W-:Y:S01]  /*a040*/  STSM.16.M88.4 [R111], R4 ;  /* 0x000000046f007844 */ /* 0x000fe20000000200 */
[----:B--2---:R-:W-:-:S02]  /*a050*/  F2FP.BF16.F32.PACK_AB R14, R61, R60 ;  /* 0x0000003c3d0e723e */ /* 0x004fc400000010ff */
[----:B------:R-:W-:Y:S01]  /*a060*/  F2FP.BF16.F32.PACK_AB R15, R63, R62 ;  /* 0x0000003e3f0f723e */ /* 0x000fe200000010ff */
[----:B------:R-:W-:Y:S01]  /*a070*/  SHFL.IDX PT, R56, R36, 0x1, 0x1c1f ;  /* 0x003c1f0024387f89 */ /* 0x000fe200000e0000 */
[----:B------:R-:W-:Y:S02]  /*a080*/  LOP3.LUT R30, R30, R107, RZ, 0x3c, !PT ;  /* 0x0000006b1e1e7212 */ /* 0x000fe400078e3cff */
[----:B------:R-:W-:Y:S01]  /*a090*/  F2FP.BF16.F32.PACK_AB R8, R65, R64 ;  /* 0x000000404108723e */ /* 0x000fe200000010ff */
[----:B------:R-:W-:Y:S01]  /*a0a0*/  STSM.16.M88.4 [R110], R12 ;  /* 0x0000000c6e007844 */ /* 0x000fe20000000200 */
[----:B------:R-:W-:Y:S02]  /*a0b0*/  F2FP.BF16.F32.PACK_AB R9, R67, R66 ;  /* 0x000000424309723e */ /* 0x000fe400000010ff */
[----:B------:R-:W-:Y:S01]  /*a0c0*/  F2FP.BF16.F32.PACK_AB R10, R69, R68 ;  /* 0x00000044450a723e */ /* 0x000fe200000010ff */
[----:B------:R-:W-:Y:S01]  /*a0d0*/  SHFL.IDX PT, R57, R37, 0x1, 0x1c1f ;  /* 0x003c1f0025397f89 */ /* 0x000fe200000e0000 */
[----:B------:R-:W-:-:S02]  /*a0e0*/  F2FP.BF16.F32.PACK_AB R11, R71, R70 ;  /* 0x00000046470b723e */ /* 0x000fc400000010ff */
[----:B------:R-:W-:Y:S02]  /*a0f0*/  MOV R107, R42 ;  /* 0x0000002a006b7202 */ /* 0x000fe40000000f00 */
[----:B------:R-:W-:Y:S01]  /*a100*/  F2FP.BF16.F32.PACK_AB R45, R75, R74 ;  /* 0x0000004a4b2d723e */ /* 0x000fe200000010ff */
[----:B------:R-:W-:Y:S01]  /*a110*/  STSM.16.M88.4 [R109], R8 ;  /* 0x000000086d007844 */ /* 0x000fe20000000200 */
[----:B------:R-:W-:Y:S02]  /*a120*/  F2FP.BF16.F32.PACK_AB R46, R77, R76 ;  /* 0x0000004c4d2e723e */ /* 0x000fe400000010ff */
[----:B------:R-:W-:Y:S01]  /*a130*/  F2FP.BF16.F32.PACK_AB R47, R79, R78 ;  /* 0x0000004e4f2f723e */ /* 0x000fe200000010ff */
[----:B------:R-:W-:Y:S01]  /*a140*/  SHFL.IDX PT, R42, R36, RZ, 0x1c1f ;  /* 0x001c1fff242a7589 */ /* 0x000fe200000e0000 */
[----:B------:R-:W-:-:S03]  /*a150*/  LOP3.LUT R2, R31, 0x380, RZ, 0xc0, !PT ;  /* 0x000003801f027812 */ /* 0x000fc600078ec0ff */
[----:B------:R2:W-:Y:S01]  /*a160*/  STSM.16.M88.4 [R107], R44 ;  /* 0x0000002c6b007844 */ /* 0x0005e20000000200 */
[----:B------:R-:W-:-:S03]  /*a170*/  SHF.R.U64 R2, R2, 0x3, RZ ;  /* 0x0000000302027819 */ /* 0x000fc600000012ff */
[----:B------:R-:W-:Y:S01]  /*a180*/  STSM.16.M88.4 [R98], R80 ;  /* 0x0000005062007844 */ /* 0x000fe20000000200 */
[----:B------:R-:W-:Y:S01]  /*a190*/  IMAD R58, R58, UR4, RZ ;  /* 0x000000043a3a7c24 */ /* 0x000fe2000f8e02ff */
[----:B------:R-:W-:Y:S01]  /*a1a0*/  LOP3.LUT R2, R2, R31, RZ, 0x3c, !PT ;  /* 0x0000001f02027212 */ /* 0x000fe200078e3cff */
[----:B------:R-:W-:Y:S01]  /*a1b0*/  IMAD.X R31, RZ, RZ, R35, P6 ;  /* 0x000000ffff1f7224 */ /* 0x000fe200030e0623 */
[----:B------:R-:W3:Y:S01]  /*a1c0*/  SHFL.IDX PT, R43, R37, RZ, 0x1c1f ;  /* 0x001c1fff252b7589 */ /* 0x000ee200000e0000 */
[----:B------:R-:W-:Y:S08]  /*a1d0*/  BAR.SYNC.DEFER_BLOCKING 0x1, 0x100 ;  /* 0x0044000000007b1d */ /* 0x000ff00000010000 */
[----:B--2---:R-:W2:Y:S01]  /*a1e0*/  @P1 LDC R44, c[0x0][0xbec] ;  /* 0x0002fb00ff2c1b82 */ /* 0x004ea20000000800 */
[----:B---3--:R3:W-:Y:S04]  /*a1f0*/  @!P2 ST.E desc[UR36][R42.64], R89 ;  /* 0x000000592a00a985 */ /* 0x0087e8000c101924 */
[----:B------:R4:W-:Y:S04]  /*a200*/  @!P0 ST.E desc[UR36][R56.64], R88 ;  /* 0x0000005838008985 */ /* 0x0009e8000c101924 */
[----:B------:R0:W5:Y:S01]  /*a210*/  LD.E.128 R48, desc[UR36][R32.64] ;  /* 0x0000002420307980 */ /* 0x000162000c101d00 */
[----:B---3--:R-:W3:Y:S03]  /*a220*/  @P1 LDC R43, c[0x0][0xbf0] ;  /* 0x0002fc00ff2b1b82 */ /* 0x008ee60000000800 */
[----:B------:R2:W5:Y:S04]  /*a230*/  LD.E.128 R60, desc[UR36][R20.64] ;  /* 0x00000024143c7980 */ /* 0x000568000c101d00 */
[----:B------:R1:W5:Y:S01]  /*a240*/  LD.E.128 R36, desc[UR36][R28.64] ;  /* 0x000000241c247980 */ /* 0x000362000c101d00 */
[----:B0-----:R-:W-:-:S03]  /*a250*/  IMAD R33, R160, 0x20, R162 ;  /* 0x00000020a0217824 */ /* 0x001fc600078e02a2 */
[----:B------:R0:W5:Y:S01]  /*a260*/  LD.E.128 R4, desc[UR36][R26.64] ;  /* 0x000000241a047980 */ /* 0x000162000c101d00 */
[----:B------:R-:W-:-:S03]  /*a270*/  IMAD.IADD R33, R16, 0x1, R33 ;  /* 0x0000000110217824 */ /* 0x000fc600078e0221 */
[----:B------:R4:W5:Y:S01]  /*a280*/  LD.E.128 R12, desc[UR36][R24.64] ;  /* 0x00000024180c7980 */ /* 0x000962000c101d00 */
[----:B--2---:R-:W-:Y:S01]  /*a290*/  @P1 IMAD.HI.U32 R20, R33, R44, RZ ;  /* 0x0000002c21141227 */ /* 0x004fe200078e00ff */
[----:B------:R-:W-:Y:S02]  /*a2a0*/  MOV R21, R33 ;  /* 0x0000002100157202 */ /* 0x000fe40000000f00 */
[----:B------:R2:W5:Y:S01]  /*a2b0*/  LD.E.128 R64, desc[UR36][R2.64] ;  /* 0x0000002402407980 */ /* 0x000562000c101d00 */
[C---:B-1----:R-:W-:Y:S02]  /*a2c0*/  IMAD R29, R161.reuse, UR5, R58 ;  /* 0x00000005a11d7c24 */ /* 0x042fe4000f8e023a */
[----:B0-----:R-:W-:Y:S01]  /*a2d0*/  IMAD.WIDE.U32 R26, R161, UR4, RZ ;  /* 0x00000004a11a7c25 */ /* 0x001fe2000f8e00ff */
[----:B------:R-:W-:Y:S01]  /*a2e0*/  ULDC.64 UR4, c[0x0][0xaf0] ;  /* 0x0002bc0000047ab9 */ /* 0x000fe20000000a00 */
[----:B------:R0:W5:Y:S02]  /*a2f0*/  LD.E.128 R52, desc[UR36][R34.64] ;  /* 0x0000002422347980 */ /* 0x000164000c101d00 */
[----:B----4-:R-:W-:Y:S01]  /*a300*/  IMAD R24, R112, UR4, RZ ;  /* 0x0000000470187c24 */ /* 0x010fe2000f8e02ff */
[----:B---3--:R-:W-:Y:S01]  /*a310*/  @P1 SHF.R.U32.HI R21, RZ, R43, R20 ;  /* 0x0000002bff151219 */ /* 0x008fe20000011614 */
[----:B------:R0:W5:Y:S01]  /*a320*/  LD.E.128 R8, desc[UR36][R30.64] ;  /* 0x000000241e087980 */ /* 0x000162000c101d00 */
[----:B--2---:R-:W-:-:S02]  /*a330*/  IMAD.IADD R3, R27, 0x1, R29 ;  /* 0x000000011b037824 */ /* 0x004fc400078e021d */
[----:B------:R-:W-:Y:S01]  /*a340*/  IMAD.MOV.U32 R2, RZ, RZ, R26 ;  /* 0x000000ffff027224 */ /* 0x000fe200078e001a */
        /* <DEDUP_REMOVED lines=17> */
[----:B------:R-:W-:Y:S01]  /*a460*/  ULDC.64 UR4, c[0x0][0xad8] ;  /* 0x0002b60000047ab9 */ /* 0x000fe20000000a00 */
[----:B------:R-:W-:-:S02]  /*a470*/  IADD3 R25, R162, R16, RZ ;  /* 0x00000010a2197210 */ /* 0x000fc40007ffe0ff */
[----:B------:R-:W-:Y:S02]  /*a480*/  IMAD.IADD R3, R3, 0x1, R23 ;  /* 0x0000000103037824 */ /* 0x000fe400078e0217 */
        /* <DEDUP_REMOVED lines=8> */
[----:B------:R-:W-:Y:S01]  /*a510*/  VIADD R40, R40, 0x2a820 ;  /* 0x0002a82028287836 */ /* 0x000fe20000000000 */
        /* <DEDUP_REMOVED lines=19> */
.L_x_2234:
[----:B------:R-:W-:Y:S05]  /*a650*/  BSYNC B1 ;  /* 0x0000000000017941 */ /* 0x000fea0003800000 */
.L_x_2233:
[----:B--23--:R2:W3:Y:S01]  /*a660*/  SHFL.IDX PT, R21, R23, 0x1, 0x181f ;  /* 0x00381f0017157f89 */ /* 0x00c4e200000e0000 */
[----:B------:R-:W-:Y:S03]  /*a670*/  BSSY B1, `(.L_x_2235) ;  /* 0x000000c000017945 */ /* 0x000fe60003800000 */
[----:B-1----:R2:W1:Y:S01]  /*a680*/  SHFL.IDX PT, R20, R16, 0x1, 0x181f ;  /* 0x00381f0010147f89 */ /* 0x00246200000e0000 */
[----:B------:R-:W-:Y:S05]  /*a690*/  @P0 BRA `(.L_x_2236) ;  /* 0x0000000000240947 */ /* 0x000fea0003800000 */
[----:B------:R-:W-:Y:S02]  /*a6a0*/  ULDC UR4, c[0x0][0xac8] ;  /* 0x0002b20000047ab9 */ /* 0x000fe40000000800 */
[----:B------:R-:W-:Y:S02]  /*a6b0*/  ISETP.GE.AND P3, PT, R17, UR4, PT ;  /* 0x0000000411007c0c */ /* 0x000fe4000bf66270 */
[----:B------:R-:W-:-:S11]  /*a6c0*/  ISETP.GE.AND P4, PT, R22, UR4, PT ;  /* 0x0000000416007c0c */ /* 0x000fd6000bf86270 */
[CC--:B-1----:R-:W-:Y:S02]  /*a6d0*/  @!P3 LEA R2, P0, R17.reuse, R20.reuse, 0x1 ;  /* 0x000000141102b211 */ /* 0x0c2fe400078008ff */
[C---:B------:R-:W-:Y:S02]  /*a6e0*/  @!P4 LEA R20, P2, R22.reuse, R20, 0x1 ;  /* 0x000000141614c211 */ /* 0x040fe400078408ff */
[-C--:B---3--:R-:W-:Y:S02]  /*a6f0*/  @!P3 LEA.HI.X R3, R17, R21.reuse, R169, 0x1, P0 ;  /* 0x000000151103b211 */ /* 0x088fe400000f0ca9 */
[----:B------:R-:W-:-:S03]  /*a700*/  @!P4 LEA.HI.X R21, R22, R21, R168, 0x1, P2 ;  /* 0x000000151615c211 */ /* 0x000fc600010f0ca8 */
[----:B-----5:R4:W-:Y:S04]  /*a710*/  @!P3 ST.E.128 desc[UR36][R2.64], R48 ;  /* 0x000000300200b985 */ /* 0x0209e8000c101d24 */
[----:B------:R4:W-:Y:S02]  /*a720*/  @!P4 ST.E.128 desc[UR36][R20.64], R60 ;  /* 0x0000003c1400c985 */ /* 0x0009e4000c101d24 */
.L_x_2236:
[----:B------:R-:W-:Y:S05]  /*a730*/  BSYNC B1 ;  /* 0x0000000000017941 */ /* 0x000fea0003800000 */
.L_x_2235:
[----:B---34-:R3:W4:Y:S01]  /*a740*/  SHFL.IDX PT, R21, R23, 0x2, 0x181f ;  /* 0x00581f0017157f89 */ /* 0x01872200000e0000 */
        /* <DEDUP_REMOVED lines=12> */
.L_x_2238:
[----:B------:R-:W-:Y:S05]  /*a810*/  BSYNC B1 ;  /* 0x0000000000017941 */ /* 0x000fea0003800000 */
.L_x_2237:
[----:B-1----:R-:W-:Y:S01]  /*a820*/  VIADD R3, R25, 0x60 ;  /* 0x0000006019037836 */ /* 0x002fe20000000000 */
[----:B0-23--:R-:W0:Y:S04]  /*a830*/  SHFL.IDX PT, R23, R23, 0x3, 0x181f ;  /* 0x00781f0017177f89 */ /* 0x00de2800000e0000 */
[----:B------:R-:W-:Y:S01]  /*a840*/  ISETP.GE.AND P0, PT, R3, R72, PT ;  /* 0x000000480300720c */ /* 0x000fe20003f06270 */
[----:B------:R-:W1:-:S12]  /*a850*/  SHFL.IDX PT, R16, R16, 0x3, 0x181f ;  /* 0x00781f0010107f89 */ /* 0x000e5800000e0000 */
[----:B------:R-:W-:Y:S05]  /*a860*/  @P0 BRA `(.L_x_2239) ;  /* 0x00000008006c0947 */ /* 0x000fea0003800000 */
[----:B------:R-:W-:Y:S02]  /*a870*/  ULDC UR4, c[0x0][0xac8] ;  /* 0x0002b20000047ab9 */ /* 0x000fe40000000800 */
[----:B------:R-:W-:-:S13]  /*a880*/  ISETP.GE.AND P1, PT, R17, UR4, PT ;  /* 0x0000000411007c0c */ /* 0x000fda000bf26270 */
[----:B-1----:R-:W-:-:S04]  /*a890*/  @!P1 LEA R2, P0, R17, R16, 0x1 ;  /* 0x0000001011029211 */ /* 0x002fc800078008ff */
[----:B0-----:R-:W-:Y:S02]  /*a8a0*/  @!P1 LEA.HI.X R3, R17, R23, R169, 0x1, P0 ;  /* 0x0000001711039211 */ /* 0x001fe400000f0ca9 */
[----:B------:R-:W-:-:S03]  /*a8b0*/  ISETP.GE.AND P0, PT, R22, UR4, PT ;  /* 0x0000000416007c0c */ /* 0x000fc6000bf06270 */
[----:B-----5:R0:W-:Y:S10]  /*a8c0*/  @!P1 ST.E.128 desc[UR36][R2.64], R4 ;  /* 0x0000000402009985 */ /* 0x0201f4000c101d24 */
[----:B------:R-:W-:Y:S05]  /*a8d0*/  @P0 BRA `(.L_x_2239) ;  /* 0x0000000800500947 */ /* 0x000fea0003800000 */
[----:B0-----:R-:W-:-:S04]  /*a8e0*/  LEA R2, P0, R22, R16, 0x1 ;  /* 0x0000001016027211 */ /* 0x001fc800078008ff */
[----:B------:R-:W-:-:S05]  /*a8f0*/  LEA.HI.X R3, R22, R23, R168, 0x1, P0 ;  /* 0x0000001716037211 */ /* 0x000fca00000f0ca8 */
[----:B------:R0:W-:Y:S01]  /*a900*/  ST.E.128 desc[UR36][R2.64], R8 ;  /* 0x0000000802007985 */ /* 0x0001e2000c101d24 */
[----:B------:R-:W-:Y:S05]  /*a910*/  BRA `(.L_x_2239) ;  /* 0x0000000800407947 */ /* 0x000fea0003800000 */
.L_x_2232:
[----:B------:R-:W2:Y:S01]  /*a920*/  LDC R12, c[0x0][0xbe8] ;  /* 0x0002fa00ff0c7b82 */ /* 0x000ea20000000800 */
[----:B------:R-:W-:Y:S01]  /*a930*/  ISETP.GE.AND P0, PT, R170, 0x80, PT ;  /* 0x00000080aa00780c */ /* 0x000fe20003f06270 */
[----:B------:R-:W-:Y:S01]  /*a940*/  IMAD R3, R160, 0x20, R162 ;  /* 0x00000020a0037824 */ /* 0x000fe200078e02a2 */
[----:B------:R-:W-:Y:S01]  /*a950*/  BSSY B1, `(.L_x_2240) ;  /* 0x000002e000017945 */ /* 0x000fe20003800000 */
[----:B------:R-:W-:Y:S02]  /*a960*/  SHF.R.S32.HI R10, RZ, 0x1f, R161 ;  /* 0x0000001fff0a7819 */ /* 0x000fe400000114a1 */
[----:B------:R-:W-:Y:S02]  /*a970*/  SHF.R.S32.HI R11, RZ, 0x1f, R23 ;  /* 0x0000001fff0b7819 */ /* 0x000fe40000011417 */
[----:B------:R-:W-:Y:S02]  /*a980*/  IADD3 R15, R16, R3, RZ ;  /* 0x00000003100f7210 */ /* 0x000fe40007ffe0ff */
        /* <DEDUP_REMOVED lines=42> */
.L_x_2241:
[----:B------:R-:W-:Y:S05]  /*ac30*/  BSYNC B1 ;  /* 0x0000000000017941 */ /* 0x000fea0003800000 */
.L_x_2240:
[----:B------:R-:W-:Y:S01]  /*ac40*/  ULDC.64 UR4, c[0x0][0xae8] ;  /* 0x0002ba0000047ab9 */ /* 0x000fe20000000a00 */
[----:B--2-4-:R-:W-:Y:S01]  /*ac50*/  @P1 IMAD.HI.U32 R4, R15, R14, RZ ;  /* 0x0000000e0f041227 */ /* 0x014fe200078e00ff */
[----:B------:R-:W-:Y:S01]  /*ac60*/  ULDC UR6, c[0x0][0xa88] ;  /* 0x0002a20000067ab9 */ /* 0x000fe20000000800 */
[----:B------:R-:W-:Y:S02]  /*ac70*/  BSSY B1, `(.L_x_2242) ;  /* 0x0000030000017945 */ /* 0x000fe40003800000 */
[----:B------:R-:W-:Y:S02]  /*ac80*/  IMAD R2, R10, UR4, RZ ;  /* 0x000000040a027c24 */ /* 0x000fe4000f8e02ff */
        /* <DEDUP_REMOVED lines=20> */
[----:B------:R-:W-:Y:S02]  /*add0*/  IMAD.IADD R3, R3, 0x1, R9 ;  /* 0x0000000103037824 */ /* 0x000fe400078e0209 */
[----:B------:R-:W-:Y:S01]  /*ade0*/  IMAD R6, R4, UR4, RZ ;  /* 0x0000000404067c24 */ /* 0x000fe2000f8e02ff */
[----:B------:R-:W-:Y:S01]  /*adf0*/  IADD3 R4, R16, 0x20, RZ ;  /* 0x0000002010047810 */ /* 0x000fe20007ffe0ff */
[----:B------:R-:W-:Y:S02]  /*ae00*/  IMAD R9, R12, UR6, RZ ;  /* 0x000000060c097c24 */ /* 0x000fe4000f8e02ff */
[C---:B------:R-:W-:Y:S02]  /*ae10*/  IMAD R5, R7.reuse, UR5, R6 ;  /* 0x0000000507057c24 */ /* 0x040fe4000f8e0206 */
[----:B------:R-:W-:Y:S01]  /*ae20*/  IMAD.WIDE.U32 R2, R7, UR4, R2 ;  /* 0x0000000407027c25 */ /* 0x000fe2000f8e0002 */
[-C--:B------:R-:W-:Y:S01]  /*ae30*/  ISETP.GE.AND P1, PT, R4, R9.reuse, PT ;  /* 0x000000090400720c */ /* 0x080fe20003f26270 */
[----:B------:R-:W-:Y:S01]  /*ae40*/  ULDC.64 UR4, c[0x0][0xa80] ;  /* 0x0002a00000047ab9 */ /* 0x000fe20000000a00 */
[C---:B------:R-:W-:Y:S01]  /*ae50*/  ISETP.GE.AND P2, PT, R16.reuse, R9, PT ;  /* 0x000000091000720c */ /* 0x040fe20003f46270 */
[----:B------:R-:W-:-:S02]  /*ae60*/  VIADD R4, R16, 0x40 ;  /* 0x0000004010047836 */ /* 0x000fc40000000000 */
[----:B------:R-:W-:Y:S01]  /*ae70*/  IMAD.IADD R3, R3, 0x1, R5 ;  /* 0x0000000103037824 */ /* 0x000fe200078e0205 */
[----:B------:R-:W-:Y:S02]  /*ae80*/  LEA R5, P3, R2, UR4, 0x1 ;  /* 0x0000000402057c11 */ /* 0x000fe4000f8608ff */
[----:B------:R-:W-:Y:S02]  /*ae90*/  ISETP.GE.AND P0, PT, R4, R9, PT ;  /* 0x000000090400720c */ /* 0x000fe40003f06270 */
[----:B------:R-:W-:Y:S02]  /*aea0*/  LEA.HI.X R4, R2, UR5, R3, 0x1, P3 ;  /* 0x0000000502047c11 */ /* 0x000fe400098f0c03 */
[----:B------:R2:W3:Y:S04]  /*aeb0*/  SHFL.IDX PT, R2, R5, RZ, 0x181f ;  /* 0x00181fff05027589 */ /* 0x0004e800000e0000 */
[----:B------:R2:W4:Y:S01]  /*aec0*/  SHFL.IDX PT, R3, R4, RZ, 0x181f ;  /* 0x00181fff04037589 */ /* 0x00052200000e0000 */
[----:B------:R-:W-:Y:S05]  /*aed0*/  @P2 BRA `(.L_x_2243) ;  /* 0x0000000000242947 */ /* 0x000fea0003800000 */
        /* <DEDUP_REMOVED lines=9> */
.L_x_2243:
[----:B------:R-:W-:Y:S05]  /*af70*/  BSYNC B1 ;  /* 0x0000000000017941 */ /* 0x000fea0003800000 */
.L_x_2242:
[----:B---34-:R3:W4:Y:S01]  /*af80*/  SHFL.IDX PT, R3, R4, 0x1, 0x181f ;  /* 0x00381f0004037f89 */ /* 0x01872200000e0000 */
[----:B------:R-:W-:Y:S03]  /*af90*/  BSSY B1, `(.L_x_2244) ;  /* 0x000000c000017945 */ /* 0x000fe60003800000 */
[----:B------:R3:W0:Y:S01]  /*afa0*/  SHFL.IDX PT, R2, R5, 0x1, 0x181f ;  /* 0x00381f0005027f89 */ /* 0x00062200000e0000 */
[----:B------:R-:W-:Y:S05]  /*afb0*/  @P1 BRA `(.L_x_2245) ;  /* 0x0000000000241947 */ /* 0x000fea0003800000 */
[----:B------:R-:W-:Y:S02]  /*afc0*/  ULDC UR4, c[0x0][0xac8] ;  /* 0x0002b20000047ab9 */ /* 0x000fe40000000800 */
[----:B------:R-:W-:Y:S02]  /*afd0*/  ISETP.GE.AND P3, PT, R17, UR4, PT ;  /* 0x0000000411007c0c */ /* 0x000fe4000bf66270 */
[----:B------:R-:W-:-:S11]  /*afe0*/  ISETP.GE.AND P4, PT, R22, UR4, PT ;  /* 0x0000000416007c0c */ /* 0x000fd6000bf86270 */
[CC--:B0-----:R-:W-:Y:S02]  /*aff0*/  @!P3 LEA R6, P1, R17.reuse, R2.reuse, 0x1 ;  /* 0x000000021106b211 */ /* 0x0c1fe400078208ff */
[C---:B------:R-:W-:Y:S02]  /*b000*/  @!P4 LEA R2, P2, R22.reuse, R2, 0x1 ;  /* 0x000000021602c211 */ /* 0x040fe400078408ff */
[-C--:B----4-:R-:W-:Y:S02]  /*b010*/  @!P3 LEA.HI.X R7, R17, R3.reuse, R169, 0x1, P1 ;  /* 0x000000031107b211 */ /* 0x090fe400008f0ca9 */
[----:B------:R-:W-:-:S03]  /*b020*/  @!P4 LEA.HI.X R3, R22, R3, R168, 0x1, P2 ;  /* 0x000000031603c211 */ /* 0x000fc600010f0ca8 */
[----:B------:R0:W-:Y:S04]  /*b030*/  @!P3 ST.E.128 desc[UR36][R6.64], RZ ;  /* 0x000000ff0600b985 */ /* 0x0001e8000c101d24 */
[----:B------:R0:W-:Y:S02]  /*b040*/  @!P4 ST.E.128 desc[UR36][R2.64], RZ ;  /* 0x000000ff0200c985 */ /* 0x0001e4000c101d24 */
.L_x_2245:
[----:B------:R-:W-:Y:S05]  /*b050*/  BSYNC B1 ;  /* 0x0000000000017941 */ /* 0x000fea0003800000 */
.L_x_2244:
[----:B0---4-:R0:W4:Y:S01]  /*b060*/  SHFL.IDX PT, R3, R4, 0x2, 0x181f ;  /* 0x00581f0004037f89 */ /* 0x01112200000e0000 */
        /* <DEDUP_REMOVED lines=12> */
.L_x_2247:
[----:B------:R-:W-:Y:S05]  /*b130*/  BSYNC B1 ;  /* 0x0000000000017941 */ /* 0x000fea0003800000 */
.L_x_2246:
[----:B0-----:R-:W-:Y:S01]  /*b140*/  VIADD R2, R16, 0x60 ;  /* 0x0000006010027836 */ /* 0x001fe20000000000 */
[----:B--23--:R-:W0:Y:S04]  /*b150*/  SHFL.IDX PT, R4, R4, 0x3, 0x181f ;  /* 0x00781f0004047f89 */ /* 0x00ce2800000e0000 */
[----:B------:R-:W-:Y:S01]  /*b160*/  ISETP.GE.AND P0, PT, R2, R9, PT ;  /* 0x000000090200720c */ /* 0x000fe20003f06270 */
[----:B----4-:R2:W3:-:S12]  /*b170*/  SHFL.IDX PT, R3, R5, 0x3, 0x181f ;  /* 0x00781f0005037f89 */ /* 0x0104d800000e0000 */
[----:B--2---:R-:W-:Y:S05]  /*b180*/  @P0 BRA `(.L_x_2239) ;  /* 0x0000000000240947 */ /* 0x004fea0003800000 */
        /* <DEDUP_REMOVED lines=9> */
.L_x_2239:
[----:B------:R-:W-:Y:S05]  /*b220*/  BSYNC B0 ;  /* 0x0000000000007941 */ /* 0x000fea0003800000 */
.L_x_2231:
[----:B------:R-:W-:Y:S02]  /*b230*/  ULDC UR4, c[0x0][0xc38] ;  /* 0x00030e0000047ab9 */ /* 0x000fe40000000800 */
[----:B-1----:R-:W-:-:S13]  /*b240*/  ISETP.GE.AND P0, PT, R0, UR4, PT ;  /* 0x0000000400007c0c */ /* 0x002fda000bf06270 */
[----:B------:R-:W-:Y:S05]  /*b250*/  @!P0 BRA `(.L_x_2248) ;  /* 0xffffff5800948947 */ /* 0x000fea000383ffff */
[----:B------:R-:W-:Y:S05]  /*b260*/  EXIT ;  /* 0x000000000000794d */ /* 0x000fea0003800000 */
.L_x_2190:
[----:B------:R-:W-:-:S08]  /*b270*/  NOP ;  /* 0x0000000000007918 */ /* 0x000fd00000000000 */
[----:B------:R-:W0:-:S00]  /*b280*/  USETMAXREG.DEALLOC.CTAPOOL 0x28 ;  /* 0x00000028000079c8 */ /* 0x000e0000080e0500 */
[----:B0-----:R-:W-:-:S06]  /*b290*/  LOP3.LUT R0, R0, 0x3, RZ, 0xc0, !PT ;  /* 0x0000000300007812 */ /* 0x001fcc00078ec0ff */
[----:B------:R-:W0:Y:S01]  /*b2a0*/  S2UR UR9, SR_CTAID.X ;  /* 0x00000000000979c3 */ /* 0x000e220000002500 */
[----:B------:R-:W-:Y:S01]  /*b2b0*/  LOP3.LUT R16, R16, 0xfffff7ff, RZ, 0xc0, !PT ;  /* 0xfffff7ff10107812 */ /* 0x000fe200078ec0ff */
[----:B------:R-:W-:Y:S01]  /*b2c0*/  STL [R1], RZ ;  /* 0x000000ff01007387 */ /* 0x000fe20000100800 */
[----:B------:R-:W-:Y:S01]  /*b2d0*/  MOV R26, 0x1 ;  /* 0x00000001001a7802 */ /* 0x000fe20000000f00 */
[----:B------:R-:W-:Y:S02]  /*b2e0*/  IMAD.MOV.U32 R23, RZ, RZ, RZ ;  /* 0x000000ffff177224 */ /* 0x000fe400078e00ff */
[----:B------:R1:W2:Y:S02]  /*b2f0*/  SHFL.IDX PT, R2, R0, RZ, 0x1f ;  /* 0x00001fff00027589 */ /* 0x0002a400000e0000 */
[----:B-1----:R-:W0:Y:S01]  /*b300*/  LDC R0, c[0x0][0xc38] ;  /* 0x00030e00ff007b82 */ /* 0x002e220000000800 */
[----:B--2---:R-:W-:-:S13]  /*b310*/  ISETP.NE.AND P0, PT, R2, RZ, PT ;  /* 0x000000ff0200720c */ /* 0x004fda0003f05270 */
[----:B------:R-:W-:Y:S01]  /*b320*/  @P0 LOP3.LUT R16, R16, 0x800, RZ, 0xfc, !PT ;  /* 0x0000080010100812 */ /* 0x000fe200078efcff */
[----:B------:R-:W-:Y:S06]  /*b330*/  @P0 BAR.ARV 0x4, 0x180 ;  /* 0x0106000000000b1d */ /* 0x000fec0000002000 */
[----:B0-----:R-:W-:-:S13]  /*b340*/  ISETP.LE.AND P0, PT, R0, UR9, PT ;  /* 0x0000000900007c0c */ /* 0x001fda000bf03270 */
[----:B------:R-:W-:Y:S05]  /*b350*/  @P0 BRA `(.L_x_2249) ;  /* 0x0000003c00200947 */ /* 0x000fea0003800000 */
[----:B------:R-:W0:Y:S01]  /*b360*/  S2R R5, SR_TID.X ;  /* 0x0000000000057919 */ /* 0x000e220000002100 */
[----:B------:R-:W-:Y:S01]  /*b370*/  ULDC.64 UR38, c[0x0][0x2f0] ;  /* 0x0000bc0000267ab9 */ /* 0x000fe20000000a00 */
[----:B------:R-:W-:Y:S01]  /*b380*/  ULDC UR7, c[0x0][0x320] ;  /* 0x0000c80000077ab9 */ /* 0x000fe20000000800 */
[----:B------:R-:W-:Y:S01]  /*b390*/  LOP3.LUT R16, R16, 0xfffffffe, RZ, 0xc0, !PT ;  /* 0xfffffffe10107812 */ /* 0x000fe200078ec0ff */
[----:B------:R-:W-:Y:S01]  /*b3a0*/  ULDC UR8, c[0x0][0x2b8] ;  /* 0x0000ae0000087ab9 */ /* 0x000fe20000000800 */
[----:B------:R-:W1:Y:S01]  /*b3b0*/  S2UR UR6, SR_CgaCtaId ;  /* 0x00000000000679c3 */ /* 0x000e620000008800 */
[----:B------:R-:W-:Y:S01]  /*b3c0*/  ULDC.64 UR4, c[0x0][0x418] ;  /* 0x0001060000047ab9 */ /* 0x000fe20000000a00 */
[----:B------:R-:W-:Y:S01]  /*b3d0*/  LOP3.LUT R16, R16, 0xfffffff7, RZ, 0xc0, !PT ;  /* 0xfffffff710107812 */ /* 0x000fe200078ec0ff */
[----:B------:R-:W-:Y:S01]  /*b3e0*/  UISETP.NE.U32.AND UP0, UPT, UR4, URZ, UPT ;  /* 0x0000003f0400728c */ /* 0x000fe2000bf05070 */
[----:B------:R2:W-:Y:S01]  /*b3f0*/  STL [R1], RZ ;  /* 0x000000ff01007387 */ /* 0x0005e20000100800 */
[----:B------:R-:W-:Y:S01]  /*b400*/  ULDC UR40, c[0x0][0x288] ;  /* 0x0000a20000287ab9 */ /* 0x000fe20000000800 */
[----:B------:R-:W-:Y:S01]  /*b410*/  ULDC UR4, c[0x0][0x424] ;  /* 0x0001090000047ab9 */ /* 0x000fe20000000800 */
[----:B------:R-:W-:Y:S01]  /*b420*/  UISETP.NE.AND.EX UP0, UPT, UR5, URZ, UPT, UP0 ;  /* 0x0000003f0500728c */ /* 0x000fe2000bf05300 */
[----:B------:R-:W-:Y:S01]  /*b430*/  MOV R34, UR9 ;  /* 0x0000000900227c02 */ /* 0x000fe20008000f00 */
[----:B------:R-:W-:Y:S01]  /*b440*/  IMAD.MOV.U32 R26, RZ, RZ, 0x1 ;  /* 0x00000001ff1a7424 */ /* 0x000fe200078e00ff */
[----:B------:R-:W-:Y:S01]  /*b450*/  UMOV UR5, 0x400 ;  /* 0x0000040000057882 */ /* 0x000fe20000000000 */
[----:B------:R-:W-:Y:S01]  /*b460*/  USEL UR4, UR4, 0x1, UP0 ;  /* 0x0000000104047887 */ /* 0x000fe20008000000 */
[----:B------:R-:W-:Y:S01]  /*b470*/  IMAD.MOV.U32 R23, RZ, RZ, RZ ;  /* 0x000000ffff177224 */ /* 0x000fe200078e00ff */
[----:B------:R-:W-:Y:S01]  /*b480*/  ULDC UR46, c[0x0][0xc] ;  /* 0x00000300002e7ab9 */ /* 0x000fe20000000800 */
[----:B------:R-:W-:-:S02]  /*b490*/  ULOP3.LUT UR47, UR61, 0x2, URZ, 0xfc, !UPT ;  /* 0x000000023d2f7892 */ /* 0x000fc4000f8efc3f */
[----:B------:R-:W-:-:S04]  /*b4a0*/  UIMAD UR38, UR4, UR38, URZ ;  /* 0x00000026042672a4 */ /* 0x000fc8000f8e023f */
[----:B------:R-:W-:Y:S02]  /*b4b0*/  UIADD3 UR4, UR38, 0x5f, URZ ;  /* 0x0000005f26047890 */ /* 0x000fe4000fffe03f */
        /* <DEDUP_REMOVED lines=9> */
[----:B------:R-:W-:Y:S02]  /*b550*/  LOP3.LUT R3, R0, 0x38, R5, 0x78, !PT ;  /* 0x0000003800037812 */ /* 0x000fe400078e7805 */
[C---:B------:R-:W-:Y:S02]  /*b560*/  LOP3.LUT R0, R37.reuse, 0x40, RZ, 0xfc, !PT ;  /* 0x0000004025007812 */ /* 0x040fe400078efcff */
[----:B------:R-:W-:Y:S02]  /*b570*/  LOP3.LUT R2, R37, 0x80, RZ, 0xfc, !PT ;  /* 0x0000008025027812 */ /* 0x000fe400078efcff */
[C---:B------:R-:W-:Y:S02]  /*b580*/  ISETP.GE.AND P0, PT, R0.reuse, UR39, PT ;  /* 0x0000002700007c0c */ /* 0x040fe4000bf06270 */
[----:B------:R-:W-:-:S02]  /*b590*/  ISETP.GE.AND P1, PT, R0, UR7, PT ;  /* 0x0000000700007c0c */ /* 0x000fc4000bf26270 */
[----:B------:R-:W-:Y:S01]  /*b5a0*/  LOP3.LUT R30, R3, 0x200, R30, 0xf8, !PT ;  /* 0x00000200031e7812 */ /* 0x000fe200078ef81e */
[----:B------:R-:W-:Y:S01]  /*b5b0*/  IMAD.SHL.U32 R3, R5, 0x10, RZ ;  /* 0x0000001005037824 */ /* 0x000fe200078e00ff */
[----:B------:R-:W-:Y:S02]  /*b5c0*/  SHF.R.U32.HI R36, RZ, 0x3, R4 ;  /* 0x00000003ff247819 */ /* 0x000fe40000011604 */
[----:B------:R-:W-:-:S05]  /*b5d0*/  LEA R31, R30, R17, 0x1 ;  /* 0x000000111e1f7211 */ /* 0x000fca00078e08ff */
        /* <DEDUP_REMOVED lines=10> */
[C---:B------:R-:W-:Y:S01]  /*b680*/  ISETP.GE.AND P0, PT, R37.reuse, UR39, PT ;  /* 0x0000002725007c0c */ /* 0x040fe2000bf06270 */
[----:B------:R-:W-:Y:S01]  /*b690*/  ULDC UR39, c[0x0][0x448] ;  /* 0x0001120000277ab9 */ /* 0x000fe20000000800 */
[----:B------:R-:W-:Y:S01]  /*b6a0*/  LOP3.LUT R16, R16, 0xfffffeff, RZ, 0xc0, !PT ;  /* 0xfffffeff10107812 */ /* 0x000fe200078ec0ff */
[----:B------:R-:W-:Y:S02]  /*b6b0*/  UIMAD UR39, UR39, UR40, URZ ;  /* 0x00000028272772a4 */ /* 0x000fe4000f8e023f */
[----:B------:R-:W-:Y:S01]  /*b6c0*/  UIADD3 UR40, UR38, 0x60, -UR40 ;  /* 0x0000006026287890 */ /* 0x000fe2000fffe828 */
        /* <DEDUP_REMOVED lines=8> */
[----:B--2---:R-:W-:-:S07]  /*b750*/  @P0 LOP3.LUT R16, R16, 0x400, RZ, 0xfc, !PT ;  /* 0x0000040010100812 */ /* 0x004fce00078efcff */
.L_x_2298:
        /* <DEDUP_REMOVED lines=22> */
.L_x_2250:
[----:B------:R-:W-:Y:S01]  /*b8c0*/  ULDC UR8, c[0x0][0xc54] ;  /* 0x0003150000087ab9 */ /* 0x000fe20000000800 */
[----:B------:R-:W-:Y:S01]  /*b8d0*/  UMOV UR6, UR7 ;  /* 0x0000000700067c82 */ /* 0x000fe20008000000 */
[----:B------:R-:W-:-:S11]  /*b8e0*/  UISETP.NE.AND UP0, UPT, UR8, 0x1, UPT ;  /* 0x000000010800788c */ /* 0x000fd6000bf05270 */
[----:B------:R-:W-:Y:S02]  /*b8f0*/  @UP0 ULDC.64 UR10, c[0x0][0xc58] ;  /* 0x00031600000a0ab9 */ /* 0x000fe40000000a00 */
[----:B------:R-:W-:-:S04]  /*b900*/  UIMAD.WIDE.U32 UR4, UR7, UR10, URZ ;  /* 0x0000000a070472a5 */ /* 0x000fc8000f8e003f */
[----:B------:R-:W-:-:S04]  /*b910*/  @UP0 USHF.R.U32.HI UR6, URZ, UR11, UR5 ;  /* 0x0000000b3f060299 */ /* 0x000fc80008011605 */
[----:B------:R-:W-:-:S12]  /*b920*/  UIMAD UR4, UR6, UR8, URZ ;  /* 0x00000008060472a4 */ /* 0x000fd8000f8e023f */
.L_x_2251:
        /* <DEDUP_REMOVED lines=25> */
[----:B------:R-:W-:Y:S01]  /*bac0*/  UP2UR UR48, UPR, URZ, 0x4 ;  /* 0x000000043f307883 */ /* 0x000fe20008000000 */
[----:B------:R-:W-:Y:S01]  /*bad0*/  BSSY B7, `(.L_x_2252) ;  /* 0x0000337000077945 */ /* 0x000fe20003800000 */
[----:B------:R-:W-:-:S04]  /*bae0*/  USHF.L.U32 UR6, UR44, 0x7, URZ ;  /* 0x000000072c067899 */ /* 0x000fc8000800063f */
[----:B------:R-:W-:Y:S01]  /*baf0*/  UIADD3 UR6, UR6, 0x7f, URZ ;  /* 0x0000007f06067890 */ /* 0x000fe2000fffe03f */
[----:B------:R-:W-:Y:S01]  /*bb00*/  @UP2 ULDC UR4, c[0x0][0x44c] ;  /* 0x0001130000042ab9 */ /* 0x000fe20000000800 */
[----:B------:R-:W-:Y:S02]  /*bb10*/  @UP2 ULDC UR7, c[0x0][0x450] ;  /* 0x0001140000072ab9 */ /* 0x000fe40000000800 */
[----:B------:R-:W-:-:S04]  /*bb20*/  UIMAD.WIDE.U32 UR4, UR6, UR4, URZ ;  /* 0x00000004060472a5 */ /* 0x000fc8000f8e003f */
[----:B------:R-:W-:-:S04]  /*bb30*/  @UP2 USHF.R.U32.HI UR6, URZ, UR7, UR5 ;  /* 0x000000073f062299 */ /* 0x000fc80008011605 */
[----:B------:R-:W-:-:S04]  /*bb40*/  UIADD3 UR4, UR40, UR6, URZ ;  /* 0x0000000628047290 */ /* 0x000fc8000fffe03f */
[----:B------:R-:W-:-:S04]  /*bb50*/  UIMAD.WIDE UR4, UR4, 0x2aaaaaab, URZ ;  /* 0x2aaaaaab040478a5 */ /* 0x000fc8000f8e023f */
[----:B------:R-:W-:-:S04]  /*bb60*/  USHF.R.U32.HI UR4, URZ, 0x1f, UR5 ;  /* 0x0000001f3f047899 */ /* 0x000fc80008011605 */
[----:B------:R-:W-:-:S04]  /*bb70*/  ULEA.HI.SX32 UR4, UR5, UR4, 0x1c ;  /* 0x0000000405047291 */ /* 0x000fc8000f8fe23f */
[----:B------:R-:W-:-:S04]  /*bb80*/  UISETP.LT.AND UP0, UPT, UR41, UR4, UPT ;  /* 0x000000042900728c */ /* 0x000fc8000bf01270 */
[----:B------:R-:W-:-:S06]  /*bb90*/  USEL UR45, UR41, UR4, UP0 ;  /* 0x00000004292d7287 */ /* 0x000fcc0008000000 */
[----:B------:R-:W-:-:S13]  /*bba0*/  ISETP.LT.AND P0, PT, RZ, UR45, PT ;  /* 0x0000002dff007c0c */ /* 0x000fda000bf01270 */
[----:B0-----:R-:W-:Y:S05]  /*bbb0*/  @P0 BRA `(.L_x_2253) ;  /* 0x0000000000440947 */ /* 0x001fea0003800000 */
        /* <DEDUP_REMOVED lines=17> */
.L_x_2253:
[----:B------:R-:W-:Y:S01]  /*bcd0*/  IADD3 R0, R17, 0x18400, RZ ;  /* 0x0001840011007810 */ /* 0x000fe20007ffe0ff */
[----:B------:R-:W-:Y:S03]  /*bce0*/  BSSY B6, `(.L_x_2255) ;  /* 0x0000013000067945 */ /* 0x000fe60003800000 */
[----:B------:R-:W-:-:S13]  /*bcf0*/  LOP3.LUT P0, RZ, R0, 0x3ff, RZ, 0xc0, !PT ;  /* 0x000003ff00ff7812 */ /* 0x000fda000780c0ff */
[----:B------:R-:W-:Y:S05]  /*bd00*/  @!P0 BRA `(.L_x_2256) ;  /* 0x0000000000408947 */ /* 0x000fea0003800000 */
[----:B------:R-:W-:Y:S01]  /*bd10*/  MOV R2, 0x0 ;  /* 0x0000000000027802 */ /* 0x000fe20000000f00 */
[----:B------:R-:W-:Y:S01]  /*bd20*/  ULDC.64 UR4, c[0x4][0x90] ;  /* 0x0100240000047ab9 */ /* 0x000fe20000000a00 */
[----:B------:R-:W-:Y:S01]  /*bd30*/  ULDC.64 UR6, c[0x4][0x98] ;  /* 0x0100260000067ab9 */ /* 0x000fe20000000a00 */
[----:B------:R-:W-:Y:S01]  /*bd40*/  IMAD.U32 R4, RZ, RZ, UR4 ;  /* 0x00000004ff047e24 */ /* 0x000fe2000f8e00ff */
[----:B------:R-:W-:Y:S01]  /*bd50*/  MOV R7, UR7 ;  /* 0x0000000700077c02 */ /* 0x000fe20008000f00 */
[----:B------:R-:W-:Y:S01]  /*bd60*/  IMAD.U32 R5, RZ, RZ, UR5 ;  /* 0x00000005ff057e24 */ /* 0x000fe2000f8e00ff */
[----:B------:R-:W0:Y:S01]  /*bd70*/  LDC.64 R2, c[0x4][R2] ;  /* 0x0100000002027b82 */ /* 0x000e220000000a00 */
[----:B------:R-:W-:Y:S01]  /*bd80*/  ULDC.64 UR4, c[0x4][0x8] ;  /* 0x0100020000047ab9 */ /* 0x000fe20000000a00 */
[----:B------:R-:W-:Y:S01]  /*bd90*/  IMAD.U32 R6, RZ, RZ, UR6 ;  /* 0x00000006ff067e24 */ /* 0x000fe2000f8e00ff */
[----:B------:R-:W-:Y:S01]  /*bda0*/  MOV R12, 0x1 ;  /* 0x00000001000c7802 */ /* 0x000fe20000000f00 */
[----:B------:R-:W-:-:S02]  /*bdb0*/  IMAD.U32 R10, RZ, RZ, UR4 ;  /* 0x00000004ff0a7e24 */ /* 0x000fc4000f8e00ff */
[----:B------:R-:W-:Y:S02]  /*bdc0*/  IMAD.U32 R11, RZ, RZ, UR5 ;  /* 0x00000005ff0b7e24 */ /* 0x000fe4000f8e00ff */
[----:B------:R-:W-:Y:S02]  /*bdd0*/  IMAD.MOV.U32 R8, RZ, RZ, 0x70 ;  /* 0x00000070ff087424 */ /* 0x000fe400078e00ff */
[----:B------:R-:W-:-:S07]  /*bde0*/  IMAD.MOV.U32 R13, RZ, RZ, RZ ;  /* 0x000000ffff0d7224 */ /* 0x000fce00078e00ff */
[----:B------:R-:W-:-:S07]  /*bdf0*/  LEPC R20, `(.L_x_2256) ;  /* 0x000000001014794e */ /* 0x000fce0000000000 */
[----:B0----5:R-:W-:Y:S05]  /*be00*/  CALL.ABS.NOINC R2 ;  /* 0x0000000002007343 */ /* 0x021fea0003c00000 */
.L_x_2256:
[----:B------:R-:W-:Y:S05]  /*be10*/  BSYNC B6 ;  /* 0x0000000000067941 */ /* 0x000fea0003800000 */
.L_x_2255:
        /* <DEDUP_REMOVED lines=9> */
[----:B------:R-:W-:Y:S01]  /*beb0*/  MOV R5, UR5 ;  /* 0x0000000500057c02 */ /* 0x000fe20008000f00 */
        /* <DEDUP_REMOVED lines=10> */
.L_x_2259:
[----:B------:R0:W1:Y:S01]  /*bf60*/  LDC.64 R2, c[0x4][R18] ;  /* 0x0100000012027b82 */ /* 0x0000620000000a00 */
[----:B------:R-:W-:Y:S01]  /*bf70*/  ULDC.64 UR4, c[0x4][0x90] ;  /* 0x0100240000047ab9 */ /* 0x000fe20000000a00 */
[----:B------:R-:W-:Y:S01]  /*bf80*/  ULDC.64 UR6, c[0x4][0x98] ;  /* 0x0100260000067ab9 */ /* 0x000fe20000000a00 */
[----:B------:R-:W-:Y:S01]  /*bf90*/  MOV R4, UR4 ;  /* 0x0000000400047c02 */ /* 0x000fe20008000f00 */
        /* <DEDUP_REMOVED lines=11> */
.L_x_2258:
[----:B------:R-:W-:Y:S05]  /*c050*/  BSYNC B6 ;  /* 0x0000000000067941 */ /* 0x000fea0003800000 */
.L_x_2257:
        /* <DEDUP_REMOVED lines=13> */
[----:B------:R-:W-:Y:S02]  /*c130*/  MOV R22, UR4 ;  /* 0x0000000400167c02 */ /* 0x000fe40008000f00 */
[----:B------:R-:W-:Y:S05]  /*c140*/  BRA.DIV UR5, `(.L_x_2260) ;  /* 0x0000003605307947 */ /* 0x000fea000b800000 */
.L_x_2314:
        /* <DEDUP_REMOVED lines=15> */
[----:B------:R-:W-:Y:S02]  /*c240*/  ISETP.GT.U32.OR P0, PT, R8, 0x5f, P0 ;  /* 0x0000005f0800780c */ /* 0x000fe40000704470 */
[----:B------:R-:W-:Y:S02]  /*c250*/  MOV R9, R0 ;  /* 0x0000000000097202 */ /* 0x000fe40000000f00 */
        /* <DEDUP_REMOVED lines=12> */
[----:B------:R-:W-:Y:S01]  /*c320*/  IMAD.U32 R2, RZ, RZ, UR47 ;  /* 0x0000002fff027e24 */ /* 0x000fe2000f8e00ff */
[----:B------:R-:W-:-:S03]  /*c330*/  LOP3.LUT R16, R16, 0xffffffbf, RZ, 0xc0, !PT ;  /* 0xffffffbf10107812 */ /* 0x000fc600078ec0ff */
[----:B------:R0:W5:Y:S01]  /*c340*/  @!P0 LDG.E R6, desc[UR36][R4.64] ;  /* 0x0000002404068981 */ /* 0x000162000c1e1900 */
[----:B------:R-:W-:Y:S01]  /*c350*/  ISETP.NE.AND P2, PT, R2, 0x3, PT ;  /* 0x000000030200780c */ /* 0x000fe20003f45270 */
[----:B------:R-:W-:Y:S01]  /*c360*/  IMAD.MOV R7, RZ, RZ, -R9 ;  /* 0x000000ffff077224 */ /* 0x000fe200078e0a09 */
[----:B------:R-:W-:Y:S01]  /*c370*/  ISETP.GT.U32.AND P0, PT, R8, 0x5f, PT ;  /* 0x0000005f0800780c */ /* 0x000fe20003f04070 */
[----:B------:R-:W-:Y:S01]  /*c380*/  IMAD.U32 R24, RZ, RZ, UR4 ;  /* 0x00000004ff187e24 */ /* 0x000fe2000f8e00ff */
[----:B------:R-:W-:-:S05]  /*c390*/  IADD3 R3, RZ, -UR43, RZ ;  /* 0x8000002bff037c10 */ /* 0x000fca000fffe0ff */
[----:B------:R-:W-:Y:S02]  /*c3a0*/  IMAD R22, R22, R3, UR42 ;  /* 0x0000002a16167e24 */ /* 0x000fe4000f8e0203 */
[----:B0-----:R-:W-:Y:S02]  /*c3b0*/  IMAD R5, R10, R7, R0 ;  /* 0x000000070a057224 */ /* 0x001fe400078e0200 */
[----:B------:R-:W-:Y:S02]  /*c3c0*/  @P2 LOP3.LUT R16, R16, 0x40, RZ, 0xfc, !PT ;  /* 0x0000004010102812 */ /* 0x000fe400078efcff */
[----:B------:R-:W-:Y:S02]  /*c3d0*/  SHF.R.S32.HI R28, RZ, 0x1f, R22 ;  /* 0x0000001fff1c7819 */ /* 0x000fe40000011416 */
[----:B------:R-:W-:-:S04]  /*c3e0*/  LOP3.LUT R16, R16, 0xffffffdf, RZ, 0xc0, !PT ;  /* 0xffffffdf10107812 */ /* 0x000fc800078ec0ff */
[----:B------:R-:W-:Y:S01]  /*c3f0*/  @P0 LOP3.LUT R16, R16, 0x20, RZ, 0xfc, !PT ;  /* 0x0000002010100812 */ /* 0x000fe200078efcff */
[----:B------:R-:W-:Y:S06]  /*c400*/  @!P2 BRA `(.L_x_2261) ;  /* 0x000000000004a947 */ /* 0x000fec0003800000 */
[----:B------:R-:W-:Y:S01]  /*c410*/  BPT.TRAP 0x1 ;  /* 0x000000040000795c */ /* 0x000fe20000300000 */
.L_x_2261:
        /* <DEDUP_REMOVED lines=8> */
[----:B------:R-:W-:-:S03]  /*c4a0*/  IMAD R0, R23, 0x8, R17 ;  /* 0x0000000817007824 */ /* 0x000fc600078e0211 */
        /* <DEDUP_REMOVED lines=12> */
[----:B------:R-:W-:-:S04]  /*c570*/  SHF.L.U32 R3, R26, 0x1f, RZ ;  /* 0x0000001f1a037819 */ /* 0x000fc800000006ff */
[----:B------:R-:W-:-:S06]  /*c580*/  LEA.HI.X R19, R2, UR5, R19, 0x1, P0 ;  /* 0x0000000502137c11 */ /* 0x000fcc00080f0c13 */
[----:B------:R-:W0:Y:S02]  /*c590*/  SYNCS.PHASECHK.TRANS64.TRYWAIT P0, [R0+URZ+0x2a840], R3 ;  /* 0x02a84003000075a7 */ /* 0x000e24000800017f */
[----:B0-----:R-:W-:Y:S05]  /*c5a0*/  @!P0 BRA `(.L_x_2263) ;  /* 0x0000003000448947 */ /* 0x001fea0003800000 */
.L_x_2315:
[----:B------:R-:W-:Y:S05]  /*c5b0*/  BSYNC B0 ;  /* 0x0000000000007941 */ /* 0x000fea0003800000 */
.L_x_2262:
        /* <DEDUP_REMOVED lines=9> */
[----:B------:R-:W-:Y:S01]  /*c650*/  IADD3 R3, R3, R7, RZ ;  /* 0x0000000703037210 */ /* 0x000fe20007ffe0ff */
[----:B------:R-:W-:Y:S02]  /*c660*/  IMAD.MOV.U32 R7, RZ, RZ, -0x60 ;  /* 0xffffffa0ff077424 */ /* 0x000fe400078e00ff */
        /* <DEDUP_REMOVED lines=8> */
[----:B------:R-:W-:Y:S01]  /*c6f0*/  IMAD R7, R24, R7, UR38 ;  /* 0x0000002618077e24 */ /* 0x000fe2000f8e0207 */
[----:B------:R-:W-:Y:S01]  /*c700*/  LEA R4, P0, R2, UR4, 0x1 ;  /* 0x0000000402047c11 */ /* 0x000fe2000f8008ff */
[----:B------:R-:W-:Y:S01]  /*c710*/  IMAD.IADD R3, R3, 0x1, R5 ;  /* 0x0000000103037824 */ /* 0x000fe200078e0205 */
[----:B------:R-:W-:Y:S01]  /*c720*/  UMOV UR4, 0xffffffff ;  /* 0xffffffff00047882 */ /* 0x000fe20000000000 */
[----:B------:R-:W-:Y:S01]  /*c730*/  IMAD R5, R23, 0x4800, R30 ;  /* 0x0000480017057824 */ /* 0x000fe200078e021e */
[----:B------:R-:W-:Y:S02]  /*c740*/  IADD3 R7, -R36, R7, RZ ;  /* 0x0000000724077210 */ /* 0x000fe40007ffe1ff */
        /* <DEDUP_REMOVED lines=16> */
[----:B------:R-:W-:-:S03]  /*c850*/  @P0 IMAD R25, R5, 0x2, R17 ;  /* 0x0000000205190824 */ /* 0x000fc600078e0211 */
[----:B------:R-:W-:Y:S01]  /*c860*/  @P0 IADD3.X R21, RZ, R8, RZ, P1, !PT ;  /* 0x00000008ff150210 */ /* 0x000fe20000ffe4ff */
[----:B-1----:R-:W-:Y:S01]  /*c870*/  @P0 IMAD.MOV.U32 R2, RZ, RZ, R14 ;  /* 0x000000ffff020224 */ /* 0x002fe200078e000e */
[----:B------:R-:W-:Y:S03]  /*c880*/  SHFL.IDX PT, R8, R6, 0x2, 0x181f ;  /* 0x00581f0006087f89 */ /* 0x000fe600000e0000 */
[----:B------:R-:W-:Y:S01]  /*c890*/  @P0 IMAD.MOV.U32 R3, RZ, RZ, R21 ;  /* 0x000000ffff030224 */ /* 0x000fe200078e0015 */
        /* <DEDUP_REMOVED lines=31> */
[----:B------:R0:W1:Y:S03]  /*ca90*/  SHFL.IDX PT, R8, R6, 0x5, 0x181f ;  /* 0x00b81f0006087f89 */ /* 0x00006600000e0000 */
[----:B------:R-:W-:Y:S01]  /*caa0*/  @P0 IMAD.MOV.U32 R3, RZ, RZ, R9 ;  /* 0x000000ffff030224 */ /* 0x000fe200078e0009 */
[----:B------:R0:W2:Y:S04]  /*cab0*/  SHFL.IDX PT, R14, R4, 0x5, 0x181f ;  /* 0x00b81f00040e7f89 */ /* 0x0000a800000e0000 */
[----:B------:R0:W-:Y:S04]  /*cac0*/  @P0 LDGSTS.E.BYPASS.LTC128B.128 [R21+0x1a400], desc[UR36][R2.64], !P4 ;  /* 0x1a40000002150fae */ /* 0x0001e8000e101d64 */
[----:B------:R0:W-:Y:S04]  /*cad0*/  @P0 LDGSTS.E.BYPASS.LTC128B.128 [R21+0x1d400], desc[UR36][R2.64+0x80], !P3 ;  /* 0x1d40008002150fae */ /* 0x0001e8000d901d64 */
[----:B------:R0:W-:Y:S02]  /*cae0*/  @P0 LDGSTS.E.BYPASS.LTC128B.128 [R21+0x20400], desc[UR36][R2.64+0x100], !P2 ;  /* 0x2040010002150fae */ /* 0x0001e4000d101d64 */
.L_x_2329:
[----:B------:R-:W-:-:S13]  /*caf0*/  ISETP.GE.AND P0, PT, R7, 0x51, PT ;  /* 0x000000510700780c */ /* 0x000fda0003f06270 */
[----:B0-2---:R-:W-:Y:S01]  /*cb00*/  @P0 LEA R2, P1, R37, R14, 0x1 ;  /* 0x0000000e25020211 */ /* 0x005fe200078208ff */
[----:B------:R-:W-:-:S03]  /*cb10*/  @P0 IMAD R5, R5, 0x2, R17 ;  /* 0x0000000205050824 */ /* 0x000fc600078e0211 */
[----:B-1----:R-:W-:-:S05]  /*cb20*/  @P0 IADD3.X R3, RZ, R8, RZ, P1, !PT ;  /* 0x00000008ff030210 */ /* 0x002fca0000ffe4ff */
        /* <DEDUP_REMOVED lines=8> */
.L_x_2265:
[----:B------:R-:W-:Y:S02]  /*cbb0*/  PLOP3.LUT P1, PT, P1, P0, PT, 0xa2, 0x0 ;  /* 0x000000000000781c */ /* 0x000fe40000f21472 */
[----:B------:R-:W-:-:S08]  /*cbc0*/  @P0 R2UR P1, UR4, R0 ;  /* 0x00000000000402ca */ /* 0x000fd00000020000 */
[----:B------:R-:W-:-:S05]  /*cbd0*/  @P0 PLOP3.LUT P0, PT, P1, PT, PT, 0x80, 0x0 ;  /* 0x000000000000081c */ /* 0x000fca0000f0f070 */
[----:B------:R-:W-:Y:S01]  /*cbe0*/  @!P1 SYNCS.ARRIVE.TRANS64.RED.A0T1 RZ, [UR4+0x2a830], RZ ;  /* 0x02a830ffffff99a7 */ /* 0x000fe20008200404 */
[----:B------:R-:W-:Y:S07]  /*cbf0*/  @!P1 ARRIVES.LDGSTSBAR.64.TRANSCNT [UR4+0x2a830] ;  /* 0x02a83000ff0099b0 */ /* 0x000fee0008000a84 */
[----:B------:R-:W-:Y:S05]  /*cc00*/  @P0 BRA.U.ANY `(.L_x_2265) ;  /* 0xfffffffd00e80947 */ /* 0x000fea000393ffff */
[----:B------:R-:W-:Y:S01]  /*cc10*/  NOP ;  /* 0x0000000000007918 */ /* 0x000fe20000000000 */
[----:B0-----:R-:W-:-:S05]  /*cc20*/  IMAD.U32 R2, RZ, RZ, UR47 ;  /* 0x0000002fff027e24 */ /* 0x001fca000f8e00ff */
[----:B------:R-:W-:-:S13]  /*cc30*/  ISETP.NE.AND P2, PT, R2, 0x3, PT ;  /* 0x000000030200780c */ /* 0x000fda0003f45270 */
[----:B------:R-:W-:Y:S05]  /*cc40*/  @!P2 BRA `(.L_x_2266) ;  /* 0x000000000004a947 */ /* 0x000fea0003800000 */
[----:B------:R-:W-:Y:S01]  /*cc50*/  BPT.TRAP 0x1 ;  /* 0x000000040000795c */ /* 0x000fe20000300000 */
.L_x_2266:
[----:B------:R0:W-:Y:S02]  /*cc60*/  SYNCS.ARRIVE.TRANS64.A1T0 RZ, [R0+URZ+0x2a830], RZ ;  /* 0x02a830ff00ff79a7 */ /* 0x0001e4000810003f */
[----:B------:R-:W-:Y:S05]  /*cc70*/  WARPSYNC.ALL ;  /* 0x0000000000007948 */ /* 0x000fea0003800000 */
[----:B------:R-:W-:Y:S01]  /*cc80*/  BSSY B6, `(.L_x_2267) ;  /* 0x0000015000067945 */ /* 0x000fe20003800000 */
[----:B0-----:R-:W-:Y:S01]  /*cc90*/  VIADD R0, R17, 0xc400 ;  /* 0x0000c40011007836 */ /* 0x001fe20000000000 */
[----:B------:R-:W-:Y:S04]  /*cca0*/  BAR.SYNC.DEFER_BLOCKING 0x8, 0x180 ;  /* 0x0206000000007b1d */ /* 0x000fe80000010000 */
        /* <DEDUP_REMOVED lines=17> */
[----:B0-----:R-:W-:Y:S05]  /*cdc0*/  CALL.ABS.NOINC R2 ;  /* 0x0000000002007343 */ /* 0x001fea0003c00000 */
.L_x_2268:
[----:B------:R-:W-:Y:S05]  /*cdd0*/  BSYNC B6 ;  /* 0x0000000000067941 */ /* 0x000fea0003800000 */
.L_x_2267:
[----:B------:R-:W0:Y:S01]  /*cde0*/  S2R R2, SR_TID.X ;  /* 0x0000000000027919 */ /* 0x000e220000002100 */
[----:B------:R-:W-:Y:S01]  /*cdf0*/  UISETP.NE.AND UP0, UPT, UR48, URZ, UPT ;  /* 0x0000003f3000728c */ /* 0x000fe2000bf05270 */
[----:B------:R-:W-:Y:S01]  /*ce00*/  IMAD.U32 R0, RZ, RZ, UR44 ;  /* 0x0000002cff007e24 */ /* 0x000fe2000f8e00ff */
[----:B------:R-:W-:Y:S01]  /*ce10*/  R2UR UR6, R28 ;  /* 0x000000001c0672ca */ /* 0x000fe200000e0000 */
[----:B------:R-:W-:Y:S01]  /*ce20*/  ULDC.64 UR8, c[0x0][0x2d8] ;  /* 0x0000b60000087ab9 */ /* 0x000fe20000000a00 */
[----:B------:R-:W-:Y:S02]  /*ce30*/  R2UR UR7, R22 ;  /* 0x00000000160772ca */ /* 0x000fe400000e0000 */
[----:B------:R-:W-:Y:S02]  /*ce40*/  PLOP3.LUT P0, PT, PT, PT, UP0, 0x80, 0x0 ;  /* 0x000000000000781c */ /* 0x000fe40003f0f008 */
[C---:B------:R-:W-:Y:S02]  /*ce50*/  LOP3.LUT P3, RZ, R16.reuse, 0x400, RZ, 0xc0, !PT ;  /* 0x0000040010ff7812 */ /* 0x040fe4000786c0ff */
[C---:B------:R-:W-:Y:S01]  /*ce60*/  LOP3.LUT P4, RZ, R16.reuse, 0x200, RZ, 0xc0, !PT ;  /* 0x0000020010ff7812 */ /* 0x040fe2000788c0ff */
[----:B------:R-:W-:Y:S01]  /*ce70*/  @UP0 ULDC UR4, c[0x0][0x44c] ;  /* 0x0001130000040ab9 */ /* 0x000fe20000000800 */
[----:B------:R-:W-:-:S03]  /*ce80*/  LOP3.LUT P5, RZ, R16, 0x100, RZ, 0xc0, !PT ;  /* 0x0000010010ff7812 */ /* 0x000fc600078ac0ff */
[----:B------:R-:W-:-:S04]  /*ce90*/  UIMAD UR6, UR6, UR8, URZ ;  /* 0x00000008060672a4 */ /* 0x000fc8000f8e023f */
[----:B------:R-:W-:Y:S02]  /*cea0*/  UIMAD UR7, UR7, UR9, UR6 ;  /* 0x00000009070772a4 */ /* 0x000fe4000f8e0206 */
[----:B------:R-:W-:Y:S01]  /*ceb0*/  USHF.R.S32.HI UR6, URZ, 0x1f, UR43 ;  /* 0x0000001f3f067899 */ /* 0x000fe2000801142b */
[----:B0-----:R-:W-:-:S05]  /*cec0*/  IMAD.SHL.U32 R2, R2, 0x10, RZ ;  /* 0x0000001002027824 */ /* 0x001fca00078e00ff */
[----:B------:R-:W-:-:S05]  /*ced0*/  LOP3.LUT R2, R36, 0x70, R2, 0xf8, !PT ;  /* 0x0000007024027812 */ /* 0x000fca00078ef802 */
[----:B------:R-:W-:-:S04]  /*cee0*/  IMAD R0, R0, 0x80, R2 ;  /* 0x0000008000007824 */ /* 0x000fc800078e0202 */
[----:B------:R-:W-:Y:S01]  /*cef0*/  @P0 IMAD.HI.U32 R3, R0, UR4, RZ ;  /* 0x0000000400030c27 */ /* 0x000fe2000f8e00ff */
[----:B------:R-:W-:Y:S01]  /*cf00*/  PLOP3.LUT P0, PT, PT, PT, UP0, 0x80, 0x0 ;  /* 0x000000000000781c */ /* 0x000fe20003f0f008 */
[----:B------:R-:W-:Y:S01]  /*cf10*/  @UP0 ULDC UR4, c[0x0][0x450] ;  /* 0x0001140000040ab9 */ /* 0x000fe20000000800 */
[----:B------:R-:W-:-:S11]  /*cf20*/  MOV R2, R0 ;  /* 0x0000000000027202 */ /* 0x000fd60000000f00 */
        /* <DEDUP_REMOVED lines=30> */
[----:B------:R-:W0:Y:S01]  /*d110*/  SHFL.IDX PT, R14, R0, RZ, 0x181f ;  /* 0x00181fff000e7589 */ /* 0x000e2200000e0000 */
[----:B------:R-:W-:-:S03]  /*d120*/  IMAD.U32 R3, RZ, RZ, UR44 ;  /* 0x0000002cff037e24 */ /* 0x000fc6000f8e00ff */
[----:B------:R-:W1:Y:S01]  /*d130*/  SHFL.IDX PT, R2, R5, RZ, 0x181f ;  /* 0x00181fff05027589 */ /* 0x000e6200000e0000 */
[----:B------:R-:W-:-:S03]  /*d140*/  IMAD R4, R3, 0x80, R36 ;  /* 0x0000008003047824 */ /* 0x000fc600078e0224 */
[----:B------:R-:W-:Y:S01]  /*d150*/  SHFL.IDX PT, R6, R5, 0x1, 0x181f ;  /* 0x00381f0005067f89 */ /* 0x000fe200000e0000 */
[C---:B------:R-:W-:Y:S01]  /*d160*/  VIADD R7, R4.reuse, 0x10 ;  /* 0x0000001004077836 */ /* 0x040fe20000000000 */
[----:B------:R-:W-:-:S13]  /*d170*/  ISETP.GE.AND P0, PT, R4, UR39, PT ;  /* 0x0000002704007c0c */ /* 0x000fda000bf06270 */
[----:B0-----:R-:W-:-:S05]  /*d180*/  @!P0 LEA R14, P1, R37, R14, 0x1 ;  /* 0x0000000e250e8211 */ /* 0x001fca00078208ff */
[----:B-1----:R-:W-:Y:S01]  /*d190*/  @!P0 IMAD.X R3, RZ, RZ, R2, P1 ;  /* 0x000000ffff038224 */ /* 0x002fe200008e0602 */
[----:B------:R-:W-:Y:S02]  /*d1a0*/  @!P0 MOV R2, R14 ;  /* 0x0000000e00028202 */ /* 0x000fe40000000f00 */
        /* <DEDUP_REMOVED lines=63> */
[----:B------:R0:W1:Y:S02]  /*d5a0*/  SHFL.IDX PT, R6, R5, 0x7, 0x181f ;  /* 0x00f81f0005067f89 */ /* 0x00006400000e0000 */
[----:B------:R-:W-:Y:S02]  /*d5b0*/  @!P0 MOV R3, R7 ;  /* 0x0000000700038202 */ /* 0x000fe40000000f00 */
[----:B------:R0:W2:Y:S04]  /*d5c0*/  SHFL.IDX PT, R14, R0, 0x7, 0x181f ;  /* 0x00f81f00000e7f89 */ /* 0x0000a800000e0000 */
[----:B------:R0:W-:Y:S04]  /*d5d0*/  @!P0 LDGSTS.E.BYPASS.LTC128B.128 [R31+0xf400], desc[UR36][R2.64], !P3 ;  /* 0x0f400000021f8fae */ /* 0x0001e8000d901d64 */
[----:B------:R0:W-:Y:S04]  /*d5e0*/  @!P0 LDGSTS.E.BYPASS.LTC128B.128 [R31+0x13400], desc[UR36][R2.64+0x80], !P4 ;  /* 0x13400080021f8fae */ /* 0x0001e8000e101d64 */
[----:B------:R0:W-:Y:S02]  /*d5f0*/  @!P0 LDGSTS.E.BYPASS.LTC128B.128 [R31+0x17400], desc[UR36][R2.64+0x100], !P5 ;  /* 0x17400100021f8fae */ /* 0x0001e4000e901d64 */
.L_x_2346:
        /* <DEDUP_REMOVED lines=12> */
.L_x_2270:
        /* <DEDUP_REMOVED lines=10> */
[----:B------:R-:W-:-:S04]  /*d760*/  LOP3.LUT R0, R0, 0xfffffffe, RZ, 0xc0, !PT ;  /* 0xfffffffe00007812 */ /* 0x000fc800078ec0ff */
[----:B------:R-:W-:-:S04]  /*d770*/  IADD3 R0, R2, -R0, RZ ;  /* 0x8000000002007210 */ /* 0x000fc80007ffe0ff */
[----:B------:R-:W-:Y:S01]  /*d780*/  SHF.L.U32 R0, R0, 0x1f, RZ ;  /* 0x0000001f00007819 */ /* 0x000fe200000006ff */
[----:B------:R-:W-:Y:S01]  /*d790*/  NOP ;  /* 0x0000000000007918 */ /* 0x000fe20000000000 */
[----:B------:R0:W-:Y:S01]  /*d7a0*/  SYNCS.ARRIVE.TRANS64.A1T0 RZ, [R17+URZ+0x2a800], RZ ;  /* 0x02a800ff11ff79a7 */ /* 0x0001e2000810003f */
[----:B------:R-:W-:Y:S01]  /*d7b0*/  BSSY B0, `(.L_x_2271) ;  /* 0x0000003000007945 */ /* 0x000fe20003800000 */
[----:B------:R-:W1:Y:S03]  /*d7c0*/  SYNCS.PHASECHK.TRANS64.TRYWAIT P0, [R17+URZ+0x2a820], R0 ;  /* 0x02a82000110075a7 */ /* 0x000e66000800017f */
[----:B01----:R-:W-:Y:S05]  /*d7d0*/  @!P0 BRA `(.L_x_2272) ;  /* 0x0000003000608947 */ /* 0x003fea0003800000 */
.L_x_2347:
[----:B------:R-:W-:Y:S05]  /*d7e0*/  BSYNC B0 ;  /* 0x0000000000007941 */ /* 0x000fea0003800000 */
.L_x_2271:
[----:B------:R-:W-:-:S06]  /*d7f0*/  UISETP.GE.AND UP0, UPT, UR45, 0x2, UPT ;  /* 0x000000022d00788c */ /* 0x000fcc000bf06270 */
[----:B------:R-:W-:-:S13]  /*d800*/  PLOP3.LUT P0, PT, PT, PT, UP0, 0x40, 0x0 ;  /* 0x000000000000781c */ /* 0x000fda0003f0e808 */
[----:B------:R-:W-:Y:S05]  /*d810*/  @P0 BRA `(.L_x_2273) ;  /* 0x0000000c00d80947 */ /* 0x000fea0003800000 */
[----:B------:R-:W-:Y:S01]  /*d820*/  UIADD3 UR4, UR45, -0x2, URZ ;  /* 0xfffffffe2d047890 */ /* 0x000fe2000fffe03f */
[----:B------:R-:W-:Y:S01]  /*d830*/  BSSY B0, `(.L_x_2273) ;  /* 0x00000f4000007945 */ /* 0x000fe20003800000 */
[----:B------:R-:W-:Y:S02]  /*d840*/  IMAD.MOV.U32 R20, RZ, RZ, R26 ;  /* 0x000000ffff147224 */ /* 0x000fe400078e001a */
[----:B------:R-:W-:Y:S02]  /*d850*/  IMAD.MOV.U32 R9, RZ, RZ, R23 ;  /* 0x000000ffff097224 */ /* 0x000fe400078e0017 */
[----:B------:R-:W-:Y:S01]  /*d860*/  IMAD.MOV.U32 R27, RZ, RZ, R24 ;  /* 0x000000ffff1b7224 */ /* 0x000fe200078e0018 */
[----:B------:R-:W-:-:S07]  /*d870*/  MOV R8, UR4 ;  /* 0x0000000400087c02 */ /* 0x000fce0008000f00 */
.L_x_2286:
[----:B------:R-:W1:Y:S01]  /*d880*/  LDC R3, c[0x0][0x430] ;  /* 0x00010c00ff037b82 */ /* 0x000e620000000800 */
[----:B0-----:R-:W0:Y:S01]  /*d890*/  S2R R0, SR_TID.X ;  /* 0x0000000000007919 */ /* 0x001e220000002100 */
[----:B------:R-:W-:Y:S02]  /*d8a0*/  IMAD R10, R8, 0x60, R32 ;  /* 0x00000060080a7824 */ /* 0x000fe400078e0220 */
[----:B------:R-:W-:Y:S01]  /*d8b0*/  VIADD R23, R9, 0x1 ;  /* 0x0000000109177836 */ /* 0x000fe20000000000 */
[----:B-1----:R-:W-:Y:S01]  /*d8c0*/  ISETP.NE.AND P0, PT, R3, 0x1, PT ;  /* 0x000000010300780c */ /* 0x002fe20003f05270 */
[----:B0-----:R-:W-:-:S12]  /*d8d0*/  IMAD.SHL.U32 R0, R0, 0x10, RZ ;  /* 0x0000001000007824 */ /* 0x001fd800078e00ff */
        /* <DEDUP_REMOVED lines=10> */
[----:B------:R-:W-:Y:S02]  /*d980*/  @!P1 SHF.R.S32.HI R3, RZ, 0x1f, R11 ;  /* 0x0000001fff039819 */ /* 0x000fe4000001140b */
[----:B------:R-:W-:Y:S01]  /*d990*/  @!P1 MOV R2, R11 ;  /* 0x0000000b00029202 */ /* 0x000fe20000000f00 */
[----:B--2---:R-:W-:-:S04]  /*d9a0*/  @!P1 IMAD R0, R33, R6, RZ ;  /* 0x0000000621009224 */ /* 0x004fc800078e02ff */
[----:B------:R-:W-:-:S04]  /*d9b0*/  @!P1 IMAD.WIDE.U32 R2, R29, R6, R2 ;  /* 0x000000061d029225 */ /* 0x000fc800078e0002 */
[----:B------:R-:W-:-:S04]  /*d9c0*/  @!P1 IMAD R7, R29, R7, R0 ;  /* 0x000000071d079224 */ /* 0x000fc800078e0200 */
[----:B------:R-:W-:Y:S01]  /*d9d0*/  @!P1 IMAD.IADD R0, R7, 0x1, R3 ;  /* 0x0000000107009824 */ /* 0x000fe200078e0203 */
[----:B0-----:R-:W-:-:S04]  /*d9e0*/  @!P1 LEA R4, P0, R2, R4, 0x2 ;  /* 0x0000000402049211 */ /* 0x001fc800078010ff */
[----:B------:R-:W-:Y:S01]  /*d9f0*/  @!P1 LEA.HI.X R5, R2, R5, R0, 0x2, P0 ;  /* 0x0000000502059211 */ /* 0x000fe200000f1400 */
[----:B------:R-:W-:Y:S01]  /*da00*/  IMAD.MOV.U32 R0, RZ, RZ, RZ ;  /* 0x000000ffff007224 */ /* 0x000fe200078e00ff */
[----:B------:R-:W-:Y:S01]  /*da10*/  MOV R12, UR47 ;  /* 0x0000002f000c7c02 */ /* 0x000fe20008000f00 */
[----:B------:R-:W-:Y:S01]  /*da20*/  IMAD.MOV R7, RZ, RZ, -R11 ;  /* 0x000000ffff077224 */ /* 0x000fe200078e0a0b */
[----:B------:R-:W-:-:S03]  /*da30*/  ISETP.NE.AND P0, PT, R23, 0x2, PT ;  /* 0x000000021700780c */ /* 0x000fc60003f05270 */
[----:B------:R0:W5:Y:S01]  /*da40*/  @!P1 LDG.E R0, desc[UR36][R4.64] ;  /* 0x0000002404009981 */ /* 0x000162000c1e1900 */
[----:B------:R-:W-:Y:S01]  /*da50*/  ISETP.NE.AND P1, PT, R12, 0x3, PT ;  /* 0x000000030c00780c */ /* 0x000fe20003f25270 */
[----:B------:R-:W-:Y:S05]  /*da60*/  YIELD ;  /* 0x0000000000007946 */ /* 0x000fea0003800000 */
[----:B------:R-:W-:Y:S01]  /*da70*/  ULDC UR4, c[0x0][0x430] ;  /* 0x00010c0000047ab9 */ /* 0x000fe20000000800 */
[----:B------:R-:W-:Y:S01]  /*da80*/  SEL R3, RZ, 0x1, P0 ;  /* 0x00000001ff037807 */ /* 0x000fe20000000000 */
[----:B0-----:R-:W-:Y:S01]  /*da90*/  IMAD R4, R7, UR4, R10 ;  /* 0x0000000407047c24 */ /* 0x001fe2000f8e020a */
[----:B------:R-:W-:Y:S01]  /*daa0*/  SEL R23, R23, RZ, P0 ;  /* 0x000000ff17177207 */ /* 0x000fe20000000000 */
[----:B------:R-:W-:Y:S01]  /*dab0*/  IMAD.MOV.U32 R24, RZ, RZ, R8 ;  /* 0x000000ffff187224 */ /* 0x000fe200078e0008 */
[----:B------:R-:W-:-:S02]  /*dac0*/  LOP3.LUT R26, R20, R3, RZ, 0x3c, !PT ;  /* 0x00000003141a7212 */ /* 0x000fc400078e3cff */
[----:B------:R-:W-:Y:S05]  /*dad0*/  @!P1 BRA `(.L_x_2274) ;  /* 0x0000000000049947 */ /* 0x000fea0003800000 */
[----:B------:R-:W-:Y:S01]  /*dae0*/  BPT.TRAP 0x1 ;  /* 0x000000040000795c */ /* 0x000fe20000300000 */
.L_x_2274:
[----:B------:R-:W-:Y:S01]  /*daf0*/  IMAD R6, R23, 0x8, R17 ;  /* 0x0000000817067824 */ /* 0x000fe200078e0211 */
[----:B------:R-:W-:Y:S01]  /*db00*/  SHF.L.U32 R3, R26, 0x1f, RZ ;  /* 0x0000001f1a037819 */ /* 0x000fe200000006ff */
[----:B------:R-:W-:Y:S03]  /*db10*/  BSSY B1, `(.L_x_2275) ;  /* 0x0000003000017945 */ /* 0x000fe60003800000 */
[----:B------:R-:W0:Y:S02]  /*db20*/  SYNCS.PHASECHK.TRANS64.TRYWAIT P0, [R6+URZ+0x2a840], R3 ;  /* 0x02a84003060075a7 */ /* 0x000e24000800017f */
[----:B0-----:R-:W-:Y:S05]  /*db30*/  @!P0 BRA `(.L_x_2276) ;  /* 0x0000002c009c8947 */ /* 0x001fea0003800000 */
.L_x_2348:
[----:B------:R-:W-:Y:S05]  /*db40*/  BSYNC B1 ;  /* 0x0000000000017941 */ /* 0x000fea0003800000 */
.L_x_2275:
        /* <DEDUP_REMOVED lines=65> */
.L_x_2362:
        /* <DEDUP_REMOVED lines=10> */
.L_x_2278:
        /* <DEDUP_REMOVED lines=11> */
.L_x_2279:
[----:B------:R0:W-:Y:S01]  /*e0b0*/  SYNCS.ARRIVE.TRANS64.A1T0 RZ, [R6+URZ+0x2a830], RZ ;  /* 0x02a830ff06ff79a7 */ /* 0x0001e2000810003f */
[----:B------:R-:W-:Y:S05]  /*e0c0*/  @!P2 BRA `(.L_x_2280) ;  /* 0x000000000004a947 */ /* 0x000fea0003800000 */
[----:B------:R-:W-:Y:S01]  /*e0d0*/  BPT.TRAP 0x1 ;  /* 0x000000040000795c */ /* 0x000fe20000300000 */
.L_x_2280:
[----:B------:R-:W-:Y:S01]  /*e0e0*/  SHF.L.U32 R3, R20, 0x1f, RZ ;  /* 0x0000001f14037819 */ /* 0x000fe200000006ff */
[----:B------:R-:W-:Y:S01]  /*e0f0*/  BSSY B1, `(.L_x_2281) ;  /* 0x0000004000017945 */ /* 0x000fe20003800000 */
[----:B0-----:R-:W-:-:S04]  /*e100*/  LEA R6, R9, R17, 0x3 ;  /* 0x0000001109067211 */ /* 0x001fc800078e18ff */
[----:B------:R-:W0:Y:S02]  /*e110*/  SYNCS.PHASECHK.TRANS64.TRYWAIT P0, [R6+URZ+0x2a860], R3 ;  /* 0x02a86003060075a7 */ /* 0x000e24000800017f */
[----:B0-----:R-:W-:Y:S05]  /*e120*/  @!P0 BRA `(.L_x_2282) ;  /* 0x0000002c00ec8947 */ /* 0x001fea0003800000 */
.L_x_2363:
[----:B------:R-:W-:Y:S05]  /*e130*/  BSYNC B1 ;  /* 0x0000000000017941 */ /* 0x000fea0003800000 */
.L_x_2281:
[----:B------:R-:W-:Y:S01]  /*e140*/  IMAD.MOV.U32 R2, RZ, RZ, -0x60 ;  /* 0xffffffa0ff027424 */ /* 0x000fe200078e00ff */
[----:B------:R-:W-:Y:S01]  /*e150*/  UMOV UR4, 0xffffffff ;  /* 0xffffffff00047882 */ /* 0x000fe20000000000 */
[C---:B------:R-:W-:Y:S01]  /*e160*/  LOP3.LUT P2, RZ, R16.reuse, 0x2, RZ, 0xc0, !PT ;  /* 0x0000000210ff7812 */ /* 0x040fe2000784c0ff */
[----:B------:R-:W-:Y:S01]  /*e170*/  IMAD R7, R9, 0x3000, R30 ;  /* 0x0000300009077824 */ /* 0x000fe200078e021e */
[----:B------:R-:W-:Y:S01]  /*e180*/  LOP3.LUT P1, RZ, R16, 0x1, RZ, 0xc0, !PT ;  /* 0x0000000110ff7812 */ /* 0x000fe2000782c0ff */
[----:B0-----:R-:W-:-:S04]  /*e190*/  IMAD R3, R27, R2, UR38 ;  /* 0x000000261b037e24 */ /* 0x001fc8000f8e0202 */
[----:B------:R-:W-:Y:S01]  /*e1a0*/  IMAD.IADD R8, R3, 0x1, -R36 ;  /* 0x0000000103087824 */ /* 0x000fe200078e0a24 */
[----:B------:R-:W-:Y:S07]  /*e1b0*/  BRA.DIV UR4, `(.L_x_2283) ;  /* 0x0000002e04dc7947 */ /* 0x000fee000b800000 */
[----:B------:R-:W0:Y:S01]  /*e1c0*/  SHFL.IDX PT, R14, R18, RZ, 0x181f ;  /* 0x00181fff120e7589 */ /* 0x000e2200000e0000 */
[----:B------:R-:W-:-:S03]  /*e1d0*/  LEA R7, R7, R17, 0x1 ;  /* 0x0000001107077211 */ /* 0x000fc600078e08ff */
        /* <DEDUP_REMOVED lines=34> */
[----:B------:R-:W0:Y:S04]  /*e400*/  SHFL.IDX PT, R19, R19, 0x5, 0x181f ;  /* 0x00b81f0013137f89 */ /* 0x000e2800000e0000 */
[----:B------:R2:W3:Y:S01]  /*e410*/  SHFL.IDX PT, R14, R18, 0x5, 0x181f ;  /* 0x00b81f00120e7f89 */ /* 0x0004e200000e0000 */
[----:B-1----:R-:W-:Y:S02]  /*e420*/  IADD3.X R3, RZ, R3, RZ, P0, !PT ;  /* 0x00000003ff037210 */ /* 0x002fe400007fe4ff */
[----:B------:R-:W-:-:S13]  /*e430*/  ISETP.LT.OR P0, PT, R8, 0x41, P2 ;  /* 0x000000410800780c */ /* 0x000fda0001701670 */
[----:B------:R2:W-:Y:S01]  /*e440*/  LDGSTS.E.BYPASS.LTC128B.128 [R7+0x2400], desc[UR36][R2.64], !P0 ;  /* 0x0240000002077fae */ /* 0x0005e2000c101d64 */
[----:B------:R-:W-:-:S13]  /*e450*/  ISETP.LT.OR P0, PT, R8, 0x41, P1 ;  /* 0x000000410800780c */ /* 0x000fda0000f01670 */
[----:B0--3--:R2:W-:Y:S02]  /*e460*/  LDGSTS.E.BYPASS.LTC128B.128 [R7+0x5400], desc[UR36][R2.64+0x80], !P0 ;  /* 0x0540008002077fae */ /* 0x0095e4000c101d64 */
.L_x_2377:
[----:B0-2---:R-:W-:Y:S01]  /*e470*/  IADD3 R2, P0, R14, R5, RZ ;  /* 0x000000050e027210 */ /* 0x005fe20007f1e0ff */
        /* <DEDUP_REMOVED lines=20> */
.L_x_2284:
[----:B------:R-:W-:Y:S02]  /*e5c0*/  PLOP3.LUT P1, PT, P1, P0, PT, 0xa2, 0x0 ;  /* 0x000000000000781c */ /* 0x000fe40000f21472 */
[----:B------:R-:W-:-:S08]  /*e5d0*/  @P0 R2UR P1, UR4, R6 ;  /* 0x00000000060402ca */ /* 0x000fd00000020000 */
[----:B------:R-:W-:-:S05]  /*e5e0*/  @P0 PLOP3.LUT P0, PT, P1, PT, PT, 0x80, 0x0 ;  /* 0x000000000000081c */ /* 0x000fca0000f0f070 */
[----:B------:R-:W-:Y:S01]  /*e5f0*/  @!P1 SYNCS.ARRIVE.TRANS64.RED.A0T1 RZ, [UR4+0x2a850], RZ ;  /* 0x02a850ffffff99a7 */ /* 0x000fe20008200404 */
[----:B------:R-:W-:Y:S07]  /*e600*/  @!P1 ARRIVES.LDGSTSBAR.64.TRANSCNT [UR4+0x2a850] ;  /* 0x02a85000ff0099b0 */ /* 0x000fee0008000a84 */
[----:B------:R-:W-:Y:S05]  /*e610*/  @P0 BRA.U.ANY `(.L_x_2284) ;  /* 0xfffffffd00e80947 */ /* 0x000fea000393ffff */
[----:B------:R-:W-:Y:S01]  /*e620*/  NOP ;  /* 0x0000000000007918 */ /* 0x000fe20000000000 */
[----:B------:R-:W-:-:S04]  /*e630*/  MOV R0, UR47 ;  /* 0x0000002f00007c02 */ /* 0x000fc80008000f00 */
[----:B------:R-:W-:-:S13]  /*e640*/  ISETP.NE.AND P2, PT, R0, 0x3, PT ;  /* 0x000000030000780c */ /* 0x000fda0003f45270 */
[----:B------:R-:W-:Y:S05]  /*e650*/  @!P2 BRA `(.L_x_2285) ;  /* 0x000000000004a947 */ /* 0x000fea0003800000 */
[----:B------:R-:W-:Y:S01]  /*e660*/  BPT.TRAP 0x1 ;  /* 0x000000040000795c */ /* 0x000fe20000300000 */
.L_x_2285:
        /* <DEDUP_REMOVED lines=13> */
[----:B------:R-:W-:Y:S02]  /*e740*/  LEA.HI.X R19, R2, UR5, R19, 0x1, P0 ;  /* 0x0000000502137c11 */ /* 0x000fe400080f0c13 */
[----:B------:R-:W-:-:S13]  /*e750*/  ISETP.GT.AND P0, PT, R24, RZ, PT ;  /* 0x000000ff1800720c */ /* 0x000fda0003f04270 */
[----:B-1----:R-:W-:Y:S05]  /*e760*/  @P0 BRA `(.L_x_2286) ;  /* 0xfffffff000440947 */ /* 0x002fea000383ffff */
[----:B------:R-:W-:Y:S05]  /*e770*/  BSYNC B0 ;  /* 0x0000000000007941 */ /* 0x000fea0003800000 */
.L_x_2273:
        /* <DEDUP_REMOVED lines=16> */
[----:B0-----:R-:W-:-:S07]  /*e880*/  IADD3 R34, R0, UR46, R7 ;  /* 0x0000002e00227c10 */ /* 0x001fce000fffe007 */
.L_x_2288:
[----:B------:R-:W-:Y:S05]  /*e890*/  BSYNC B0 ;  /* 0x0000000000007941 */ /* 0x000fea0003800000 */
.L_x_2287:
[----:B------:R-:W-:-:S05]  /*e8a0*/  IMAD.U32 R0, RZ, RZ, UR47 ;  /* 0x0000002fff007e24 */ /* 0x000fca000f8e00ff */
[----:B------:R-:W-:-:S13]  /*e8b0*/  ISETP.NE.AND P0, PT, R0, 0x3, PT ;  /* 0x000000030000780c */ /* 0x000fda0003f05270 */
[----:B------:R-:W-:Y:S05]  /*e8c0*/  @!P0 BRA `(.L_x_2289) ;  /* 0x0000000000048947 */ /* 0x000fea0003800000 */
[----:B------:R-:W-:Y:S01]  /*e8d0*/  BPT.TRAP 0x1 ;  /* 0x000000040000795c */ /* 0x000fe20000300000 */
.L_x_2289:
[----:B------:R-:W-:Y:S01]  /*e8e0*/  IMAD R4, R23, 0x8, R17 ;  /* 0x0000000817047824 */ /* 0x000fe200078e0211 */
[----:B------:R-:W-:Y:S01]  /*e8f0*/  SHF.L.U32 R3, R26, 0x1f, RZ ;  /* 0x0000001f1a037819 */ /* 0x000fe200000006ff */
[----:B------:R-:W-:Y:S01]  /*e900*/  BSSY B0, `(.L_x_2290) ;  /* 0x0000005000007945 */ /* 0x000fe20003800000 */
[----:B------:R-:W-:Y:S02]  /*e910*/  MOV R5, 0xffffffa0 ;  /* 0xffffffa000057802 */ /* 0x000fe40000000f00 */
[----:B------:R-:W0:Y:S03]  /*e920*/  SYNCS.PHASECHK.TRANS64.TRYWAIT P0, [R4+URZ+0x2a860], R3 ;  /* 0x02a86003040075a7 */ /* 0x000e26000800017f */
[----:B------:R-:W-:Y:S01]  /*e930*/  IMAD R5, R24, R5, UR38 ;  /* 0x0000002618057e24 */ /* 0x000fe2000f8e0205 */
[----:B0-----:R-:W-:Y:S06]  /*e940*/  @!P0 BRA `(.L_x_2291) ;  /* 0x0000002c00cc8947 */ /* 0x001fec0003800000 */
.L_x_2378:
[----:B------:R-:W-:Y:S05]  /*e950*/  BSYNC B0 ;  /* 0x0000000000007941 */ /* 0x000fea0003800000 */
.L_x_2290:
[----:B------:R-:W-:Y:S01]  /*e960*/  UMOV UR4, 0xffffffff ;  /* 0xffffffff00047882 */ /* 0x000fe20000000000 */
[C---:B------:R-:W-:Y:S01]  /*e970*/  LOP3.LUT P3, RZ, R16.reuse, 0x2, RZ, 0xc0, !PT ;  /* 0x0000000210ff7812 */ /* 0x040fe2000786c0ff */
[----:B------:R-:W-:Y:S01]  /*e980*/  IMAD R8, R23, 0x3000, R30 ;  /* 0x0000300017087824 */ /* 0x000fe200078e021e */
[----:B------:R-:W-:Y:S01]  /*e990*/  LOP3.LUT P1, RZ, R16, 0x1, RZ, 0xc0, !PT ;  /* 0x0000000110ff7812 */ /* 0x000fe2000782c0ff */
[----:B------:R-:W-:Y:S01]  /*e9a0*/  IMAD.IADD R5, R5, 0x1, -R36 ;  /* 0x0000000105057824 */ /* 0x000fe200078e0a24 */
[----:B------:R-:W-:Y:S11]  /*e9b0*/  BRA.DIV UR4, `(.L_x_2292) ;  /* 0x0000002e04c47947 */ /* 0x000ff6000b800000 */
[----:B------:R-:W1:Y:S01]  /*e9c0*/  SHFL.IDX PT, R14, R18, RZ, 0x181f ;  /* 0x00181fff120e7589 */ /* 0x000e6200000e0000 */
[----:B------:R-:W-:-:S03]  /*e9d0*/  IMAD.SHL.U32 R6, R37, 0x2, RZ ;  /* 0x0000000225067824 */ /* 0x000fc600078e00ff */
[----:B------:R-:W0:Y:S04]  /*e9e0*/  SHFL.IDX PT, R0, R19, RZ, 0x181f ;  /* 0x00181fff13007589 */ /* 0x000e2800000e0000 */
[----:B------:R-:W-:Y:S01]  /*e9f0*/  SHFL.IDX PT, R7, R19, 0x1, 0x181f ;  /* 0x00381f0013077f89 */ /* 0x000fe200000e0000 */
[----:B-1----:R-:W-:-:S03]  /*ea00*/  IADD3 R2, P0, R14, R6, RZ ;  /* 0x000000060e027210 */ /* 0x002fc60007f1e0ff */
[----:B------:R-:W1:Y:S01]  /*ea10*/  SHFL.IDX PT, R14, R18, 0x1, 0x181f ;  /* 0x00381f00120e7f89 */ /* 0x000e6200000e0000 */
[----:B0-----:R-:W-:Y:S01]  /*ea20*/  IADD3.X R3, RZ, R0, RZ, P0, !PT ;  /* 0x00000000ff037210 */ /* 0x001fe200007fe4ff */
[----:B------:R-:W-:Y:S01]  /*ea30*/  IMAD R0, R8, 0x2, R17 ;  /* 0x0000000208007824 */ /* 0x000fe200078e0211 */
[----:B------:R-:W-:-:S13]  /*ea40*/  ISETP.LT.OR P0, PT, R5, 0x1, P3 ;  /* 0x000000010500780c */ /* 0x000fda0001f01670 */
[----:B------:R-:W-:Y:S01]  /*ea50*/  LDGSTS.E.BYPASS.LTC128B.128 [R0+0x400], desc[UR36][R2.64], !P0 ;  /* 0x0040000002007fae */ /* 0x000fe2000c101d64 */
[----:B------:R-:W-:-:S13]  /*ea60*/  ISETP.LT.OR P0, PT, R5, 0x1, P1 ;  /* 0x000000010500780c */ /* 0x000fda0000f01670 */
[----:B------:R1:W-:Y:S02]  /*ea70*/  LDGSTS.E.BYPASS.LTC128B.128 [R0+0x3400], desc[UR36][R2.64+0x80], !P0 ;  /* 0x0340008002007fae */ /* 0x0003e4000c101d64 */
[----:B-1----:R-:W-:Y:S02]  /*ea80*/  IADD3 R2, P0, R14, R6, RZ ;  /* 0x000000060e027210 */ /* 0x002fe40007f1e0ff */
[----:B------:R-:W0:Y:S03]  /*ea90*/  SHFL.IDX PT, R14, R18, 0x2, 0x181f ;  /* 0x00581f00120e7f89 */ /* 0x000e2600000e0000 */
[----:B------:R-:W-:Y:S01]  /*eaa0*/  IMAD.X R3, RZ, RZ, R7, P0 ;  /* 0x000000ffff037224 */ /* 0x000fe200000e0607 */
[----:B------:R-:W-:Y:S01]  /*eab0*/  ISETP.LT.OR P0, PT, R5, 0x11, P3 ;  /* 0x000000110500780c */ /* 0x000fe20001f01670 */
[----:B------:R-:W1:-:S12]  /*eac0*/  SHFL.IDX PT, R7, R19, 0x2, 0x181f ;  /* 0x00581f0013077f89 */ /* 0x000e5800000e0000 */
[----:B------:R-:W-:Y:S01]  /*ead0*/  LDGSTS.E.BYPASS.LTC128B.128 [R0+0xc00], desc[UR36][R2.64], !P0 ;  /* 0x00c0000002007fae */ /* 0x000fe2000c101d64 */
[----:B------:R-:W-:-:S13]  /*eae0*/  ISETP.LT.OR P0, PT, R5, 0x11, P1 ;  /* 0x000000110500780c */ /* 0x000fda0000f01670 */
[----:B------:R0:W-:Y:S02]  /*eaf0*/  LDGSTS.E.BYPASS.LTC128B.128 [R0+0x3c00], desc[UR36][R2.64+0x80], !P0 ;  /* 0x03c0008002007fae */ /* 0x0001e4000c101d64 */
[----:B0-----:R-:W-:Y:S02]  /*eb00*/  IADD3 R2, P0, R14, R6, RZ ;  /* 0x000000060e027210 */ /* 0x001fe40007f1e0ff */
[----:B------:R-:W0:Y:S03]  /*eb10*/  SHFL.IDX PT, R14, R18, 0x3, 0x181f ;  /* 0x00781f00120e7f89 */ /* 0x000e2600000e0000 */
[----:B-1----:R-:W-:Y:S01]  /*eb20*/  IMAD.X R3, RZ, RZ, R7, P0 ;  /* 0x000000ffff037224 */ /* 0x002fe200000e0607 */
[----:B------:R-:W-:Y:S01]  /*eb30*/  ISETP.LT.OR P0, PT, R5, 0x21, P3 ;  /* 0x000000210500780c */ /* 0x000fe20001f01670 */
[----:B------:R-:W1:-:S12]  /*eb40*/  SHFL.IDX PT, R7, R19, 0x3, 0x181f ;  /* 0x00781f0013077f89 */ /* 0x000e5800000e0000 */
[----:B------:R-:W-:Y:S01]  /*eb50*/  LDGSTS.E.BYPASS.LTC128B.128 [R0+0x1400], desc[UR36][R2.64], !P0 ;  /* 0x0140000002007fae */ /* 0x000fe2000c101d64 */
[----:B------:R-:W-:-:S13]  /*eb60*/  ISETP.LT.OR P0, PT, R5, 0x21, P1 ;  /* 0x000000210500780c */ /* 0x000fda0000f01670 */
[----:B------:R0:W-:Y:S02]  /*eb70*/  LDGSTS.E.BYPASS.LTC128B.128 [R0+0x4400], desc[UR36][R2.64+0x80], !P0 ;  /* 0x0440008002007fae */ /* 0x0001e4000c101d64 */
[----:B0-----:R-:W-:Y:S02]  /*eb80*/  IADD3 R2, P0, R14, R6, RZ ;  /* 0x000000060e027210 */ /* 0x001fe40007f1e0ff */
[----:B------:R-:W0:Y:S02]  /*eb90*/  SHFL.IDX PT, R14, R18, 0x4, 0x181f ;  /* 0x00981f00120e7f89 */ /* 0x000e2400000e0000 */
[----:B-1----:R-:W-:Y:S02]  /*eba0*/  IADD3.X R3, RZ, R7, RZ, P0, !PT ;  /* 0x00000007ff037210 */ /* 0x002fe400007fe4ff */
[----:B------:R-:W-:Y:S01]  /*ebb0*/  ISETP.LT.OR P0, PT, R5, 0x31, P3 ;  /* 0x000000310500780c */ /* 0x000fe20001f01670 */
[----:B------:R-:W1:-:S12]  /*ebc0*/  SHFL.IDX PT, R7, R19, 0x4, 0x181f ;  /* 0x00981f0013077f89 */ /* 0x000e5800000e0000 */
[----:B------:R-:W-:Y:S01]  /*ebd0*/  LDGSTS.E.BYPASS.LTC128B.128 [R0+0x1c00], desc[UR36][R2.64], !P0 ;  /* 0x01c0000002007fae */ /* 0x000fe2000c101d64 */
[----:B------:R-:W-:-:S13]  /*ebe0*/  ISETP.LT.OR P0, PT, R5, 0x31, P1 ;  /* 0x000000310500780c */ /* 0x000fda0000f01670 */
[----:B------:R0:W-:Y:S02]  /*ebf0*/  LDGSTS.E.BYPASS.LTC128B.128 [R0+0x4c00], desc[UR36][R2.64+0x80], !P0 ;  /* 0x04c0008002007fae */ /* 0x0001e4000c101d64 */
[----:B0-----:R-:W-:Y:S02]  /*ec00*/  IADD3 R2, P0, R14, R6, RZ ;  /* 0x000000060e027210 */ /* 0x001fe40007f1e0ff */
[----:B------:R0:W2:Y:S03]  /*ec10*/  SHFL.IDX PT, R14, R18, 0x5, 0x181f ;  /* 0x00b81f00120e7f89 */ /* 0x0000a600000e0000 */
[----:B-1----:R-:W-:Y:S01]  /*ec20*/  IMAD.X R3, RZ, RZ, R7, P0 ;  /* 0x000000ffff037224 */ /* 0x002fe200000e0607 */
[----:B------:R-:W-:Y:S01]  /*ec30*/  ISETP.LT.OR P0, PT, R5, 0x41, P3 ;  /* 0x000000410500780c */ /* 0x000fe20001f01670 */
[----:B------:R0:W1:-:S12]  /*ec40*/  SHFL.IDX PT, R7, R19, 0x5, 0x181f ;  /* 0x00b81f0013077f89 */ /* 0x00005800000e0000 */
[----:B------:R0:W-:Y:S01]  /*ec50*/  LDGSTS.E.BYPASS.LTC128B.128 [R0+0x2400], desc[UR36][R2.64], !P0 ;  /* 0x0240000002007fae */ /* 0x0001e2000c101d64 */
[----:B------:R-:W-:-:S13]  /*ec60*/  ISETP.LT.OR P0, PT, R5, 0x41, P1 ;  /* 0x000000410500780c */ /* 0x000fda0000f01670 */
[----:B-12---:R0:W-:Y:S02]  /*ec70*/  LDGSTS.E.BYPASS.LTC128B.128 [R0+0x5400], desc[UR36][R2.64+0x80], !P0 ;  /* 0x0540008002007fae */ /* 0x0061e4000c101d64 */
.L_x_2392:
        /* <DEDUP_REMOVED lines=11> */
.L_x_2293:
        /* <DEDUP_REMOVED lines=11> */
.L_x_2294:
[----:B------:R0:W-:Y:S01]  /*ede0*/  SYNCS.ARRIVE.TRANS64.A1T0 RZ, [R4+URZ+0x2a850], RZ ;  /* 0x02a850ff04ff79a7 */ /* 0x0001e2000810003f */
[----:B------:R-:W-:-:S04]  /*edf0*/  IADD3 R23, R23, 0x1, RZ ;  /* 0x0000000117177810 */ /* 0x000fc80007ffe0ff */
[----:B------:R-:W-:-:S04]  /*ee00*/  ISETP.NE.AND P0, PT, R23, 0x2, PT ;  /* 0x000000021700780c */ /* 0x000fc80003f05270 */
[----:B------:R-:W-:Y:S02]  /*ee10*/  SEL R3, RZ, 0x1, P0 ;  /* 0x00000001ff037807 */ /* 0x000fe40000000000 */
[----:B------:R-:W-:Y:S02]  /*ee20*/  SEL R23, R23, RZ, P0 ;  /* 0x000000ff17177207 */ /* 0x000fe40000000000 */
[----:B0-----:R-:W-:-:S07]  /*ee30*/  LOP3.LUT R26, R26, R3, RZ, 0x3c, !PT ;  /* 0x000000031a1a7212 */ /* 0x001fce00078e3cff */
.L_x_2254:
[----:B------:R-:W-:Y:S05]  /*ee40*/  BSYNC B7 ;  /* 0x0000000000077941 */ /* 0x000fea0003800000 */
.L_x_2252:
        /* <DEDUP_REMOVED lines=11> */
.L_x_2295:
[----:B------:R-:W-:-:S03]  /*ef00*/  UMOV UR4, 0xffffffff ;  /* 0xffffffff00047882 */ /* 0x000fc60000000000 */
[----:B------:R-:W-:Y:S05]  /*ef10*/  BRA.DIV UR4, `(.L_x_2297) ;  /* 0x0000003204747947 */ /* 0x000fea000b800000 */
[----:B------:R0:W1:Y:S02]  /*ef20*/  SHFL.IDX PT, R14, R34, RZ, 0x1f ;  /* 0x00001fff220e7589 */ /* 0x00006400000e0000 */
.L_x_2395:
        /* <DEDUP_REMOVED lines=8> */
.L_x_2296:
[----:B------:R-:W-:Y:S02]  /*efb0*/  ULDC UR4, c[0x0][0xc38] ;  /* 0x00030e0000047ab9 */ /* 0x000fe40000000800 */
[----:B-1----:R-:W-:-:S13]  /*efc0*/  ISETP.GE.AND P0, PT, R34, UR4, PT ;  /* 0x0000000422007c0c */ /* 0x002fda000bf06270 */
[----:B------:R-:W-:Y:S05]  /*efd0*/  @!P0 BRA `(.L_x_2298) ;  /* 0xffffffc400e08947 */ /* 0x000fea000383ffff */
.L_x_2249:
[----:B------:R-:W2:Y:S01]  /*efe0*/  LDL.LU R0, [R1] ;  /* 0x0000000001007983 */ /* 0x000ea20000300800 */
[----:B------:R-:W-:Y:S01]  /*eff0*/  BSSY B0, `(.L_x_2299) ;  /* 0x000000b000007945 */ /* 0x000fe20003800000 */
[----:B------:R-:W1:Y:S01]  /*f000*/  S2R R5, SR_CgaCtaId ;  /* 0x0000000000057919 */ /* 0x000e620000008800 */
[----:B--2---:R-:W-:-:S05]  /*f010*/  VIADD R0, R0, 0x1 ;  /* 0x0000000100007836 */ /* 0x004fca0000000000 */
[----:B------:R-:W-:-:S04]  /*f020*/  LEA.HI R2, R0, R0, RZ, 0x1 ;  /* 0x0000000000027211 */ /* 0x000fc800078f08ff */
[----:B------:R-:W-:Y:S02]  /*f030*/  LOP3.LUT R3, R2, 0xfffffffe, RZ, 0xc0, !PT ;  /* 0xfffffffe02037812 */ /* 0x000fe400078ec0ff */
[----:B------:R-:W-:Y:S02]  /*f040*/  MOV R2, 0x400 ;  /* 0x0000040000027802 */ /* 0x000fe40000000f00 */
[----:B------:R-:W-:Y:S02]  /*f050*/  IADD3 R0, R0, -R3, RZ ;  /* 0x8000000300007210 */ /* 0x000fe40007ffe0ff */
[----:B-1----:R-:W-:Y:S02]  /*f060*/  LEA R4, R5, R2, 0x18 ;  /* 0x0000000205047211 */ /* 0x002fe400078ec0ff */
[----:B------:R-:W-:-:S04]  /*f070*/  SHF.L.U32 R0, R0, 0x1f, RZ ;  /* 0x0000001f00007819 */ /* 0x000fc800000006ff */
[----:B------:R-:W1:Y:S02]  /*f080*/  SYNCS.PHASECHK.TRANS64.TRYWAIT P0, [R4+URZ+0x2a820], R0 ;  /* 0x02a82000040075a7 */ /* 0x000e64000800017f */
[----:B-1----:R-:W-:Y:S05]  /*f090*/  @!P0 BRA `(.L_x_2300) ;  /* 0x00000030003c8947 */ /* 0x002fea0003800000 */
.L_x_2396:
[----:B------:R-:W-:Y:S05]  /*f0a0*/  BSYNC B0 ;  /* 0x0000000000007941 */ /* 0x000fea0003800000 */
.L_x_2299:
[----:B------:R-:W-:-:S03]  /*f0b0*/  UMOV UR4, 0xffffffff ;  /* 0xffffffff00047882 */ /* 0x000fc60000000000 */
[----:B------:R-:W-:Y:S05]  /*f0c0*/  BRA.DIV UR4, `(.L_x_2301) ;  /* 0x0000003204447947 */ /* 0x000fea000b800000 */
[----:B-1----:R-:W1:Y:S02]  /*f0d0*/  S2R R0, SR_TID.X ;  /* 0x0000000000007919 */ /* 0x002e640000002100 */
[----:B-1----:R-:W-:-:S04]  /*f0e0*/  SHF.R.U32.HI R0, RZ, 0x5, R0 ;  /* 0x00000005ff007819 */ /* 0x002fc80000011600 */
[----:B------:R-:W-:-:S05]  /*f0f0*/  LOP3.LUT R0, R0, 0x3, RZ, 0xc0, !PT ;  /* 0x0000000300007812 */ /* 0x000fca00078ec0ff */
[----:B------:R1:W2:Y:S02]  /*f100*/  SHFL.IDX PT, R14, R0, RZ, 0x1f ;  /* 0x00001fff000e7589 */ /* 0x0002a400000e0000 */
.L_x_2399:
[----:B--2---:R-:W-:Y:S01]  /*f110*/  ISETP.NE.AND P0, PT, R14, RZ, PT ;  /* 0x000000ff0e00720c */ /* 0x004fe20003f05270 */
[----:B------:R-:W-:-:S12]  /*f120*/  BSSY B0, `(.L_x_2302) ;  /* 0x0000024000007945 */ /* 0x000fd80003800000 */
[----:B------:R-:W-:Y:S05]  /*f130*/  @P0 BRA `(.L_x_2303) ;  /* 0x0000000000880947 */ /* 0x000fea0003800000 */
[----:B------:R-:W-:-:S03]  /*f140*/  UMOV UR4, 0xffffffff ;  /* 0xffffffff00047882 */ /* 0x000fc60000000000 */
[----:B------:R-:W-:Y:S05]  /*f150*/  BRA.DIV UR4, `(.L_x_2304) ;  /* 0x0000003204547947 */ /* 0x000fea000b800000 */
[----:B------:R-:W-:-:S13]  /*f160*/  ELECT P6, URZ, PT ;  /* 0x00000000003f782f */ /* 0x000fda00038c0000 */
.L_x_2402:
[----:B------:R-:W-:Y:S05]  /*f170*/  @!P6 BRA `(.L_x_2303) ;  /* 0x000000000078e947 */ /* 0x000fea0003800000 */
[----:B------:R-:W-:-:S06]  /*f180*/  ULOP3.LUT UR4, UR61, 0x2, URZ, 0xfc, !UPT ;  /* 0x000000023d047892 */ /* 0x000fcc000f8efc3f */
[----:B-1----:R-:W-:-:S05]  /*f190*/  IMAD.U32 R0, RZ, RZ, UR4 ;  /* 0x00000004ff007e24 */ /* 0x002fca000f8e00ff */
[----:B------:R-:W-:-:S13]  /*f1a0*/  ISETP.NE.AND P0, PT, R0, 0x3, PT ;  /* 0x000000030000780c */ /* 0x000fda0003f05270 */
[----:B------:R-:W-:Y:S05]  /*f1b0*/  @!P0 BRA `(.L_x_2305) ;  /* 0x0000000000048947 */ /* 0x000fea0003800000 */
[----:B------:R-:W-:Y:S01]  /*f1c0*/  BPT.TRAP 0x1 ;  /* 0x000000040000795c */ /* 0x000fe20000300000 */
.L_x_2305:
[C---:B------:R-:W-:Y:S01]  /*f1d0*/  IMAD R5, R23.reuse, 0x8, R4 ;  /* 0x0000000817057824 */ /* 0x040fe200078e0204 */
[----:B------:R-:W-:Y:S01]  /*f1e0*/  SHF.L.U32 R0, R26, 0x1f, RZ ;  /* 0x0000001f1a007819 */ /* 0x000fe200000006ff */
[----:B------:R-:W-:-:S03]  /*f1f0*/  VIADD R23, R23, 0x1 ;  /* 0x0000000117177836 */ /* 0x000fc60000000000 */
[----:B------:R-:W1:Y:S02]  /*f200*/  SYNCS.PHASECHK.TRANS64.TRYWAIT P1, [R5+URZ+0x2a840], R0 ;  /* 0x02a84000050075a7 */ /* 0x000e64000802017f */
[----:B------:R-:W-:-:S04]  /*f210*/  ISETP.NE.AND P2, PT, R23, 0x2, PT ;  /* 0x000000021700780c */ /* 0x000fc80003f45270 */
[----:B------:R-:W-:Y:S01]  /*f220*/  SEL R3, RZ, 0x1, P2 ;  /* 0x00000001ff037807 */ /* 0x000fe20001000000 */
[----:B-1----:R-:W-:Y:S08]  /*f230*/  @!P1 BRA `(.L_x_2306) ;  /* 0x00000030003c9947 */ /* 0x002ff00003800000 */
.L_x_2403:
[----:B------:R-:W-:Y:S02]  /*f240*/  SEL R23, R23, RZ, P2 ;  /* 0x000000ff17177207 */ /* 0x000fe40001000000 */
[----:B------:R-:W-:Y:S01]  /*f250*/  LOP3.LUT R2, R26, R3, RZ, 0x3c, !PT ;  /* 0x000000031a027212 */ /* 0x000fe200078e3cff */
[----:B------:R-:W-:Y:S06]  /*f260*/  @!P0 BRA `(.L_x_2307) ;  /* 0x0000000000048947 */ /* 0x000fec0003800000 */
[----:B------:R-:W-:Y:S01]  /*f270*/  BPT.TRAP 0x1 ;  /* 0x000000040000795c */ /* 0x000fe20000300000 */
.L_x_2307:
[----:B------:R-:W-:Y:S02]  /*f280*/  LEA R23, R23, R4, 0x3 ;  /* 0x0000000417177211 */ /* 0x000fe400078e18ff */
[----:B------:R-:W-:-:S04]  /*f290*/  SHF.L.U32 R2, R2, 0x1f, RZ ;  /* 0x0000001f02027819 */ /* 0x000fc800000006ff */
[----:B------:R-:W2:Y:S02]  /*f2a0*/  SYNCS.PHASECHK.TRANS64.TRYWAIT P1, [R23+URZ+0x2a840], R2 ;  /* 0x02a84002170075a7 */ /* 0x000ea4000802017f */
[----:B--2---:R-:W-:Y:S05]  /*f2b0*/  @!P1 BRA `(.L_x_2308) ;  /* 0x0000003000309947 */ /* 0x004fea0003800000 */
.L_x_2404:
[----:B------:R-:W-:Y:S05]  /*f2c0*/  @!P0 BRA `(.L_x_2309) ;  /* 0x0000000000048947 */ /* 0x000fea0003800000 */
[----:B------:R-:W-:Y:S01]  /*f2d0*/  BPT.TRAP 0x1 ;  /* 0x000000040000795c */ /* 0x000fe20000300000 */
.L_x_2309:
[----:B------:R-:W3:Y:S02]  /*f2e0*/  SYNCS.PHASECHK.TRANS64.TRYWAIT P1, [R5+URZ+0x2a860], R0 ;  /* 0x02a86000050075a7 */ /* 0x000ee4000802017f */
[----:B---3--:R-:W-:Y:S05]  /*f2f0*/  @!P1 BRA `(.L_x_2310) ;  /* 0x0000003000349947 */ /* 0x008fea0003800000 */
.L_x_2405:
[----:B------:R-:W-:Y:S05]  /*f300*/  @!P0 BRA `(.L_x_2311) ;  /* 0x0000000000048947 */ /* 0x000fea0003800000 */
[----:B------:R-:W-:Y:S01]  /*f310*/  BPT.TRAP 0x1 ;  /* 0x000000040000795c */ /* 0x000fe20000300000 */
.L_x_2311:
[----:B----4-:R4:W0:Y:S02]  /*f320*/  SYNCS.PHASECHK.TRANS64.TRYWAIT P0, [R23+URZ+0x2a860], R2 ;  /* 0x02a86002170075a7 */ /* 0x010824000800017f */
[----:B0-----:R-:W-:Y:S05]  /*f330*/  @!P0 NANOSLEEP.SYNCS 0x989680 ;  /* 0x009896800000895d */ /* 0x001fea0003900000 */
[----:B------:R-:W0:Y:S02]  /*f340*/  @!P0 SYNCS.PHASECHK.TRANS64 P0, [R23+URZ+0x2a860], R2 ;  /* 0x02a86002170085a7 */ /* 0x000e24000800007f */
[----:B0-----:R-:W-:Y:S05]  /*f350*/  @!P0 BRA `(.L_x_2311) ;  /* 0xfffffffc00f08947 */ /* 0x001fea000383ffff */
.L_x_2303:
[----:B------:R-:W-:Y:S05]  /*f360*/  BSYNC B0 ;  /* 0x0000000000007941 */ /* 0x000fea0003800000 */
.L_x_2302:
[----:B------:R-:W-:Y:S05]  /*f370*/  EXIT ;  /* 0x000000000000794d */ /* 0x000fea0003800000 */
.L_x_2196:
[----:B0-----:R-:W-:-:S04]  /*f380*/  IMAD.U32 R3, RZ, RZ, UR40 ;  /* 0x00000028ff037e24 */ /* 0x001fc8000f8e00ff */
[----:B------:R0:W1:Y:S03]  /*f390*/  SYNCS.PHASECHK.TRANS64.TRYWAIT P1, [R3+URZ+0x2a800], R0 ;  /* 0x02a80000030075a7 */ /* 0x000066000802017f */
[----:B-1----:R-:W-:Y:S05]  /*f3a0*/  @!P1 NANOSLEEP.SYNCS 0x989680 ;  /* 0x009896800000995d */ /* 0x002fea0003900000 */
[----:B------:R-:W1:Y:S02]  /*f3b0*/  @!P1 SYNCS.PHASECHK.TRANS64 P1, [R3+URZ+0x2a800], R0 ;  /* 0x02a80000030095a7 */ /* 0x000e64000802007f */
[----:B-1----:R-:W-:Y:S05]  /*f3c0*/  @!P1 BRA `(.L_x_2196) ;  /* 0xfffffffc00ec9947 */ /* 0x002fea000383ffff */
[----:B------:R-:W-:Y:S05]  /*f3d0*/  BRA `(.L_x_2312) ;  /* 0xffffff2000887947 */ /* 0x000fea000383ffff */
.L_x_2200:
[----:B-1----:R1:W2:Y:S02]  /*f3e0*/  SYNCS.PHASECHK.TRANS64.TRYWAIT P1, [R0+URZ+0x2a830], R3 ;  /* 0x02a83003000075a7 */ /* 0x0022a4000802017f */
[----:B--2---:R-:W-:Y:S05]  /*f3f0*/  @!P1 NANOSLEEP.SYNCS 0x989680 ;  /* 0x009896800000995d */ /* 0x004fea0003900000 */
[----:B------:R-:W2:Y:S02]  /*f400*/  @!P1 SYNCS.PHASECHK.TRANS64 P1, [R0+URZ+0x2a830], R3 ;  /* 0x02a83003000095a7 */ /* 0x000ea4000802007f */
[----:B--2---:R-:W-:Y:S05]  /*f410*/  @!P1 BRA `(.L_x_2200) ;  /* 0xfffffffc00f09947 */ /* 0x004fea000383ffff */
[----:B------:R-:W-:Y:S05]  /*f420*/  BRA `(.L_x_2199) ;  /* 0xffffff2000a47947 */ /* 0x000fea000383ffff */
.L_x_2206:
[----:B-1----:R-:W-:-:S04]  /*f430*/  IMAD.U32 R10, RZ, RZ, UR7 ;  /* 0x00000007ff0a7e24 */ /* 0x002fc8000f8e00ff */
[----:B------:R1:W2:Y:S03]  /*f440*/  SYNCS.PHASECHK.TRANS64.TRYWAIT P1, [R10+URZ+0x2a830], R9 ;  /* 0x02a830090a0075a7 */ /* 0x0002a6000802017f */
[----:B--2---:R-:W-:Y:S05]  /*f450*/  @!P1 NANOSLEEP.SYNCS 0x989680 ;  /* 0x009896800000995d */ /* 0x004fea0003900000 */
[----:B------:R-:W2:Y:S02]  /*f460*/  @!P1 SYNCS.PHASECHK.TRANS64 P1, [R10+URZ+0x2a830], R9 ;  /* 0x02a830090a0095a7 */ /* 0x000ea4000802007f */
[----:B--2---:R-:W-:Y:S05]  /*f470*/  @!P1 BRA `(.L_x_2206) ;  /* 0xfffffffc00ec9947 */ /* 0x004fea000383ffff */
[----:B------:R-:W-:Y:S05]  /*f480*/  BRA `(.L_x_2205) ;  /* 0xffffff4800347947 */ /* 0x000fea000383ffff */
.L_x_2210:
[----:B01----:R-:W-:-:S04]  /*f490*/  IMAD.U32 R9, RZ, RZ, UR10 ;  /* 0x0000000aff097e24 */ /* 0x003fc8000f8e00ff */
[----:B------:R0:W1:Y:S03]  /*f4a0*/  SYNCS.PHASECHK.TRANS64.TRYWAIT P1, [R9+URZ+0x2a850], R0 ;  /* 0x02a85000090075a7 */ /* 0x000066000802017f */
[----:B-1----:R-:W-:Y:S05]  /*f4b0*/  @!P1 NANOSLEEP.SYNCS 0x989680 ;  /* 0x009896800000995d */ /* 0x002fea0003900000 */
[----:B------:R-:W1:Y:S02]  /*f4c0*/  @!P1 SYNCS.PHASECHK.TRANS64 P1, [R9+URZ+0x2a850], R0 ;  /* 0x02a85000090095a7 */ /* 0x000e64000802007f */
[----:B-1----:R-:W-:Y:S05]  /*f4d0*/  @!P1 BRA `(.L_x_2210) ;  /* 0xfffffffc00ec9947 */ /* 0x002fea000383ffff */
[----:B------:R-:W-:Y:S05]  /*f4e0*/  BRA `(.L_x_2209) ;  /* 0xffffff50007c7947 */ /* 0x000fea000383ffff */
.L_x_2218:
[----:B-1----:R-:W-:-:S04]  /*f4f0*/  MOV R10, UR7 ;  /* 0x00000007000a7c02 */ /* 0x002fc80008000f00 */
[----:B------:R1:W2:Y:S03]  /*f500*/  SYNCS.PHASECHK.TRANS64.TRYWAIT P1, [R10+URZ+0x2a830], R9 ;  /* 0x02a830090a0075a7 */ /* 0x0002a6000802017f */
[----:B--2---:R-:W-:Y:S05]  /*f510*/  @!P1 NANOSLEEP.SYNCS 0x989680 ;  /* 0x009896800000995d */ /* 0x004fea0003900000 */
[----:B------:R-:W2:Y:S02]  /*f520*/  @!P1 SYNCS.PHASECHK.TRANS64 P1, [R10+URZ+0x2a830], R9 ;  /* 0x02a830090a0095a7 */ /* 0x000ea4000802007f */
[----:B--2---:R-:W-:Y:S05]  /*f530*/  @!P1 BRA `(.L_x_2218) ;  /* 0xfffffffc00ec9947 */ /* 0x004fea000383ffff */
[----:B------:R-:W-:Y:S05]  /*f540*/  BRA `(.L_x_2217) ;  /* 0xffffff7000907947 */ /* 0x000fea000383ffff */
.L_x_2222:
[----:B01----:R-:W-:-:S04]  /*f550*/  IMAD.U32 R9, RZ, RZ, UR7 ;  /* 0x00000007ff097e24 */ /* 0x003fc8000f8e00ff */
[----:B------:R0:W1:Y:S03]  /*f560*/  SYNCS.PHASECHK.TRANS64.TRYWAIT P1, [R9+URZ+0x2a850], R0 ;  /* 0x02a85000090075a7 */ /* 0x000066000802017f */
[----:B-1----:R-:W-:Y:S05]  /*f570*/  @!P1 NANOSLEEP.SYNCS 0x989680 ;  /* 0x009896800000995d */ /* 0x002fea0003900000 */
[----:B------:R-:W1:Y:S02]  /*f580*/  @!P1 SYNCS.PHASECHK.TRANS64 P1, [R9+URZ+0x2a850], R0 ;  /* 0x02a85000090095a7 */ /* 0x000e64000802007f */
[----:B-1----:R-:W-:Y:S05]  /*f590*/  @!P1 BRA `(.L_x_2222) ;  /* 0xfffffffc00ec9947 */ /* 0x002fea000383ffff */
[----:B------:R-:W-:Y:S05]  /*f5a0*/  BRA `(.L_x_2221) ;  /* 0xffffff7800d87947 */ /* 0x000fea000383ffff */
.L_x_2229:
[----:B-1----:R-:W-:-:S04]  /*f5b0*/  IMAD.U32 R3, RZ, RZ, UR5 ;  /* 0x00000005ff037e24 */ /* 0x002fc8000f8e00ff */
[----:B------:R1:W2:Y:S03]  /*f5c0*/  SYNCS.PHASECHK.TRANS64.TRYWAIT P1, [R3+URZ+0x2a850], R0 ;  /* 0x02a85000030075a7 */ /* 0x0002a6000802017f */
[----:B--2---:R-:W-:Y:S05]  /*f5d0*/  @!P1 NANOSLEEP.SYNCS 0x989680 ;  /* 0x009896800000995d */ /* 0x004fea0003900000 */
[----:B------:R-:W2:Y:S02]  /*f5e0*/  @!P1 SYNCS.PHASECHK.TRANS64 P1, [R3+URZ+0x2a850], R0 ;  /* 0x02a85000030095a7 */ /* 0x000ea4000802007f */
[----:B--2---:R-:W-:Y:S05]  /*f5f0*/  @!P1 BRA `(.L_x_2229) ;  /* 0xfffffffc00ec9947 */ /* 0x004fea000383ffff */
[----:B------:R-:W-:Y:S05]  /*f600*/  BRA `(.L_x_2228) ;  /* 0xffffff9400ec7947 */ /* 0x000fea000383ffff */
.L_x_2260:
[----:B------:R-:W2:Y:S01]  /*f610*/  S2R R18, SR_TID.X ;  /* 0x0000000000127919 */ /* 0x000ea20000002100 */
[----:B------:R-:W-:Y:S01]  /*f620*/  MOV R12, RZ ;  /* 0x000000ff000c7202 */ /* 0x000fe20000000f00 */
        /* <DEDUP_REMOVED lines=8> */
.L_x_2313:
[----:B------:R-:W-:Y:S05]  /*f6b0*/  BRA `(.L_x_2314) ;  /* 0xffffffc800a47947 */ /* 0x000fea000383ffff */
.L_x_2263:
[----:B0-----:R0:W1:Y:S02]  /*f6c0*/  SYNCS.PHASECHK.TRANS64.TRYWAIT P0, [R0+URZ+0x2a840], R3 ;  /* 0x02a84003000075a7 */ /* 0x001064000800017f */
[----:B-1----:R-:W-:Y:S05]  /*f6d0*/  @!P0 NANOSLEEP.SYNCS 0x989680 ;  /* 0x009896800000895d */ /* 0x002fea0003900000 */
[----:B------:R-:W1:Y:S02]  /*f6e0*/  @!P0 SYNCS.PHASECHK.TRANS64 P0, [R0+URZ+0x2a840], R3 ;  /* 0x02a84003000085a7 */ /* 0x000e64000800007f */
[----:B-1----:R-:W-:Y:S05]  /*f6f0*/  @!P0 BRA `(.L_x_2263) ;  /* 0xfffffffc00f08947 */ /* 0x002fea000383ffff */
[----:B------:R-:W-:Y:S05]  /*f700*/  BRA `(.L_x_2315) ;  /* 0xffffffcc00a87947 */ /* 0x000fea000383ffff */
.L_x_2264:
[----:B------:R-:W-:Y:S01]  /*f710*/  BSSY B0, `(.L_x_2316) ;  /* 0x0000008000007945 */ /* 0x000fe20003800000 */
[----:B------:R-:W-:Y:S01]  /*f720*/  IMAD.MOV.U32 R13, RZ, RZ, R6 ;  /* 0x000000ffff0d7224 */ /* 0x000fe200078e0006 */
[----:B------:R-:W-:Y:S01]  /*f730*/  MOV R12, RZ ;  /* 0x000000ff000c7202 */ /* 0x000fe20000000f00 */
[----:B------:R-:W-:Y:S02]  /*f740*/  IMAD.MOV.U32 R11, RZ, RZ, 0x181f ;  /* 0x0000181fff0b7424 */ /* 0x000fe400078e00ff */
[----:B------:R-:W-:-:S07]  /*f750*/  IMAD.MOV.U32 R15, RZ, RZ, -0x1 ;  /* 0xffffffffff0f7424 */ /* 0x000fce00078e00ff */
[----:B------:R-:W-:Y:S05]  /*f760*/  WARPSYNC.COLLECTIVE R15, `(.L_x_2317) ;  /* 0x000000000f087348 */ /* 0x000fea0003c00000 */
[----:B------:R0:W1:Y:S02]  /*f770*/  SHFL.IDX P6, R14, R13, R12, R11 ;  /* 0x0000000c0d0e7389 */ /* 0x00006400000c000b */
[----:B01----:R-:W-:Y:S01]  /*f780*/  ENDCOLLECTIVE ;  /* 0x000000000000791b */ /* 0x003fe20003800000 */
.L_x_2317:
[----:B------:R-:W-:Y:S05]  /*f790*/  BSYNC B0 ;  /* 0x0000000000007941 */ /* 0x000fea0003800000 */
.L_x_2316:
[----:B------:R-:W-:Y:S01]  /*f7a0*/  MOV R13, R4 ;  /* 0x00000004000d7202 */ /* 0x000fe20000000f00 */
[----:B------:R-:W-:Y:S01]  /*f7b0*/  IMAD.MOV.U32 R12, RZ, RZ, RZ ;  /* 0x000000ffff0c7224 */ /* 0x000fe200078e00ff */
[----:B------:R-:W-:Y:S01]  /*f7c0*/  MOV R15, 0xffffffff ;  /* 0xffffffff000f7802 */ /* 0x000fe20000000f00 */
[----:B------:R-:W-:Y:S02]  /*f7d0*/  IMAD.MOV.U32 R11, RZ, RZ, 0x181f ;  /* 0x0000181fff0b7424 */ /* 0x000fe400078e00ff */
[----:B------:R-:W-:Y:S02]  /*f7e0*/  IMAD.MOV.U32 R2, RZ, RZ, R14 ;  /* 0x000000ffff027224 */ /* 0x000fe400078e000e */
[----:B------:R-:W-:-:S07]  /*f7f0*/  @P0 IMAD R9, R5, 0x2, R17 ;  /* 0x0000000205090824 */ /* 0x000fce00078e0211 */
[----:B------:R-:W-:Y:S05]  /*f800*/  WARPSYNC.COLLECTIVE R15, `(.L_x_2318) ;  /* 0x000000000f087348 */ /* 0x000fea0003c00000 */
[----:B------:R0:W1:Y:S02]  /*f810*/  SHFL.IDX P6, R14, R13, R12, R11 ;  /* 0x0000000c0d0e7389 */ /* 0x00006400000c000b */
[----:B01----:R-:W-:Y:S01]  /*f820*/  ENDCOLLECTIVE ;  /* 0x000000000000791b */ /* 0x003fe20003800000 */
.L_x_2318:
[----:B------:R-:W-:Y:S02]  /*f830*/  IMAD.MOV.U32 R13, RZ, RZ, R6 ;  /* 0x000000ffff0d7224 */ /* 0x000fe400078e0006 */
[----:B------:R-:W-:Y:S01]  /*f840*/  IMAD.MOV.U32 R12, RZ, RZ, 0x1 ;  /* 0x00000001ff0c7424 */ /* 0x000fe200078e00ff */
[----:B------:R-:W-:-:S05]  /*f850*/  @P0 LEA R14, P1, R37, R14, 0x1 ;  /* 0x0000000e250e0211 */ /* 0x000fca00078208ff */
[----:B------:R-:W-:Y:S01]  /*f860*/  @P0 IMAD.X R3, RZ, RZ, R2, P1 ;  /* 0x000000ffff030224 */ /* 0x000fe200008e0602 */
[----:B------:R-:W-:-:S07]  /*f870*/  @P0 MOV R2, R14 ;  /* 0x0000000e00020202 */ /* 0x000fce0000000f00 */
[----:B------:R-:W-:Y:S05]  /*f880*/  WARPSYNC.COLLECTIVE R15, `(.L_x_2319) ;  /* 0x000000000f087348 */ /* 0x000fea0003c00000 */
[----:B------:R0:W1:Y:S02]  /*f890*/  SHFL.IDX P6, R14, R13, R12, R11 ;  /* 0x0000000c0d0e7389 */ /* 0x00006400000c000b */
[----:B01----:R-:W-:Y:S01]  /*f8a0*/  ENDCOLLECTIVE ;  /* 0x000000000000791b */ /* 0x003fe20003800000 */
.L_x_2319:
[----:B------:R-:W-:Y:S01]  /*f8b0*/  @!PT LDS RZ, [RZ] ;  /* 0x00000000fffff984 */ /* 0x000fe20000000800 */
[----:B------:R-:W-:Y:S01]  /*f8c0*/  @!PT LDS RZ, [RZ] ;  /* 0x00000000fffff984 */ /* 0x000fe20000000800 */
[----:B------:R-:W-:Y:S01]  /*f8d0*/  @!PT LDS RZ, [RZ] ;  /* 0x00000000fffff984 */ /* 0x000fe20000000800 */
[----:B------:R0:W-:Y:S04]  /*f8e0*/  @P0 LDGSTS.E.BYPASS.LTC128B.128 [R9+0x18400], desc[UR36][R2.64], !P4 ;  /* 0x1840000002090fae */ /* 0x0001e8000e101d64 */
[----:B------:R0:W-:Y:S04]  /*f8f0*/  @P0 LDGSTS.E.BYPASS.LTC128B.128 [R9+0x1b400], desc[UR36][R2.64+0x80], !P3 ;  /* 0x1b40008002090fae */ /* 0x0001e8000d901d64 */
[----:B------:R0:W-:Y:S01]  /*f900*/  @P0 LDGSTS.E.BYPASS.LTC128B.128 [R9+0x1e400], desc[UR36][R2.64+0x100], !P2 ;  /* 0x1e40010002090fae */ /* 0x0001e2000d101d64 */
[----:B------:R-:W-:Y:S01]  /*f910*/  ISETP.GE.AND P0, PT, R7, 0x11, PT ;  /* 0x000000110700780c */ /* 0x000fe20003f06270 */
[----:B------:R-:W-:Y:S01]  /*f920*/  IMAD.MOV.U32 R13, RZ, RZ, R4 ;  /* 0x000000ffff0d7224 */ /* 0x000fe200078e0004 */
[----:B------:R-:W-:-:S11]  /*f930*/  MOV R8, R14 ;  /* 0x0000000e00087202 */ /* 0x000fd60000000f00 */
[----:B0-----:R-:W-:Y:S05]  /*f940*/  WARPSYNC.COLLECTIVE R15, `(.L_x_2320) ;  /* 0x000000000f087348 */ /* 0x001fea0003c00000 */
[----:B------:R1:W2:Y:S02]  /*f950*/  SHFL.IDX P6, R14, R13, R12, R11 ;  /* 0x0000000c0d0e7389 */ /* 0x0002a400000c000b */
[----:B012---:R-:W-:Y:S01]  /*f960*/  ENDCOLLECTIVE ;  /* 0x000000000000791b */ /* 0x007fe20003800000 */
.L_x_2320:
[----:B------:R-:W-:Y:S02]  /*f970*/  @P0 LEA R25, R5, R17, 0x1 ;  /* 0x0000001105190211 */ /* 0x000fe400078e08ff */
[----:B------:R-:W-:Y:S01]  /*f980*/  MOV R13, R6 ;  /* 0x00000006000d7202 */ /* 0x000fe20000000f00 */
[----:B------:R-:W-:Y:S01]  /*f990*/  IMAD.MOV.U32 R12, RZ, RZ, 0x2 ;  /* 0x00000002ff0c7424 */ /* 0x000fe200078e00ff */
[----:B------:R-:W-:-:S05]  /*f9a0*/  @P0 LEA R14, P1, R37, R14, 0x1 ;  /* 0x0000000e250e0211 */ /* 0x000fca00078208ff */
[----:B------:R-:W-:-:S08]  /*f9b0*/  @P0 IMAD.MOV.U32 R2, RZ, RZ, R14 ;  /* 0x000000ffff020224 */ /* 0x000fd000078e000e */
[----:B------:R-:W-:Y:S05]  /*f9c0*/  WARPSYNC.COLLECTIVE R15, `(.L_x_2321) ;  /* 0x000000000f087348 */ /* 0x000fea0003c00000 */
[----:B------:R0:W1:Y:S02]  /*f9d0*/  SHFL.IDX P6, R14, R13, R12, R11 ;  /* 0x0000000c0d0e7389 */ /* 0x00006400000c000b */
[----:B01----:R-:W-:Y:S01]  /*f9e0*/  ENDCOLLECTIVE ;  /* 0x000000000000791b */ /* 0x003fe20003800000 */
.L_x_2321:
[----:B------:R-:W-:-:S04]  /*f9f0*/  @P0 IMAD.X R21, RZ, RZ, R8, P1 ;  /* 0x000000ffff150224 */ /* 0x000fc800008e0608 */
[----:B------:R-:W-:-:S05]  /*fa00*/  @P0 IMAD.MOV.U32 R3, RZ, RZ, R21 ;  /* 0x000000ffff030224 */ /* 0x000fca00078e0015 */
[----:B------:R-:W-:Y:S01]  /*fa10*/  @!PT LDS RZ, [RZ] ;  /* 0x00000000fffff984 */ /* 0x000fe20000000800 */
[----:B------:R-:W-:Y:S01]  /*fa20*/  @!PT LDS RZ, [RZ] ;  /* 0x00000000fffff984 */ /* 0x000fe20000000800 */
[----:B------:R-:W-:Y:S01]  /*fa30*/  @!PT LDS RZ, [RZ] ;  /* 0x00000000fffff984 */ /* 0x000fe20000000800 */
[----:B------:R0:W-:Y:S01]  /*fa40*/  @P0 LDGSTS.E.BYPASS.LTC128B.128 [R25+0x18c00], desc[UR36][R2.64], !P4 ;  /* 0x18c0000002190fae */ /* 0x0001e2000e101d64 */
[----:B------:R-:W-:-:S03]  /*fa50*/  MOV R13, R4 ;  /* 0x00000004000d7202 */ /* 0x000fc60000000f00 */
[----:B------:R0:W-:Y:S04]  /*fa60*/  @P0 LDGSTS.E.BYPASS.LTC128B.128 [R25+0x1bc00], desc[UR36][R2.64+0x80], !P3 ;  /* 0x1bc0008002190fae */ /* 0x0001e8000d901d64 */
[----:B------:R0:W-:Y:S01]  /*fa70*/  @P0 LDGSTS.E.BYPASS.LTC128B.128 [R25+0x1ec00], desc[UR36][R2.64+0x100], !P2 ;  /* 0x1ec0010002190fae */ /* 0x0001e2000d101d64 */
[----:B------:R-:W-:Y:S01]  /*fa80*/  ISETP.GE.AND P0, PT, R7, 0x21, PT ;  /* 0x000000210700780c */ /* 0x000fe20003f06270 */
[----:B------:R-:W-:-:S12]  /*fa90*/  IMAD.MOV.U32 R8, RZ, RZ, R14 ;  /* 0x000000ffff087224 */ /* 0x000fd800078e000e */
[----:B0-----:R-:W-:Y:S05]  /*faa0*/  WARPSYNC.COLLECTIVE R15, `(.L_x_2322) ;  /* 0x000000000f087348 */ /* 0x001fea0003c00000 */
[----:B------:R1:W2:Y:S02]  /*fab0*/  SHFL.IDX P6, R14, R13, R12, R11 ;  /* 0x0000000c0d0e7389 */ /* 0x0002a400000c000b */
[----:B012---:R-:W-:Y:S01]  /*fac0*/  ENDCOLLECTIVE ;  /* 0x000000000000791b */ /* 0x007fe20003800000 */
.L_x_2322:
[----:B------:R-:W-:Y:S02]  /*fad0*/  @P0 IMAD R21, R5, 0x2, R17 ;  /* 0x0000000205150824 */ /* 0x000fe400078e0211 */
        /* <DEDUP_REMOVED lines=8> */
.L_x_2323:
        /* <DEDUP_REMOVED lines=13> */
.L_x_2324:
[----:B------:R-:W-:Y:S02]  /*fc30*/  @P0 IMAD R25, R5, 0x2, R17 ;  /* 0x0000000205190824 */ /* 0x000fe400078e0211 */
[----:B------:R-:W-:Y:S02]  /*fc40*/  IMAD.MOV.U32 R13, RZ, RZ, R6 ;  /* 0x000000ffff0d7224 */ /* 0x000fe400078e0006 */
[----:B------:R-:W-:Y:S01]  /*fc50*/  IMAD.MOV.U32 R12, RZ, RZ, 0x4 ;  /* 0x00000004ff0c7424 */ /* 0x000fe200078e00ff */
[----:B------:R-:W-:-:S04]  /*fc60*/  @P0 LEA R14, P1, R37, R14, 0x1 ;  /* 0x0000000e250e0211 */ /* 0x000fc800078208ff */
[----:B------:R-:W-:Y:S01]  /*fc70*/  @P0 IADD3.X R9, RZ, R8, RZ, P1, !PT ;  /* 0x00000008ff090210 */ /* 0x000fe20000ffe4ff */
[----:B------:R-:W-:-:S08]  /*fc80*/  @P0 IMAD.MOV.U32 R2, RZ, RZ, R14 ;  /* 0x000000ffff020224 */ /* 0x000fd000078e000e */
[----:B------:R-:W-:Y:S05]  /*fc90*/  WARPSYNC.COLLECTIVE R15, `(.L_x_2325) ;  /* 0x000000000f087348 */ /* 0x000fea0003c00000 */
[----:B------:R0:W1:Y:S02]  /*fca0*/  SHFL.IDX P6, R14, R13, R12, R11 ;  /* 0x0000000c0d0e7389 */ /* 0x00006400000c000b */
[----:B01----:R-:W-:Y:S01]  /*fcb0*/  ENDCOLLECTIVE ;  /* 0x000000000000791b */ /* 0x003fe20003800000 */
.L_x_2325:
[----:B------:R-:W-:-:S05]  /*fcc0*/  @P0 MOV R3, R9 ;  /* 0x0000000900030202 */ /* 0x000fca0000000f00 */
[----:B------:R-:W-:Y:S01]  /*fcd0*/  @!PT LDS RZ, [RZ] ;  /* 0x00000000fffff984 */ /* 0x000fe20000000800 */
[----:B------:R-:W-:Y:S01]  /*fce0*/  @!PT LDS RZ, [RZ] ;  /* 0x00000000fffff984 */ /* 0x000fe20000000800 */
[----:B------:R-:W-:Y:S01]  /*fcf0*/  @!PT LDS RZ, [RZ] ;  /* 0x00000000fffff984 */ /* 0x000fe20000000800 */
[----:B------:R0:W-:Y:S04]  /*fd00*/  @P0 LDGSTS.E.BYPASS.LTC128B.128 [R25+0x19c00], desc[UR36][R2.64], !P4 ;  /* 0x19c0000002190fae */ /* 0x0001e8000e101d64 */
[----:B------:R0:W-:Y:S01]  /*fd10*/  @P0 LDGSTS.E.BYPASS.LTC128B.128 [R25+0x1cc00], desc[UR36][R2.64+0x80], !P3 ;  /* 0x1cc0008002190fae */ /* 0x0001e2000d901d64 */
[----:B------:R-:W-:-:S03]  /*fd20*/  IMAD.MOV.U32 R13, RZ, RZ, R4 ;  /* 0x000000ffff0d7224 */ /* 0x000fc600078e0004 */
[----:B------:R0:W-:Y:S01]  /*fd30*/  @P0 LDGSTS.E.BYPASS.LTC128B.128 [R25+0x1fc00], desc[UR36][R2.64+0x100], !P2 ;  /* 0x1fc0010002190fae */ /* 0x0001e2000d101d64 */
[----:B------:R-:W-:Y:S02]  /*fd40*/  ISETP.GE.AND P0, PT, R7, 0x41, PT ;  /* 0x000000410700780c */ /* 0x000fe40003f06270 */
[----:B------:R-:W-:-:S11]  /*fd50*/  MOV R8, R14 ;  /* 0x0000000e00087202 */ /* 0x000fd60000000f00 */
[----:B0-----:R-:W-:Y:S05]  /*fd60*/  WARPSYNC.COLLECTIVE R15, `(.L_x_2326) ;  /* 0x000000000f087348 */ /* 0x001fea0003c00000 */
[----:B------:R1:W2:Y:S02]  /*fd70*/  SHFL.IDX P6, R14, R13, R12, R11 ;  /* 0x0000000c0d0e7389 */ /* 0x0002a400000c000b */
[----:B012---:R-:W-:Y:S01]  /*fd80*/  ENDCOLLECTIVE ;  /* 0x000000000000791b */ /* 0x007fe20003800000 */
.L_x_2326:
        /* <DEDUP_REMOVED lines=8> */
.L_x_2327:
        /* <DEDUP_REMOVED lines=9> */
[----:B------:R-:W-:-:S07]  /*fea0*/  IMAD.MOV.U32 R8, RZ, RZ, R14 ;  /* 0x000000ffff087224 */ /* 0x000fce00078e000e */
[----:B0-----:R-:W-:Y:S05]  /*feb0*/  WARPSYNC.COLLECTIVE R15, `(.L_x_2328) ;  /* 0x000000000f087348 */ /* 0x001fea0003c00000 */
[----:B------:R1:W2:Y:S02]  /*fec0*/  SHFL.IDX P6, R14, R13, R12, R11 ;  /* 0x0000000c0d0e7389 */ /* 0x0002a400000c000b */
[----:B012---:R-:W-:Y:S01]  /*fed0*/  ENDCOLLECTIVE ;  /* 0x000000000000791b */ /* 0x007fe20003800000 */
.L_x_2328:
[----:B------:R-:W-:Y:S05]  /*fee0*/  BRA `(.L_x_2329) ;  /* 0xffffffcc00007947 */ /* 0x000fea000383ffff */
.L_x_2269:
[----:B------:R-:W-:Y:S01]  /*fef0*/  IMAD.MOV.U32 R13, RZ, RZ, R5 ;  /* 0x000000ffff0d7224 */ /* 0x000fe200078e0005 */
[----:B------:R-:W-:Y:S01]  /*ff00*/  MOV R11, 0x181f ;  /* 0x0000181f000b7802 */ /* 0x000fe20000000f00 */
[----:B------:R-:W-:Y:S02]  /*ff10*/  IMAD.MOV.U32 R12, RZ, RZ, RZ ;  /* 0x000000ffff0c7224 */ /* 0x000fe400078e00ff */
[----:B------:R-:W-:Y:S02]  /*ff20*/  IMAD.MOV.U32 R15, RZ, RZ, -0x1 ;  /* 0xffffffffff0f7424 */ /* 0x000fe400078e00ff */
[----:B------:R-:W-:-:S07]  /*ff30*/  IMAD.U32 R3, RZ, RZ, UR44 ;  /* 0x0000002cff037e24 */ /* 0x000fce000f8e00ff */
[----:B------:R-:W-:Y:S05]  /*ff40*/  WARPSYNC.COLLECTIVE R15, `(.L_x_2330) ;  /* 0x000000000f087348 */ /* 0x000fea0003c00000 */
[----:B------:R0:W1:Y:S02]  /*ff50*/  SHFL.IDX P6, R14, R13, R12, R11 ;  /* 0x0000000c0d0e7389 */ /* 0x00006400000c000b */
[----:B01----:R-:W-:Y:S01]  /*ff60*/  ENDCOLLECTIVE ;  /* 0x000000000000791b */ /* 0x003fe20003800000 */
.L_x_2330:
[----:B------:R-:W-:-:S04]  /*ff70*/  IMAD R4, R3, 0x80, R36 ;  /* 0x0000008003047824 */ /* 0x000fc800078e0224 */
[C---:B------:R-:W-:Y:S01]  /*ff80*/  VIADD R6, R4.reuse, 0x10 ;  /* 0x0000001004067836 */ /* 0x040fe20000000000 */
[----:B------:R-:W-:Y:S02]  /*ff90*/  ISETP.GE.AND P0, PT, R4, UR39, PT ;  /* 0x0000002704007c0c */ /* 0x000fe4000bf06270 */
[----:B------:R-:W-:Y:S01]  /*ffa0*/  MOV R13, R0 ;  /* 0x00000000000d7202 */ /* 0x000fe20000000f00 */
[----:B------:R-:W-:-:S10]  /*ffb0*/  IMAD.MOV.U32 R2, RZ, RZ, R14 ;  /* 0x000000ffff027224 */ /* 0x000fd400078e000e */
[----:B------:R-:W-:Y:S05]  /*ffc0*/  WARPSYNC.COLLECTIVE R15, `(.L_x_2331) ;  /* 0x000000000f087348 */ /* 0x000fea0003c00000 */
[----:B------:R0:W1:Y:S02]  /*ffd0*/  SHFL.IDX P6, R14, R13, R12, R11 ;  /* 0x0000000c0d0e7389 */ /* 0x00006400000c000b */
[----:B01----:R-:W-:Y:S01]  /*ffe0*/  ENDCOLLECTIVE ;  /* 0x000000000000791b */ /* 0x003fe20003800000 */
.L_x_2331:
        /* <DEDUP_REMOVED lines=8> */
.L_x_2332:
        /* <DEDUP_REMOVED lines=12> */
.L_x_2333:
[----:B------:R-:W-:Y:S01]  /*10130*/  IMAD.MOV.U32 R13, RZ, RZ, R5 ;  /* 0x000000ffff0d7224 */ /* 0x000fe200078e0005 */
[----:B------:R-:W-:Y:S02]  /*10140*/  MOV R12, 0x2 ;  /* 0x00000002000c7802 */ /* 0x000fe40000000f00 */
[----:B------:R-:W-:-:S05]  /*10150*/  @!P0 LEA R14, P1, R37, R14, 0x1 ;  /* 0x0000000e250e8211 */ /* 0x000fca00078208ff */
[----:B------:R-:W-:-:S08]  /*10160*/  @!P0 IMAD.MOV.U32 R2, RZ, RZ, R14 ;  /* 0x000000ffff028224 */ /* 0x000fd000078e000e */
[----:B------:R-:W-:Y:S05]  /*10170*/  WARPSYNC.COLLECTIVE R15, `(.L_x_2334) ;  /* 0x000000000f087348 */ /* 0x000fea0003c00000 */
[----:B------:R0:W1:Y:S02]  /*10180*/  SHFL.IDX P6, R14, R13, R12, R11 ;  /* 0x0000000c0d0e7389 */ /* 0x00006400000c000b */
[----:B01----:R-:W-:Y:S01]  /*10190*/  ENDCOLLECTIVE ;  /* 0x000000000000791b */ /* 0x003fe20003800000 */
.L_x_2334:
        /* <DEDUP_REMOVED lines=15> */
.L_x_2335:
        /* <DEDUP_REMOVED lines=9> */
.L_x_2336:
        /* <DEDUP_REMOVED lines=13> */
.L_x_2337:
        /* <DEDUP_REMOVED lines=8> */
.L_x_2338:
        /* <DEDUP_REMOVED lines=14> */
.L_x_2339:
[----:B------:R-:W-:Y:S01]  /*10550*/  IMAD.MOV.U32 R13, RZ, RZ, R5 ;  /* 0x000000ffff0d7224 */ /* 0x000fe200078e0005 */
[----:B------:R-:W-:Y:S02]  /*10560*/  MOV R12, 0x5 ;  /* 0x00000005000c7802 */ /* 0x000fe40000000f00 */
[----:B------:R-:W-:-:S05]  /*10570*/  @!P0 LEA R14, P1, R37, R14, 0x1 ;  /* 0x0000000e250e8211 */ /* 0x000fca00078208ff */
[----:B------:R-:W-:-:S08]  /*10580*/  @!P0 IMAD.MOV.U32 R2, RZ, RZ, R14 ;  /* 0x000000ffff028224 */ /* 0x000fd000078e000e */
[----:B------:R-:W-:Y:S05]  /*10590*/  WARPSYNC.COLLECTIVE R15, `(.L_x_2340) ;  /* 0x000000000f087348 */ /* 0x000fea0003c00000 */
[----:B------:R0:W1:Y:S02]  /*105a0*/  SHFL.IDX P6, R14, R13, R12, R11 ;  /* 0x0000000c0d0e7389 */ /* 0x00006400000c000b */
[----:B01----:R-:W-:Y:S01]  /*105b0*/  ENDCOLLECTIVE ;  /* 0x000000000000791b */ /* 0x003fe20003800000 */
.L_x_2340:
        /* <DEDUP_REMOVED lines=15> */
.L_x_2341:
        /* <DEDUP_REMOVED lines=9> */
.L_x_2342:
        /* <DEDUP_REMOVED lines=13> */
.L_x_2343:
        /* <DEDUP_REMOVED lines=8> */
.L_x_2344:
        /* <DEDUP_REMOVED lines=12> */
.L_x_2345:
[----:B------:R-:W-:Y:S05]  /*10950*/  BRA `(.L_x_2346) ;  /* 0xffffffcc00287947 */ /* 0x000fea000383ffff */
.L_x_2272:
[----:B0-----:R0:W1:Y:S02]  /*10960*/  SYNCS.PHASECHK.TRANS64.TRYWAIT P0, [R17+URZ+0x2a820], R0 ;  /* 0x02a82000110075a7 */ /* 0x001064000800017f */
[----:B-1----:R-:W-:Y:S05]  /*10970*/  @!P0 NANOSLEEP.SYNCS 0x989680 ;  /* 0x009896800000895d */ /* 0x002fea0003900000 */
[----:B------:R-:W1:Y:S02]  /*10980*/  @!P0 SYNCS.PHASECHK.TRANS64 P0, [R17+URZ+0x2a820], R0 ;  /* 0x02a82000110085a7 */ /* 0x000e64000800007f */
[----:B-1----:R-:W-:Y:S05]  /*10990*/  @!P0 BRA `(.L_x_2272) ;  /* 0xfffffffc00f08947 */ /* 0x002fea000383ffff */
[----:B------:R-:W-:Y:S05]  /*109a0*/  BRA `(.L_x_2347) ;  /* 0xffffffcc008c7947 */ /* 0x000fea000383ffff */
.L_x_2276:
[----:B0-----:R0:W1:Y:S02]  /*109b0*/  SYNCS.PHASECHK.TRANS64.TRYWAIT P0, [R6+URZ+0x2a840], R3 ;  /* 0x02a84003060075a7 */ /* 0x001064000800017f */
[----:B-1----:R-:W-:Y:S05]  /*109c0*/  @!P0 NANOSLEEP.SYNCS 0x989680 ;  /* 0x009896800000895d */ /* 0x002fea0003900000 */
[----:B------:R-:W1:Y:S02]  /*109d0*/  @!P0 SYNCS.PHASECHK.TRANS64 P0, [R6+URZ+0x2a840], R3 ;  /* 0x02a84003060085a7 */ /* 0x000e64000800007f */
[----:B-1----:R-:W-:Y:S05]  /*109e0*/  @!P0 BRA `(.L_x_2276) ;  /* 0xfffffffc00f08947 */ /* 0x002fea000383ffff */
[----:B------:R-:W-:Y:S05]  /*109f0*/  BRA `(.L_x_2348) ;  /* 0xffffffd000507947 */ /* 0x000fea000383ffff */
.L_x_2277:
[----:B------:R-:W-:Y:S01]  /*10a00*/  BSSY B1, `(.L_x_2349) ;  /* 0x0000008000017945 */ /* 0x000fe20003800000 */
[----:B------:R-:W-:Y:S01]  /*10a10*/  MOV R13, R10 ;  /* 0x0000000a000d7202 */ /* 0x000fe20000000f00 */
[----:B------:R-:W-:Y:S01]  /*10a20*/  IMAD.MOV.U32 R12, RZ, RZ, RZ ;  /* 0x000000ffff0c7224 */ /* 0x000fe200078e00ff */
[----:B------:R-:W-:Y:S01]  /*10a30*/  MOV R15, 0xffffffff ;  /* 0xffffffff000f7802 */ /* 0x000fe20000000f00 */
[----:B------:R-:W-:-:S07]  /*10a40*/  IMAD.MOV.U32 R11, RZ, RZ, 0x181f ;  /* 0x0000181fff0b7424 */ /* 0x000fce00078e00ff */
[----:B------:R-:W-:Y:S05]  /*10a50*/  WARPSYNC.COLLECTIVE R15, `(.L_x_2350) ;  /* 0x000000000f087348 */ /* 0x000fea0003c00000 */
[----:B------:R0:W1:Y:S02]  /*10a60*/  SHFL.IDX P6, R14, R13, R12, R11 ;  /* 0x0000000c0d0e7389 */ /* 0x00006400000c000b */
[----:B01----:R-:W-:Y:S01]  /*10a70*/  ENDCOLLECTIVE ;  /* 0x000000000000791b */ /* 0x003fe20003800000 */
.L_x_2350:
[----:B------:R-:W-:Y:S05]  /*10a80*/  BSYNC B1 ;  /* 0x0000000000017941 */ /* 0x000fea0003800000 */
.L_x_2349:
[----:B------:R-:W-:Y:S01]  /*10a90*/  IMAD.MOV.U32 R13, RZ, RZ, R7 ;  /* 0x000000ffff0d7224 */ /* 0x000fe200078e0007 */
[----:B------:R-:W-:Y:S01]  /*10aa0*/  MOV R12, RZ ;  /* 0x000000ff000c7202 */ /* 0x000fe20000000f00 */
[----:B------:R-:W-:Y:S01]  /*10ab0*/  IMAD.MOV.U32 R11, RZ, RZ, 0x181f ;  /* 0x0000181fff0b7424 */ /* 0x000fe200078e00ff */
[----:B------:R-:W-:Y:S01]  /*10ac0*/  SHF.L.U32 R5, R37, 0x1, RZ ;  /* 0x0000000125057819 */ /* 0x000fe200000006ff */
[----:B------:R-:W-:Y:S02]  /*10ad0*/  IMAD.MOV.U32 R15, RZ, RZ, -0x1 ;  /* 0xffffffffff0f7424 */ /* 0x000fe400078e00ff */
[----:B------:R-:W-:Y:S02]  /*10ae0*/  IMAD.MOV.U32 R3, RZ, RZ, R14 ;  /* 0x000000ffff037224 */ /* 0x000fe400078e000e */
[----:B------:R-:W-:-:S07]  /*10af0*/  IMAD R8, R8, 0x2, R17 ;  /* 0x0000000208087824 */ /* 0x000fce00078e0211 */
[----:B------:R-:W-:Y:S05]  /*10b00*/  WARPSYNC.COLLECTIVE R15, `(.L_x_2351) ;  /* 0x000000000f087348 */ /* 0x000fea0003c00000 */
[----:B------:R0:W1:Y:S02]  /*10b10*/  SHFL.IDX P6, R14, R13, R12, R11 ;  /* 0x0000000c0d0e7389 */ /* 0x00006400000c000b */
[----:B01----:R-:W-:Y:S01]  /*10b20*/  ENDCOLLECTIVE ;  /* 0x000000000000791b */ /* 0x003fe20003800000 */
.L_x_2351:
[----:B------:R-:W-:Y:S01]  /*10b30*/  MOV R13, R10 ;  /* 0x0000000a000d7202 */ /* 0x000fe20000000f00 */
[----:B------:R-:W-:Y:S01]  /*10b40*/  IMAD.MOV.U32 R12, RZ, RZ, 0x1 ;  /* 0x00000001ff0c7424 */ /* 0x000fe200078e00ff */
[----:B------:R-:W-:-:S13]  /*10b50*/  IADD3 R2, P0, R14, R5, RZ ;  /* 0x000000050e027210 */ /* 0x000fda0007f1e0ff */
[----:B------:R-:W-:Y:S05]  /*10b60*/  WARPSYNC.COLLECTIVE R15, `(.L_x_2352) ;  /* 0x000000000f087348 */ /* 0x000fea0003c00000 */
[----:B------:R0:W1:Y:S02]  /*10b70*/  SHFL.IDX P6, R14, R13, R12, R11 ;  /* 0x0000000c0d0e7389 */ /* 0x00006400000c000b */
[----:B01----:R-:W-:Y:S01]  /*10b80*/  ENDCOLLECTIVE ;  /* 0x000000000000791b */ /* 0x003fe20003800000 */
.L_x_2352:
        /* <DEDUP_REMOVED lines=12> */
.L_x_2353:
[----:B------:R-:W-:Y:S01]  /*10c50*/  IMAD.MOV.U32 R13, RZ, RZ, R10 ;  /* 0x000000ffff0d7224 */ /* 0x000fe200078e000a */
[----:B------:R-:W-:Y:S02]  /*10c60*/  MOV R12, 0x2 ;  /* 0x00000002000c7802 */ /* 0x000fe40000000f00 */
[----:B------:R-:W-:-:S13]  /*10c70*/  IADD3 R2, P0, R14, R5, RZ ;  /* 0x000000050e027210 */ /* 0x000fda0007f1e0ff */
[----:B------:R-:W-:Y:S05]  /*10c80*/  WARPSYNC.COLLECTIVE R15, `(.L_x_2354) ;  /* 0x000000000f087348 */ /* 0x000fea0003c00000 */
[----:B------:R0:W1:Y:S02]  /*10c90*/  SHFL.IDX P6, R14, R13, R12, R11 ;  /* 0x0000000c0d0e7389 */ /* 0x00006400000c000b */
[----:B01----:R-:W-:Y:S01]  /*10ca0*/  ENDCOLLECTIVE ;  /* 0x000000000000791b */ /* 0x003fe20003800000 */
.L_x_2354:
        /* <DEDUP_REMOVED lines=12> */
.L_x_2355:
[----:B------:R-:W-:Y:S02]  /*10d70*/  IMAD.MOV.U32 R13, RZ, RZ, R10 ;  /* 0x000000ffff0d7224 */ /* 0x000fe400078e000a */
[----:B------:R-:W-:Y:S01]  /*10d80*/  IMAD.MOV.U32 R12, RZ, RZ, 0x3 ;  /* 0x00000003ff0c7424 */ /* 0x000fe200078e00ff */
[----:B------:R-:W-:-:S13]  /*10d90*/  IADD3 R2, P0, R14, R5, RZ ;  /* 0x000000050e027210 */ /* 0x000fda0007f1e0ff */
[----:B------:R-:W-:Y:S05]  /*10da0*/  WARPSYNC.COLLECTIVE R15, `(.L_x_2356) ;  /* 0x000000000f087348 */ /* 0x000fea0003c00000 */
[----:B------:R0:W1:Y:S02]  /*10db0*/  SHFL.IDX P6, R14, R13, R12, R11 ;  /* 0x0000000c0d0e7389 */ /* 0x00006400000c000b */
[----:B01----:R-:W-:Y:S01]  /*10dc0*/  ENDCOLLECTIVE ;  /* 0x000000000000791b */ /* 0x003fe20003800000 */
.L_x_2356:
        /* <DEDUP_REMOVED lines=12> */
.L_x_2357:
[----:B------:R-:W-:Y:S01]  /*10e90*/  MOV R13, R10 ;  /* 0x0000000a000d7202 */ /* 0x000fe20000000f00 */
[----:B------:R-:W-:Y:S01]  /*10ea0*/  IMAD.MOV.U32 R12, RZ, RZ, 0x4 ;  /* 0x00000004ff0c7424 */ /* 0x000fe200078e00ff */
[----:B------:R-:W-:-:S13]  /*10eb0*/  IADD3 R2, P0, R14, R5, RZ ;  /* 0x000000050e027210 */ /* 0x000fda0007f1e0ff */
[----:B------:R-:W-:Y:S05]  /*10ec0*/  WARPSYNC.COLLECTIVE R15, `(.L_x_2358) ;  /* 0x000000000f087348 */ /* 0x000fea0003c00000 */
[----:B------:R0:W1:Y:S02]  /*10ed0*/  SHFL.IDX P6, R14, R13, R12, R11 ;  /* 0x0000000c0d0e7389 */ /* 0x00006400000c000b */
[----:B01----:R-:W-:Y:S01]  /*10ee0*/  ENDCOLLECTIVE ;  /* 0x000000000000791b */ /* 0x003fe20003800000 */
.L_x_2358:
        /* <DEDUP_REMOVED lines=12> */
.L_x_2359:
[----:B------:R-:W-:Y:S01]  /*10fb0*/  IMAD.MOV.U32 R13, RZ, RZ, R10 ;  /* 0x000000ffff0d7224 */ /* 0x000fe200078e000a */
[----:B------:R-:W-:Y:S02]  /*10fc0*/  MOV R12, 0x5 ;  /* 0x00000005000c7802 */ /* 0x000fe40000000f00 */
[----:B------:R-:W-:-:S13]  /*10fd0*/  IADD3 R2, P0, R14, R5, RZ ;  /* 0x000000050e027210 */ /* 0x000fda0007f1e0ff */
[----:B------:R-:W-:Y:S05]  /*10fe0*/  WARPSYNC.COLLECTIVE R15, `(.L_x_2360) ;  /* 0x000000000f087348 */ /* 0x000fea0003c00000 */
[----:B------:R0:W1:Y:S02]  /*10ff0*/  SHFL.IDX P6, R14, R13, R12, R11 ;  /* 0x0000000c0d0e7389 */ /* 0x00006400000c000b */
[----:B01----:R-:W-:Y:S01]  /*11000*/  ENDCOLLECTIVE ;  /* 0x000000000000791b */ /* 0x003fe20003800000 */
.L_x_2360:
        /* <DEDUP_REMOVED lines=12> */
.L_x_2361:
[----:B------:R-:W-:Y:S05]  /*110d0*/  BRA `(.L_x_2362) ;  /* 0xffffffcc00a07947 */ /* 0x000fea000383ffff */
.L_x_2282:
[----:B0-----:R0:W1:Y:S02]  /*110e0*/  SYNCS.PHASECHK.TRANS64.TRYWAIT P0, [R6+URZ+0x2a860], R3 ;  /* 0x02a86003060075a7 */ /* 0x001064000800017f */
[----:B-1----:R-:W-:Y:S05]  /*110f0*/  @!P0 NANOSLEEP.SYNCS 0x989680 ;  /* 0x009896800000895d */ /* 0x002fea0003900000 */
[----:B------:R-:W1:Y:S02]  /*11100*/  @!P0 SYNCS.PHASECHK.TRANS64 P0, [R6+URZ+0x2a860], R3 ;  /* 0x02a86003060085a7 */ /* 0x000e64000800007f */
[----:B-1----:R-:W-:Y:S05]  /*11110*/  @!P0 BRA `(.L_x_2282) ;  /* 0xfffffffc00f08947 */ /* 0x002fea000383ffff */
[----:B------:R-:W-:Y:S05]  /*11120*/  BRA `(.L_x_2363) ;  /* 0xffffffd000007947 */ /* 0x000fea000383ffff */
.L_x_2283:
        /* <DEDUP_REMOVED lines=8> */
.L_x_2365:
[----:B------:R-:W-:Y:S05]  /*111b0*/  BSYNC B1 ;  /* 0x0000000000017941 */ /* 0x000fea0003800000 */
.L_x_2364:
[----:B------:R-:W-:Y:S01]  /*111c0*/  IMAD.MOV.U32 R13, RZ, RZ, R18 ;  /* 0x000000ffff0d7224 */ /* 0x000fe200078e0012 */
[----:B------:R-:W-:Y:S01]  /*111d0*/  MOV R12, RZ ;  /* 0x000000ff000c7202 */ /* 0x000fe20000000f00 */
[----:B------:R-:W-:Y:S02]  /*111e0*/  IMAD.MOV.U32 R11, RZ, RZ, 0x181f ;  /* 0x0000181fff0b7424 */ /* 0x000fe400078e00ff */
[----:B------:R-:W-:Y:S02]  /*111f0*/  IMAD.MOV.U32 R15, RZ, RZ, -0x1 ;  /* 0xffffffffff0f7424 */ /* 0x000fe400078e00ff */
[----:B------:R-:W-:Y:S02]  /*11200*/  IMAD.MOV.U32 R3, RZ, RZ, R14 ;  /* 0x000000ffff037224 */ /* 0x000fe400078e000e */
[----:B------:R-:W-:-:S07]  /*11210*/  IMAD R7, R7, 0x2, R17 ;  /* 0x0000000207077824 */ /* 0x000fce00078e0211 */
[----:B------:R-:W-:Y:S05]  /*11220*/  WARPSYNC.COLLECTIVE R15, `(.L_x_2366) ;  /* 0x000000000f087348 */ /* 0x000fea0003c00000 */
[----:B------:R0:W1:Y:S02]  /*11230*/  SHFL.IDX P6, R14, R13, R12, R11 ;  /* 0x0000000c0d0e7389 */ /* 0x00006400000c000b */
[----:B01----:R-:W-:Y:S01]  /*11240*/  ENDCOLLECTIVE ;  /* 0x000000000000791b */ /* 0x003fe20003800000 */
.L_x_2366:
[----:B------:R-:W-:Y:S01]  /*11250*/  IMAD.MOV.U32 R13, RZ, RZ, R19 ;  /* 0x000000ffff0d7224 */ /* 0x000fe200078e0013 */
[----:B------:R-:W-:Y:S02]  /*11260*/  MOV R12, 0x1 ;  /* 0x00000001000c7802 */ /* 0x000fe40000000f00 */
[----:B------:R-:W-:-:S13]  /*11270*/  IADD3 R2, P0, R14, R5, RZ ;  /* 0x000000050e027210 */ /* 0x000fda0007f1e0ff */
[----:B------:R-:W-:Y:S05]  /*11280*/  WARPSYNC.COLLECTIVE R15, `(.L_x_2367) ;  /* 0x000000000f087348 */ /* 0x000fea0003c00000 */
[----:B------:R0:W1:Y:S02]  /*11290*/  SHFL.IDX P6, R14, R13, R12, R11 ;  /* 0x0000000c0d0e7389 */ /* 0x00006400000c000b */
[----:B01----:R-:W-:Y:S01]  /*112a0*/  ENDCOLLECTIVE ;  /* 0x000000000000791b */ /* 0x003fe20003800000 */
.L_x_2367:
        /* <DEDUP_REMOVED lines=13> */
.L_x_2368:
[----:B------:R-:W-:Y:S02]  /*11380*/  IMAD.MOV.U32 R13, RZ, RZ, R19 ;  /* 0x000000ffff0d7224 */ /* 0x000fe400078e0013 */
[----:B------:R-:W-:Y:S01]  /*11390*/  IMAD.MOV.U32 R12, RZ, RZ, 0x2 ;  /* 0x00000002ff0c7424 */ /* 0x000fe200078e00ff */
[----:B------:R-:W-:-:S13]  /*113a0*/  IADD3 R2, P0, R14, R5, RZ ;  /* 0x000000050e027210 */ /* 0x000fda0007f1e0ff */
[----:B------:R-:W-:Y:S05]  /*113b0*/  WARPSYNC.COLLECTIVE R15, `(.L_x_2369) ;  /* 0x000000000f087348 */ /* 0x000fea0003c00000 */
[----:B------:R0:W1:Y:S02]  /*113c0*/  SHFL.IDX P6, R14, R13, R12, R11 ;  /* 0x0000000c0d0e7389 */ /* 0x00006400000c000b */
[----:B01----:R-:W-:Y:S01]  /*113d0*/  ENDCOLLECTIVE ;  /* 0x000000000000791b */ /* 0x003fe20003800000 */
.L_x_2369:
        /* <DEDUP_REMOVED lines=13> */
.L_x_2370:
[----:B------:R-:W-:Y:S01]  /*114b0*/  MOV R13, R19 ;  /* 0x00000013000d7202 */ /* 0x000fe20000000f00 */
[----:B------:R-:W-:Y:S01]  /*114c0*/  IMAD.MOV.U32 R12, RZ, RZ, 0x3 ;  /* 0x00000003ff0c7424 */ /* 0x000fe200078e00ff */
[----:B------:R-:W-:-:S13]  /*114d0*/  IADD3 R2, P0, R14, R5, RZ ;  /* 0x000000050e027210 */ /* 0x000fda0007f1e0ff */
[----:B------:R-:W-:Y:S05]  /*114e0*/  WARPSYNC.COLLECTIVE R15, `(.L_x_2371) ;  /* 0x000000000f087348 */ /* 0x000fea0003c00000 */
[----:B------:R0:W1:Y:S02]  /*114f0*/  SHFL.IDX P6, R14, R13, R12, R11 ;  /* 0x0000000c0d0e7389 */ /* 0x00006400000c000b */
[----:B01----:R-:W-:Y:S01]  /*11500*/  ENDCOLLECTIVE ;  /* 0x000000000000791b */ /* 0x003fe20003800000 */
.L_x_2371:
        /* <DEDUP_REMOVED lines=13> */
.L_x_2372:
[----:B------:R-:W-:Y:S01]  /*115e0*/  IMAD.MOV.U32 R13, RZ, RZ, R19 ;  /* 0x000000ffff0d7224 */ /* 0x000fe200078e0013 */
[----:B------:R-:W-:Y:S02]  /*115f0*/  MOV R12, 0x4 ;  /* 0x00000004000c7802 */ /* 0x000fe40000000f00 */
[----:B------:R-:W-:-:S13]  /*11600*/  IADD3 R2, P0, R14, R5, RZ ;  /* 0x000000050e027210 */ /* 0x000fda0007f1e0ff */
[----:B------:R-:W-:Y:S05]  /*11610*/  WARPSYNC.COLLECTIVE R15, `(.L_x_2373) ;  /* 0x000000000f087348 */ /* 0x000fea0003c00000 */
[----:B------:R0:W1:Y:S02]  /*11620*/  SHFL.IDX P6, R14, R13, R12, R11 ;  /* 0x0000000c0d0e7389 */ /* 0x00006400000c000b */
[----:B01----:R-:W-:Y:S01]  /*11630*/  ENDCOLLECTIVE ;  /* 0x000000000000791b */ /* 0x003fe20003800000 */
.L_x_2373:
        /* <DEDUP_REMOVED lines=13> */
.L_x_2374:
[----:B------:R-:W-:Y:S02]  /*11710*/  IMAD.MOV.U32 R13, RZ, RZ, R19 ;  /* 0x000000ffff0d7224 */ /* 0x000fe400078e0013 */
[----:B------:R-:W-:Y:S01]  /*11720*/  IMAD.MOV.U32 R12, RZ, RZ, 0x5 ;  /* 0x00000005ff0c7424 */ /* 0x000fe200078e00ff */
[----:B------:R-:W-:-:S13]  /*11730*/  IADD3 R2, P0, R14, R5, RZ ;  /* 0x000000050e027210 */ /* 0x000fda0007f1e0ff */
[----:B------:R-:W-:Y:S05]  /*11740*/  WARPSYNC.COLLECTIVE R15, `(.L_x_2375) ;  /* 0x000000000f087348 */ /* 0x000fea0003c00000 */
[----:B------:R0:W1:Y:S02]  /*11750*/  SHFL.IDX P6, R14, R13, R12, R11 ;  /* 0x0000000c0d0e7389 */ /* 0x00006400000c000b */
[----:B01----:R-:W-:Y:S01]  /*11760*/  ENDCOLLECTIVE ;  /* 0x000000000000791b */ /* 0x003fe20003800000 */
.L_x_2375:
        /* <DEDUP_REMOVED lines=12> */
.L_x_2376:
[----:B------:R-:W-:Y:S01]  /*11830*/  @!PT LDS RZ, [RZ] ;  /* 0x00000000fffff984 */ /* 0x000fe20000000800 */
[----:B------:R-:W-:Y:S01]  /*11840*/  @!PT LDS RZ, [RZ] ;  /* 0x00000000fffff984 */ /* 0x000fe20000000800 */
[----:B------:R-:W-:Y:S01]  /*11850*/  @!PT LDS RZ, [RZ] ;  /* 0x00000000fffff984 */ /* 0x000fe20000000800 */
[----:B------:R0:W-:Y:S01]  /*11860*/  LDGSTS.E.BYPASS.LTC128B.128 [R7+0x5400], desc[UR36][R2.64+0x80], !P0 ;  /* 0x0540008002077fae */ /* 0x0001e2000c101d64 */
[----:B------:R-:W-:Y:S05]  /*11870*/  BRA `(.L_x_2377) ;  /* 0xffffffc800fc7947 */ /* 0x000fea000383ffff */
.L_x_2291:
[----:B0-----:R0:W1:Y:S02]  /*11880*/  SYNCS.PHASECHK.TRANS64.TRYWAIT P0, [R4+URZ+0x2a860], R3 ;  /* 0x02a86003040075a7 */ /* 0x001064000800017f */
[----:B-1----:R-:W-:Y:S05]  /*11890*/  @!P0 NANOSLEEP.SYNCS 0x989680 ;  /* 0x009896800000895d */ /* 0x002fea0003900000 */
[----:B------:R-:W1:Y:S02]  /*118a0*/  @!P0 SYNCS.PHASECHK.TRANS64 P0, [R4+URZ+0x2a860], R3 ;  /* 0x02a86003040085a7 */ /* 0x000e64000800007f */
[----:B-1----:R-:W-:Y:S05]  /*118b0*/  @!P0 BRA `(.L_x_2291) ;  /* 0xfffffffc00f08947 */ /* 0x002fea000383ffff */
[----:B------:R-:W-:Y:S05]  /*118c0*/  BRA `(.L_x_2378) ;  /* 0xffffffd000207947 */ /* 0x000fea000383ffff */
.L_x_2292:
[----:B------:R-:W-:Y:S01]  /*118d0*/  BSSY B0, `(.L_x_2379) ;  /* 0x0000008000007945 */ /* 0x000fe20003800000 */
[----:B------:R-:W-:Y:S01]  /*118e0*/  IMAD.MOV.U32 R13, RZ, RZ, R19 ;  /* 0x000000ffff0d7224 */ /* 0x000fe200078e0013 */
[----:B------:R-:W-:Y:S01]  /*118f0*/  MOV R12, RZ ;  /* 0x000000ff000c7202 */ /* 0x000fe20000000f00 */
[----:B------:R-:W-:Y:S02]  /*11900*/  IMAD.MOV.U32 R11, RZ, RZ, 0x181f ;  /* 0x0000181fff0b7424 */ /* 0x000fe400078e00ff */
[----:B------:R-:W-:-:S07]  /*11910*/  IMAD.MOV.U32 R15, RZ, RZ, -0x1 ;  /* 0xffffffffff0f7424 */ /* 0x000fce00078e00ff */
[----:B0-----:R-:W-:Y:S05]  /*11920*/  WARPSYNC.COLLECTIVE R15, `(.L_x_2380) ;  /* 0x000000000f087348 */ /* 0x001fea0003c00000 */
[----:B------:R1:W2:Y:S02]  /*11930*/  SHFL.IDX P6, R14, R13, R12, R11 ;  /* 0x0000000c0d0e7389 */ /* 0x0002a400000c000b */
[----:B012---:R-:W-:Y:S01]  /*11940*/  ENDCOLLECTIVE ;  /* 0x000000000000791b */ /* 0x007fe20003800000 */
.L_x_2380:
[----:B------:R-:W-:Y:S05]  /*11950*/  BSYNC B0 ;  /* 0x0000000000007941 */ /* 0x000fea0003800000 */
.L_x_2379:
[----:B------:R-:W-:Y:S01]  /*11960*/  IMAD.MOV.U32 R13, RZ, RZ, R18 ;  /* 0x000000ffff0d7224 */ /* 0x000fe200078e0012 */
[----:B------:R-:W-:Y:S01]  /*11970*/  MOV R11, 0x181f ;  /* 0x0000181f000b7802 */ /* 0x000fe20000000f00 */
[----:B------:R-:W-:Y:S01]  /*11980*/  IMAD.MOV.U32 R12, RZ, RZ, RZ ;  /* 0x000000ffff0c7224 */ /* 0x000fe200078e00ff */
[----:B------:R-:W-:Y:S01]  /*11990*/  MOV R0, R14 ;  /* 0x0000000e00007202 */ /* 0x000fe20000000f00 */
[----:B------:R-:W-:Y:S02]  /*119a0*/  IMAD.MOV.U32 R15, RZ, RZ, -0x1 ;  /* 0xffffffffff0f7424 */ /* 0x000fe400078e00ff */
[----:B------:R-:W-:-:S07]  /*119b0*/  IMAD.SHL.U32 R6, R37, 0x2, RZ ;  /* 0x0000000225067824 */ /* 0x000fce00078e00ff */
[----:B------:R-:W-:Y:S05]  /*119c0*/  WARPSYNC.COLLECTIVE R15, `(.L_x_2381) ;  /* 0x000000000f087348 */ /* 0x000fea0003c00000 */
[----:B------:R0:W1:Y:S02]  /*119d0*/  SHFL.IDX P6, R14, R13, R12, R11 ;  /* 0x0000000c0d0e7389 */ /* 0x00006400000c000b */
[----:B01----:R-:W-:Y:S01]  /*119e0*/  ENDCOLLECTIVE ;  /* 0x000000000000791b */ /* 0x003fe20003800000 */
.L_x_2381:
[----:B------:R-:W-:Y:S01]  /*119f0*/  IMAD.MOV.U32 R13, RZ, RZ, R19 ;  /* 0x000000ffff0d7224 */ /* 0x000fe200078e0013 */
[----:B------:R-:W-:Y:S02]  /*11a00*/  MOV R12, 0x1 ;  /* 0x00000001000c7802 */ /* 0x000fe40000000f00 */
[----:B------:R-:W-:-:S13]  /*11a10*/  IADD3 R2, P0, R14, R6, RZ ;  /* 0x000000060e027210 */ /* 0x000fda0007f1e0ff */
[----:B------:R-:W-:Y:S05]  /*11a20*/  WARPSYNC.COLLECTIVE R15, `(.L_x_2382) ;  /* 0x000000000f087348 */ /* 0x000fea0003c00000 */
[----:B------:R0:W1:Y:S02]  /*11a30*/  SHFL.IDX P6, R14, R13, R12, R11 ;  /* 0x0000000c0d0e7389 */ /* 0x00006400000c000b */
[----:B01----:R-:W-:Y:S01]  /*11a40*/  ENDCOLLECTIVE ;  /* 0x000000000000791b */ /* 0x003fe20003800000 */
.L_x_2382:
[----:B------:R-:W-:Y:S01]  /*11a50*/  IADD3.X R3, RZ, R0, RZ, P0, !PT ;  /* 0x00000000ff037210 */ /* 0x000fe200007fe4ff */
[----:B------:R-:W-:Y:S01]  /*11a60*/  IMAD R0, R8, 0x2, R17 ;  /* 0x0000000208007824 */ /* 0x000fe200078e0211 */
        /* <DEDUP_REMOVED lines=11> */
.L_x_2383:
        /* <DEDUP_REMOVED lines=10> */
.L_x_2384:
        /* <DEDUP_REMOVED lines=12> */
.L_x_2385:
        /* <DEDUP_REMOVED lines=10> */
.L_x_2386:
        /* <DEDUP_REMOVED lines=12> */
.L_x_2387:
        /* <DEDUP_REMOVED lines=10> */
.L_x_2388:
        /* <DEDUP_REMOVED lines=12> */
.L_x_2389:
        /* <DEDUP_REMOVED lines=10> */
.L_x_2390:
        /* <DEDUP_REMOVED lines=12> */
.L_x_2391:
[----:B------:R-:W-:Y:S01]  /*120a0*/  @!PT LDS RZ, [RZ] ;  /* 0x00000000fffff984 */ /* 0x000fe20000000800 */
[----:B------:R-:W-:Y:S01]  /*120b0*/  @!PT LDS RZ, [RZ] ;  /* 0x00000000fffff984 */ /* 0x000fe20000000800 */
[----:B------:R-:W-:Y:S01]  /*120c0*/  @!PT LDS RZ, [RZ] ;  /* 0x00000000fffff984 */ /* 0x000fe20000000800 */
[----:B------:R1:W-:Y:S01]  /*120d0*/  LDGSTS.E.BYPASS.LTC128B.128 [R0+0x5400], desc[UR36][R2.64+0x80], !P0 ;  /* 0x0540008002007fae */ /* 0x0003e2000c101d64 */
[----:B------:R-:W-:Y:S05]  /*120e0*/  BRA `(.L_x_2392) ;  /* 0xffffffc800e47947 */ /* 0x000fea000383ffff */
.L_x_2297:
[----:B------:R-:W-:Y:S01]  /*120f0*/  BSSY B0, `(.L_x_2393) ;  /* 0x0000008000007945 */ /* 0x000fe20003800000 */
[----:B------:R-:W-:Y:S01]  /*12100*/  IMAD.MOV.U32 R13, RZ, RZ, R34 ;  /* 0x000000ffff0d7224 */ /* 0x000fe200078e0022 */
[----:B------:R-:W-:Y:S01]  /*12110*/  MOV R12, RZ ;  /* 0x000000ff000c7202 */ /* 0x000fe20000000f00 */
[----:B------:R-:W-:Y:S02]  /*12120*/  IMAD.MOV.U32 R11, RZ, RZ, 0x1f ;  /* 0x0000001fff0b7424 */ /* 0x000fe400078e00ff */
[----:B------:R-:W-:-:S07]  /*12130*/  IMAD.MOV.U32 R15, RZ, RZ, -0x1 ;  /* 0xffffffffff0f7424 */ /* 0x000fce00078e00ff */
[----:B-----5:R-:W-:Y:S05]  /*12140*/  WARPSYNC.COLLECTIVE R15, `(.L_x_2394) ;  /* 0x000000000f087348 */ /* 0x020fea0003c00000 */
[----:B------:R0:W1:Y:S02]  /*12150*/  SHFL.IDX P6, R14, R13, R12, R11 ;  /* 0x0000000c0d0e7389 */ /* 0x00006400000c000b */
[----:B01---5:R-:W-:Y:S01]  /*12160*/  ENDCOLLECTIVE ;  /* 0x000000000000791b */ /* 0x023fe20003800000 */
.L_x_2394:
[----:B------:R-:W-:Y:S05]  /*12170*/  BSYNC B0 ;  /* 0x0000000000007941 */ /* 0x000fea0003800000 */
.L_x_2393:
[----:B------:R-:W-:Y:S05]  /*12180*/  BRA `(.L_x_2395) ;  /* 0xffffffcc00687947 */ /* 0x000fea000383ffff */
.L_x_2300:
[----:B-1----:R1:W2:Y:S02]  /*12190*/  SYNCS.PHASECHK.TRANS64.TRYWAIT P0, [R4+URZ+0x2a820], R0 ;  /* 0x02a82000040075a7 */ /* 0x0022a4000800017f */
[----:B--2---:R-:W-:Y:S05]  /*121a0*/  @!P0 NANOSLEEP.SYNCS 0x989680 ;  /* 0x009896800000895d */ /* 0x004fea0003900000 */
[----:B------:R-:W2:Y:S02]  /*121b0*/  @!P0 SYNCS.PHASECHK.TRANS64 P0, [R4+URZ+0x2a820], R0 ;  /* 0x02a82000040085a7 */ /* 0x000ea4000800007f */
[----:B--2---:R-:W-:Y:S05]  /*121c0*/  @!P0 BRA `(.L_x_2300) ;  /* 0xfffffffc00f08947 */ /* 0x004fea000383ffff */
[----:B------:R-:W-:Y:S05]  /*121d0*/  BRA `(.L_x_2396) ;  /* 0xffffffcc00b07947 */ /* 0x000fea000383ffff */
.L_x_2301:
[----:B------:R-:W2:Y:S01]  /*121e0*/  S2R R2, SR_TID.X ;  /* 0x0000000000027919 */ /* 0x000ea20000002100 */
[----:B------:R-:W-:Y:S01]  /*121f0*/  BSSY B0, `(.L_x_2397) ;  /* 0x000000a000007945 */ /* 0x000fe20003800000 */
[----:B------:R-:W-:Y:S01]  /*12200*/  IMAD.MOV.U32 R12, RZ, RZ, RZ ;  /* 0x000000ffff0c7224 */ /* 0x000fe200078e00ff */
[----:B------:R-:W-:Y:S01]  /*12210*/  MOV R15, 0xffffffff ;  /* 0xffffffff000f7802 */ /* 0x000fe20000000f00 */
[----:B------:R-:W-:Y:S01]  /*12220*/  IMAD.MOV.U32 R11, RZ, RZ, 0x1f ;  /* 0x0000001fff0b7424 */ /* 0x000fe200078e00ff */
[----:B--2---:R-:W-:-:S04]  /*12230*/  SHF.R.U32.HI R2, RZ, 0x5, R2 ;  /* 0x00000005ff027819 */ /* 0x004fc80000011602 */
[----:B------:R-:W-:-:S04]  /*12240*/  LOP3.LUT R2, R2, 0x3, RZ, 0xc0, !PT ;  /* 0x0000000302027812 */ /* 0x000fc800078ec0ff */
[----:B------:R-:W-:-:S07]  /*12250*/  MOV R13, R2 ;  /* 0x00000002000d7202 */ /* 0x000fce0000000f00 */
[----:B01---5:R-:W-:Y:S05]  /*12260*/  WARPSYNC.COLLECTIVE R15, `(.L_x_2398) ;  /* 0x000000000f087348 */ /* 0x023fea0003c00000 */
[----:B------:R2:W3:Y:S02]  /*12270*/  SHFL.IDX P6, R14, R13, R12, R11 ;  /* 0x0000000c0d0e7389 */ /* 0x0004e400000c000b */
[----:B0123-5:R-:W-:Y:S01]  /*12280*/  ENDCOLLECTIVE ;  /* 0x000000000000791b */ /* 0x02ffe20003800000 */
.L_x_2398:
[----:B------:R-:W-:Y:S05]  /*12290*/  BSYNC B0 ;  /* 0x0000000000007941 */ /* 0x000fea0003800000 */
.L_x_2397:
[----:B------:R-:W-:Y:S05]  /*122a0*/  BRA `(.L_x_2399) ;  /* 0xffffffcc00987947 */ /* 0x000fea000383ffff */
.L_x_2304:
[----:B------:R-:W-:Y:S01]  /*122b0*/  BSSY B1, `(.L_x_2400) ;  /* 0x0000006000017945 */ /* 0x000fe20003800000 */
[----:B------:R-:W-:-:S07]  /*122c0*/  IMAD.MOV.U32 R15, RZ, RZ, -0x1 ;  /* 0xffffffffff0f7424 */ /* 0x000fce00078e00ff */
[----:B01---5:R-:W-:Y:S05]  /*122d0*/  WARPSYNC.COLLECTIVE R15, `(.L_x_2401) ;  /* 0x000000000f0c7348 */ /* 0x023fea0003c00000 */
[----:B------:R-:W-:Y:S02]  /*122e0*/  ELECT P6, UR62, PT ;  /* 0x00000000003e782f */ /* 0x000fe400038c0000 */
[----:B------:R-:W-:Y:S01]  /*122f0*/  MOV R14, UR62 ;  /* 0x0000003e000e7c02 */ /* 0x000fe20008000f00 */
[----:B01---5:R-:W-:Y:S10]  /*12300*/  ENDCOLLECTIVE ;  /* 0x000000000000791b */ /* 0x023ff40003800000 */
.L_x_2401:
[----:B------:R-:W-:Y:S05]  /*12310*/  BSYNC B1 ;  /* 0x0000000000017941 */ /* 0x000fea0003800000 */
.L_x_2400:
[----:B------:R-:W-:Y:S05]  /*12320*/  BRA `(.L_x_2402) ;  /* 0xffffffcc00907947 */ /* 0x000fea000383ffff */
.L_x_2306:
[----:B-1----:R1:W2:Y:S02]  /*12330*/  SYNCS.PHASECHK.TRANS64.TRYWAIT P1, [R5+URZ+0x2a840], R0 ;  /* 0x02a84000050075a7 */ /* 0x0022a4000802017f */
[----:B--2---:R-:W-:Y:S05]  /*12340*/  @!P1 NANOSLEEP.SYNCS 0x989680 ;  /* 0x009896800000995d */ /* 0x004fea0003900000 */
[----:B------:R-:W2:Y:S02]  /*12350*/  @!P1 SYNCS.PHASECHK.TRANS64 P1, [R5+URZ+0x2a840], R0 ;  /* 0x02a84000050095a7 */ /* 0x000ea4000802007f */
[----:B--2---:R-:W-:Y:S05]  /*12360*/  @!P1 BRA `(.L_x_2306) ;  /* 0xfffffffc00f09947 */ /* 0x004fea000383ffff */
[----:B------:R-:W-:Y:S05]  /*12370*/  BRA `(.L_x_2403) ;  /* 0xffffffcc00b07947 */ /* 0x000fea000383ffff */
.L_x_2308:
[----:B--2---:R2:W3:Y:S02]  /*12380*/  SYNCS.PHASECHK.TRANS64.TRYWAIT P1, [R23+URZ+0x2a840], R2 ;  /* 0x02a84002170075a7 */ /* 0x0044e4000802017f */
[----:B---3--:R-:W-:Y:S05]  /*12390*/  @!P1 NANOSLEEP.SYNCS 0x989680 ;  /* 0x009896800000995d */ /* 0x008fea0003900000 */
[----:B------:R-:W3:Y:S02]  /*123a0*/  @!P1 SYNCS.PHASECHK.TRANS64 P1, [R23+URZ+0x2a840], R2 ;  /* 0x02a84002170095a7 */ /* 0x000ee4000802007f */
[----:B---3--:R-:W-:Y:S05]  /*123b0*/  @!P1 BRA `(.L_x_2308) ;  /* 0xfffffffc00f09947 */ /* 0x008fea000383ffff */
[----:B------:R-:W-:Y:S05]  /*123c0*/  BRA `(.L_x_2404) ;  /* 0xffffffcc00bc7947 */ /* 0x000fea000383ffff */
.L_x_2310:
[----:B---3--:R3:W4:Y:S02]  /*123d0*/  SYNCS.PHASECHK.TRANS64.TRYWAIT P1, [R5+URZ+0x2a860], R0 ;  /* 0x02a86000050075a7 */ /* 0x008724000802017f */
[----:B----4-:R-:W-:Y:S05]  /*123e0*/  @!P1 NANOSLEEP.SYNCS 0x989680 ;  /* 0x009896800000995d */ /* 0x010fea0003900000 */
[----:B------:R-:W4:Y:S02]  /*123f0*/  @!P1 SYNCS.PHASECHK.TRANS64 P1, [R5+URZ+0x2a860], R0 ;  /* 0x02a86000050095a7 */ /* 0x000f24000802007f */
[----:B----4-:R-:W-:Y:S05]  /*12400*/  @!P1 BRA `(.L_x_2310) ;  /* 0xfffffffc00f09947 */ /* 0x010fea000383ffff */
[----:B------:R-:W-:Y:S05]  /*12410*/  BRA `(.L_x_2405) ;  /* 0xffffffcc00b87947 */ /* 0x000fea000383ffff */
.L_x_2406:
        /* <DEDUP_REMOVED lines=14> */
.L_x_3232:


//--------------------- .text._ZN7cutlass13device_kernelIN5flash11enable_sm90INS1_16FlashAttnFwdSm90INS1_25CollectiveMainloopFwdSm90ILi2EN4cute5tupleIJNS5_1CILi1EEES8_S8_EEENS6_IJNS7_ILi128EEENS7_ILi96EEENS7_ILi192EEEEEELi128ENS_10bfloat16_tEfNS_4arch4Sm90ELb1ELb0ELb1ELb1ELb1ELb0ELb0ELb1ELb1ELb1ELb0ELb0EEENS1_21CollectiveEpilogueFwdINS6_IJSA_SA_SB_EEES9_SE_SG_Li256ELb1ELb1ELb0ELb0EEENS1_36VarlenDynamicPersistentTileSchedulerILi128ELi96ELi256ELi128ELb0ELb1ELb1ELb1ELb1ELb1EEEEEEEEEvNT_6ParamsE --------------------------
	.section	.text._ZN7cutlass13device_kernelIN5flash11enable_sm90INS1_16FlashAttnFwdSm90INS1_25CollectiveMainloopFwdSm90ILi2EN4cute5tupleIJNS5_1CILi1EEES8_S8_EEENS6_IJNS7_ILi128EEENS7_ILi96EEENS7_ILi192EEEEEELi128ENS_10bfloat16_tEfNS_4arch4Sm90ELb1ELb0ELb1ELb1ELb1ELb0ELb0ELb1ELb1ELb1ELb0ELb0EEENS1_21CollectiveEpilogueFwdINS6_IJSA_SA_SB_EEES9_SE_SG_Li256ELb1ELb1ELb0ELb0EEENS1_36VarlenDynamicPersistentTileSchedulerILi128ELi96ELi256ELi128ELb0ELb1ELb1ELb1ELb1ELb1EEEEEEEEEvNT_6ParamsE,"ax",@progbits
	.align	128
.text._ZN7cutlass13device_kernelIN5flash11enable_sm90INS1_16FlashAttnFwdSm90INS1_25CollectiveMainloopFwdSm90ILi2EN4cute5tupleIJNS5_1CILi1EEES8_S8_EEENS6_IJNS7_ILi128EEENS7_ILi96EEENS7_ILi192EEEEEELi128ENS_10bfloat16_tEfNS_4arch4Sm90ELb1ELb0ELb1ELb1ELb1ELb0ELb0ELb1ELb1ELb1ELb0ELb0EEENS1_21CollectiveEpilogueFwdINS6_IJSA_SA_SB_EEES9_SE_SG_Li256ELb1ELb1ELb0ELb0EEENS1_36VarlenDynamicPersistentTileSchedulerILi128ELi96ELi256ELi128ELb0ELb1ELb1ELb1ELb1ELb1EEEEEEEEEvNT_6ParamsE:
        .type           _ZN7cutlass13device_kernelIN5flash11enable_sm90INS1_16FlashAttnFwdSm90INS1_25CollectiveMainloopFwdSm90ILi2EN4cute5tupleIJNS5_1CILi1EEES8_S8_EEENS6_IJNS7_ILi128EEENS7_ILi96EEENS7_ILi192EEEEEELi128ENS_10bfloat16_tEfNS_4arch4Sm90ELb1ELb0ELb1ELb1ELb1ELb0ELb0ELb1ELb1ELb1ELb0ELb0EEENS1_21CollectiveEpilogueFwdINS6_IJSA_SA_SB_EEES9_SE_SG_Li256ELb1ELb1ELb0ELb0EEENS1_36VarlenDynamicPersistentTileSchedulerILi128ELi96ELi256ELi128ELb0ELb1ELb1ELb1ELb1ELb1EEEEEEEEEvNT_6ParamsE,@function
        .size           _ZN7cutlass13device_kernelIN5flash11enable_sm90INS1_16FlashAttnFwdSm90INS1_25CollectiveMainloopFwdSm90ILi2EN4cute5tupleIJNS5_1CILi1EEES8_S8_EEENS6_IJNS7_ILi128EEENS7_ILi96EEENS7_ILi192EEEEEELi128ENS_10bfloat16_tEfNS_4arch4Sm90ELb1ELb0ELb1ELb1ELb1ELb0ELb0ELb1ELb1ELb1ELb0ELb0EEENS1_21CollectiveEpilogueFwdINS6_IJSA_SA_SB_EEES9_SE_SG_Li256ELb1ELb1ELb0ELb0EEENS1_36VarlenDynamicPersistentTileSchedulerILi128ELi96ELi256ELi128ELb0ELb1ELb1ELb1ELb1ELb1EEEEEEEEEvNT_6ParamsE,(.L_x_3233 - _ZN7cutlass13device_kernelIN5flash11enable_sm90INS1_16FlashAttnFwdSm90INS1_25CollectiveMainloopFwdSm90ILi2EN4cute5tupleIJNS5_1CILi1EEES8_S8_EEENS6_IJNS7_ILi128EEENS7_ILi96EEENS7_ILi192EEEEEELi128ENS_10bfloat16_tEfNS_4arch4Sm90ELb1ELb0ELb1ELb1ELb1ELb0ELb0ELb1ELb1ELb1ELb0ELb0EEENS1_21CollectiveEpilogueFwdINS6_IJSA_SA_SB_EEES9_SE_SG_Li256ELb1ELb1ELb0ELb0EEENS1_36VarlenDynamicPersistentTileSchedulerILi128ELi96ELi256ELi128ELb0ELb1ELb1ELb1ELb1ELb1EEEEEEEEEvNT_6ParamsE)
        .other          _ZN7cutlass13device_kernelIN5flash11enable_sm90INS1_16FlashAttnFwdSm90INS1_25CollectiveMainloopFwdSm90ILi2EN4cute5tupleIJNS5_1CILi1EEES8_S8_EEENS6_IJNS7_ILi128EEENS7_ILi96EEENS7_ILi192EEEEEELi128ENS_10bfloat16_tEfNS_4arch4Sm90ELb1ELb0ELb1ELb1ELb1ELb0ELb0ELb1ELb1ELb1ELb0ELb0EEENS1_21CollectiveEpilogueFwdINS6_IJSA_SA_SB_EEES9_SE_SG_Li256ELb1ELb1ELb0ELb0EEENS1_36VarlenDynamicPersistentTileSchedulerILi128ELi96ELi256ELi128ELb0ELb1ELb1ELb1ELb1ELb1EEEEEEEEEvNT_6ParamsE,@"STO_CUDA_ENTRY STV_DEFAULT"
_ZN7cutlass13device_kernelIN5flash11enable_sm90INS1_16FlashAttnFwdSm90INS1_25CollectiveMainloopFwdSm90ILi2EN4cute5tupleIJNS5_1CILi1EEES8_S8_EEENS6_IJNS7_ILi128EEENS7_ILi96EEENS7_ILi192EEEEEELi128ENS_10bfloat16_tEfNS_4arch4Sm90ELb1ELb0ELb1ELb1ELb1ELb0ELb0ELb1ELb1ELb1ELb0ELb0EEENS1_21CollectiveEpilogueFwdINS6_IJSA_SA_SB_EEES9_SE_SG_Li256ELb1ELb1ELb0ELb0EEENS1_36VarlenDynamicPersistentTileSchedulerILi128ELi96ELi256ELi128ELb0ELb1ELb1ELb1ELb1ELb1EEEEEEEEEvNT_6ParamsE:
        /* <DEDUP_REMOVED lines=45> */
.L_x_2407:
        /* <DEDUP_REMOVED lines=22> */
.L_x_2408:
        /* <DEDUP_REMOVED lines=18> */
.L_x_2409:
        /* <DEDUP_REMOVED lines=22> */
.L_x_2410:
        /* <DEDUP_REMOVED lines=23> */
.L_x_2411:
        /* <DEDUP_REMOVED lines=8> */
.L_x_2413:
        /* <DEDUP_REMOVED lines=22> */
[-C--:B------:R-:W-:Y:S02]  /*0a00*/  LEA.HI R0, R3, R174.reuse, RZ, 0x4 ;  /* 0x000000ae03007211 */ /* 0x080fe400078f20ff */
[----:B------:R-:W-:Y:S02]  /*0a10*/  LOP3.LUT R165, R5, 0xffffff80, RZ, 0xc0, !PT ;  /* 0xffffff8005a57812 */ /* 0x000fe400078ec0ff */
[----:B------:R-:W-:Y:S02]  /*0a20*/  SHF.R.S32.HI R9, RZ, 0x4, R0 ;  /* 0x00000004ff097819 */ /* 0x000fe40000011400 */
[----:B------:R-:W-:Y:S01]  /*0a30*/  LEA.HI R2, R3, R174, RZ, 0x5 ;  /* 0x000000ae03027211 */ /* 0x000fe200078f28ff */
[----:B------:R-:W-:Y:S01]  /*0a40*/  IMAD.IADD R165, R174, 0x1, -R165 ;  /* 0x00000001aea57824 */ /* 0x000fe200078e0aa5 */
[----:B------:R-:W-:-:S02]  /*0a50*/  LOP3.LUT R7, R0, 0x3fffff0, RZ, 0xc0, !PT ;  /* 0x03fffff000077812 */ /* 0x000fc400078ec0ff */
[----:B------:R-:W-:Y:S01]  /*0a60*/  LEA.HI R0, R0, R9, RZ, 0x1 ;  /* 0x0000000900007211 */ /* 0x000fe200078f08ff */
[----:B------:R-:W-:Y:S01]  /*0a70*/  IMAD.SHL.U32 R2, R2, 0x20, RZ ;  /* 0x0000002002027824 */ /* 0x000fe200078e00ff */
[----:B------:R-:W-:Y:S02]  /*0a80*/  SHF.R.S32.HI R4, RZ, 0x1f, R165 ;  /* 0x0000001fff047819 */ /* 0x000fe400000114a5 */
[----:B------:R-:W-:Y:S02]  /*0a90*/  LOP3.LUT R0, R0, 0x1ffffffe, RZ, 0xc0, !PT ;  /* 0x1ffffffe00007812 */ /* 0x000fe400078ec0ff */
[----:B------:R-:W-:Y:S02]  /*0aa0*/  LEA.HI R6, R4, R165, RZ, 0x2 ;  /* 0x000000a504067211 */ /* 0x000fe400078f10ff */
[----:B------:R-:W-:Y:S01]  /*0ab0*/  LEA.HI R10, R3, R174, RZ, 0x2 ;  /* 0x000000ae030a7211 */ /* 0x000fe200078f10ff */
[----:B------:R-:W-:Y:S01]  /*0ac0*/  IMAD.IADD R0, R9, 0x1, -R0 ;  /* 0x0000000109007824 */ /* 0x000fe200078e0a00 */
[----:B------:R-:W-:-:S02]  /*0ad0*/  SHF.R.S32.HI R8, RZ, 0x2, R6 ;  /* 0x00000002ff087819 */ /* 0x000fc40000011406 */
[----:B------:R-:W-:Y:S02]  /*0ae0*/  SHF.R.S32.HI R11, RZ, 0x1f, R6 ;  /* 0x0000001fff0b7819 */ /* 0x000fe40000011406 */
[----:B------:R-:W-:Y:S02]  /*0af0*/  SHF.R.S32.HI R166, RZ, 0x7, R5 ;  /* 0x00000007ffa67819 */ /* 0x000fe40000011405 */
[----:B------:R-:W-:Y:S02]  /*0b00*/  LOP3.LUT R2, R2, 0xfffffc00, RZ, 0xc0, !PT ;  /* 0xfffffc0002027812 */ /* 0x000fe400078ec0ff */
[----:B------:R-:W-:Y:S02]  /*0b10*/  IADD3 R7, R174, -R7, RZ ;  /* 0x80000007ae077210 */ /* 0x000fe40007ffe0ff */
[----:B------:R-:W-:Y:S02]  /*0b20*/  LEA.HI R11, R11, R8, RZ, 0x3 ;  /* 0x000000080b0b7211 */ /* 0x000fe400078f18ff */
[----:B------:R-:W-:Y:S01]  /*0b30*/  LOP3.LUT R9, R10, 0xfffffffc, RZ, 0xc0, !PT ;  /* 0xfffffffc0a097812 */ /* 0x000fe200078ec0ff */
[----:B------:R-:W-:Y:S01]  /*0b40*/  IMAD R7, R7, 0x40, R2 ;  /* 0x0000004007077824 */ /* 0x000fe200078e0202 */
[----:B------:R-:W-:-:S02]  /*0b50*/  LEA.HI R5, R5, R166, RZ, 0x1 ;  /* 0x000000a605057211 */ /* 0x000fc400078f08ff */
[----:B------:R-:W-:Y:S01]  /*0b60*/  LEA.HI R3, R3, R174, RZ, 0x3 ;  /* 0x000000ae03037211 */ /* 0x000fe200078f18ff */
[----:B------:R-:W-:Y:S01]  /*0b70*/  IMAD.IADD R2, R174, 0x1, -R9 ;  /* 0x00000001ae027824 */ /* 0x000fe200078e0a09 */
[----:B------:R-:W-:Y:S01]  /*0b80*/  LOP3.LUT R11, R11, 0xfffffff8, RZ, 0xc0, !PT ;  /* 0xfffffff80b0b7812 */ /* 0x000fe200078ec0ff */
[----:B------:R-:W-:Y:S01]  /*0b90*/  IMAD R168, R0, 0x8, R7 ;  /* 0x0000000800a87824 */ /* 0x000fe200078e0207 */
[----:B------:R-:W-:Y:S02]  /*0ba0*/  LEA.HI R4, R4, R165, RZ, 0x5 ;  /* 0x000000a504047211 */ /* 0x000fe400078f28ff */
[----:B------:R-:W-:Y:S01]  /*0bb0*/  LOP3.LUT R9, R5, 0x3fffffe, RZ, 0xc0, !PT ;  /* 0x03fffffe05097812 */ /* 0x000fe200078ec0ff */
[----:B------:R-:W-:Y:S01]  /*0bc0*/  IMAD.IADD R11, R8, 0x1, -R11 ;  /* 0x00000001080b7824 */ /* 0x000fe200078e0a0b */
[----:B------:R-:W-:Y:S02]  /*0bd0*/  LOP3.LUT R5, R3, 0xfffffff8, RZ, 0xc0, !PT ;  /* 0xfffffff803057812 */ /* 0x000fe400078ec0ff */
[----:B------:R-:W-:Y:S01]  /*0be0*/  SHF.R.S32.HI R4, RZ, 0x5, R4 ;  /* 0x00000005ff047819 */ /* 0x000fe20000011404 */
[----:B------:R-:W-:Y:S01]  /*0bf0*/  IMAD.IADD R9, R166, 0x1, -R9 ;  /* 0x00000001a6097824 */ /* 0x000fe200078e0a09 */
[----:B------:R-:W-:Y:S01]  /*0c00*/  LEA.HI R8, R2, R2, RZ, 0x1 ;  /* 0x0000000202087211 */ /* 0x000fe200078f08ff */
[----:B------:R-:W-:Y:S01]  /*0c10*/  IMAD.IADD R160, R174, 0x1, -R5 ;  /* 0x00000001aea07824 */ /* 0x000fe200078e0a05 */
[----:B------:R-:W-:-:S02]  /*0c20*/  LEA R4, R4, R11, 0x4 ;  /* 0x0000000b04047211 */ /* 0x000fc400078e20ff */
[----:B------:R-:W-:Y:S01]  /*0c30*/  LOP3.LUT R11, R8, 0x1ffffffe, RZ, 0xc0, !PT ;  /* 0x1ffffffe080b7812 */ /* 0x000fe200078ec0ff */
[----:B------:R-:W-:Y:S01]  /*0c40*/  IMAD.SHL.U32 R17, R160, 0x8, RZ ;  /* 0x00000008a0117824 */ /* 0x000fe200078e00ff */
[----:B------:R-:W-:Y:S02]  /*0c50*/  LOP3.LUT R18, R6, 0x7ffffffc, RZ, 0xc0, !PT ;  /* 0x7ffffffc06127812 */ /* 0x000fe400078ec0ff */
[----:B------:R-:W-:Y:S01]  /*0c60*/  LEA R167, R9, R4, 0x6 ;  /* 0x0000000409a77211 */ /* 0x000fe200078e30ff */
[----:B------:R-:W-:Y:S01]  /*0c70*/  IMAD.IADD R2, R2, 0x1, -R11 ;  /* 0x0000000102027824 */ /* 0x000fe200078e0a0b */
[----:B------:R-:W-:Y:S01]  /*0c80*/  SHF.R.S32.HI R163, RZ, 0x3, R3 ;  /* 0x00000003ffa37819 */ /* 0x000fe20000011403 */
[----:B------:R-:W-:Y:S01]  /*0c90*/  VIADD R23, R17, 0x40 ;  /* 0x0000004011177836 */ /* 0x000fe20000000000 */
[----:B------:R-:W-:Y:S01]  /*0ca0*/  SHF.R.S32.HI R173, RZ, 0x1f, R17 ;  /* 0x0000001fffad7819 */ /* 0x000fe20000011411 */
[----:B------:R-:W-:Y:S01]  /*0cb0*/  IMAD.IADD R18, R165, 0x1, -R18 ;  /* 0x00000001a5127824 */ /* 0x000fe200078e0a12 */
[----:B------:R-:W-:-:S02]  /*0cc0*/  LEA R19, R2, R167, 0x3 ;  /* 0x000000a702137211 */ /* 0x000fc400078e18ff */
[----:B------:R-:W-:-:S07]  /*0cd0*/  SHF.R.S32.HI R169, RZ, 0x1f, R23 ;  /* 0x0000001fffa97819 */ /* 0x000fce0000011417 */
.L_x_2473:
[----:B0---4-:R-:W0:Y:S01]  /*0ce0*/  LDC.64 R2, c[0x0][0xc88] ;  /* 0x00032200ff027b82 */ /* 0x011e220000000a00 */
[----:B------:R-:W-:Y:S01]  /*0cf0*/  ULDC.64 UR4, c[0x0][0xa28] ;  /* 0x00028a0000047ab9 */ /* 0x000fe20000000a00 */
[----:B------:R-:W-:Y:S01]  /*0d00*/  ULDC.64 UR6, c[0x0][0xa18] ;  /* 0x0002860000067ab9 */ /* 0x000fe20000000a00 */
[----:B------:R-:W-:Y:S01]  /*0d10*/  IMAD.MOV.U32 R0, RZ, RZ, RZ ;  /* 0x000000ffff007224 */ /* 0x000fe200078e00ff */
[----:B------:R-:W-:Y:S01]  /*0d20*/  ULDC.64 UR8, c[0x0][0xa20] ;  /* 0x0002880000087ab9 */ /* 0x000fe20000000a00 */
[----:B0-----:R-:W-:-:S05]  /*0d30*/  IMAD.WIDE R2, R47, 0x4, R2 ;  /* 0x000000042f027825 */ /* 0x001fca00078e0202 */
[----:B--2---:R-:W2:Y:S01]  /*0d40*/  LDG.E R22, desc[UR36][R2.64] ;  /* 0x0000002402167981 */ /* 0x004ea2000c1e1900 */
[----:B------:R-:W-:Y:S02]  /*0d50*/  ISETP.NE.U32.AND P0, PT, RZ, UR4, PT ;  /* 0x00000004ff007c0c */ /* 0x000fe4000bf05070 */
[----:B------:R-:W-:Y:S02]  /*0d60*/  ISETP.NE.U32.AND P1, PT, RZ, UR6, PT ;  /* 0x00000006ff007c0c */ /* 0x000fe4000bf25070 */
[----:B------:R-:W-:Y:S02]  /*0d70*/  ISETP.NE.AND.EX P0, PT, RZ, UR5, PT, P0 ;  /* 0x00000005ff007c0c */ /* 0x000fe4000bf05300 */
[----:B------:R-:W-:Y:S02]  /*0d80*/  ISETP.NE.AND.EX P1, PT, RZ, UR7, PT, P1 ;  /* 0x00000007ff007c0c */ /* 0x000fe4000bf25310 */
[----:B--2---:R-:W-:-:S09]  /*0d90*/  SHF.R.S32.HI R162, RZ, 0x1f, R22 ;  /* 0x0000001fffa27819 */ /* 0x004fd20000011416 */
[----:B---3--:R-:W-:-:S04]  /*0da0*/  @P0 LEA R4, P2, R22, UR4, 0x2 ;  /* 0x0000000416040c11 */ /* 0x008fc8000f8410ff */
[C---:B------:R-:W-:Y:S01]  /*0db0*/  @P0 LEA.HI.X R5, R22.reuse, UR5, R162, 0x2, P2 ;  /* 0x0000000516050c11 */ /* 0x040fe200090f14a2 */
[----:B------:R-:W-:Y:S01]  /*0dc0*/  ULDC.64 UR4, c[0x0][0x418] ;  /* 0x0001060000047ab9 */ /* 0x000fe20000000a00 */
[----:B------:R-:W-:-:S03]  /*0dd0*/  @P1 LEA R170, P2, R22, UR6, 0x2 ;  /* 0x0000000616aa1c11 */ /* 0x000fc6000f8410ff */
[----:B------:R0:W5:Y:S01]  /*0de0*/  @P0 LDG.E R0, desc[UR36][R4.64] ;  /* 0x0000002404000981 */ /* 0x000162000c1e1900 */
[----:B------:R-:W-:-:S05]  /*0df0*/  @P1 LEA.HI.X R171, R22, UR7, R162, 0x2, P2 ;  /* 0x0000000716ab1c11 */ /* 0x000fca00090f14a2 */
[----:B------:R0:W5:Y:S01]  /*0e00*/  @P1 LDG.E R170, desc[UR36][R170.64] ;  /* 0x00000024aaaa1981 */ /* 0x000162000c1e1900 */
[----:B------:R-:W-:Y:S01]  /*0e10*/  UISETP.NE.U32.AND UP0, UPT, UR4, URZ, UPT ;  /* 0x0000003f0400728c */ /* 0x000fe2000bf05070 */
[----:B------:R-:W-:Y:S02]  /*0e20*/  ISETP.NE.U32.AND P2, PT, RZ, UR8, PT ;  /* 0x00000008ff007c0c */ /* 0x000fe4000bf45070 */
        /* <DEDUP_REMOVED lines=17> */
.L_x_2414:
[----:B------:R-:W-:Y:S02]  /*0f40*/  IMAD.U32 R171, RZ, RZ, UR4 ;  /* 0x00000004ffab7e24 */ /* 0x000fe4000f8e00ff */
[----:B------:R-:W-:Y:S01]  /*0f50*/  IMAD.MOV.U32 R161, RZ, RZ, R46 ;  /* 0x000000ffffa17224 */ /* 0x000fe200078e002e */
[----:B------:R-:W-:Y:S06]  /*0f60*/  @!P2 BRA `(.L_x_2415) ;  /* 0x000000000010a947 */ /* 0x000fec0003800000 */
[----:B------:R-:W-:-:S04]  /*0f70*/  LEA R2, P0, R22, UR8, 0x2 ;  /* 0x0000000816027c11 */ /* 0x000fc8000f8010ff */
[----:B------:R-:W-:-:S05]  /*0f80*/  LEA.HI.X R3, R22, UR9, R162, 0x2, P0 ;  /* 0x0000000916037c11 */ /* 0x000fca00080f14a2 */
[----:B------:R1:W5:Y:S01]  /*0f90*/  LDG.E R171, desc[UR36][R2.64] ;  /* 0x0000002402ab7981 */ /* 0x000362000c1e1900 */
[----:B------:R-:W-:Y:S05]  /*0fa0*/  BRA `(.L_x_2416) ;  /* 0x0000000000247947 */ /* 0x000fea0003800000 */
.L_x_2415:
        /* <DEDUP_REMOVED lines=8> */
[----:B--2---:R-:W-:-:S07]  /*1030*/  IADD3 R171, -R171, R4, RZ ;  /* 0x00000004abab7210 */ /* 0x004fce0007ffe1ff */
.L_x_2416:
[----:B------:R-:W2:Y:S01]  /*1040*/  LDC R172, c[0x0][0x448] ;  /* 0x00011200ffac7b82 */ /* 0x000ea20000000800 */
[----:B------:R-:W-:Y:S01]  /*1050*/  IMAD.SHL.U32 R16, R45, 0x80, RZ ;  /* 0x000000802d107824 */ /* 0x000fe200078e00ff */
[----:B------:R-:W-:Y:S01]  /*1060*/  CS2R R86, SRZ ;  /* 0x0000000000567805 */ /* 0x000fe2000001ff00 */
[----:B-----5:R-:W-:Y:S01]  /*1070*/  IMAD.IADD R171, R171, 0x1, -R0 ;  /* 0x00000001abab7824 */ /* 0x020fe200078e0a00 */
[----:B------:R-:W-:Y:S01]  /*1080*/  CS2R R84, SRZ ;  /* 0x0000000000547805 */ /* 0x000fe2000001ff00 */
[----:B-1----:R-:W-:Y:S01]  /*1090*/  VIADD R2, R16, 0x7f ;  /* 0x0000007f10027836 */ /* 0x002fe20000000000 */
        /* <DEDUP_REMOVED lines=18> */
[----:B--2---:R-:W-:Y:S02]  /*11c0*/  ISETP.NE.AND P0, PT, R172, 0x1, PT ;  /* 0x00000001ac00780c */ /* 0x004fe40003f05270 */
        /* <DEDUP_REMOVED lines=9> */
[----:B------:R-:W-:Y:S01]  /*1260*/  CS2R R6, SRZ ;  /* 0x0000000000067805 */ /* 0x000fe2000001ff00 */
[----:B------:R-:W-:Y:S01]  /*1270*/  IMAD.MOV.U32 R8, RZ, RZ, RZ ;  /* 0x000000ffff087224 */ /* 0x000fe200078e00ff */
[----:B------:R-:W-:Y:S01]  /*1280*/  MOV R10, RZ ;  /* 0x000000ff000a7202 */ /* 0x000fe20000000f00 */
[----:B------:R-:W1:Y:S01]  /*1290*/  @P0 LDC R3, c[0x0][0x44c] ;  /* 0x00011300ff030b82 */ /* 0x000e620000000800 */
[----:B------:R-:W-:Y:S01]  /*12a0*/  CS2R R92, SRZ ;  /* 0x00000000005c7805 */ /* 0x000fe2000001ff00 */
[----:B------:R-:W-:-:S06]  /*12b0*/  IMAD.MOV.U32 R95, RZ, RZ, RZ ;  /* 0x000000ffff5f7224 */ /* 0x000fcc00078e00ff */
[----:B------:R-:W2:Y:S01]  /*12c0*/  @P0 LDC R5, c[0x0][0x450] ;  /* 0x00011400ff050b82 */ /* 0x000ea20000000800 */
[----:B-1----:R-:W-:Y:S01]  /*12d0*/  @P0 IMAD.HI.U32 R0, R2, R3, RZ ;  /* 0x0000000302000227 */ /* 0x002fe200078e00ff */
[----:B0-----:R-:W-:-:S04]  /*12e0*/  IADD3 R3, R171, 0x60, -R170 ;  /* 0x00000060ab037810 */ /* 0x001fc80007ffe8aa */
[----:B--2---:R-:W-:Y:S01]  /*12f0*/  @P0 SHF.R.U32.HI R2, RZ, R5, R0 ;  /* 0x00000005ff020219 */ /* 0x004fe20000011600 */
[----:B------:R-:W-:Y:S01]  /*1300*/  VIADD R0, R171, 0x5f ;  /* 0x0000005fab007836 */ /* 0x000fe20000000000 */
[----:B------:R-:W-:Y:S02]  /*1310*/  PLOP3.LUT P0, PT, PT, PT, PT, 0x80, 0x0 ;  /* 0x000000000000781c */ /* 0x000fe40003f0f070 */
[----:B------:R-:W-:Y:S01]  /*1320*/  IADD3 R2, R3, R2, RZ ;  /* 0x0000000203027210 */ /* 0x000fe20007ffe0ff */
[----:B------:R-:W-:-:S04]  /*1330*/  IMAD.HI R0, R0, 0x2aaaaaab, RZ ;  /* 0x2aaaaaab00007827 */ /* 0x000fc800078e02ff */
[----:B------:R-:W-:Y:S01]  /*1340*/  IMAD.HI R2, R2, 0x2aaaaaab, RZ ;  /* 0x2aaaaaab02027827 */ /* 0x000fe200078e02ff */
[----:B------:R-:W-:-:S04]  /*1350*/  SHF.R.U32.HI R3, RZ, 0x1f, R0 ;  /* 0x0000001fff037819 */ /* 0x000fc80000011600 */
[----:B------:R-:W-:Y:S02]  /*1360*/  SHF.R.U32.HI R5, RZ, 0x1f, R2 ;  /* 0x0000001fff057819 */ /* 0x000fe40000011602 */
[----:B------:R-:W-:Y:S01]  /*1370*/  LEA.HI.SX32 R3, R0, R3, 0x1c ;  /* 0x0000000300037211 */ /* 0x000fe200078fe2ff */
[----:B------:R-:W-:Y:S01]  /*1380*/  IMAD.MOV.U32 R0, RZ, RZ, RZ ;  /* 0x000000ffff007224 */ /* 0x000fe200078e00ff */
[----:B------:R-:W-:Y:S01]  /*1390*/  LEA.HI.SX32 R72, R2, R5, 0x1c ;  /* 0x0000000502487211 */ /* 0x000fe200078fe2ff */
[----:B------:R-:W-:-:S03]  /*13a0*/  IMAD.MOV.U32 R2, RZ, RZ, RZ ;  /* 0x000000ffff027224 */ /* 0x000fc600078e00ff */
[----:B------:R-:W-:-:S04]  /*13b0*/  VIMNMX R72, R3, R72, PT ;  /* 0x0000004803487248 */ /* 0x000fc80003fe0100 */
        /* <DEDUP_REMOVED lines=33> */
.L_x_2418:
        /* <DEDUP_REMOVED lines=8> */
.L_x_2560:
[----:B------:R-:W-:Y:S05]  /*1650*/  @!P0 BRA `(.L_x_2420) ;  /* 0x0000000000048947 */ /* 0x000fea0003800000 */
[----:B------:R-:W-:Y:S01]  /*1660*/  BPT.TRAP 0x1 ;  /* 0x000000040000795c */ /* 0x000fe20000300000 */
.L_x_2420:
[----:B0-----:R-:W-:Y:S02]  /*1670*/  IMAD.U32 R0, RZ, RZ, UR39 ;  /* 0x00000027ff007e24 */ /* 0x001fe4000f8e00ff */
[----:B------:R-:W-:-:S03]  /*1680*/  IMAD.U32 R3, RZ, RZ, UR38 ;  /* 0x00000026ff037e24 */ /* 0x000fc6000f8e00ff */
[----:B------:R-:W-:Y:S02]  /*1690*/  LEA R0, R0, UR40, 0x3 ;  /* 0x0000002800007c11 */ /* 0x000fe4000f8e18ff */
[----:B------:R-:W-:-:S04]  /*16a0*/  SHF.L.U32 R3, R3, 0x1f, RZ ;  /* 0x0000001f03037819 */ /* 0x000fc800000006ff */
[----:B------:R0:W1:Y:S01]  /*16b0*/  SYNCS.PHASECHK.TRANS64.TRYWAIT P1, [R0+URZ+0x2a830], R3 ;  /* 0x02a83003000075a7 */ /* 0x000062000802017f */
[----:B------:R-:W-:Y:S05]  /*16c0*/  @!P0 BRA `(.L_x_2421) ;  /* 0x0000000000048947 */ /* 0x000fea0003800000 */
[----:B------:R-:W-:Y:S01]  /*16d0*/  BPT.TRAP 0x1 ;  /* 0x000000040000795c */ /* 0x000fe20000300000 */
.L_x_2421:
[----:B-1----:R-:W-:Y:S05]  /*16e0*/  @P1 BRA `(.L_x_2422) ;  /* 0x0000000000081947 */ /* 0x002fea0003800000 */
[----:B------:R-:W1:Y:S02]  /*16f0*/  SYNCS.PHASECHK.TRANS64.TRYWAIT P1, [R0+URZ+0x2a830], R3 ;  /* 0x02a83003000075a7 */ /* 0x000e64000802017f */
[----:B-1----:R-:W-:Y:S05]  /*1700*/  @!P1 BRA `(.L_x_2423) ;  /* 0x000000f800149947 */ /* 0x002fea0003800000 */
.L_x_2422:
        /* <DEDUP_REMOVED lines=31> */
[----:B01----:R-:W-:Y:S01]  /*1900*/  IMAD.U32 R3, RZ, RZ, UR9 ;  /* 0x00000009ff037e24 */ /* 0x003fe2000f8e00ff */
        /* <DEDUP_REMOVED lines=67> */
.L_x_2424:
[----:B------:R-:W-:Y:S01]  /*1d40*/  ISETP.NE.AND P4, PT, R172, 0x1, PT ;  /* 0x00000001ac00780c */ /* 0x000fe20003f85270 */
[----:B------:R-:W-:Y:S01]  /*1d50*/  IMAD.IADD R9, R19, 0x1, R16 ;  /* 0x0000000113097824 */ /* 0x000fe200078e0210 */
[----:B------:R-:W-:Y:S01]  /*1d60*/  MOV R15, 0xffffffa0 ;  /* 0xffffffa0000f7802 */ /* 0x000fe20000000f00 */
[----:B------:R-:W-:Y:S02]  /*1d70*/  ULDC UR4, c[0x0][0x9d8] ;  /* 0x0002760000047ab9 */ /* 0x000fe40000000800 */
[----:B------:R-:W-:Y:S01]  /*1d80*/  FMUL.FTZ R26, R26, UR4 ;  /* 0x000000041a1a7c20 */ /* 0x000fe20008410000 */
[----:B------:R-:W-:Y:S01]  /*1d90*/  FMUL.FTZ R27, R27, UR4 ;  /* 0x000000041b1b7c20 */ /* 0x000fe20008410000 */
[----:B------:R-:W-:Y:S02]  /*1da0*/  IMAD R15, R72, R15, 0x61 ;  /* 0x00000061480f7424 */ /* 0x000fe400078e020f */
[----:B------:R-:W-:Y:S01]  /*1db0*/  FMUL.FTZ R30, R30, UR4 ;  /* 0x000000041e1e7c20 */ /* 0x000fe20008410000 */
[----:B------:R-:W-:Y:S01]  /*1dc0*/  FMUL.FTZ R31, R31, UR4 ;  /* 0x000000041f1f7c20 */ /* 0x000fe20008410000 */
[----:B------:R-:W-:Y:S01]  /*1dd0*/  FMUL.FTZ R34, R34, UR4 ;  /* 0x0000000422227c20 */ /* 0x000fe20008410000 */
[----:B------:R-:W0:Y:S01]  /*1de0*/  MUFU.TANH R26, R26 ;  /* 0x0000001a001a7308 */ /* 0x000e220000002400 */
[----:B------:R-:W-:Y:S01]  /*1df0*/  IMAD R15, R18, -0x2, R15 ;  /* 0xfffffffe120f7824 */ /* 0x000fe200078e020f */
[----:B------:R-:W1:Y:S01]  /*1e00*/  @P4 LDC R6, c[0x0][0x44c] ;  /* 0x00011300ff064b82 */ /* 0x000e620000000800 */
[----:B------:R-:W-:Y:S01]  /*1e10*/  FMUL.FTZ R35, R35, UR4 ;  /* 0x0000000423237c20 */ /* 0x000fe20008410000 */
[----:B------:R-:W-:Y:S01]  /*1e20*/  FMUL.FTZ R36, R36, UR4 ;  /* 0x0000000424247c20 */ /* 0x000fe20008410000 */
[----:B------:R-:W-:Y:S01]  /*1e30*/  FMUL.FTZ R38, R38, UR4 ;  /* 0x0000000426267c20 */ /* 0x000fe20008410000 */
[----:B------:R-:W-:Y:S01]  /*1e40*/  IADD3 R12, -R170, R15, R171 ;  /* 0x0000000faa0c7210 */ /* 0x000fe20007ffe1ab */
[----:B------:R-:W-:Y:S01]  /*1e50*/  FMUL.FTZ R8, R25, UR4 ;  /* 0x0000000419087c20 */ /* 0x000fe20008410000 */
[----:B------:R-:W2:Y:S01]  /*1e60*/  MUFU.TANH R27, R27 ;  /* 0x0000001b001b7308 */ /* 0x000ea20000002400 */
[----:B------:R-:W-:Y:S01]  /*1e70*/  FMUL.FTZ R46, R46, UR4 ;  /* 0x000000042e2e7c20 */ /* 0x000fe20008410000 */
[----:B------:R-:W3:Y:S01]  /*1e80*/  @P4 LDC R13, c[0x0][0x450] ;  /* 0x00011400ff0d4b82 */ /* 0x000ee20000000800 */
[----:B------:R-:W-:Y:S01]  /*1e90*/  FMUL.FTZ R39, R39, UR4 ;  /* 0x0000000427277c20 */ /* 0x000fe20008410000 */
[----:B------:R-:W-:Y:S01]  /*1ea0*/  FMUL.FTZ R50, R50, UR4 ;  /* 0x0000000432327c20 */ /* 0x000fe20008410000 */
[----:B------:R-:W-:Y:S01]  /*1eb0*/  FMUL.FTZ R42, R42, UR4 ;  /* 0x000000042a2a7c20 */ /* 0x000fe20008410000 */
[----:B------:R-:W-:Y:S01]  /*1ec0*/  FMUL.FTZ R54, R54, UR4 ;  /* 0x0000000436367c20 */ /* 0x000fe20008410000 */
[----:B------:R-:W-:Y:S01]  /*1ed0*/  FMUL.FTZ R43, R43, UR4 ;  /* 0x000000042b2b7c20 */ /* 0x000fe20008410000 */
[----:B------:R-:W4:Y:S01]  /*1ee0*/  MUFU.TANH R30, R30 ;  /* 0x0000001e001e7308 */ /* 0x000f220000002400 */
[----:B------:R-:W-:Y:S01]  /*1ef0*/  FMUL.FTZ R47, R47, UR4 ;  /* 0x000000042f2f7c20 */ /* 0x000fe20008410000 */
[----:B------:R-:W-:Y:S01]  /*1f00*/  FMUL.FTZ R51, R51, UR4 ;  /* 0x0000000433337c20 */ /* 0x000fe20008410000 */
[----:B------:R-:W-:Y:S01]  /*1f10*/  FMUL.FTZ R55, R55, UR4 ;  /* 0x0000000437377c20 */ /* 0x000fe20008410000 */
[----:B------:R-:W-:Y:S01]  /*1f20*/  FMUL.FTZ R58, R58, UR4 ;  /* 0x000000043a3a7c20 */ /* 0x000fe20008410000 */
[----:B------:R-:W-:Y:S01]  /*1f30*/  FMUL.FTZ R59, R59, UR4 ;  /* 0x000000043b3b7c20 */ /* 0x000fe20008410000 */
[----:B------:R-:W-:Y:S01]  /*1f40*/  FMUL.FTZ R62, R62, UR4 ;  /* 0x000000043e3e7c20 */ /* 0x000fe20008410000 */
[----:B------:R-:W-:Y:S01]  /*1f50*/  FMUL.FTZ R63, R63, UR4 ;  /* 0x000000043f3f7c20 */ /* 0x000fe20008410000 */
[----:B------:R-:W5:Y:S01]  /*1f60*/  MUFU.TANH R31, R31 ;  /* 0x0000001f001f7308 */ /* 0x000f620000002400 */
[----:B------:R-:W-:Y:S01]  /*1f70*/  FMUL.FTZ R66, R66, UR4 ;  /* 0x0000000442427c20 */ /* 0x000fe20008410000 */
[----:B-1----:R-:W-:-:S04]  /*1f80*/  @P4 IMAD.HI.U32 R6, R9, R6, RZ ;  /* 0x0000000609064227 */ /* 0x002fc800078e00ff */
[----:B------:R-:W-:Y:S01]  /*1f90*/  FMUL.FTZ R67, R67, UR4 ;  /* 0x0000000443437c20 */ /* 0x000fe20008410000 */
[----:B------:R-:W-:Y:S01]  /*1fa0*/  FMUL.FTZ R70, R70, UR4 ;  /* 0x0000000446467c20 */ /* 0x000fe20008410000 */
[----:B------:R-:W-:Y:S01]  /*1fb0*/  FMUL.FTZ R71, R71, UR4 ;  /* 0x0000000447477c20 */ /* 0x000fe20008410000 */
[----:B------:R-:W-:Y:S01]  /*1fc0*/  FMUL.FTZ R7, R24, UR4 ;  /* 0x0000000418077c20 */ /* 0x000fe20008410000 */
[----:B------:R-:W-:Y:S01]  /*1fd0*/  FMUL.FTZ R11, R28, UR4 ;  /* 0x000000041c0b7c20 */ /* 0x000fe20008410000 */
[----:B------:R-:W-:Y:S01]  /*1fe0*/  MUFU.TANH R34, R34 ;  /* 0x0000002200227308 */ /* 0x000fe20000002400 */
[----:B------:R-:W-:Y:S01]  /*1ff0*/  FMUL.FTZ R10, R29, UR4 ;  /* 0x000000041d0a7c20 */ /* 0x000fe20008410000 */
[----:B---3--:R-:W-:Y:S01]  /*2000*/  @P4 SHF.R.U32.HI R9, RZ, R13, R6 ;  /* 0x0000000dff094219 */ /* 0x008fe20000011606 */
[----:B------:R-:W-:Y:S02]  /*2010*/  IMAD R6, R72, -0x60, R171 ;  /* 0xffffffa048067824 */ /* 0x000fe400078e02ab */
[----:B------:R-:W-:Y:S01]  /*2020*/  FMUL.FTZ R32, R32, UR4 ;  /* 0x0000000420207c20 */ /* 0x000fe20008410000 */
[----:B------:R-:W-:Y:S01]  /*2030*/  FMUL.FTZ R33, R33, UR4 ;  /* 0x0000000421217c20 */ /* 0x000fe20008410000 */
[----:B------:R-:W-:Y:S01]  /*2040*/  FMUL.FTZ R37, R37, UR4 ;  /* 0x0000000425257c20 */ /* 0x000fe20008410000 */
[----:B------:R-:W1:Y:S01]  /*2050*/  SHFL.IDX PT, R14, R9, 0x1, 0x1c1f ;  /* 0x003c1f00090e7f89 */ /* 0x000e6200000e0000 */
[----:B------:R-:W-:Y:S01]  /*2060*/  VIADD R13, R6, 0x60 ;  /* 0x00000060060d7836 */ /* 0x000fe20000000000 */
[----:B------:R-:W3:Y:S01]  /*2070*/  MUFU.TANH R35, R35 ;  /* 0x0000002300237308 */ /* 0x000ee20000002400 */
[----:B------:R-:W-:Y:S01]  /*2080*/  FMUL.FTZ R40, R40, UR4 ;  /* 0x0000000428287c20 */ /* 0x000fe20008410000 */
[----:B------:R-:W5:Y:S01]  /*2090*/  SHFL.IDX PT, R9, R9, RZ, 0x1c1f ;  /* 0x001c1fff09097589 */ /* 0x000f6200000e0000 */
[----:B------:R-:W-:-:S02]  /*20a0*/  IMAD R13, R18, -0x2, R13 ;  /* 0xfffffffe120d7824 */ /* 0x000fc400078e020d */
        /* <DEDUP_REMOVED lines=14> */
[----:B------:R-:W-:Y:S01]  /*2190*/  FMUL.FTZ R65, R65, UR4 ;  /* 0x0000000441417c20 */ /* 0x000fe20008410000 */
[----:B------:R-:W-:Y:S01]  /*21a0*/  FMUL.FTZ R68, R68, UR4 ;  /* 0x0000000444447c20 */ /* 0x000fe20008410000 */
[----:B------:R-:W-:Y:S01]  /*21b0*/  FMUL.FTZ R69, R69, UR4 ;  /* 0x0000000445457c20 */ /* 0x000fe20008410000 */
[----:B------:R-:W-:Y:S01]  /*21c0*/  ULDC UR4, c[0x0][0x988] ;  /* 0x0002620000047ab9 */ /* 0x000fe20000000800 */
[----:B-1----:R-:W-:-:S02]  /*21d0*/  VIADDMNMX R14, R14, R12, R13, PT ;  /* 0x0000000c0e0e7246 */ /* 0x002fc4000380010d */
[----:B------:R4:W-:Y:S02]  /*21e0*/  MUFU.TANH R84, R46 ;  /* 0x0000002e00547308 */ /* 0x0009e40000002400 */
[C---:B------:R-:W-:Y:S02]  /*21f0*/  ISETP.GT.AND P1, PT, R14.reuse, RZ, PT ;  /* 0x000000ff0e00720c */ /* 0x040fe40003f24270 */
[C---:B------:R-:W-:Y:S02]  /*2200*/  ISETP.GT.AND P2, PT, R14.reuse, 0x1, PT ;  /* 0x000000010e00780c */ /* 0x040fe40003f44270 */
[----:B------:R-:W-:Y:S02]  /*2210*/  ISETP.GT.AND P3, PT, R14, 0x8, PT ;  /* 0x000000080e00780c */ /* 0x000fe40003f64270 */
[----:B0-----:R-:W-:Y:S01]  /*2220*/  FSEL R36, R26, -INF , P1 ;  /* 0xff8000001a247808 */ /* 0x001fe20000800000 */
[----:B------:R-:W0:Y:S01]  /*2230*/  MUFU.TANH R39, R39 ;  /* 0x0000002700277308 */ /* 0x000e220000002400 */
[----:B--2---:R-:W-:-:S02]  /*2240*/  FSEL R15, R27, -INF , P2 ;  /* 0xff8000001b0f7808 */ /* 0x004fc40001000000 */
[----:B------:R-:W-:Y:S02]  /*2250*/  ISETP.GT.AND P1, PT, R14, 0x9, PT ;  /* 0x000000090e00780c */ /* 0x000fe40003f24270 */
[----:B----4-:R-:W-:Y:S02]  /*2260*/  FSEL R46, R30, -INF , P3 ;  /* 0xff8000001e2e7808 */ /* 0x010fe40001800000 */
[----:B------:R-:W-:Y:S01]  /*2270*/  FMNMX.FTZ R21, R36, R15, !PT ;  /* 0x0000000f24157209 */ /* 0x000fe20007810000 */
[----:B------:R1:W-:Y:S01]  /*2280*/  MUFU.TANH R88, R50 ;  /* 0x0000003200587308 */ /* 0x0003e20000002400 */
[----:B------:R-:W-:Y:S02]  /*2290*/  ISETP.GT.AND P2, PT, R14, 0x10, PT ;  /* 0x000000100e00780c */ /* 0x000fe40003f44270 */
[----:B------:R-:W-:Y:S02]  /*22a0*/  FMNMX.FTZ R21, R46, R21, !PT ;  /* 0x000000152e157209 */ /* 0x000fe40007810000 */
[----:B-----5:R-:W-:Y:S01]  /*22b0*/  VIADDMNMX R12, R9, R12, R13, PT ;  /* 0x0000000c090c7246 */ /* 0x020fe2000380010d */
[----:B------:R-:W-:Y:S01]  /*22c0*/  IMAD.U32 R9, RZ, RZ, UR4 ;  /* 0x00000004ff097e24 */ /* 0x000fe2000f8e00ff */
[----:B------:R-:W-:Y:S01]  /*22d0*/  R2UR UR4, R0 ;  /* 0x00000000000472ca */ /* 0x000fe200000e0000 */
[----:B------:R-:W2:Y:S01]  /*22e0*/  MUFU.TANH R42, R42 ;  /* 0x0000002a002a7308 */ /* 0x000ea20000002400 */
[----:B-1----:R-:W-:-:S02]  /*22f0*/  FSEL R50, R31, -INF , P1 ;  /* 0xff8000001f327808 */ /* 0x002fc40000800000 */
[----:B------:R-:W-:Y:S01]  /*2300*/  ISETP.GT.AND P1, PT, R14, 0x11, PT ;  /* 0x000000110e00780c */ /* 0x000fe20003f24270 */
[----:B------:R-:W1:Y:S01]  /*2310*/  @P4 LDC R31, c[0x0][0x44c] ;  /* 0x00011300ff1f4b82 */ /* 0x000e620000000800 */
[----:B------:R-:W-:Y:S02]  /*2320*/  FMNMX.FTZ R21, R50, R21, !PT ;  /* 0x0000001532157209 */ /* 0x000fe40007810000 */
[----:B---3--:R-:W-:Y:S01]  /*2330*/  FSEL R74, R35, -INF , P1 ;  /* 0xff800000234a7808 */ /* 0x008fe20000800000 */
[----:B------:R3:W-:Y:S01]  /*2340*/  MUFU.TANH R92, R54 ;  /* 0x00000036005c7308 */ /* 0x0007e20000002400 */
[----:B------:R-:W-:Y:S02]  /*2350*/  ISETP.GT.AND P1, PT, R14, 0x19, PT ;  /* 0x000000190e00780c */ /* 0x000fe40003f24270 */
[----:B------:R-:W-:Y:S01]  /*2360*/  ISETP.GT.AND P3, PT, R12, 0x8, PT ;  /* 0x000000080c00780c */ /* 0x000fe20003f64270 */
[----:B------:R-:W4:Y:S01]  /*2370*/  @P4 LDC R35, c[0x0][0x450] ;  /* 0x00011400ff234b82 */ /* 0x000f220000000800 */
[----:B0-----:R-:W-:Y:S01]  /*2380*/  FSEL R78, R39, -INF , P1 ;  /* 0xff800000274e7808 */ /* 0x001fe20000800000 */
[----:B------:R-:W-:Y:S01]  /*2390*/  UIADD3 UR4, UR4, 0x2a840, URZ ;  /* 0x0002a84004047890 */ /* 0x000fe2000fffe03f */
[----:B------:R-:W-:Y:S01]  /*23a0*/  ISETP.GT.AND P1, PT, R14, 0x21, PT ;  /* 0x000000210e00780c */ /* 0x000fe20003f24270 */
[----:B------:R-:W0:Y:S01]  /*23b0*/  MUFU.TANH R43, R43 ;  /* 0x0000002b002b7308 */ /* 0x000e220000002400 */
[----:B---3--:R-:W-:Y:S01]  /*23c0*/  FSEL R54, R34, -INF , P2 ;  /* 0xff80000022367808 */ /* 0x008fe20001000000 */
[----:B------:R-:W-:Y:S01]  /*23d0*/  UPRMT UR4, UR42, 0x654, UR4 ;  /* 0x000006542a047896 */ /* 0x000fe20008000004 */
[----:B------:R-:W-:-:S02]  /*23e0*/  ISETP.GT.AND P2, PT, R14, 0x18, PT ;  /* 0x000000180e00780c */ /* 0x000fc40003f44270 */
[----:B------:R-:W-:Y:S02]  /*23f0*/  FMNMX.FTZ R21, R54, R21, !PT ;  /* 0x0000001536157209 */ /* 0x000fe40007810000 */
[----:B------:R-:W-:Y:S01]  /*2400*/  FSEL R76, R38, -INF , P2 ;  /* 0xff800000264c7808 */ /* 0x000fe20001000000 */
[----:B------:R-:W3:Y:S01]  /*2410*/  MUFU.TANH R47, R47 ;  /* 0x0000002f002f7308 */ /* 0x000ee20000002400 */
[----:B------:R-:W-:Y:S02]  /*2420*/  FMNMX.FTZ R21, R74, R21, !PT ;  /* 0x000000154a157209 */ /* 0x000fe40007810000 */
[----:B------:R-:W-:Y:S01]  /*2430*/  ISETP.GT.AND P2, PT, R14, 0x20, PT ;  /* 0x000000200e00780c */ /* 0x000fe20003f44270 */
[----:B------:R-:W-:Y:S01]  /*2440*/  SYNCS.ARRIVE.TRANS64.RED.A1T0 RZ, [UR4], RZ ;  /* 0x000000ffffff79a7 */ /* 0x000fe20008100404 */
[----:B------:R-:W-:Y:S02]  /*2450*/  FMNMX.FTZ R21, R76, R21, !PT ;  /* 0x000000154c157209 */ /* 0x000fe40007810000 */
[----:B--2---:R-:W-:Y:S01]  /*2460*/  FSEL R80, R42, -INF , P2 ;  /* 0xff8000002a507808 */ /* 0x004fe20001000000 */
[----:B------:R-:W2:Y:S01]  /*2470*/  MUFU.TANH R51, R51 ;  /* 0x0000003300337308 */ /* 0x000ea20000002400 */
[----:B------:R-:W-:-:S02]  /*2480*/  FMNMX.FTZ R21, R78, R21, !PT ;  /* 0x000000154e157209 */ /* 0x000fc40007810000 */
[----:B------:R-:W-:Y:S02]  /*2490*/  ISETP.GT.AND P2, PT, R14, 0x28, PT ;  /* 0x000000280e00780c */ /* 0x000fe40003f44270 */
[----:B0-----:R-:W-:Y:S02]  /*24a0*/  FSEL R82, R43, -INF , P1 ;  /* 0xff8000002b527808 */ /* 0x001fe40000800000 */
[----:B------:R-:W-:Y:S01]  /*24b0*/  FMNMX.FTZ R21, R80, R21, !PT ;  /* 0x0000001550157209 */ /* 0x000fe20007810000 */
[----:B------:R-:W0:Y:S01]  /*24c0*/  MUFU.TANH R55, R55 ;  /* 0x0000003700377308 */ /* 0x000e220000002400 */
[----:B------:R-:W-:Y:S02]  /*24d0*/  ISETP.GT.AND P1, PT, R14, 0x29, PT ;  /* 0x000000290e00780c */ /* 0x000fe40003f24270 */
[----:B------:R-:W-:Y:S02]  /*24e0*/  FSEL R84, R84, -INF , P2 ;  /* 0xff80000054547808 */ /* 0x000fe40001000000 */
[----:B------:R-:W-:-:S02]  /*24f0*/  FMNMX.FTZ R21, R82, R21, !PT ;  /* 0x0000001552157209 */ /* 0x000fc40007810000 */
[----:B------:R-:W-:Y:S01]  /*2500*/  ISETP.GT.AND P2, PT, R14, 0x30, PT ;  /* 0x000000300e00780c */ /* 0x000fe20003f44270 */
[----:B------:R-:W-:Y:S01]  /*2510*/  MUFU.TANH R58, R58 ;  /* 0x0000003a003a7308 */ /* 0x000fe20000002400 */
[----:B---3--:R-:W-:Y:S02]  /*2520*/  FSEL R86, R47, -INF , P1 ;  /* 0xff8000002f567808 */ /* 0x008fe40000800000 */
[----:B------:R-:W-:Y:S02]  /*2530*/  FMNMX.FTZ R21, R84, R21, !PT ;  /* 0x0000001554157209 */ /* 0x000fe40007810000 */
[----:B------:R-:W-:Y:S02]  /*2540*/  ISETP.GT.AND P1, PT, R14, 0x31, PT ;  /* 0x000000310e00780c */ /* 0x000fe40003f24270 */
[----:B------:R-:W-:Y:S01]  /*2550*/  FSEL R88, R88, -INF , P2 ;  /* 0xff80000058587808 */ /* 0x000fe20001000000 */
[----:B------:R-:W3:Y:S01]  /*2560*/  MUFU.TANH R59, R59 ;  /* 0x0000003b003b7308 */ /* 0x000ee20000002400 */
[----:B------:R-:W-:-:S02]  /*2570*/  FMNMX.FTZ R21, R86, R21, !PT ;  /* 0x0000001556157209 */ /* 0x000fc40007810000 */
[----:B------:R-:W-:Y:S02]  /*2580*/  ISETP.GT.AND P2, PT, R14, 0x38, PT ;  /* 0x000000380e00780c */ /* 0x000fe40003f44270 */
[----:B--2---:R-:W-:Y:S02]  /*2590*/  FSEL R90, R51, -INF , P1 ;  /* 0xff800000335a7808 */ /* 0x004fe40000800000 */
[----:B------:R-:W-:Y:S01]  /*25a0*/  FMNMX.FTZ R21, R88, R21, !PT ;  /* 0x0000001558157209 */ /* 0x000fe20007810000 */
[----:B------:R-:W2:Y:S01]  /*25b0*/  MUFU.TANH R62, R62 ;  /* 0x0000003e003e7308 */ /* 0x000ea20000002400 */
[----:B------:R-:W-:Y:S02]  /*25c0*/  ISETP.GT.AND P1, PT, R14, 0x39, PT ;  /* 0x000000390e00780c */ /* 0x000fe40003f24270 */
[----:B------:R-:W-:Y:S02]  /*25d0*/  FSEL R92, R92, -INF , P2 ;  /* 0xff8000005c5c7808 */ /* 0x000fe40001000000 */
[----:B------:R-:W-:-:S02]  /*25e0*/  FMNMX.FTZ R21, R90, R21, !PT ;  /* 0x000000155a157209 */ /* 0x000fc40007810000 */
[----:B------:R-:W-:Y:S01]  /*25f0*/  ISETP.GT.AND P2, PT, R14, 0x40, PT ;  /* 0x000000400e00780c */ /* 0x000fe20003f44270 */
[----:B------:R-:W5:Y:S01]  /*2600*/  MUFU.TANH R63, R63 ;  /* 0x0000003f003f7308 */ /* 0x000f620000002400 */
[----:B0-----:R-:W-:Y:S02]  /*2610*/  FSEL R94, R55, -INF , P1 ;  /* 0xff800000375e7808 */ /* 0x001fe40000800000 */
[----:B------:R-:W-:Y:S02]  /*2620*/  FMNMX.FTZ R21, R92, R21, !PT ;  /* 0x000000155c157209 */ /* 0x000fe40007810000 */
[----:B------:R-:W-:Y:S02]  /*2630*/  ISETP.GT.AND P1, PT, R14, 0x41, PT ;  /* 0x000000410e00780c */ /* 0x000fe40003f24270 */
[----:B------:R-:W-:Y:S01]  /*2640*/  FMNMX.FTZ R21, R94, R21, !PT ;  /* 0x000000155e157209 */ /* 0x000fe20007810000 */
[----:B------:R0:W1:Y:S01]  /*2650*/  MUFU.TANH R6, R66 ;  /* 0x0000004200067308 */ /* 0x0000620000002400 */
[----:B---3--:R-:W-:-:S02]  /*2660*/  FSEL R96, R59, -INF , P1 ;  /* 0xff8000003b607808 */ /* 0x008fc40000800000 */
[----:B------:R-:W-:-:S05]  /*2670*/  ISETP.GT.AND P1, PT, R14, 0x49, PT ;  /* 0x000000490e00780c */ /* 0x000fca0003f24270 */
[----:B------:R-:W3:Y:S01]  /*2680*/  MUFU.TANH R67, R67 ;  /* 0x0000004300437308 */ /* 0x000ee20000002400 */
[----:B0-----:R-:W-:Y:S02]  /*2690*/  FSEL R66, R58, -INF , P2 ;  /* 0xff8000003a427808 */ /* 0x001fe40001000000 */
[----:B------:R-:W-:Y:S02]  /*26a0*/  ISETP.GT.AND P2, PT, R14, 0x48, PT ;  /* 0x000000480e00780c */ /* 0x000fe40003f44270 */
[----:B------:R-:W-:Y:S02]  /*26b0*/  FMNMX.FTZ R21, R66, R21, !PT ;  /* 0x0000001542157209 */ /* 0x000fe40007810000 */
[----:B--2---:R-:W-:Y:S01]  /*26c0*/  FSEL R98, R62, -INF , P2 ;  /* 0xff8000003e627808 */ /* 0x004fe20001000000 */
[----:B------:R1:W0:Y:S01]  /*26d0*/  MUFU.TANH R104, R70 ;  /* 0x0000004600687308 */ /* 0x0002220000002400 */
[----:B------:R-:W-:Y:S02]  /*26e0*/  FMNMX.FTZ R21, R96, R21, !PT ;  /* 0x0000001560157209 */ /* 0x000fe40007810000 */
[----:B------:R-:W-:-:S02]  /*26f0*/  ISETP.GT.AND P2, PT, R14, 0x50, PT ;  /* 0x000000500e00780c */ /* 0x000fc40003f44270 */
[----:B-----5:R-:W-:Y:S02]  /*2700*/  FSEL R100, R63, -INF , P1 ;  /* 0xff8000003f647808 */ /* 0x020fe40000800000 */
[----:B------:R-:W-:Y:S01]  /*2710*/  FMNMX.FTZ R21, R98, R21, !PT ;  /* 0x0000001562157209 */ /* 0x000fe20007810000 */
[----:B------:R-:W2:Y:S01]  /*2720*/  MUFU.TANH R71, R71 ;  /* 0x0000004700477308 */ /* 0x000ea20000002400 */
[----:B------:R-:W-:Y:S02]  /*2730*/  ISETP.GT.AND P1, PT, R14, 0x51, PT ;  /* 0x000000510e00780c */ /* 0x000fe40003f24270 */
[----:B-1----:R-:W-:Y:S02]  /*2740*/  FSEL R70, R6, -INF , P2 ;  /* 0xff80000006467808 */ /* 0x002fe40001000000 */
[----:B------:R-:W-:Y:S02]  /*2750*/  FMNMX.FTZ R21, R100, R21, !PT ;  /* 0x0000001564157209 */ /* 0x000fe40007810000 */
[----:B------:R-:W-:Y:S01]  /*2760*/  ISETP.GT.AND P2, PT, R14, 0x58, PT ;  /* 0x000000580e00780c */ /* 0x000fe20003f44270 */
[----:B------:R-:W-:Y:S01]  /*2770*/  MUFU.TANH R7, R7 ;  /* 0x0000000700077308 */ /* 0x000fe20000002400 */
[----:B---3--:R-:W-:-:S02]  /*2780*/  FSEL R102, R67, -INF , P1 ;  /* 0xff80000043667808 */ /* 0x008fc40000800000 */
[----:B------:R-:W-:Y:S02]  /*2790*/  FMNMX.FTZ R21, R70, R21, !PT ;  /* 0x0000001546157209 */ /* 0x000fe40007810000 */
[----:B------:R-:W-:Y:S02]  /*27a0*/  ISETP.GT.AND P1, PT, R14, 0x59, PT ;  /* 0x000000590e00780c */ /* 0x000fe40003f24270 */
[----:B0-----:R-:W-:Y:S01]  /*27b0*/  FSEL R104, R104, -INF , P2 ;  /* 0xff80000068687808 */ /* 0x001fe20001000000 */
[----:B------:R-:W0:Y:S01]  /*27c0*/  MUFU.TANH R8, R8 ;  /* 0x0000000800087308 */ /* 0x000e220000002400 */
[----:B------:R-:W-:Y:S02]  /*27d0*/  FMNMX.FTZ R21, R102, R21, !PT ;  /* 0x0000001566157209 */ /* 0x000fe40007810000 */
[----:B--2---:R-:W-:Y:S02]  /*27e0*/  FSEL R6, R71, -INF , P1 ;  /* 0xff80000047067808 */ /* 0x004fe40000800000 */
[----:B------:R-:W-:-:S02]  /*27f0*/  FMNMX.FTZ R21, R104, R21, !PT ;  /* 0x0000001568157209 */ /* 0x000fc40007810000 */
[----:B------:R-:W-:Y:S01]  /*2800*/  ISETP.GT.AND P1, PT, R12, RZ, PT ;  /* 0x000000ff0c00720c */ /* 0x000fe20003f24270 */
[----:B------:R-:W1:Y:S01]  /*2810*/  MUFU.TANH R11, R11 ;  /* 0x0000000b000b7308 */ /* 0x000e620000002400 */
[----:B------:R-:W-:Y:S02]  /*2820*/  FMNMX.FTZ R21, R6, R21, !PT ;  /* 0x0000001506157209 */ /* 0x000fe40007810000 */
[----:B------:R-:W-:-:S03]  /*2830*/  ISETP.GT.AND P2, PT, R12, 0x1, PT ;  /* 0x000000010c00780c */ /* 0x000fc60003f44270 */
[----:B------:R-:W2:Y:S02]  /*2840*/  SHFL.BFLY PT, R14, R21, 0x2, 0x1f ;  /* 0x0c401f00150e7f89 */ /* 0x000ea400000e0000 */
[----:B------:R-:W-:Y:S01]  /*2850*/  MUFU.TANH R10, R10 ;  /* 0x0000000a000a7308 */ /* 0x000fe20000002400 */
[----:B0-----:R-:W-:Y:S02]  /*2860*/  FSEL R8, R8, -INF , P2 ;  /* 0xff80000008087808 */ /* 0x001fe40001000000 */
[----:B------:R-:W-:-:S05]  /*2870*/  ISETP.GT.AND P2, PT, R12, 0x10, PT ;  /* 0x000000100c00780c */ /* 0x000fca0003f44270 */
[----:B------:R0:W3:Y:S01]  /*2880*/  MUFU.TANH R28, R32 ;  /* 0x00000020001c7308 */ /* 0x0000e20000002400 */
[----:B-1----:R-:W-:Y:S02]  /*2890*/  FSEL R24, R11, -INF , P3 ;  /* 0xff8000000b187808 */ /* 0x002fe40001800000 */
[----:B------:R-:W-:-:S05]  /*28a0*/  ISETP.GT.AND P3, PT, R12, 0x18, PT ;  /* 0x000000180c00780c */ /* 0x000fca0003f64270 */
[----:B------:R-:W1:Y:S01]  /*28b0*/  MUFU.TANH R33, R33 ;  /* 0x0000002100217308 */ /* 0x000e620000002400 */
[----:B0-----:R-:W-:Y:S02]  /*28c0*/  FSEL R32, R25, -INF , P3 ;  /* 0xff80000019207808 */ /* 0x001fe40001800000 */
[----:B--2---:R-:W-:-:S05]  /*28d0*/  FMNMX.FTZ R14, R21, R14, !PT ;  /* 0x0000000e150e7209 */ /* 0x004fca0007810000 */
[----:B------:R-:W0:Y:S01]  /*28e0*/  MUFU.TANH R37, R37 ;  /* 0x0000002500257308 */ /* 0x000e220000002400 */
[----:B---3--:R-:W-:Y:S01]  /*28f0*/  FSEL R28, R28, -INF , P2 ;  /* 0xff8000001c1c7808 */ /* 0x008fe20001000000 */
[----:B------:R-:W2:Y:S06]  /*2900*/  SHFL.BFLY PT, R21, R14, 0x1, 0x1f ;  /* 0x0c201f000e157f89 */ /* 0x000eac00000e0000 */
[----:B------:R-:W3:Y:S08]  /*2910*/  MUFU.TANH R40, R40 ;  /* 0x0000002800287308 */ /* 0x000ef00000002400 */
[----:B------:R-:W5:Y:S08]  /*2920*/  MUFU.TANH R41, R41 ;  /* 0x0000002900297308 */ /* 0x000f700000002400 */
[----:B------:R-:W4:Y:S01]  /*2930*/  MUFU.TANH R44, R44 ;  /* 0x0000002c002c7308 */ /* 0x000f220000002400 */
[----:B--2---:R-:W-:-:S02]  /*2940*/  FMNMX.FTZ R20, R14, R21, !PT ;  /* 0x000000150e147209 */ /* 0x004fc40007810000 */
[----:B------:R-:W-:Y:S02]  /*2950*/  FSEL R14, R7, -INF , P1 ;  /* 0xff800000070e7808 */ /* 0x000fe40000800000 */
[----:B------:R-:W-:-:S03]  /*2960*/  ISETP.GT.AND P1, PT, R12, 0x9, PT ;  /* 0x000000090c00780c */ /* 0x000fc60003f24270 */
[----:B------:R-:W2:Y:S01]  /*2970*/  MUFU.TANH R42, R45 ;  /* 0x0000002d002a7308 */ /* 0x000ea20000002400 */
[----:B------:R-:W-:Y:S02]  /*2980*/  FMNMX.FTZ R7, R14, R8, !PT ;  /* 0x000000080e077209 */ /* 0x000fe40007810000 */
[----:B------:R-:W-:Y:S01]  /*2990*/  FSEL R26, R10, -INF , P1 ;  /* 0xff8000000a1a7808 */ /* 0x000fe20000800000 */
[----:B------:R-:W-:Y:S01]  /*29a0*/  FMUL.FTZ R10, R20, R9 ;  /* 0x00000009140a7220 */ /* 0x000fe20000410000 */
[----:B------:R-:W-:Y:S02]  /*29b0*/  FMNMX.FTZ R7, R24, R7, !PT ;  /* 0x0000000718077209 */ /* 0x000fe40007810000 */
[----:B------:R-:W-:Y:S01]  /*29c0*/  ISETP.GT.AND P1, PT, R12, 0x11, PT ;  /* 0x000000110c00780c */ /* 0x000fe20003f24270 */
[----:B------:R-:W2:Y:S01]  /*29d0*/  MUFU.TANH R48, R48 ;  /* 0x0000003000307308 */ /* 0x000ea20000002400 */
[----:B------:R-:W-:Y:S02]  /*29e0*/  FMNMX.FTZ R7, R26, R7, !PT ;  /* 0x000000071a077209 */ /* 0x000fe40007810000 */
[----:B-1----:R-:W-:-:S02]  /*29f0*/  FSEL R30, R33, -INF , P1 ;  /* 0xff800000211e7808 */ /* 0x002fc40000800000 */
[----:B------:R-:W-:Y:S02]  /*2a00*/  FMNMX.FTZ R7, R28, R7, !PT ;  /* 0x000000071c077209 */ /* 0x000fe40007810000 */
[----:B------:R-:W-:Y:S01]  /*2a10*/  FSETP.NEU.FTZ.AND P2, PT, R20, -INF , PT ;  /* 0xff8000001400780b */ /* 0x000fe20003f5d000 */
[----:B------:R-:W1:Y:S01]  /*2a20*/  MUFU.TANH R49, R49 ;  /* 0x0000003100317308 */ /* 0x000e620000002400 */
[----:B------:R-:W-:Y:S02]  /*2a30*/  ISETP.GT.AND P1, PT, R12, 0x19, PT ;  /* 0x000000190c00780c */ /* 0x000fe40003f24270 */
[----:B------:R-:W-:Y:S02]  /*2a40*/  FMNMX.FTZ R7, R30, R7, !PT ;  /* 0x000000071e077209 */ /* 0x000fe40007810000 */
[----:B------:R-:W-:Y:S02]  /*2a50*/  FSEL R33, R10, RZ, P2 ;  /* 0x000000ff0a217208 */ /* 0x000fe40001000000 */
[----:B------:R-:W-:Y:S01]  /*2a60*/  ISETP.GT.AND P2, PT, R12, 0x20, PT ;  /* 0x000000200c00780c */ /* 0x000fe20003f44270 */
[----:B------:R-:W1:Y:S01]  /*2a70*/  MUFU.TANH R52, R52 ;  /* 0x0000003400347308 */ /* 0x000e620000002400 */
[----:B0-----:R-:W-:Y:S01]  /*2a80*/  FSEL R34, R37, -INF , P1 ;  /* 0xff80000025227808 */ /* 0x001fe20000800000 */
[--C-:B------:R-:W-:Y:S01]  /*2a90*/  FFMA.FTZ R157, R36, R9, -R33.reuse ;  /* 0x00000009249d7223 */ /* 0x100fe20000010821 */
[----:B------:R-:W-:Y:S01]  /*2aa0*/  FMNMX.FTZ R7, R32, R7, !PT ;  /* 0x0000000720077209 */ /* 0x000fe20007810000 */
[-CC-:B------:R-:W-:Y:S01]  /*2ab0*/  FFMA.FTZ R10, R46, R9.reuse, -R33.reuse ;  /* 0x000000092e0a7223 */ /* 0x180fe20000010821 */
[----:B------:R-:W-:Y:S01]  /*2ac0*/  ISETP.GT.AND P1, PT, R12, 0x21, PT ;  /* 0x000000210c00780c */ /* 0x000fe20003f24270 */
[--C-:B------:R-:W-:Y:S01]  /*2ad0*/  FFMA.FTZ R11, R50, R9, -R33.reuse ;  /* 0x00000009320b7223 */ /* 0x100fe20000010821 */
[----:B---3--:R-:W-:Y:S01]  /*2ae0*/  FSEL R36, R40, -INF , P2 ;  /* 0xff80000028247808 */ /* 0x008fe20001000000 */
[----:B------:R-:W0:Y:S01]  /*2af0*/  MUFU.TANH R53, R53 ;  /* 0x0000003500357308 */ /* 0x000e220000002400 */
[----:B------:R-:W-:Y:S01]  /*2b00*/  FMNMX.FTZ R7, R34, R7, !PT ;  /* 0x0000000722077209 */ /* 0x000fe20007810000 */
[-CC-:B------:R-:W-:Y:S01]  /*2b10*/  FFMA.FTZ R15, R15, R9.reuse, -R33.reuse ;  /* 0x000000090f0f7223 */ /* 0x180fe20000010821 */
[----:B------:R-:W-:Y:S01]  /*2b20*/  ISETP.GT.AND P2, PT, R12, 0x28, PT ;  /* 0x000000280c00780c */ /* 0x000fe20003f44270 */
[-CC-:B------:R-:W-:Y:S01]  /*2b30*/  FFMA.FTZ R74, R74, R9.reuse, -R33.reuse ;  /* 0x000000094a4a7223 */ /* 0x180fe20000010821 */
[----:B-----5:R-:W-:Y:S01]  /*2b40*/  FSEL R38, R41, -INF , P1 ;  /* 0xff80000029267808 */ /* 0x020fe20000800000 */
[--C-:B------:R-:W-:Y:S01]  /*2b50*/  FFMA.FTZ R76, R76, R9, -R33.reuse ;  /* 0x000000094c4c7223 */ /* 0x100fe20000010821 */
[----:B------:R-:W-:Y:S01]  /*2b60*/  FMNMX.FTZ R7, R36, R7, !PT ;  /* 0x0000000724077209 */ /* 0x000fe20007810000 */
[----:B------:R-:W3:Y:S01]  /*2b70*/  MUFU.TANH R56, R56 ;  /* 0x0000003800387308 */ /* 0x000ee20000002400 */
[----:B------:R-:W-:Y:S01]  /*2b80*/  ISETP.GT.AND P1, PT, R12, 0x29, PT ;  /* 0x000000290c00780c */ /* 0x000fe20003f24270 */
[-CC-:B------:R-:W-:Y:S01]  /*2b90*/  FFMA.FTZ R78, R78, R9.reuse, -R33.reuse ;  /* 0x000000094e4e7223 */ /* 0x180fe20000010821 */
[----:B----4-:R-:W-:Y:S01]  /*2ba0*/  FSEL R40, R44, -INF , P2 ;  /* 0xff8000002c287808 */ /* 0x010fe20001000000 */
[--C-:B------:R-:W-:Y:S01]  /*2bb0*/  FFMA.FTZ R80, R80, R9, -R33.reuse ;  /* 0x0000000950507223 */ /* 0x100fe20000010821 */
[----:B------:R-:W-:Y:S01]  /*2bc0*/  FMNMX.FTZ R7, R38, R7, !PT ;  /* 0x0000000726077209 */ /* 0x000fe20007810000 */
[-CC-:B------:R-:W-:Y:S01]  /*2bd0*/  FFMA.FTZ R82, R82, R9.reuse, -R33.reuse ;  /* 0x0000000952527223 */ /* 0x180fe20000010821 */
[----:B------:R-:W-:Y:S01]  /*2be0*/  ISETP.GT.AND P2, PT, R12, 0x30, PT ;  /* 0x000000300c00780c */ /* 0x000fe20003f44270 */
[----:B------:R-:W-:Y:S01]  /*2bf0*/  MUFU.TANH R57, R57 ;  /* 0x0000003900397308 */ /* 0x000fe20000002400 */
[----:B--2---:R-:W-:Y:S01]  /*2c00*/  FSEL R42, R42, -INF , P1 ;  /* 0xff8000002a2a7808 */ /* 0x004fe20000800000 */
[--C-:B------:R-:W-:Y:S01]  /*2c10*/  FFMA.FTZ R84, R84, R9, -R33.reuse ;  /* 0x0000000954547223 */ /* 0x100fe20000010821 */
[----:B------:R-:W-:Y:S01]  /*2c20*/  FMNMX.FTZ R7, R40, R7, !PT ;  /* 0x0000000728077209 */ /* 0x000fe20007810000 */
[-CC-:B------:R-:W-:Y:S01]  /*2c30*/  FFMA.FTZ R86, R86, R9.reuse, -R33.reuse ;  /* 0x0000000956567223 */ /* 0x180fe20000010821 */
[----:B------:R-:W-:Y:S01]  /*2c40*/  ISETP.GT.AND P1, PT, R12, 0x31, PT ;  /* 0x000000310c00780c */ /* 0x000fe20003f24270 */
[--C-:B------:R-:W-:Y:S01]  /*2c50*/  FFMA.FTZ R88, R88, R9, -R33.reuse ;  /* 0x0000000958587223 */ /* 0x100fe20000010821 */
[----:B------:R-:W-:Y:S01]  /*2c60*/  FSEL R44, R48, -INF , P2 ;  /* 0xff800000302c7808 */ /* 0x000fe20001000000 */
[----:B------:R-:W2:Y:S01]  /*2c70*/  MUFU.TANH R60, R60 ;  /* 0x0000003c003c7308 */ /* 0x000ea20000002400 */
[----:B------:R-:W-:Y:S01]  /*2c80*/  FMNMX.FTZ R7, R42, R7, !PT ;  /* 0x000000072a077209 */ /* 0x000fe20007810000 */
[-CC-:B------:R-:W-:Y:S01]  /*2c90*/  FFMA.FTZ R90, R90, R9.reuse, -R33.reuse ;  /* 0x000000095a5a7223 */ /* 0x180fe20000010821 */
[----:B------:R-:W-:Y:S01]  /*2ca0*/  ISETP.GT.AND P2, PT, R12, 0x38, PT ;  /* 0x000000380c00780c */ /* 0x000fe20003f44270 */
[-CC-:B------:R-:W-:Y:S01]  /*2cb0*/  FFMA.FTZ R92, R92, R9.reuse, -R33.reuse ;  /* 0x000000095c5c7223 */ /* 0x180fe20000010821 */
[----:B-1----:R-:W-:Y:S01]  /*2cc0*/  FSEL R46, R49, -INF , P1 ;  /* 0xff800000312e7808 */ /* 0x002fe20000800000 */
[--C-:B------:R-:W-:Y:S01]  /*2cd0*/  FFMA.FTZ R94, R94, R9, -R33.reuse ;  /* 0x000000095e5e7223 */ /* 0x100fe20000010821 */
[----:B------:R-:W-:Y:S01]  /*2ce0*/  FMNMX.FTZ R7, R44, R7, !PT ;  /* 0x000000072c077209 */ /* 0x000fe20007810000 */
[----:B------:R-:W1:Y:S01]  /*2cf0*/  MUFU.TANH R58, R61 ;  /* 0x0000003d003a7308 */ /* 0x000e620000002400 */
[----:B------:R-:W-:Y:S01]  /*2d00*/  ISETP.GT.AND P1, PT, R12, 0x39, PT ;  /* 0x000000390c00780c */ /* 0x000fe20003f24270 */
[-CC-:B------:R-:W-:Y:S01]  /*2d10*/  FFMA.FTZ R66, R66, R9.reuse, -R33.reuse ;  /* 0x0000000942427223 */ /* 0x180fe20000010821 */
[----:B------:R-:W-:Y:S01]  /*2d20*/  FSEL R48, R52, -INF , P2 ;  /* 0xff80000034307808 */ /* 0x000fe20001000000 */
[--C-:B------:R-:W-:Y:S01]  /*2d30*/  FFMA.FTZ R96, R96, R9, -R33.reuse ;  /* 0x0000000960607223 */ /* 0x100fe20000010821 */
[----:B------:R-:W-:Y:S01]  /*2d40*/  FMNMX.FTZ R7, R46, R7, !PT ;  /* 0x000000072e077209 */ /* 0x000fe20007810000 */
[-CC-:B------:R-:W-:Y:S01]  /*2d50*/  FFMA.FTZ R98, R98, R9.reuse, -R33.reuse ;  /* 0x0000000962627223 */ /* 0x180fe20000010821 */
[----:B------:R-:W-:Y:S01]  /*2d60*/  ISETP.GT.AND P2, PT, R12, 0x40, PT ;  /* 0x000000400c00780c */ /* 0x000fe20003f44270 */
[----:B------:R-:W4:Y:S01]  /*2d70*/  MUFU.TANH R64, R64 ;  /* 0x0000004000407308 */ /* 0x000f220000002400 */
[----:B0-----:R-:W-:Y:S01]  /*2d80*/  FSEL R50, R53, -INF , P1 ;  /* 0xff80000035327808 */ /* 0x001fe20000800000 */
[--C-:B------:R-:W-:Y:S01]  /*2d90*/  FFMA.FTZ R100, R100, R9, -R33.reuse ;  /* 0x0000000964647223 */ /* 0x100fe20000010821 */
[----:B------:R-:W-:Y:S01]  /*2da0*/  FMNMX.FTZ R7, R48, R7, !PT ;  /* 0x0000000730077209 */ /* 0x000fe20007810000 */
[-CC-:B------:R-:W-:Y:S01]  /*2db0*/  FFMA.FTZ R70, R70, R9.reuse, -R33.reuse ;  /* 0x0000000946467223 */ /* 0x180fe20000010821 */
[----:B------:R-:W-:Y:S01]  /*2dc0*/  ISETP.GT.AND P1, PT, R12, 0x41, PT ;  /* 0x000000410c00780c */ /* 0x000fe20003f24270 */
[--C-:B------:R-:W-:Y:S01]  /*2dd0*/  FFMA.FTZ R102, R102, R9, -R33.reuse ;  /* 0x0000000966667223 */ /* 0x100fe20000010821 */
[----:B---3--:R-:W-:Y:S01]  /*2de0*/  FSEL R52, R56, -INF , P2 ;  /* 0xff80000038347808 */ /* 0x008fe20001000000 */
[----:B------:R0:W-:Y:S01]  /*2df0*/  MUFU.EX2 R159, R10 ;  /* 0x0000000a009f7308 */ /* 0x0001e20000000800 */
[----:B------:R-:W-:Y:S01]  /*2e00*/  FMNMX.FTZ R7, R50, R7, !PT ;  /* 0x0000000732077209 */ /* 0x000fe20007810000 */
[-CC-:B------:R-:W-:Y:S01]  /*2e10*/  FFMA.FTZ R104, R104, R9.reuse, -R33.reuse ;  /* 0x0000000968687223 */ /* 0x180fe20000010821 */
[----:B------:R-:W-:Y:S01]  /*2e20*/  ISETP.GT.AND P2, PT, R12, 0x48, PT ;  /* 0x000000480c00780c */ /* 0x000fe20003f44270 */
[----:B------:R-:W-:Y:S01]  /*2e30*/  FFMA.FTZ R6, R6, R9, -R33 ;  /* 0x0000000906067223 */ /* 0x000fe20000010821 */
[----:B------:R-:W-:-:S02]  /*2e40*/  FMNMX.FTZ R7, R52, R7, !PT ;  /* 0x0000000734077209 */ /* 0x000fc40007810000 */
[----:B--2---:R-:W-:Y:S01]  /*2e50*/  FSEL R56, R60, -INF , P2 ;  /* 0xff8000003c387808 */ /* 0x004fe20001000000 */
[----:B------:R-:W2:Y:S01]  /*2e60*/  MUFU.TANH R62, R65 ;  /* 0x00000041003e7308 */ /* 0x000ea20000002400 */
[----:B0-----:R-:W-:Y:S01]  /*2e70*/  FFMA.FTZ R10, R54, R9, -R33 ;  /* 0x00000009360a7223 */ /* 0x001fe20000010821 */
[----:B------:R-:W-:Y:S02]  /*2e80*/  FSEL R54, R57, -INF , P1 ;  /* 0xff80000039367808 */ /* 0x000fe40000800000 */
[----:B------:R-:W-:Y:S02]  /*2e90*/  ISETP.GT.AND P1, PT, R12, 0x49, PT ;  /* 0x000000490c00780c */ /* 0x000fe40003f24270 */
[----:B------:R-:W-:Y:S02]  /*2ea0*/  FMNMX.FTZ R7, R54, R7, !PT ;  /* 0x0000000736077209 */ /* 0x000fe40007810000 */
[----:B------:R-:W0:Y:S01]  /*2eb0*/  MUFU.TANH R13, R68 ;  /* 0x00000044000d7308 */ /* 0x000e220000002400 */
[----:B------:R-:W-:-:S02]  /*2ec0*/  ISETP.GT.AND P2, PT, R12, 0x50, PT ;  /* 0x000000500c00780c */ /* 0x000fc40003f44270 */
[----:B-1----:R-:W-:Y:S02]  /*2ed0*/  FSEL R58, R58, -INF , P1 ;  /* 0xff8000003a3a7808 */ /* 0x002fe40000800000 */
[----:B------:R-:W-:Y:S02]  /*2ee0*/  FMNMX.FTZ R7, R56, R7, !PT ;  /* 0x0000000738077209 */ /* 0x000fe40007810000 */
[----:B------:R-:W-:Y:S01]  /*2ef0*/  ISETP.GT.AND P1, PT, R12, 0x51, PT ;  /* 0x000000510c00780c */ /* 0x000fe20003f24270 */
[----:B------:R-:W1:Y:S01]  /*2f00*/  MUFU.TANH R69, R69 ;  /* 0x0000004500457308 */ /* 0x000e620000002400 */
[----:B----4-:R-:W-:Y:S02]  /*2f10*/  FSEL R60, R64, -INF , P2 ;  /* 0xff800000403c7808 */ /* 0x010fe40001000000 */
[----:B------:R-:W-:Y:S02]  /*2f20*/  FMNMX.FTZ R7, R58, R7, !PT ;  /* 0x000000073a077209 */ /* 0x000fe40007810000 */
[----:B------:R-:W-:-:S02]  /*2f30*/  ISETP.GT.AND P2, PT, R12, 0x58, PT ;  /* 0x000000580c00780c */ /* 0x000fc40003f44270 */
[----:B--2---:R-:W-:Y:S01]  /*2f40*/  FSEL R62, R62, -INF , P1 ;  /* 0xff8000003e3e7808 */ /* 0x004fe20000800000 */
[----:B------:R2:W-:Y:S01]  /*2f50*/  MUFU.EX2 R153, R10 ;  /* 0x0000000a00997308 */ /* 0x0005e20000000800 */
[----:B------:R-:W-:Y:S02]  /*2f60*/  FMNMX.FTZ R7, R60, R7, !PT ;  /* 0x000000073c077209 */ /* 0x000fe40007810000 */
[----:B------:R-:W-:Y:S02]  /*2f70*/  ISETP.GT.AND P1, PT, R12, 0x59, PT ;  /* 0x000000590c00780c */ /* 0x000fe40003f24270 */
[----:B0-----:R-:W-:Y:S02]  /*2f80*/  FSEL R12, R13, -INF , P2 ;  /* 0xff8000000d0c7808 */ /* 0x001fe40001000000 */
[----:B------:R-:W-:Y:S01]  /*2f90*/  FMNMX.FTZ R7, R62, R7, !PT ;  /* 0x000000073e077209 */ /* 0x000fe20007810000 */
[----:B------:R-:W-:Y:S01]  /*2fa0*/  MUFU.EX2 R106, R11 ;  /* 0x0000000b006a7308 */ /* 0x000fe20000000800 */
[----:B-1----:R-:W-:-:S02]  /*2fb0*/  FSEL R64, R69, -INF , P1 ;  /* 0xff80000045407808 */ /* 0x002fc40000800000 */
[----:B------:R-:W-:-:S04]  /*2fc0*/  FMNMX.FTZ R7, R12, R7, !PT ;  /* 0x000000070c077209 */ /* 0x000fc80007810000 */
[----:B------:R-:W-:Y:S01]  /*2fd0*/  FMNMX.FTZ R7, R64, R7, !PT ;  /* 0x0000000740077209 */ /* 0x000fe20007810000 */
[----:B------:R-:W-:Y:S04]  /*2fe0*/  MUFU.EX2 R157, R157 ;  /* 0x0000009d009d7308 */ /* 0x000fe80000000800 */
[----:B--2---:R-:W0:Y:S04]  /*2ff0*/  SHFL.BFLY PT, R10, R7, 0x2, 0x1f ;  /* 0x0c401f00070a7f89 */ /* 0x004e2800000e0000 */
[----:B------:R-:W1:Y:S08]  /*3000*/  MUFU.EX2 R68, R15 ;  /* 0x0000000f00447308 */ /* 0x000e700000000800 */
[----:B------:R-:W-:Y:S08]  /*3010*/  MUFU.EX2 R74, R74 ;  /* 0x0000004a004a7308 */ /* 0x000ff00000000800 */
[----:B------:R-:W-:Y:S01]  /*3020*/  MUFU.EX2 R76, R76 ;  /* 0x0000004c004c7308 */ /* 0x000fe20000000800 */
[----:B-1----:R-:W-:Y:S01]  /*3030*/  FADD.FTZ R0, R157, R68 ;  /* 0x000000449d007221 */ /* 0x002fe20000010000 */
[----:B------:R-:W-:-:S02]  /*3040*/  F2FP.BF16.F32.PACK_AB R157, R68, R157 ;  /* 0x0000009d449d723e */ /* 0x000fc400000010ff */
[----:B------:R-:W-:Y:S02]  /*3050*/  CS2R R68, SRZ ;  /* 0x0000000000447805 */ /* 0x000fe4000001ff00 */
[----:B0-----:R-:W-:Y:S02]  /*3060*/  FMNMX.FTZ R11, R7, R10, !PT ;  /* 0x0000000a070b7209 */ /* 0x001fe40007810000 */
[----:B------:R0:W-:Y:S03]  /*3070*/  MUFU.EX2 R155, R78 ;  /* 0x0000004e009b7308 */ /* 0x0001e60000000800 */
[----:B------:R-:W1:Y:S05]  /*3080*/  SHFL.BFLY PT, R10, R11, 0x1, 0x1f ;  /* 0x0c201f000b0a7f89 */ /* 0x000e6a00000e0000 */
[----:B------:R-:W-:Y:S01]  /*3090*/  MUFU.EX2 R80, R80 ;  /* 0x0000005000507308 */ /* 0x000fe20000000800 */
[----:B0-----:R-:W-:-:S07]  /*30a0*/  CS2R R78, SRZ ;  /* 0x00000000004e7805 */ /* 0x001fce000001ff00 */
[----:B------:R0:W-:Y:S08]  /*30b0*/  MUFU.EX2 R149, R82 ;  /* 0x0000005200957308 */ /* 0x0001f00000000800 */
[----:B------:R-:W-:Y:S01]  /*30c0*/  MUFU.EX2 R84, R84 ;  /* 0x0000005400547308 */ /* 0x000fe20000000800 */
[----:B-1----:R-:W-:Y:S02]  /*30d0*/  FMNMX.FTZ R10, R11, R10, !PT ;  /* 0x0000000a0b0a7209 */ /* 0x002fe40007810000 */
[----:B0-----:R-:W-:-:S02]  /*30e0*/  CS2R R82, SRZ ;  /* 0x0000000000527805 */ /* 0x001fc4000001ff00 */
[C---:B------:R-:W-:Y:S01]  /*30f0*/  FSETP.NEU.FTZ.AND P1, PT, R10.reuse, -INF , PT ;  /* 0xff8000000a00780b */ /* 0x040fe20003f3d000 */
[----:B------:R-:W-:Y:S02]  /*3100*/  FMUL.FTZ R7, R10, R9 ;  /* 0x000000090a077220 */ /* 0x000fe40000410000 */
[----:B------:R-:W-:Y:S03]  /*3110*/  MUFU.EX2 R151, R86 ;  /* 0x0000005600977308 */ /* 0x000fe60000000800 */
[----:B------:R-:W-:-:S05]  /*3120*/  FSEL R7, R7, RZ, P1 ;  /* 0x000000ff07077208 */ /* 0x000fca0000800000 */
[-CC-:B------:R-:W-:Y:S01]  /*3130*/  FFMA.FTZ R14, R14, R9.reuse, -R7.reuse ;  /* 0x000000090e0e7223 */ /* 0x180fe20000010807 */
[-CC-:B------:R-:W-:Y:S01]  /*3140*/  FFMA.FTZ R8, R8, R9.reuse, -R7.reuse ;  /* 0x0000000908087223 */ /* 0x180fe20000010807 */
[-CC-:B------:R-:W-:Y:S01]  /*3150*/  FFMA.FTZ R24, R24, R9.reuse, -R7.reuse ;  /* 0x0000000918187223 */ /* 0x180fe20000010807 */
[-CC-:B------:R-:W-:Y:S01]  /*3160*/  FFMA.FTZ R26, R26, R9.reuse, -R7.reuse ;  /* 0x000000091a1a7223 */ /* 0x180fe20000010807 */
[-CC-:B------:R-:W-:Y:S01]  /*3170*/  FFMA.FTZ R28, R28, R9.reuse, -R7.reuse ;  /* 0x000000091c1c7223 */ /* 0x180fe20000010807 */
[----:B------:R0:W-:Y:S01]  /*3180*/  MUFU.EX2 R11, R8 ;  /* 0x00000008000b7308 */ /* 0x0001e20000000800 */
        /* <DEDUP_REMOVED lines=8> */
[----:B0-----:R-:W-:-:S02]  /*3210*/  IMAD.MOV.U32 R8, RZ, RZ, R16 ;  /* 0x000000ffff087224 */ /* 0x001fc400078e0010 */
        /* <DEDUP_REMOVED lines=12> */
[----:B------:R-:W-:Y:S01]  /*32e0*/  FFMA.FTZ R64, R64, R9, -R7 ;  /* 0x0000000940407223 */ /* 0x000fe20000010807 */
[----:B------:R-:W-:Y:S01]  /*32f0*/  CS2R R86, SRZ ;  /* 0x0000000000567805 */ /* 0x000fe2000001ff00 */
[----:B------:R0:W2:Y:S01]  /*3300*/  MUFU.EX2 R13, R26 ;  /* 0x0000001a000d7308 */ /* 0x0000a20000000800 */
[----:B-1----:R-:W-:-:S07]  /*3310*/  F2FP.BF16.F32.PACK_AB R156, R11, R14 ;  /* 0x0000000e0b9c723e */ /* 0x002fce00000010ff */
[----:B------:R-:W1:Y:S01]  /*3320*/  MUFU.EX2 R28, R28 ;  /* 0x0000001c001c7308 */ /* 0x000e620000000800 */
[----:B0-----:R-:W-:-:S05]  /*3330*/  @P4 IMAD.HI.U32 R26, R16, R31, RZ ;  /* 0x0000001f101a4227 */ /* 0x001fca00078e00ff */
[----:B------:R-:W-:Y:S01]  /*3340*/  @P4 SHF.R.U32.HI R8, RZ, R35, R26 ;  /* 0x00000023ff084219 */ /* 0x000fe2000001161a */
[----:B------:R-:W-:Y:S01]  /*3350*/  FADD.FTZ R35, R14, R11 ;  /* 0x0000000b0e237221 */ /* 0x000fe20000010000 */
[----:B------:R-:W0:Y:S01]  /*3360*/  MUFU.EX2 R15, R30 ;  /* 0x0000001e000f7308 */ /* 0x000e220000000800 */
[----:B--2---:R-:W-:Y:S01]  /*3370*/  F2FP.BF16.F32.PACK_AB R158, R13, R24 ;  /* 0x000000180d9e723e */ /* 0x004fe200000010ff */
[----:B------:R-:W-:Y:S01]  /*3380*/  VIADD R14, R72, 0xfffffffe ;  /* 0xfffffffe480e7836 */ /* 0x000fe20000000000 */
[----:B------:R-:W-:Y:S02]  /*3390*/  IADD3 R8, R8, R171, -R170 ;  /* 0x000000ab08087210 */ /* 0x000fe40007ffe8aa */
[----:B------:R-:W-:-:S03]  /*33a0*/  CS2R R72, SRZ ;  /* 0x0000000000487805 */ /* 0x000fc6000001ff00 */
[----:B------:R-:W2:Y:S01]  /*33b0*/  MUFU.EX2 R32, R32 ;  /* 0x0000002000207308 */ /* 0x000ea20000000800 */
[----:B------:R-:W-:-:S04]  /*33c0*/  IMAD.HI R26, R8, 0x2aaaaaab, RZ ;  /* 0x2aaaaaab081a7827 */ /* 0x000fc800078e02ff */
[----:B------:R-:W-:Y:S01]  /*33d0*/  FADD.FTZ R8, R24, R35 ;  /* 0x0000002318087221 */ /* 0x000fe20000010000 */
[----:B------:R-:W-:Y:S01]  /*33e0*/  FADD.FTZ R35, R159, R0 ;  /* 0x000000009f237221 */ /* 0x000fe20000010000 */
[C---:B------:R-:W-:Y:S02]  /*33f0*/  F2FP.BF16.F32.PACK_AB R159, R106.reuse, R159 ;  /* 0x0000009f6a9f723e */ /* 0x040fe400000010ff */
[----:B------:R-:W-:Y:S01]  /*3400*/  FADD.FTZ R33, R13, R8 ;  /* 0x000000080d217221 */ /* 0x000fe20000010000 */
[----:B------:R-:W-:Y:S01]  /*3410*/  FADD.FTZ R0, R106, R35 ;  /* 0x000000236a007221 */ /* 0x000fe20000010000 */
[----:B------:R-:W3:Y:S01]  /*3420*/  MUFU.EX2 R21, R34 ;  /* 0x0000002200157308 */ /* 0x000ee20000000800 */
[----:B------:R-:W-:Y:S01]  /*3430*/  SHF.R.U32.HI R39, RZ, 0x1f, R26 ;  /* 0x0000001fff277819 */ /* 0x000fe2000001161a */
[----:B-1----:R-:W-:Y:S01]  /*3440*/  FADD.FTZ R8, R28, R33 ;  /* 0x000000211c087221 */ /* 0x002fe20000010000 */
[----:B------:R-:W-:Y:S01]  /*3450*/  FADD.FTZ R35, R153, R0 ;  /* 0x0000000099237221 */ /* 0x000fe20000010000 */
[----:B0-----:R-:W-:-:S02]  /*3460*/  F2FP.BF16.F32.PACK_AB R152, R15, R28 ;  /* 0x0000001c0f98723e */ /* 0x001fc400000010ff */
[----:B------:R-:W-:Y:S01]  /*3470*/  FADD.FTZ R37, R15, R8 ;  /* 0x000000080f257221 */ /* 0x000fe20000010000 */
[----:B------:R-:W-:Y:S01]  /*3480*/  FADD.FTZ R35, R74, R35 ;  /* 0x000000234a237221 */ /* 0x000fe20000010000 */
[----:B------:R-:W0:Y:S01]  /*3490*/  MUFU.EX2 R36, R36 ;  /* 0x0000002400247308 */ /* 0x000e220000000800 */
[----:B------:R-:W-:Y:S01]  /*34a0*/  LEA.HI.SX32 R26, R26, R39, 0x1c ;  /* 0x000000271a1a7211 */ /* 0x000fe200078fe2ff */
[----:B--2---:R-:W-:Y:S01]  /*34b0*/  FADD.FTZ R0, R32, R37 ;  /* 0x0000002520007221 */ /* 0x004fe20000010000 */
[----:B------:R-:W-:Y:S01]  /*34c0*/  FADD.FTZ R8, R76, R35 ;  /* 0x000000234c087221 */ /* 0x000fe20000010000 */
[----:B------:R-:W-:Y:S02]  /*34d0*/  F2FP.BF16.F32.PACK_AB R153, R74, R153 ;  /* 0x000000994a99723e */ /* 0x000fe400000010ff */
[----:B------:R-:W-:Y:S01]  /*34e0*/  CS2R R74, SRZ ;  /* 0x00000000004a7805 */ /* 0x000fe2000001ff00 */
[----:B------:R-:W-:Y:S01]  /*34f0*/  FADD.FTZ R37, R155, R8 ;  /* 0x000000089b257221 */ /* 0x000fe20000010000 */
[----:B------:R-:W1:Y:S01]  /*3500*/  MUFU.EX2 R25, R38 ;  /* 0x0000002600197308 */ /* 0x000e620000000800 */
[----:B---3--:R-:W-:Y:S01]  /*3510*/  FADD.FTZ R35, R21, R0 ;  /* 0x0000000015237221 */ /* 0x008fe20000010000 */
[----:B------:R-:W-:Y:S01]  /*3520*/  F2FP.BF16.F32.PACK_AB R155, R155, R76 ;  /* 0x0000004c9b9b723e */ /* 0x000fe200000010ff */
[----:B------:R-:W-:Y:S01]  /*3530*/  FADD.FTZ R8, R80, R37 ;  /* 0x0000002550087221 */ /* 0x000fe20000010000 */
[----:B------:R-:W-:-:S02]  /*3540*/  F2FP.BF16.F32.PACK_AB R154, R21, R32 ;  /* 0x00000020159a723e */ /* 0x000fc400000010ff */
[----:B------:R-:W-:Y:S01]  /*3550*/  CS2R R76, SRZ ;  /* 0x00000000004c7805 */ /* 0x000fe2000001ff00 */
[C---:B------:R-:W-:Y:S01]  /*3560*/  FADD.FTZ R37, R149.reuse, R8 ;  /* 0x0000000895257221 */ /* 0x040fe20000010000 */
[----:B------:R-:W2:Y:S01]  /*3570*/  MUFU.EX2 R40, R40 ;  /* 0x0000002800287308 */ /* 0x000ea20000000800 */
[----:B0-----:R-:W-:Y:S01]  /*3580*/  FADD.FTZ R0, R36, R35 ;  /* 0x0000002324007221 */ /* 0x001fe20000010000 */
[----:B------:R-:W-:Y:S01]  /*3590*/  F2FP.BF16.F32.PACK_AB R149, R149, R80 ;  /* 0x000000509595723e */ /* 0x000fe200000010ff */
[----:B------:R-:W-:Y:S01]  /*35a0*/  FADD.FTZ R8, R84, R37 ;  /* 0x0000002554087221 */ /* 0x000fe20000010000 */
[----:B------:R-:W-:-:S03]  /*35b0*/  CS2R R80, SRZ ;  /* 0x0000000000507805 */ /* 0x000fc6000001ff00 */
[----:B------:R-:W-:Y:S01]  /*35c0*/  FADD.FTZ R37, R151, R8 ;  /* 0x0000000897257221 */ /* 0x000fe20000010000 */
[----:B------:R0:W3:Y:S01]  /*35d0*/  MUFU.EX2 R27, R42 ;  /* 0x0000002a001b7308 */ /* 0x0000e20000000800 */
[----:B-1----:R-:W-:Y:S01]  /*35e0*/  FADD.FTZ R35, R25, R0 ;  /* 0x0000000019237221 */ /* 0x002fe20000010000 */
[----:B------:R-:W-:Y:S02]  /*35f0*/  F2FP.BF16.F32.PACK_AB R151, R151, R84 ;  /* 0x000000549797723e */ /* 0x000fe400000010ff */
[----:B------:R-:W-:Y:S02]  /*3600*/  CS2R R84, SRZ ;  /* 0x0000000000547805 */ /* 0x000fe4000001ff00 */
[----:B------:R-:W-:Y:S02]  /*3610*/  F2FP.BF16.F32.PACK_AB R148, R25, R36 ;  /* 0x000000241994723e */ /* 0x000fe400000010ff */
[----:B------:R-:W-:Y:S01]  /*3620*/  CS2R R24, SRZ ;  /* 0x0000000000187805 */ /* 0x000fe2000001ff00 */
[----:B------:R-:W1:Y:S01]  /*3630*/  MUFU.EX2 R44, R44 ;  /* 0x0000002c002c7308 */ /* 0x000e620000000800 */
[----:B--2---:R-:W-:Y:S01]  /*3640*/  FADD.FTZ R0, R40, R35 ;  /* 0x0000002328007221 */ /* 0x004fe20000010000 */
[----:B0-----:R-:W-:-:S06]  /*3650*/  CS2R R42, SRZ ;  /* 0x00000000002a7805 */ /* 0x001fcc000001ff00 */
[----:B------:R-:W0:Y:S01]  /*3660*/  MUFU.EX2 R88, R88 ;  /* 0x0000005800587308 */ /* 0x000e220000000800 */
[C---:B---3--:R-:W-:Y:S01]  /*3670*/  FADD.FTZ R35, R27.reuse, R0 ;  /* 0x000000001b237221 */ /* 0x048fe20000010000 */
[----:B------:R-:W-:Y:S02]  /*3680*/  F2FP.BF16.F32.PACK_AB R150, R27, R40 ;  /* 0x000000281b96723e */ /* 0x000fe400000010ff */
[----:B------:R-:W-:-:S04]  /*3690*/  CS2R R40, SRZ ;  /* 0x0000000000287805 */ /* 0x000fc8000001ff00 */
[----:B------:R2:W3:Y:S01]  /*36a0*/  MUFU.EX2 R29, R46 ;  /* 0x0000002e001d7308 */ /* 0x0004e20000000800 */
[----:B-1----:R-:W-:-:S07]  /*36b0*/  FADD.FTZ R0, R44, R35 ;  /* 0x000000232c007221 */ /* 0x002fce0000010000 */
[----:B------:R-:W1:Y:S01]  /*36c0*/  MUFU.EX2 R145, R90 ;  /* 0x0000005a00917308 */ /* 0x000e620000000800 */
[----:B0-----:R-:W-:Y:S01]  /*36d0*/  FADD.FTZ R8, R88, R37 ;  /* 0x0000002558087221 */ /* 0x001fe20000010000 */
[----:B--2---:R-:W-:-:S06]  /*36e0*/  CS2R R46, SRZ ;  /* 0x00000000002e7805 */ /* 0x004fcc000001ff00 */
[----:B------:R-:W0:Y:S01]  /*36f0*/  MUFU.EX2 R48, R48 ;  /* 0x0000003000307308 */ /* 0x000e220000000800 */
[C---:B---3--:R-:W-:Y:S01]  /*3700*/  FADD.FTZ R37, R29.reuse, R0 ;  /* 0x000000001d257221 */ /* 0x048fe20000010000 */
[----:B------:R-:W-:Y:S02]  /*3710*/  F2FP.BF16.F32.PACK_AB R144, R29, R44 ;  /* 0x0000002c1d90723e */ /* 0x000fe400000010ff */
[----:B------:R-:W-:Y:S02]  /*3720*/  CS2R R44, SRZ ;  /* 0x00000000002c7805 */ /* 0x000fe4000001ff00 */
[----:B------:R-:W-:Y:S02]  /*3730*/  CS2R R28, SRZ ;  /* 0x00000000001c7805 */ /* 0x000fe4000001ff00 */
[----:B------:R-:W2:Y:S01]  /*3740*/  MUFU.EX2 R92, R92 ;  /* 0x0000005c005c7308 */ /* 0x000ea20000000800 */
[C---:B-1----:R-:W-:Y:S01]  /*3750*/  FADD.FTZ R39, R145.reuse, R8 ;  /* 0x0000000891277221 */ /* 0x042fe20000010000 */
[----:B------:R-:W-:-:S06]  /*3760*/  F2FP.BF16.F32.PACK_AB R145, R145, R88 ;  /* 0x000000589191723e */ /* 0x000fcc00000010ff */
[----:B------:R1:W3:Y:S01]  /*3770*/  MUFU.EX2 R31, R50 ;  /* 0x00000032001f7308 */ /* 0x0002e20000000800 */
[----:B0-----:R-:W-:Y:S01]  /*3780*/  FADD.FTZ R0, R48, R37 ;  /* 0x0000002530007221 */ /* 0x001fe20000010000 */
[----:B------:R-:W-:-:S06]  /*3790*/  CS2R R36, SRZ ;  /* 0x0000000000247805 */ /* 0x000fcc000001ff00 */
[----:B------:R-:W0:Y:S01]  /*37a0*/  MUFU.EX2 R147, R94 ;  /* 0x0000005e00937308 */ /* 0x000e220000000800 */
[----:B--2---:R-:W-:Y:S01]  /*37b0*/  FADD.FTZ R8, R92, R39 ;  /* 0x000000275c087221 */ /* 0x004fe20000010000 */
[----:B-1----:R-:W-:Y:S02]  /*37c0*/  CS2R R50, SRZ ;  /* 0x0000000000327805 */ /* 0x002fe4000001ff00 */
[----:B------:R-:W-:-:S04]  /*37d0*/  CS2R R38, SRZ ;  /* 0x0000000000267805 */ /* 0x000fc8000001ff00 */
[----:B------:R-:W1:Y:S01]  /*37e0*/  MUFU.EX2 R52, R52 ;  /* 0x0000003400347308 */ /* 0x000e620000000800 */
[C---:B---3--:R-:W-:Y:S01]  /*37f0*/  FADD.FTZ R11, R31.reuse, R0 ;  /* 0x000000001f0b7221 */ /* 0x048fe20000010000 */
[----:B------:R-:W-:Y:S02]  /*3800*/  F2FP.BF16.F32.PACK_AB R146, R31, R48 ;  /* 0x000000301f92723e */ /* 0x000fe400000010ff */
[----:B------:R-:W-:Y:S02]  /*3810*/  CS2R R48, SRZ ;  /* 0x0000000000307805 */ /* 0x000fe4000001ff00 */
[----:B------:R-:W-:Y:S02]  /*3820*/  CS2R R30, SRZ ;  /* 0x00000000001e7805 */ /* 0x000fe4000001ff00 */
[----:B------:R-:W2:Y:S01]  /*3830*/  MUFU.EX2 R66, R66 ;  /* 0x0000004200427308 */ /* 0x000ea20000000800 */
[C---:B0-----:R-:W-:Y:S01]  /*3840*/  FADD.FTZ R13, R147.reuse, R8 ;  /* 0x00000008930d7221 */ /* 0x041fe20000010000 */
[----:B------:R-:W-:-:S06]  /*3850*/  F2FP.BF16.F32.PACK_AB R147, R147, R92 ;  /* 0x0000005c9393723e */ /* 0x000fcc00000010ff */
[----:B------:R0:W3:Y:S01]  /*3860*/  MUFU.EX2 R33, R54 ;  /* 0x0000003600217308 */ /* 0x0000e20000000800 */
[----:B-1----:R-:W-:-:S07]  /*3870*/  FADD.FTZ R0, R52, R11 ;  /* 0x0000000b34007221 */ /* 0x002fce0000010000 */
[----:B------:R-:W1:Y:S01]  /*3880*/  MUFU.EX2 R56, R56 ;  /* 0x0000003800387308 */ /* 0x000e620000000800 */
[----:B--2---:R-:W-:Y:S01]  /*3890*/  FADD.FTZ R8, R66, R13 ;  /* 0x0000000d42087221 */ /* 0x004fe20000010000 */
[----:B0-----:R-:W-:-:S06]  /*38a0*/  CS2R R54, SRZ ;  /* 0x0000000000367805 */ /* 0x001fcc000001ff00 */
[----:B------:R0:W2:Y:S01]  /*38b0*/  MUFU.EX2 R7, R58 ;  /* 0x0000003a00077308 */ /* 0x0000a20000000800 */
[C---:B---3--:R-:W-:Y:S01]  /*38c0*/  FADD.FTZ R13, R33.reuse, R0 ;  /* 0x00000000210d7221 */ /* 0x048fe20000010000 */
[----:B------:R-:W-:Y:S02]  /*38d0*/  F2FP.BF16.F32.PACK_AB R140, R33, R52 ;  /* 0x00000034218c723e */ /* 0x000fe400000010ff */
[----:B------:R-:W-:Y:S02]  /*38e0*/  CS2R R52, SRZ ;  /* 0x0000000000347805 */ /* 0x000fe4000001ff00 */
[----:B------:R-:W-:Y:S02]  /*38f0*/  CS2R R32, SRZ ;  /* 0x0000000000207805 */ /* 0x000fe4000001ff00 */
[----:B------:R-:W3:Y:S01]  /*3900*/  MUFU.EX2 R60, R60 ;  /* 0x0000003c003c7308 */ /* 0x000ee20000000800 */
[----:B-1----:R-:W-:Y:S01]  /*3910*/  FADD.FTZ R0, R56, R13 ;  /* 0x0000000d38007221 */ /* 0x002fe20000010000 */
[----:B0-----:R-:W-:-:S06]  /*3920*/  CS2R R58, SRZ ;  /* 0x00000000003a7805 */ /* 0x001fcc000001ff00 */
[----:B------:R-:W0:Y:S01]  /*3930*/  MUFU.EX2 R141, R96 ;  /* 0x00000060008d7308 */ /* 0x000e220000000800 */
[C---:B--2---:R-:W-:Y:S01]  /*3940*/  FADD.FTZ R13, R7.reuse, R0 ;  /* 0x00000000070d7221 */ /* 0x044fe20000010000 */
[----:B------:R-:W-:Y:S02]  /*3950*/  F2FP.BF16.F32.PACK_AB R142, R7, R56 ;  /* 0x00000038078e723e */ /* 0x000fe400000010ff */
[----:B------:R-:W-:-:S04]  /*3960*/  CS2R R56, SRZ ;  /* 0x0000000000387805 */ /* 0x000fc8000001ff00 */
[----:B------:R1:W2:Y:S01]  /*3970*/  MUFU.EX2 R35, R62 ;  /* 0x0000003e00237308 */ /* 0x0002a20000000800 */
[----:B---3--:R-:W-:-:S07]  /*3980*/  FADD.FTZ R0, R60, R13 ;  /* 0x0000000d3c007221 */ /* 0x008fce0000010000 */
[----:B------:R-:W3:Y:S01]  /*3990*/  MUFU.EX2 R98, R98 ;  /* 0x0000006200627308 */ /* 0x000ee20000000800 */
[C---:B0-----:R-:W-:Y:S01]  /*39a0*/  FADD.FTZ R15, R141.reuse, R8 ;  /* 0x000000088d0f7221 */ /* 0x041fe20000010000 */
[----:B------:R-:W-:Y:S02]  /*39b0*/  F2FP.BF16.F32.PACK_AB R141, R141, R66 ;  /* 0x000000428d8d723e */ /* 0x000fe400000010ff */
[----:B------:R-:W-:Y:S02]  /*39c0*/  CS2R R66, SRZ ;  /* 0x0000000000427805 */ /* 0x000fe4000001ff00 */
[----:B-1----:R-:W-:Y:S02]  /*39d0*/  CS2R R62, SRZ ;  /* 0x00000000003e7805 */ /* 0x002fe4000001ff00 */
[----:B------:R-:W0:Y:S01]  /*39e0*/  MUFU.EX2 R12, R12 ;  /* 0x0000000c000c7308 */ /* 0x000e220000000800 */
[C---:B--2---:R-:W-:Y:S01]  /*39f0*/  FADD.FTZ R13, R35.reuse, R0 ;  /* 0x00000000230d7221 */ /* 0x044fe20000010000 */
[----:B------:R-:W-:-:S02]  /*3a00*/  F2FP.BF16.F32.PACK_AB R136, R35, R60 ;  /* 0x0000003c2388723e */ /* 0x000fc400000010ff */
[----:B------:R-:W-:Y:S02]  /*3a10*/  CS2R R60, SRZ ;  /* 0x00000000003c7805 */ /* 0x000fe4000001ff00 */
[----:B------:R-:W-:Y:S02]  /*3a20*/  CS2R R34, SRZ ;  /* 0x0000000000227805 */ /* 0x000fe4000001ff00 */
[----:B------:R-:W1:Y:S01]  /*3a30*/  MUFU.EX2 R143, R100 ;  /* 0x00000064008f7308 */ /* 0x000e620000000800 */
[----:B---3--:R-:W-:-:S07]  /*3a40*/  FADD.FTZ R8, R98, R15 ;  /* 0x0000000f62087221 */ /* 0x008fce0000010000 */
[----:B------:R-:W2:Y:S01]  /*3a50*/  MUFU.EX2 R70, R70 ;  /* 0x0000004600467308 */ /* 0x000ea20000000800 */
[----:B0-----:R-:W-:Y:S01]  /*3a60*/  FADD.FTZ R0, R12, R13 ;  /* 0x0000000d0c007221 */ /* 0x001fe20000010000 */
[----:B------:R-:W-:Y:S02]  /*3a70*/  VIMNMX R13, RZ, R26, !PT ;  /* 0x0000001aff0d7248 */ /* 0x000fe40007fe0100 */
[----:B------:R-:W-:Y:S02]  /*3a80*/  CS2R R26, SRZ ;  /* 0x00000000001a7805 */ /* 0x000fe4000001ff00 */
[----:B------:R-:W-:Y:S02]  /*3a90*/  ISETP.GE.AND P1, PT, R14, R13, PT ;  /* 0x0000000d0e00720c */ /* 0x000fe40003f26270 */
[----:B------:R-:W0:Y:S01]  /*3aa0*/  MUFU.EX2 R137, R102 ;  /* 0x0000006600897308 */ /* 0x000e220000000800 */
[C---:B-1----:R-:W-:Y:S01]  /*3ab0*/  FADD.FTZ R15, R143.reuse, R8 ;  /* 0x000000088f0f7221 */ /* 0x042fe20000010000 */
[----:B------:R-:W-:-:S06]  /*3ac0*/  F2FP.BF16.F32.PACK_AB R143, R143, R98 ;  /* 0x000000628f8f723e */ /* 0x000fcc00000010ff */
[----:B------:R-:W1:Y:S01]  /*3ad0*/  MUFU.EX2 R104, R104 ;  /* 0x0000006800687308 */ /* 0x000e620000000800 */
[----:B--2---:R-:W-:-:S07]  /*3ae0*/  FADD.FTZ R8, R70, R15 ;  /* 0x0000000f46087221 */ /* 0x004fce0000010000 */
[----:B------:R2:W3:Y:S01]  /*3af0*/  MUFU.EX2 R11, R64 ;  /* 0x00000040000b7308 */ /* 0x0004e20000000800 */
[C---:B0-----:R-:W-:Y:S01]  /*3b00*/  FADD.FTZ R7, R137.reuse, R8 ;  /* 0x0000000889077221 */ /* 0x041fe20000010000 */
[----:B------:R-:W-:Y:S01]  /*3b10*/  F2FP.BF16.F32.PACK_AB R137, R137, R70 ;  /* 0x000000468989723e */ /* 0x000fe200000010ff */
[----:B------:R-:W-:Y:S01]  /*3b20*/  IMAD.MOV.U32 R8, RZ, RZ, 0x3f800000 ;  /* 0x3f800000ff087424 */ /* 0x000fe200078e00ff */
[----:B------:R-:W-:-:S04]  /*3b30*/  CS2R R70, SRZ ;  /* 0x0000000000467805 */ /* 0x000fc8000001ff00 */
[----:B------:R1:W0:Y:S01]  /*3b40*/  MUFU.EX2 R139, R6 ;  /* 0x00000006008b7308 */ /* 0x0002220000000800 */
[----:B--2---:R-:W-:Y:S01]  /*3b50*/  CS2R R64, SRZ ;  /* 0x0000000000407805 */ /* 0x004fe2000001ff00 */
[----:B-1----:R-:W-:Y:S01]  /*3b60*/  FADD.FTZ R6, R104, R7 ;  /* 0x0000000768067221 */ /* 0x002fe20000010000 */
[C---:B---3--:R-:W-:Y:S01]  /*3b70*/  FADD.FTZ R7, R11.reuse, R0 ;  /* 0x000000000b077221 */ /* 0x048fe20000010000 */
[----:B------:R-:W-:Y:S02]  /*3b80*/  F2FP.BF16.F32.PACK_AB R138, R11, R12 ;  /* 0x0000000c0b8a723e */ /* 0x000fe400000010ff */
[----:B------:R-:W-:Y:S01]  /*3b90*/  MOV R0, 0x3f800000 ;  /* 0x3f80000000007802 */ /* 0x000fe20000000f00 */
[C---:B0-----:R-:W-:Y:S01]  /*3ba0*/  FADD.FTZ R6, R139.reuse, R6 ;  /* 0x000000068b067221 */ /* 0x041fe20000010000 */
[----:B------:R-:W-:Y:S01]  /*3bb0*/  F2FP.BF16.F32.PACK_AB R139, R139, R104 ;  /* 0x000000688b8b723e */ /* 0x000fe200000010ff */
[----:B------:R-:W-:Y:S06]  /*3bc0*/  @!P1 BRA `(.L_x_2425) ;  /* 0x0000002800889947 */ /* 0x000fec0003800000 */
[----:B------:R-:W-:Y:S01]  /*3bd0*/  IMAD.MOV.U32 R12, RZ, RZ, R20 ;  /* 0x000000ffff0c7224 */ /* 0x000fe200078e0014 */
[----:B------:R-:W-:Y:S01]  /*3be0*/  MOV R87, RZ ;  /* 0x000000ff00577202 */ /* 0x000fe20000000f00 */
[----:B------:R-:W-:Y:S01]  /*3bf0*/  IMAD.MOV.U32 R11, RZ, RZ, R10 ;  /* 0x000000ffff0b7224 */ /* 0x000fe200078e000a */
[----:B------:R-:W-:Y:S01]  /*3c00*/  UMOV UR4, UR38 ;  /* 0x0000002600047c82 */ /* 0x000fe20008000000 */
[----:B------:R-:W-:Y:S01]  /*3c10*/  IMAD.MOV.U32 R0, RZ, RZ, 0x3f800000 ;  /* 0x3f800000ff007424 */ /* 0x000fe200078e00ff */
[----:B------:R-:W-:Y:S01]  /*3c20*/  UMOV UR5, UR39 ;  /* 0x0000002700057c82 */ /* 0x000fe20008000000 */
[----:B------:R-:W-:-:S05]  /*3c30*/  ULDC UR6, c[0x0][0x9d8] ;  /* 0x0002760000067ab9 */ /* 0x000fca0000000800 */
.L_x_2436:
[----:B------:R-:W-:-:S04]  /*3c40*/  UISETP.NE.AND UP0, UPT, UR5, 0x1, UPT ;  /* 0x000000010500788c */ /* 0x000fc8000bf05270 */
[----:B------:R-:W-:-:S04]  /*3c50*/  USEL UR38, URZ, 0x1, UP0 ;  /* 0x000000013f267887 */ /* 0x000fc80008000000 */
[----:B------:R-:W-:Y:S01]  /*3c60*/  ULOP3.LUT UR38, UR4, UR38, URZ, 0x3c, !UPT ;  /* 0x0000002604267292 */ /* 0x000fe2000f8e3c3f */
[----:B------:R-:W-:Y:S11]  /*3c70*/  @!P0 BRA `(.L_x_2426) ;  /* 0x0000000000048947 */ /* 0x000ff60003800000 */
[----:B------:R-:W-:Y:S01]  /*3c80*/  BPT.TRAP 0x1 ;  /* 0x000000040000795c */ /* 0x000fe20000300000 */
.L_x_2426:
        /* <DEDUP_REMOVED lines=9> */
.L_x_2427:
[----:B-1----:R-:W-:Y:S05]  /*3d20*/  @P1 BRA `(.L_x_2428) ;  /* 0x0000000000081947 */ /* 0x002fea0003800000 */
[----:B------:R-:W1:Y:S02]  /*3d30*/  SYNCS.PHASECHK.TRANS64.TRYWAIT P1, [UR7+0x2a830], R9 ;  /* 0x02a83009ff0075a7 */ /* 0x000e640008020147 */
[----:B-1----:R-:W-:Y:S05]  /*3d40*/  @!P1 BRA `(.L_x_2429) ;  /* 0x000000d000989947 */ /* 0x002fea0003800000 */
.L_x_2428:
        /* <DEDUP_REMOVED lines=143> */
.L_x_2430:
[----:B------:R-:W-:Y:S01]  /*4640*/  ULEA UR10, UR5, UR40, 0x3 ;  /* 0x00000028050a7291 */ /* 0x000fe2000f8e183f */
[----:B------:R-:W-:-:S05]  /*4650*/  IMAD.U32 R0, RZ, RZ, UR4 ;  /* 0x00000004ff007e24 */ /* 0x000fca000f8e00ff */
[----:B------:R-:W-:-:S04]  /*4660*/  SHF.L.U32 R0, R0, 0x1f, RZ ;  /* 0x0000001f00007819 */ /* 0x000fc800000006ff */
[----:B------:R2:W3:Y:S01]  /*4670*/  SYNCS.PHASECHK.TRANS64.TRYWAIT P1, [UR10+0x2a850], R0 ;  /* 0x02a85000ff0075a7 */ /* 0x0004e2000802014a */
[----:B------:R-:W-:Y:S05]  /*4680*/  @!P0 BRA `(.L_x_2431) ;  /* 0x0000000000048947 */ /* 0x000fea0003800000 */
[----:B------:R-:W-:Y:S01]  /*4690*/  BPT.TRAP 0x1 ;  /* 0x000000040000795c */ /* 0x000fe20000300000 */
.L_x_2431:
[----:B---3--:R-:W-:Y:S05]  /*46a0*/  @P1 BRA `(.L_x_2432) ;  /* 0x0000000000081947 */ /* 0x008fea0003800000 */
[----:B------:R-:W3:Y:S02]  /*46b0*/  SYNCS.PHASECHK.TRANS64.TRYWAIT P1, [UR10+0x2a850], R0 ;  /* 0x02a85000ff0075a7 */ /* 0x000ee4000802014a */
[----:B---3--:R-:W-:Y:S05]  /*46c0*/  @!P1 BRA `(.L_x_2433) ;  /* 0x000000c800509947 */ /* 0x008fea0003800000 */
.L_x_2432:
        /* <DEDUP_REMOVED lines=38> */
.L_x_2434:
[----:B------:R-:W-:Y:S01]  /*4930*/  ISETP.NE.AND P1, PT, R172, 0x1, PT ;  /* 0x00000001ac00780c */ /* 0x000fe20003f25270 */
[----:B------:R-:W-:Y:S01]  /*4940*/  FMUL.FTZ R20, R94, UR6 ;  /* 0x000000065e147c20 */ /* 0x000fe20008410000 */
[----:B-1----:R-:W-:Y:S02]  /*4950*/  IMAD.IADD R10, R19, 0x1, R16 ;  /* 0x00000001130a7824 */ /* 0x002fe400078e0210 */
        /* <DEDUP_REMOVED lines=9> */
[----:B------:R-:W-:Y:S01]  /*49f0*/  FMUL.FTZ R101, R101, UR6 ;  /* 0x0000000665657c20 */ /* 0x000fe20008410000 */
[----:B0-----:R-:W0:Y:S01]  /*4a00*/  @P1 LDC R9, c[0x0][0x44c] ;  /* 0x00011300ff091b82 */ /* 0x001e220000000800 */
[----:B------:R-:W-:Y:S01]  /*4a10*/  FMUL.FTZ R21, R99, UR6 ;  /* 0x0000000663157c20 */ /* 0x000fe20008410000 */
[----:B------:R1:W3:Y:S01]  /*4a20*/  MUFU.TANH R152, R88 ;  /* 0x0000005800987308 */ /* 0x0002e20000002400 */
[----:B------:R-:W-:Y:S01]  /*4a30*/  FMUL.FTZ R104, R104, UR6 ;  /* 0x0000000668687c20 */ /* 0x000fe20008410000 */
[----:B--2---:R-:W-:Y:S01]  /*4a40*/  FMUL.FTZ R0, R90, UR6 ;  /* 0x000000065a007c20 */ /* 0x004fe20008410000 */
[----:B------:R-:W-:Y:S01]  /*4a50*/  FMUL.FTZ R90, R102, UR6 ;  /* 0x00000006665a7c20 */ /* 0x000fe20008410000 */
[----:B------:R-:W-:Y:S01]  /*4a60*/  FMUL.FTZ R105, R105, UR6 ;  /* 0x0000000669697c20 */ /* 0x000fe20008410000 */
[----:B------:R-:W-:Y:S01]  /*4a70*/  FMUL.FTZ R108, R108, UR6 ;  /* 0x000000066c6c7c20 */ /* 0x000fe20008410000 */
[----:B------:R-:W2:Y:S01]  /*4a80*/  @P1 LDC R94, c[0x0][0x450] ;  /* 0x00011400ff5e1b82 */ /* 0x000ea20000000800 */
[----:B------:R-:W-:Y:S01]  /*4a90*/  FMUL.FTZ R109, R109, UR6 ;  /* 0x000000066d6d7c20 */ /* 0x000fe20008410000 */
[----:B------:R4:W5:Y:S01]  /*4aa0*/  MUFU.TANH R150, R89 ;  /* 0x0000005900967308 */ /* 0x0009620000002400 */
[----:B-1----:R-:W-:Y:S01]  /*4ab0*/  FMUL.FTZ R88, R98, UR6 ;  /* 0x0000000662587c20 */ /* 0x002fe20008410000 */
        /* <DEDUP_REMOVED lines=10> */
[----:B----4-:R-:W-:Y:S01]  /*4b60*/  FMUL.FTZ R89, R103, UR6 ;  /* 0x0000000667597c20 */ /* 0x010fe20008410000 */
[----:B------:R-:W-:Y:S01]  /*4b70*/  FMUL.FTZ R133, R133, UR6 ;  /* 0x0000000685857c20 */ /* 0x000fe20008410000 */
[----:B0-----:R-:W-:-:S04]  /*4b80*/  @P1 IMAD.HI.U32 R9, R10, R9, RZ ;  /* 0x000000090a091227 */ /* 0x001fc800078e00ff */
[----:B------:R-:W-:Y:S01]  /*4b90*/  FMUL.FTZ R8, R91, UR6 ;  /* 0x000000065b087c20 */ /* 0x000fe20008410000 */
[----:B------:R-:W-:Y:S01]  /*4ba0*/  MUFU.TANH R140, R97 ;  /* 0x00000061008c7308 */ /* 0x000fe20000002400 */
[----:B-1----:R-:W-:Y:S01]  /*4bb0*/  FMUL.FTZ R92, R106, UR6 ;  /* 0x000000066a5c7c20 */ /* 0x002fe20008410000 */
[----:B------:R-:W-:Y:S01]  /*4bc0*/  FMUL.FTZ R118, R118, UR6 ;  /* 0x0000000676767c20 */ /* 0x000fe20008410000 */
[----:B------:R-:W-:Y:S01]  /*4bd0*/  FMUL.FTZ R122, R122, UR6 ;  /* 0x000000067a7a7c20 */ /* 0x000fe20008410000 */
[----:B------:R-:W-:Y:S01]  /*4be0*/  FMUL.FTZ R91, R107, UR6 ;  /* 0x000000066b5b7c20 */ /* 0x000fe20008410000 */
[----:B------:R-:W-:Y:S01]  /*4bf0*/  FMUL.FTZ R126, R126, UR6 ;  /* 0x000000067e7e7c20 */ /* 0x000fe20008410000 */
[----:B--2---:R-:W-:Y:S01]  /*4c00*/  @P1 SHF.R.U32.HI R10, RZ, R94, R9 ;  /* 0x0000005eff0a1219 */ /* 0x004fe20000011609 */
[----:B------:R-:W-:Y:S01]  /*4c10*/  IMAD.MOV.U32 R9, RZ, RZ, -0x60 ;  /* 0xffffffa0ff097424 */ /* 0x000fe200078e00ff */
[----:B------:R0:W1:Y:S01]  /*4c20*/  MUFU.TANH R146, R93 ;  /* 0x0000005d00927308 */ /* 0x0000620000002400 */
[----:B------:R-:W-:Y:S01]  /*4c30*/  FMUL.FTZ R94, R111, UR6 ;  /* 0x000000066f5e7c20 */ /* 0x000fe20008410000 */
[----:B------:R-:W-:Y:S01]  /*4c40*/  FMUL.FTZ R130, R130, UR6 ;  /* 0x0000000682827c20 */ /* 0x000fe20008410000 */
[----:B------:R-:W2:Y:S01]  /*4c50*/  SHFL.IDX PT, R96, R10, RZ, 0x1c1f ;  /* 0x001c1fff0a607589 */ /* 0x000ea200000e0000 */
[----:B------:R-:W-:-:S02]  /*4c60*/  IMAD R9, R14, R9, 0x1 ;  /* 0x000000010e097424 */ /* 0x000fc400078e0209 */
[----:B------:R-:W-:Y:S01]  /*4c70*/  FMUL.FTZ R115, R115, UR6 ;  /* 0x0000000673737c20 */ /* 0x000fe20008410000 */
[----:B------:R-:W-:Y:S01]  /*4c80*/  FMUL.FTZ R119, R119, UR6 ;  /* 0x0000000677777c20 */ /* 0x000fe20008410000 */
[----:B------:R-:W4:Y:S01]  /*4c90*/  SHFL.IDX PT, R10, R10, 0x1, 0x1c1f ;  /* 0x003c1f000a0a7f89 */ /* 0x000f2200000e0000 */
[----:B------:R-:W-:Y:S01]  /*4ca0*/  IMAD R9, R18, -0x2, R9 ;  /* 0xfffffffe12097824 */ /* 0x000fe200078e0209 */
[----:B------:R-:W4:Y:S01]  /*4cb0*/  MUFU.TANH R100, R100 ;  /* 0x0000006400647308 */ /* 0x000f220000002400 */
[----:B0-----:R-:W-:Y:S01]  /*4cc0*/  FMUL.FTZ R93, R110, UR6 ;  /* 0x000000066e5d7c20 */ /* 0x001fe20008410000 */
[----:B------:R-:W-:Y:S01]  /*4cd0*/  FMUL.FTZ R134, R134, UR6 ;  /* 0x0000000686867c20 */ /* 0x000fe20008410000 */
[----:B------:R-:W-:Y:S01]  /*4ce0*/  FMUL.FTZ R123, R123, UR6 ;  /* 0x000000067b7b7c20 */ /* 0x000fe20008410000 */
[----:B------:R-:W-:Y:S01]  /*4cf0*/  IADD3 R95, -R170, R9, R171 ;  /* 0x00000009aa5f7210 */ /* 0x000fe20007ffe1ab */
[----:B------:R-:W-:Y:S01]  /*4d00*/  FMUL.FTZ R127, R127, UR6 ;  /* 0x000000067f7f7c20 */ /* 0x000fe20008410000 */
[----:B------:R-:W-:Y:S01]  /*4d10*/  FMUL.FTZ R131, R131, UR6 ;  /* 0x0000000683837c20 */ /* 0x000fe20008410000 */
[----:B------:R-:W-:Y:S01]  /*4d20*/  FMUL.FTZ R135, R135, UR6 ;  /* 0x0000000687877c20 */ /* 0x000fe20008410000 */
[----:B------:R-:W0:Y:S01]  /*4d30*/  MUFU.TANH R101, R101 ;  /* 0x0000006500657308 */ /* 0x000e220000002400 */
[----:B------:R-:W-:-:S04]  /*4d40*/  UIADD3 UR7, UR7, 0x2a840, URZ ;  /* 0x0002a84007077890 */ /* 0x000fc8000fffe03f */
[----:B------:R-:W-:-:S03]  /*4d50*/  UPRMT UR7, UR42, 0x654, UR7 ;  /* 0x000006542a077896 */ /* 0x000fc60008000007 */
[----:B------:R-:W0:Y:S01]  /*4d60*/  MUFU.TANH R102, R104 ;  /* 0x0000006800667308 */ /* 0x000e220000002400 */
[----:B--2---:R-:W-:-:S04]  /*4d70*/  IADD3 R97, R95, R96, RZ ;  /* 0x000000605f617210 */ /* 0x004fc80007ffe0ff */
[C---:B------:R-:W-:Y:S01]  /*4d80*/  ISETP.GT.AND P1, PT, R97.reuse, RZ, PT ;  /* 0x000000ff6100720c */ /* 0x040fe20003f24270 */
[----:B------:R-:W-:Y:S01]  /*4d90*/  SYNCS.ARRIVE.TRANS64.RED.A1T0 RZ, [UR7], RZ ;  /* 0x000000ffffff79a7 */ /* 0x000fe20008100407 */
[C---:B------:R-:W-:Y:S01]  /*4da0*/  ISETP.GT.AND P2, PT, R97.reuse, 0x1, PT ;  /* 0x000000016100780c */ /* 0x040fe20003f44270 */
[----:B------:R-:W2:Y:S01]  /*4db0*/  MUFU.TANH R98, R105 ;  /* 0x0000006900627308 */ /* 0x000ea20000002400 */
[----:B---3--:R-:W-:Y:S02]  /*4dc0*/  FSEL R152, R152, -INF , P1 ;  /* 0xff80000098987808 */ /* 0x008fe40000800000 */
[C---:B------:R-:W-:Y:S02]  /*4dd0*/  ISETP.GT.AND P1, PT, R97.reuse, 0x8, PT ;  /* 0x000000086100780c */ /* 0x040fe40003f24270 */
[----:B-----5:R-:W-:Y:S02]  /*4de0*/  FSEL R150, R150, -INF , P2 ;  /* 0xff80000096967808 */ /* 0x020fe40001000000 */
[----:B------:R-:W-:Y:S01]  /*4df0*/  FMNMX.FTZ R9, R152, R11, !PT ;  /* 0x0000000b98097209 */ /* 0x000fe20007810000 */
[----:B------:R-:W3:Y:S01]  /*4e00*/  MUFU.TANH R108, R108 ;  /* 0x0000006c006c7308 */ /* 0x000ee20000002400 */
[----:B------:R-:W-:-:S02]  /*4e10*/  ISETP.GT.AND P2, PT, R97, 0x9, PT ;  /* 0x000000096100780c */ /* 0x000fc40003f44270 */
[----:B------:R-:W-:Y:S02]  /*4e20*/  FSEL R148, R148, -INF , P1 ;  /* 0xff80000094947808 */ /* 0x000fe40000800000 */
[----:B------:R-:W-:Y:S02]  /*4e30*/  FMNMX.FTZ R9, R150, R9, !PT ;  /* 0x0000000996097209 */ /* 0x000fe40007810000 */
[C---:B------:R-:W-:Y:S01]  /*4e40*/  ISETP.GT.AND P1, PT, R97.reuse, 0x10, PT ;  /* 0x000000106100780c */ /* 0x040fe20003f24270 */
[----:B------:R-:W5:Y:S01]  /*4e50*/  MUFU.TANH R109, R109 ;  /* 0x0000006d006d7308 */ /* 0x000f620000002400 */
[----:B-1----:R-:W-:Y:S02]  /*4e60*/  FSEL R146, R146, -INF , P2 ;  /* 0xff80000092927808 */ /* 0x002fe40001000000 */
[----:B------:R-:W-:Y:S01]  /*4e70*/  FMNMX.FTZ R99, R148, R9, !PT ;  /* 0x0000000994637209 */ /* 0x000fe20007810000 */
[----:B------:R-:W-:Y:S01]  /*4e80*/  FMUL.FTZ R9, R120, UR6 ;  /* 0x0000000678097c20 */ /* 0x000fe20008410000 */
[----:B------:R-:W-:-:S02]  /*4e90*/  ISETP.GT.AND P2, PT, R97, 0x11, PT ;  /* 0x000000116100780c */ /* 0x000fc40003f44270 */
[----:B------:R-:W-:Y:S01]  /*4ea0*/  FSEL R144, R144, -INF , P1 ;  /* 0xff80000090907808 */ /* 0x000fe20000800000 */
[----:B------:R-:W1:Y:S01]  /*4eb0*/  MUFU.TANH R104, R112 ;  /* 0x0000007000687308 */ /* 0x000e620000002400 */
[----:B------:R-:W-:Y:S02]  /*4ec0*/  FMNMX.FTZ R99, R146, R99, !PT ;  /* 0x0000006392637209 */ /* 0x000fe40007810000 */
[C---:B------:R-:W-:Y:S02]  /*4ed0*/  ISETP.GT.AND P1, PT, R97.reuse, 0x18, PT ;  /* 0x000000186100780c */ /* 0x040fe40003f24270 */
[----:B------:R-:W-:Y:S02]  /*4ee0*/  FSEL R140, R140, -INF , P2 ;  /* 0xff8000008c8c7808 */ /* 0x000fe40001000000 */
[----:B------:R-:W-:Y:S01]  /*4ef0*/  FMNMX.FTZ R99, R144, R99, !PT ;  /* 0x0000006390637209 */ /* 0x000fe20007810000 */
[----:B------:R-:W1:Y:S01]  /*4f00*/  MUFU.TANH R113, R113 ;  /* 0x0000007100717308 */ /* 0x000e620000002400 */
[----:B------:R-:W-:-:S02]  /*4f10*/  ISETP.GT.AND P2, PT, R97, 0x19, PT ;  /* 0x000000196100780c */ /* 0x000fc40003f44270 */
[----:B----4-:R-:W-:Y:S02]  /*4f20*/  FSEL R120, R100, -INF , P1 ;  /* 0xff80000064787808 */ /* 0x010fe40000800000 */
[----:B------:R-:W-:Y:S02]  /*4f30*/  FMNMX.FTZ R99, R140, R99, !PT ;  /* 0x000000638c637209 */ /* 0x000fe40007810000 */
[----:B------:R-:W-:Y:S01]  /*4f40*/  ISETP.GT.AND P1, PT, R97, 0x20, PT ;  /* 0x000000206100780c */ /* 0x000fe20003f24270 */
[----:B------:R-:W4:Y:S01]  /*4f50*/  MUFU.TANH R110, R116 ;  /* 0x00000074006e7308 */ /* 0x000f220000002400 */
[----:B0-----:R-:W-:Y:S02]  /*4f60*/  FSEL R106, R101, -INF , P2 ;  /* 0xff800000656a7808 */ /* 0x001fe40001000000 */
[----:B------:R-:W-:Y:S02]  /*4f70*/  FMNMX.FTZ R99, R120, R99, !PT ;  /* 0x0000006378637209 */ /* 0x000fe40007810000 */
[----:B------:R-:W-:-:S02]  /*4f80*/  ISETP.GT.AND P2, PT, R97, 0x21, PT ;  /* 0x000000216100780c */ /* 0x000fc40003f44270 */
[----:B------:R-:W-:Y:S01]  /*4f90*/  FSEL R102, R102, -INF , P1 ;  /* 0xff80000066667808 */ /* 0x000fe20000800000 */
[----:B------:R-:W0:Y:S01]  /*4fa0*/  MUFU.TANH R112, R117 ;  /* 0x0000007500707308 */ /* 0x000e220000002400 */
[----:B------:R-:W-:Y:S02]  /*4fb0*/  FMNMX.FTZ R99, R106, R99, !PT ;  /* 0x000000636a637209 */ /* 0x000fe40007810000 */
[C---:B------:R-:W-:Y:S02]  /*4fc0*/  ISETP.GT.AND P1, PT, R97.reuse, 0x28, PT ;  /* 0x000000286100780c */ /* 0x040fe40003f24270 */
[----:B--2---:R-:W-:Y:S02]  /*4fd0*/  FSEL R98, R98, -INF , P2 ;  /* 0xff80000062627808 */ /* 0x004fe40001000000 */
[----:B------:R-:W-:Y:S01]  /*4fe0*/  FMNMX.FTZ R99, R102, R99, !PT ;  /* 0x0000006366637209 */ /* 0x000fe20007810000 */
[----:B------:R2:W0:Y:S01]  /*4ff0*/  MUFU.TANH R116, R9 ;  /* 0x0000000900747308 */ /* 0x0004220000002400 */
[----:B------:R-:W-:-:S02]  /*5000*/  ISETP.GT.AND P2, PT, R97, 0x29, PT ;  /* 0x000000296100780c */ /* 0x000fc40003f44270 */
[----:B---3--:R-:W-:Y:S02]  /*5010*/  FSEL R96, R108, -INF , P1 ;  /* 0xff8000006c607808 */ /* 0x008fe40000800000 */
[----:B------:R-:W-:Y:S02]  /*5020*/  FMNMX.FTZ R99, R98, R99, !PT ;  /* 0x0000006362637209 */ /* 0x000fe40007810000 */
[----:B------:R-:W-:Y:S01]  /*5030*/  ISETP.GT.AND P1, PT, R97, 0x30, PT ;  /* 0x000000306100780c */ /* 0x000fe20003f24270 */
[----:B------:R-:W3:Y:S01]  /*5040*/  MUFU.TANH R121, R121 ;  /* 0x0000007900797308 */ /* 0x000ee20000002400 */
[----:B-----5:R-:W-:Y:S01]  /*5050*/  FSEL R100, R109, -INF , P2 ;  /* 0xff8000006d647808 */ /* 0x020fe20001000000 */
[----:B--2---:R-:W-:Y:S01]  /*5060*/  FMUL.FTZ R9, R132, UR6 ;  /* 0x0000000684097c20 */ /* 0x004fe20008410000 */
[----:B------:R-:W-:Y:S02]  /*5070*/  FMNMX.FTZ R99, R96, R99, !PT ;  /* 0x0000006360637209 */ /* 0x000fe40007810000 */
[----:B------:R-:W-:-:S02]  /*5080*/  ISETP.GT.AND P2, PT, R97, 0x31, PT ;  /* 0x000000316100780c */ /* 0x000fc40003f44270 */
[----:B-1----:R-:W-:Y:S01]  /*5090*/  FSEL R104, R104, -INF , P1 ;  /* 0xff80000068687808 */ /* 0x002fe20000800000 */
[----:B------:R3:W1:Y:S01]  /*50a0*/  MUFU.TANH R101, R124 ;  /* 0x0000007c00657308 */ /* 0x0006620000002400 */
[----:B------:R-:W-:Y:S02]  /*50b0*/  FMNMX.FTZ R99, R100, R99, !PT ;  /* 0x0000006364637209 */ /* 0x000fe40007810000 */
[----:B------:R-:W-:Y:S02]  /*50c0*/  ISETP.GT.AND P1, PT, R97, 0x38, PT ;  /* 0x000000386100780c */ /* 0x000fe40003f24270 */
[----:B------:R-:W-:Y:S02]  /*50d0*/  FSEL R108, R113, -INF , P2 ;  /* 0xff800000716c7808 */ /* 0x000fe40001000000 */
[----:B------:R-:W-:Y:S01]  /*50e0*/  FMNMX.FTZ R99, R104, R99, !PT ;  /* 0x0000006368637209 */ /* 0x000fe20007810000 */
[----:B------:R-:W2:Y:S01]  /*50f0*/  MUFU.TANH R125, R125 ;  /* 0x0000007d007d7308 */ /* 0x000ea20000002400 */
[----:B------:R-:W-:-:S02]  /*5100*/  ISETP.GT.AND P2, PT, R97, 0x39, PT ;  /* 0x000000396100780c */ /* 0x000fc40003f44270 */
[----:B----4-:R-:W-:Y:S02]  /*5110*/  FSEL R110, R110, -INF , P1 ;  /* 0xff8000006e6e7808 */ /* 0x010fe40000800000 */
[----:B------:R-:W-:Y:S02]  /*5120*/  FMNMX.FTZ R99, R108, R99, !PT ;  /* 0x000000636c637209 */ /* 0x000fe40007810000 */
[C---:B------:R-:W-:Y:S01]  /*5130*/  ISETP.GT.AND P1, PT, R97.reuse, 0x40, PT ;  /* 0x000000406100780c */ /* 0x040fe20003f24270 */
[----:B------:R1:W4:Y:S01]  /*5140*/  MUFU.TANH R103, R128 ;  /* 0x0000008000677308 */ /* 0x0003220000002400 */
[----:B0-----:R-:W-:Y:S02]  /*5150*/  FSEL R112, R112, -INF , P2 ;  /* 0xff80000070707808 */ /* 0x001fe40001000000 */
[----:B------:R-:W-:Y:S02]  /*5160*/  FMNMX.FTZ R99, R110, R99, !PT ;  /* 0x000000636e637209 */ /* 0x000fe40007810000 */
[----:B------:R-:W-:-:S02]  /*5170*/  ISETP.GT.AND P2, PT, R97, 0x41, PT ;  /* 0x000000416100780c */ /* 0x000fc40003f44270 */
[----:B------:R-:W-:Y:S01]  /*5180*/  FSEL R116, R116, -INF , P1 ;  /* 0xff80000074747808 */ /* 0x000fe20000800000 */
[----:B------:R-:W0:Y:S01]  /*5190*/  MUFU.TANH R129, R129 ;  /* 0x0000008100817308 */ /* 0x000e220000002400 */
[----:B------:R-:W-:Y:S02]  /*51a0*/  FMNMX.FTZ R99, R112, R99, !PT ;  /* 0x0000006370637209 */ /* 0x000fe40007810000 */
[----:B------:R-:W-:Y:S02]  /*51b0*/  ISETP.GT.AND P1, PT, R97, 0x48, PT ;  /* 0x000000486100780c */ /* 0x000fe40003f24270 */
[----:B---3--:R-:W-:Y:S02]  /*51c0*/  FSEL R124, R121, -INF , P2 ;  /* 0xff800000797c7808 */ /* 0x008fe40001000000 */
[----:B------:R-:W-:Y:S01]  /*51d0*/  FMNMX.FTZ R99, R116, R99, !PT ;  /* 0x0000006374637209 */ /* 0x000fe20007810000 */
[----:B------:R3:W5:Y:S01]  /*51e0*/  MUFU.TANH R138, R9 ;  /* 0x00000009008a7308 */ /* 0x0007620000002400 */
[----:B------:R-:W-:-:S02]  /*51f0*/  ISETP.GT.AND P2, PT, R97, 0x49, PT ;  /* 0x000000496100780c */ /* 0x000fc40003f44270 */
[----:B-1----:R-:W-:Y:S02]  /*5200*/  FSEL R128, R101, -INF , P1 ;  /* 0xff80000065807808 */ /* 0x002fe40000800000 */
[----:B------:R-:W-:Y:S02]  /*5210*/  FMNMX.FTZ R99, R124, R99, !PT ;  /* 0x000000637c637209 */ /* 0x000fe40007810000 */
[----:B------:R-:W-:Y:S01]  /*5220*/  ISETP.GT.AND P1, PT, R97, 0x50, PT ;  /* 0x000000506100780c */ /* 0x000fe20003f24270 */
[----:B------:R-:W1:Y:S01]  /*5230*/  MUFU.TANH R133, R133 ;  /* 0x0000008500857308 */ /* 0x000e620000002400 */
[----:B--2---:R-:W-:Y:S01]  /*5240*/  FSEL R132, R125, -INF , P2 ;  /* 0xff8000007d847808 */ /* 0x004fe20001000000 */
[----:B---3--:R-:W-:Y:S01]  /*5250*/  FMUL.FTZ R9, R114, UR6 ;  /* 0x0000000672097c20 */ /* 0x008fe20008410000 */
[----:B------:R-:W-:Y:S02]  /*5260*/  FMNMX.FTZ R99, R128, R99, !PT ;  /* 0x0000006380637209 */ /* 0x000fe40007810000 */
[----:B------:R-:W-:-:S02]  /*5270*/  ISETP.GT.AND P2, PT, R97, 0x51, PT ;  /* 0x000000516100780c */ /* 0x000fc40003f44270 */
[----:B----4-:R-:W-:Y:S01]  /*5280*/  FSEL R114, R103, -INF , P1 ;  /* 0xff80000067727808 */ /* 0x010fe20000800000 */
[----:B------:R-:W2:Y:S01]  /*5290*/  MUFU.TANH R0, R0 ;  /* 0x0000000000007308 */ /* 0x000ea20000002400 */
[----:B------:R-:W-:Y:S02]  /*52a0*/  FMNMX.FTZ R99, R132, R99, !PT ;  /* 0x0000006384637209 */ /* 0x000fe40007810000 */
[----:B------:R-:W-:Y:S02]  /*52b0*/  ISETP.GT.AND P1, PT, R97, 0x58, PT ;  /* 0x000000586100780c */ /* 0x000fe40003f24270 */
[----:B0-----:R-:W-:Y:S02]  /*52c0*/  FSEL R136, R129, -INF , P2 ;  /* 0xff80000081887808 */ /* 0x001fe40001000000 */
[----:B------:R-:W-:Y:S01]  /*52d0*/  FMNMX.FTZ R99, R114, R99, !PT ;  /* 0x0000006372637209 */ /* 0x000fe20007810000 */
[----:B------:R-:W0:Y:S01]  /*52e0*/  MUFU.TANH R8, R8 ;  /* 0x0000000800087308 */ /* 0x000e220000002400 */
[----:B------:R-:W-:Y:S01]  /*52f0*/  ISETP.GT.AND P2, PT, R97, 0x59, PT ;  /* 0x000000596100780c */ /* 0x000fe20003f44270 */
[----:B------:R-:W-:Y:S01]  /*5300*/  IMAD.IADD R97, R95, 0x1, R10 ;  /* 0x000000015f617824 */ /* 0x000fe200078e020a */
[----:B-----5:R-:W-:-:S02]  /*5310*/  FSEL R138, R138, -INF , P1 ;  /* 0xff8000008a8a7808 */ /* 0x020fc40000800000 */
[----:B------:R-:W-:Y:S02]  /*5320*/  FMNMX.FTZ R99, R136, R99, !PT ;  /* 0x0000006388637209 */ /* 0x000fe40007810000 */
[----:B-1----:R-:W-:Y:S01]  /*5330*/  FSEL R142, R133, -INF , P2 ;  /* 0xff800000858e7808 */ /* 0x002fe20001000000 */
[----:B------:R-:W-:Y:S01]  /*5340*/  MUFU.TANH R20, R20 ;  /* 0x0000001400147308 */ /* 0x000fe20000002400 */
[----:B------:R-:W-:Y:S02]  /*5350*/  FMNMX.FTZ R99, R138, R99, !PT ;  /* 0x000000638a637209 */ /* 0x000fe40007810000 */
[C---:B------:R-:W-:Y:S02]  /*5360*/  ISETP.GT.AND P1, PT, R97.reuse, RZ, PT ;  /* 0x000000ff6100720c */ /* 0x040fe40003f24270 */
[----:B------:R-:W-:Y:S02]  /*5370*/  FMNMX.FTZ R99, R142, R99, !PT ;  /* 0x000000638e637209 */ /* 0x000fe40007810000 */
[C---:B------:R-:W-:Y:S01]  /*5380*/  ISETP.GT.AND P2, PT, R97.reuse, 0x1, PT ;  /* 0x000000016100780c */ /* 0x040fe20003f44270 */
[----:B------:R-:W-:Y:S01]  /*5390*/  MUFU.TANH R15, R15 ;  /* 0x0000000f000f7308 */ /* 0x000fe20000002400 */
[----:B--2---:R-:W-:Y:S01]  /*53a0*/  FSEL R0, R0, -INF , P1 ;  /* 0xff80000000007808 */ /* 0x004fe20000800000 */
[----:B------:R-:W1:Y:S01]  /*53b0*/  SHFL.BFLY PT, R154, R99, 0x2, 0x1f ;  /* 0x0c401f00639a7f89 */ /* 0x000e6200000e0000 */
[----:B------:R-:W-:-:S02]  /*53c0*/  ISETP.GT.AND P3, PT, R97, 0x8, PT ;  /* 0x000000086100780c */ /* 0x000fc40003f64270 */
[----:B0-----:R-:W-:Y:S02]  /*53d0*/  FSEL R8, R8, -INF , P2 ;  /* 0xff80000008087808 */ /* 0x001fe40001000000 */
[----:B------:R-:W-:Y:S01]  /*53e0*/  FMNMX.FTZ R95, R0, R12, !PT ;  /* 0x0000000c005f7209 */ /* 0x000fe20007810000 */
[----:B------:R-:W0:Y:S01]  /*53f0*/  MUFU.TANH R88, R88 ;  /* 0x0000005800587308 */ /* 0x000e220000002400 */
[C---:B------:R-:W-:Y:S02]  /*5400*/  ISETP.GT.AND P4, PT, R97.reuse, 0x9, PT ;  /* 0x000000096100780c */ /* 0x040fe40003f84270 */
[----:B------:R-:W-:-:S05]  /*5410*/  ISETP.GT.AND P2, PT, R97, 0x10, PT ;  /* 0x000000106100780c */ /* 0x000fca0003f44270 */
[----:B------:R2:W-:Y:S08]  /*5420*/  MUFU.TANH R103, R9 ;  /* 0x0000000900677308 */ /* 0x0005f00000002400 */
[----:B------:R-:W-:Y:S01]  /*5430*/  MUFU.TANH R21, R21 ;  /* 0x0000001500157308 */ /* 0x000fe20000002400 */
[----:B--2---:R-:W2:Y:S01]  /*5440*/  LDC R9, c[0x0][0x988] ;  /* 0x00026200ff097b82 */ /* 0x004ea20000000800 */
[----:B-1----:R-:W-:-:S02]  /*5450*/  FMNMX.FTZ R154, R99, R154, !PT ;  /* 0x0000009a639a7209 */ /* 0x002fc40007810000 */
[----:B0-----:R-:W-:Y:S02]  /*5460*/  FSEL R88, R88, -INF , P2 ;  /* 0xff80000058587808 */ /* 0x001fe40001000000 */
[----:B------:R-:W-:Y:S01]  /*5470*/  ISETP.GT.AND P2, PT, R97, 0x18, PT ;  /* 0x000000186100780c */ /* 0x000fe20003f44270 */
[----:B------:R-:W0:Y:S01]  /*5480*/  SHFL.BFLY PT, R99, R154, 0x1, 0x1f ;  /* 0x0c201f009a637f89 */ /* 0x000e2200000e0000 */
[----:B------:R-:W1:Y:S08]  /*5490*/  MUFU.TANH R90, R90 ;  /* 0x0000005a005a7308 */ /* 0x000e700000002400 */
[----:B------:R3:W-:Y:S08]  /*54a0*/  MUFU.TANH R105, R118 ;  /* 0x0000007600697308 */ /* 0x0007f00000002400 */
[----:B------:R-:W-:Y:S01]  /*54b0*/  MUFU.TANH R89, R89 ;  /* 0x0000005900597308 */ /* 0x000fe20000002400 */
[----:B---3--:R-:W-:-:S02]  /*54c0*/  FSEL R118, R20, -INF , P3 ;  /* 0xff80000014767808 */ /* 0x008fc40001800000 */
[----:B------:R-:W-:Y:S02]  /*54d0*/  ISETP.GT.AND P3, PT, R97, 0x11, PT ;  /* 0x000000116100780c */ /* 0x000fe40003f64270 */
[----:B-1----:R-:W-:Y:S02]  /*54e0*/  FSEL R90, R90, -INF , P2 ;  /* 0xff8000005a5a7808 */ /* 0x002fe40001000000 */
[----:B0-----:R-:W-:Y:S01]  /*54f0*/  FMNMX.FTZ R10, R154, R99, !PT ;  /* 0x000000639a0a7209 */ /* 0x001fe20007810000 */
[----:B------:R0:W-:Y:S01]  /*5500*/  MUFU.TANH R176, R122 ;  /* 0x0000007a00b07308 */ /* 0x0001e20000002400 */
[----:B------:R-:W-:Y:S02]  /*5510*/  FMNMX.FTZ R99, R8, R95, !PT ;  /* 0x0000005f08637209 */ /* 0x000fe40007810000 */
[C---:B------:R-:W-:Y:S01]  /*5520*/  FSETP.NEU.FTZ.AND P1, PT, R10.reuse, -INF , PT ;  /* 0xff8000000a00780b */ /* 0x040fe20003f3d000 */
[----:B--2---:R-:W-:Y:S01]  /*5530*/  FMUL.FTZ R101, R10, R9 ;  /* 0x000000090a657220 */ /* 0x004fe20000410000 */
[----:B------:R-:W-:-:S02]  /*5540*/  FMNMX.FTZ R99, R118, R99, !PT ;  /* 0x0000006376637209 */ /* 0x000fc40007810000 */
[----:B------:R-:W-:Y:S01]  /*5550*/  ISETP.GT.AND P2, PT, R97, 0x20, PT ;  /* 0x000000206100780c */ /* 0x000fe20003f44270 */
[----:B------:R-:W1:Y:S01]  /*5560*/  MUFU.TANH R92, R92 ;  /* 0x0000005c005c7308 */ /* 0x000e620000002400 */
[----:B0-----:R-:W-:Y:S02]  /*5570*/  FSEL R122, R15, -INF , P4 ;  /* 0xff8000000f7a7808 */ /* 0x001fe40002000000 */
[----:B------:R-:W-:Y:S02]  /*5580*/  FSEL R95, R101, RZ, P1 ;  /* 0x000000ff655f7208 */ /* 0x000fe40000800000 */
[----:B------:R-:W-:-:S03]  /*5590*/  FMNMX.FTZ R99, R122, R99, !PT ;  /* 0x000000637a637209 */ /* 0x000fc60007810000 */
[----:B------:R-:W-:Y:S01]  /*55a0*/  MUFU.TANH R91, R91 ;  /* 0x0000005b005b7308 */ /* 0x000fe20000002400 */
[----:B------:R-:W-:Y:S01]  /*55b0*/  FMNMX.FTZ R99, R88, R99, !PT ;  /* 0x0000006358637209 */ /* 0x000fe20007810000 */
[-CC-:B------:R-:W-:Y:S01]  /*55c0*/  FFMA.FTZ R158, R148, R9.reuse, -R95.reuse ;  /* 0x00000009949e7223 */ /* 0x180fe2000001085f */
[-CC-:B------:R-:W-:Y:S01]  /*55d0*/  FFMA.FTZ R156, R150, R9.reuse, -R95.reuse ;  /* 0x00000009969c7223 */ /* 0x180fe2000001085f */
[-CC-:B------:R-:W-:Y:S01]  /*55e0*/  FFMA.FTZ R15, R152, R9.reuse, -R95.reuse ;  /* 0x00000009980f7223 */ /* 0x180fe2000001085f */
[-CC-:B------:R-:W-:Y:S01]  /*55f0*/  FFMA.FTZ R152, R144, R9.reuse, -R95.reuse ;  /* 0x0000000990987223 */ /* 0x180fe2000001085f */
[-CC-:B------:R-:W-:Y:S01]  /*5600*/  FFMA.FTZ R154, R120, R9.reuse, -R95.reuse ;  /* 0x00000009789a7223 */ /* 0x180fe2000001085f */
[-CC-:B------:R-:W-:Y:S01]  /*5610*/  FFMA.FTZ R107, R114, R9.reuse, -R95.reuse ;  /* 0x00000009726b7223 */ /* 0x180fe2000001085f */
[----:B------:R0:W-:Y:S01]  /*5620*/  MUFU.TANH R178, R126 ;  /* 0x0000007e00b27308 */ /* 0x0001e20000002400 */
[----:B-1----:R-:W-:Y:S01]  /*5630*/  FSEL R92, R92, -INF , P2 ;  /* 0xff8000005c5c7808 */ /* 0x002fe20001000000 */
[-CC-:B------:R-:W-:Y:S01]  /*5640*/  FFMA.FTZ R98, R98, R9.reuse, -R95.reuse ;  /* 0x0000000962627223 */ /* 0x180fe2000001085f */
[----:B------:R-:W-:Y:S01]  /*5650*/  ISETP.GT.AND P2, PT, R97, 0x28, PT ;  /* 0x000000286100780c */ /* 0x000fe20003f44270 */
[-CC-:B------:R-:W-:Y:S01]  /*5660*/  FFMA.FTZ R96, R96, R9.reuse, -R95.reuse ;  /* 0x0000000960607223 */ /* 0x180fe2000001085f */
[-CC-:B------:R-:W-:Y:S01]  /*5670*/  FFMA.FTZ R101, R110, R9.reuse, -R95.reuse ;  /* 0x000000096e657223 */ /* 0x180fe2000001085f */
[-CC-:B------:R-:W-:Y:S01]  /*5680*/  FFMA.FTZ R110, R132, R9.reuse, -R95.reuse ;  /* 0x00000009846e7223 */ /* 0x180fe2000001085f */
[-CC-:B------:R-:W-:Y:S01]  /*5690*/  FFMA.FTZ R136, R136, R9.reuse, -R95.reuse ;  /* 0x0000000988887223 */ /* 0x180fe2000001085f */
[----:B------:R-:W1:Y:S01]  /*56a0*/  MUFU.TANH R93, R93 ;  /* 0x0000005d005d7308 */ /* 0x000e620000002400 */
[----:B0-----:R-:W-:Y:S01]  /*56b0*/  FSEL R126, R21, -INF , P3 ;  /* 0xff800000157e7808 */ /* 0x001fe20001800000 */
[-CC-:B------:R-:W-:Y:S01]  /*56c0*/  FFMA.FTZ R21, R146, R9.reuse, -R95.reuse ;  /* 0x0000000992157223 */ /* 0x180fe2000001085f */
[----:B------:R-:W-:Y:S01]  /*56d0*/  ISETP.GT.AND P3, PT, R97, 0x19, PT ;  /* 0x000000196100780c */ /* 0x000fe20003f64270 */
[----:B------:R-:W-:Y:S01]  /*56e0*/  FFMA.FTZ R138, R138, R9, -R95 ;  /* 0x000000098a8a7223 */ /* 0x000fe2000001085f */
[----:B------:R-:W-:-:S03]  /*56f0*/  FMNMX.FTZ R99, R126, R99, !PT ;  /* 0x000000637e637209 */ /* 0x000fc60007810000 */
[----:B------:R-:W0:Y:S01]  /*5700*/  MUFU.TANH R94, R94 ;  /* 0x0000005e005e7308 */ /* 0x000e220000002400 */
[----:B------:R-:W-:-:S07]  /*5710*/  FMNMX.FTZ R99, R90, R99, !PT ;  /* 0x000000635a637209 */ /* 0x000fce0007810000 */
[----:B------:R2:W-:Y:S01]  /*5720*/  MUFU.TANH R180, R130 ;  /* 0x0000008200b47308 */ /* 0x0005e20000002400 */
[----:B-1----:R-:W-:Y:S01]  /*5730*/  FSEL R150, R93, -INF , P2 ;  /* 0xff8000005d967808 */ /* 0x002fe20001000000 */
[----:B------:R-:W-:Y:S01]  /*5740*/  FFMA.FTZ R93, R102, R9, -R95 ;  /* 0x00000009665d7223 */ /* 0x000fe2000001085f */
[----:B------:R-:W-:-:S05]  /*5750*/  ISETP.GT.AND P2, PT, R97, 0x30, PT ;  /* 0x000000306100780c */ /* 0x000fca0003f44270 */
[----:B------:R-:W1:Y:S01]  /*5760*/  MUFU.TANH R115, R115 ;  /* 0x0000007300737308 */ /* 0x000e620000002400 */
[----:B--2---:R-:W-:Y:S01]  /*5770*/  FSEL R130, R89, -INF , P3 ;  /* 0xff80000059827808 */ /* 0x004fe20001800000 */
[--C-:B------:R-:W-:Y:S01]  /*5780*/  FFMA.FTZ R89, R140, R9, -R95.reuse ;  /* 0x000000098c597223 */ /* 0x100fe2000001085f */
[----:B------:R-:W-:Y:S02]  /*5790*/  ISETP.GT.AND P3, PT, R97, 0x21, PT ;  /* 0x000000216100780c */ /* 0x000fe40003f64270 */
[----:B------:R-:W-:Y:S02]  /*57a0*/  FMNMX.FTZ R99, R130, R99, !PT ;  /* 0x0000006382637209 */ /* 0x000fe40007810000 */
[----:B------:R-:W-:Y:S01]  /*57b0*/  FSEL R148, R91, -INF , P3 ;  /* 0xff8000005b947808 */ /* 0x000fe20001800000 */
[----:B------:R-:W2:Y:S01]  /*57c0*/  MUFU.TANH R119, R119 ;  /* 0x0000007700777308 */ /* 0x000ea20000002400 */
[----:B------:R-:W-:Y:S01]  /*57d0*/  FMNMX.FTZ R99, R92, R99, !PT ;  /* 0x000000635c637209 */ /* 0x000fe20007810000 */
[----:B------:R-:W-:Y:S01]  /*57e0*/  FFMA.FTZ R91, R106, R9, -R95 ;  /* 0x000000096a5b7223 */ /* 0x000fe2000001085f */
[----:B------:R-:W-:-:S02]  /*57f0*/  ISETP.GT.AND P3, PT, R97, 0x29, PT ;  /* 0x000000296100780c */ /* 0x000fc40003f64270 */
[----:B------:R-:W-:Y:S02]  /*5800*/  FMNMX.FTZ R99, R148, R99, !PT ;  /* 0x0000006394637209 */ /* 0x000fe40007810000 */
[----:B0-----:R-:W-:Y:S01]  /*5810*/  FSEL R94, R94, -INF , P3 ;  /* 0xff8000005e5e7808 */ /* 0x001fe20001800000 */
[----:B------:R0:W-:Y:S01]  /*5820*/  MUFU.TANH R182, R134 ;  /* 0x0000008600b67308 */ /* 0x0001e20000002400 */
[----:B------:R-:W-:Y:S02]  /*5830*/  FMNMX.FTZ R99, R150, R99, !PT ;  /* 0x0000006396637209 */ /* 0x000fe40007810000 */
[----:B------:R-:W-:Y:S02]  /*5840*/  ISETP.GT.AND P3, PT, R97, 0x31, PT ;  /* 0x000000316100780c */ /* 0x000fe40003f64270 */
[----:B------:R-:W-:Y:S02]  /*5850*/  FMNMX.FTZ R99, R94, R99, !PT ;  /* 0x000000635e637209 */ /* 0x000fe40007810000 */
[----:B-1----:R-:W-:Y:S01]  /*5860*/  FSEL R144, R115, -INF , P3 ;  /* 0xff80000073907808 */ /* 0x002fe20001800000 */
[----:B------:R-:W1:Y:S01]  /*5870*/  MUFU.TANH R123, R123 ;  /* 0x0000007b007b7308 */ /* 0x000e620000002400 */
[----:B0-----:R-:W-:-:S02]  /*5880*/  FSEL R134, R103, -INF , P2 ;  /* 0xff80000067867808 */ /* 0x001fc40001000000 */
[C---:B------:R-:W-:Y:S02]  /*5890*/  ISETP.GT.AND P2, PT, R97.reuse, 0x38, PT ;  /* 0x000000386100780c */ /* 0x040fe40003f44270 */
[----:B------:R-:W-:Y:S02]  /*58a0*/  FMNMX.FTZ R99, R134, R99, !PT ;  /* 0x0000006386637209 */ /* 0x000fe40007810000 */
[----:B------:R-:W-:Y:S01]  /*58b0*/  ISETP.GT.AND P3, PT, R97, 0x39, PT ;  /* 0x000000396100780c */ /* 0x000fe20003f64270 */
[----:B------:R-:W0:Y:S01]  /*58c0*/  MUFU.TANH R127, R127 ;  /* 0x0000007f007f7308 */ /* 0x000e220000002400 */
[----:B------:R-:W-:Y:S01]  /*58d0*/  FSEL R146, R105, -INF , P2 ;  /* 0xff80000069927808 */ /* 0x000fe20001000000 */
[----:B------:R-:W-:Y:S01]  /*58e0*/  FFMA.FTZ R105, R128, R9, -R95 ;  /* 0x0000000980697223 */ /* 0x000fe2000001085f */
[----:B------:R-:W-:Y:S02]  /*58f0*/  FMNMX.FTZ R99, R144, R99, !PT ;  /* 0x0000006390637209 */ /* 0x000fe40007810000 */
[----:B------:R-:W-:-:S02]  /*5900*/  ISETP.GT.AND P2, PT, R97, 0x40, PT ;  /* 0x000000406100780c */ /* 0x000fc40003f44270 */
[----:B--2---:R-:W-:Y:S01]  /*5910*/  FSEL R140, R119, -INF , P3 ;  /* 0xff800000778c7808 */ /* 0x004fe20001800000 */
[----:B------:R-:W2:Y:S01]  /*5920*/  MUFU.TANH R131, R131 ;  /* 0x0000008300837308 */ /* 0x000ea20000002400 */
[----:B------:R-:W-:Y:S02]  /*5930*/  FMNMX.FTZ R99, R146, R99, !PT ;  /* 0x0000006392637209 */ /* 0x000fe40007810000 */
[C---:B------:R-:W-:Y:S02]  /*5940*/  ISETP.GT.AND P3, PT, R97.reuse, 0x41, PT ;  /* 0x000000416100780c */ /* 0x040fe40003f64270 */
[----:B------:R-:W-:Y:S02]  /*5950*/  FSEL R176, R176, -INF , P2 ;  /* 0xff800000b0b07808 */ /* 0x000fe40001000000 */
[----:B------:R-:W-:Y:S01]  /*5960*/  FMNMX.FTZ R99, R140, R99, !PT ;  /* 0x000000638c637209 */ /* 0x000fe20007810000 */
[----:B------:R-:W3:Y:S01]  /*5970*/  MUFU.TANH R135, R135 ;  /* 0x0000008700877308 */ /* 0x000ee20000002400 */
[----:B------:R-:W-:-:S02]  /*5980*/  ISETP.GT.AND P2, PT, R97, 0x48, PT ;  /* 0x000000486100780c */ /* 0x000fc40003f44270 */
[----:B-1----:R-:W-:Y:S02]  /*5990*/  FSEL R120, R123, -INF , P3 ;  /* 0xff8000007b787808 */ /* 0x002fe40001800000 */
[----:B------:R-:W-:Y:S02]  /*59a0*/  FMNMX.FTZ R99, R176, R99, !PT ;  /* 0x00000063b0637209 */ /* 0x000fe40007810000 */
[C---:B------:R-:W-:Y:S01]  /*59b0*/  ISETP.GT.AND P3, PT, R97.reuse, 0x49, PT ;  /* 0x000000496100780c */ /* 0x040fe20003f64270 */
[----:B------:R-:W-:Y:S01]  /*59c0*/  MUFU.EX2 R15, R15 ;  /* 0x0000000f000f7308 */ /* 0x000fe20000000800 */
[----:B------:R-:W-:Y:S02]  /*59d0*/  FSEL R178, R178, -INF , P2 ;  /* 0xff800000b2b27808 */ /* 0x000fe40001000000 */
[----:B------:R-:W-:Y:S02]  /*59e0*/  FMNMX.FTZ R99, R120, R99, !PT ;  /* 0x0000006378637209 */ /* 0x000fe40007810000 */
[----:B------:R-:W-:-:S02]  /*59f0*/  ISETP.GT.AND P2, PT, R97, 0x50, PT ;  /* 0x000000506100780c */ /* 0x000fc40003f44270 */
[----:B0-----:R-:W-:Y:S01]  /*5a00*/  FSEL R106, R127, -INF , P3 ;  /* 0xff8000007f6a7808 */ /* 0x001fe20001800000 */
[----:B------:R-:W-:Y:S01]  /*5a10*/  MUFU.EX2 R156, R156 ;  /* 0x0000009c009c7308 */ /* 0x000fe20000000800 */
[----:B------:R-:W-:Y:S02]  /*5a20*/  FMNMX.FTZ R99, R178, R99, !PT ;  /* 0x00000063b2637209 */ /* 0x000fe40007810000 */
[C---:B------:R-:W-:Y:S02]  /*5a30*/  ISETP.GT.AND P3, PT, R97.reuse, 0x51, PT ;  /* 0x000000516100780c */ /* 0x040fe40003f64270 */
[----:B------:R-:W-:Y:S02]  /*5a40*/  FSEL R180, R180, -INF , P2 ;  /* 0xff800000b4b47808 */ /* 0x000fe40001000000 */
[----:B------:R-:W-:Y:S01]  /*5a50*/  FMNMX.FTZ R99, R106, R99, !PT ;  /* 0x000000636a637209 */ /* 0x000fe20007810000 */
[----:B------:R-:W-:Y:S01]  /*5a60*/  MUFU.EX2 R158, R158 ;  /* 0x0000009e009e7308 */ /* 0x000fe20000000800 */
[----:B------:R-:W-:-:S02]  /*5a70*/  ISETP.GT.AND P2, PT, R97, 0x58, PT ;  /* 0x000000586100780c */ /* 0x000fc40003f44270 */
[----:B--2---:R-:W-:Y:S02]  /*5a80*/  FSEL R102, R131, -INF , P3 ;  /* 0xff80000083667808 */ /* 0x004fe40001800000 */
[----:B------:R-:W-:Y:S02]  /*5a90*/  FMNMX.FTZ R99, R180, R99, !PT ;  /* 0x00000063b4637209 */ /* 0x000fe40007810000 */
[----:B------:R-:W-:Y:S01]  /*5aa0*/  ISETP.GT.AND P3, PT, R97, 0x59, PT ;  /* 0x000000596100780c */ /* 0x000fe20003f64270 */
[----:B------:R-:W-:Y:S01]  /*5ab0*/  MUFU.EX2 R21, R21 ;  /* 0x0000001500157308 */ /* 0x000fe20000000800 */
[----:B------:R-:W-:Y:S01]  /*5ac0*/  FSEL R182, R182, -INF , P2 ;  /* 0xff800000b6b67808 */ /* 0x000fe20001000000 */
[--C-:B------:R-:W-:Y:S01]  /*5ad0*/  FFMA.FTZ R97, R100, R9, -R95.reuse ;  /* 0x0000000964617223 */ /* 0x100fe2000001085f */
[----:B------:R-:W-:Y:S01]  /*5ae0*/  FMNMX.FTZ R99, R102, R99, !PT ;  /* 0x0000006366637209 */ /* 0x000fe20007810000 */
[-CC-:B------:R-:W-:Y:S01]  /*5af0*/  FFMA.FTZ R100, R108, R9.reuse, -R95.reuse ;  /* 0x000000096c647223 */ /* 0x180fe2000001085f */
[----:B---3--:R-:W-:Y:S01]  /*5b00*/  FSEL R184, R135, -INF , P3 ;  /* 0xff80000087b87808 */ /* 0x008fe20001800000 */
        /* <DEDUP_REMOVED lines=10> */
[----:B0-----:R-:W-:-:S07]  /*5bb0*/  FMNMX.FTZ R109, R20, R103, !PT ;  /* 0x00000067146d7209 */ /* 0x001fce0007810000 */
[----:B------:R-:W-:Y:S01]  /*5bc0*/  MUFU.EX2 R93, R93 ;  /* 0x0000005d005d7308 */ /* 0x000fe20000000800 */
[-CC-:B------:R-:W-:Y:S01]  /*5bd0*/  FFMA.FTZ R103, R116, R9.reuse, -R95.reuse ;  /* 0x0000000974677223 */ /* 0x180fe2000001085f */
[----:B------:R-:W-:Y:S01]  /*5be0*/  FFMA.FTZ R95, R142, R9, -R95 ;  /* 0x000000098e5f7223 */ /* 0x000fe2000001085f */
[----:B------:R-:W0:Y:S05]  /*5bf0*/  SHFL.BFLY PT, R20, R109, 0x1, 0x1f ;  /* 0x0c201f006d147f89 */ /* 0x000e2a00000e0000 */
        /* <DEDUP_REMOVED lines=14> */
[-C--:B------:R-:W-:Y:S01]  /*5ce0*/  FFMA.FTZ R153, R88, R9.reuse, -R109 ;  /* 0x0000000958997223 */ /* 0x080fe2000001086d */
[----:B------:R-:W-:Y:S01]  /*5cf0*/  FADD.FTZ R0, -R0, R11 ;  /* 0x0000000b00007221 */ /* 0x000fe20000010100 */
[----:B------:R-:W-:Y:S01]  /*5d00*/  FSEL R11, R20, RZ, P2 ;  /* 0x000000ff140b7208 */ /* 0x000fe20001000000 */
[----:B------:R-:W-:Y:S01]  /*5d10*/  MUFU.EX2 R157, R157 ;  /* 0x0000009d009d7308 */ /* 0x000fe20000000800 */
[-CC-:B------:R-:W-:Y:S01]  /*5d20*/  FFMA.FTZ R88, R126, R9.reuse, -R109.reuse ;  /* 0x000000097e587223 */ /* 0x180fe2000001086d */
[-C--:B------:R-:W-:Y:S01]  /*5d30*/  FMUL.FTZ R8, R0, R9.reuse ;  /* 0x0000000900087220 */ /* 0x080fe20000410000 */
[-CC-:B------:R-:W-:Y:S01]  /*5d40*/  FFMA.FTZ R155, R90, R9.reuse, -R109.reuse ;  /* 0x000000095a9b7223 */ /* 0x180fe2000001086d */
[----:B------:R-:W-:Y:S01]  /*5d50*/  FADD.FTZ R0, -R11, R12 ;  /* 0x0000000c0b007221 */ /* 0x000fe20000010100 */
[-CC-:B------:R-:W-:Y:S01]  /*5d60*/  FFMA.FTZ R90, R130, R9.reuse, -R109.reuse ;  /* 0x00000009825a7223 */ /* 0x180fe2000001086d */
[-CC-:B------:R-:W-:Y:S01]  /*5d70*/  FFMA.FTZ R149, R92, R9.reuse, -R109.reuse ;  /* 0x000000095c957223 */ /* 0x180fe2000001086d */
[-CC-:B------:R-:W-:Y:S01]  /*5d80*/  FFMA.FTZ R92, R148, R9.reuse, -R109.reuse ;  /* 0x00000009945c7223 */ /* 0x180fe2000001086d */
[-C--:B------:R-:W-:Y:S01]  /*5d90*/  FMUL.FTZ R0, R0, R9.reuse ;  /* 0x0000000900007220 */ /* 0x080fe20000410000 */
        /* <DEDUP_REMOVED lines=17> */
[----:B0-----:R-:W-:-:S04]  /*5eb0*/  FFMA.FTZ R7, R8, R7, R15 ;  /* 0x0000000708077223 */ /* 0x001fc8000001000f */
[----:B------:R-:W-:-:S03]  /*5ec0*/  FADD.FTZ R7, R156, R7 ;  /* 0x000000079c077221 */ /* 0x000fc60000010000 */
[----:B------:R-:W0:Y:S01]  /*5ed0*/  MUFU.EX2 R159, R159 ;  /* 0x0000009f009f7308 */ /* 0x000e220000000800 */
[----:B-1----:R-:W-:Y:S01]  /*5ee0*/  FFMA.FTZ R11, R0, R6, R157 ;  /* 0x00000006000b7223 */ /* 0x002fe2000001009d */
[----:B------:R-:W-:-:S06]  /*5ef0*/  FADD.FTZ R12, R158, R7 ;  /* 0x000000079e0c7221 */ /* 0x000fcc0000010000 */
        /* <DEDUP_REMOVED lines=77> */
.L_x_2435:
        /* <DEDUP_REMOVED lines=34> */
.L_x_2425:
[----:B------:R-:W-:-:S13]  /*65f0*/  ISETP.GE.AND P1, PT, R14, RZ, PT ;  /* 0x000000ff0e00720c */ /* 0x000fda0003f26270 */
[----:B------:R-:W-:Y:S05]  /*6600*/  @!P1 BRA `(.L_x_2437) ;  /* 0x0000002000b49947 */ /* 0x000fea0003800000 */
[----:B------:R-:W-:Y:S01]  /*6610*/  MOV R13, R20 ;  /* 0x00000014000d7202 */ /* 0x000fe20000000f00 */
[----:B------:R-:W-:Y:S01]  /*6620*/  IMAD.MOV.U32 R11, RZ, RZ, R10 ;  /* 0x000000ffff0b7224 */ /* 0x000fe200078e000a */
[----:B------:R-:W-:Y:S01]  /*6630*/  UMOV UR4, UR38 ;  /* 0x0000002600047c82 */ /* 0x000fe20008000000 */
[----:B------:R-:W-:Y:S01]  /*6640*/  UMOV UR5, UR39 ;  /* 0x0000002700057c82 */ /* 0x000fe20008000000 */
[----:B------:R-:W-:-:S05]  /*6650*/  ULDC UR6, c[0x0][0x9d8] ;  /* 0x0002760000067ab9 */ /* 0x000fca0000000800 */
.L_x_2448:
        /* <DEDUP_REMOVED lines=8> */
.L_x_2438:
[----:B------:R-:W-:Y:S01]  /*66e0*/  ULEA UR7, UR39, UR40, 0x3 ;  /* 0x0000002827077291 */ /* 0x000fe2000f8e183f */
[----:B------:R-:W-:-:S05]  /*66f0*/  IMAD.U32 R9, RZ, RZ, UR38 ;  /* 0x00000026ff097e24 */ /* 0x000fca000f8e00ff */
[----:B------:R-:W-:-:S04]  /*6700*/  SHF.L.U32 R9, R9, 0x1f, RZ ;  /* 0x0000001f09097819 */ /* 0x000fc800000006ff */
[----:B------:R0:W1:Y:S01]  /*6710*/  SYNCS.PHASECHK.TRANS64.TRYWAIT P1, [UR7+0x2a830], R9 ;  /* 0x02a83009ff0075a7 */ /* 0x0000620008020147 */
[----:B------:R-:W-:Y:S05]  /*6720*/  @!P0 BRA `(.L_x_2439) ;  /* 0x0000000000048947 */ /* 0x000fea0003800000 */
[----:B------:R-:W-:Y:S01]  /*6730*/  BPT.TRAP 0x1 ;  /* 0x000000040000795c */ /* 0x000fe20000300000 */
.L_x_2439:
[----:B-1----:R-:W-:Y:S05]  /*6740*/  @P1 BRA `(.L_x_2440) ;  /* 0x0000000000081947 */ /* 0x002fea0003800000 */
[----:B------:R-:W1:Y:S02]  /*6750*/  SYNCS.PHASECHK.TRANS64.TRYWAIT P1, [UR7+0x2a830], R9 ;  /* 0x02a83009ff0075a7 */ /* 0x000e640008020147 */
[----:B-1----:R-:W-:Y:S05]  /*6760*/  @!P1 BRA `(.L_x_2441) ;  /* 0x000000a800409947 */ /* 0x002fea0003800000 */
.L_x_2440:
        /* <DEDUP_REMOVED lines=143> */
.L_x_2442:
[----:B------:R-:W-:Y:S01]  /*7060*/  ULEA UR7, UR5, UR40, 0x3 ;  /* 0x0000002805077291 */ /* 0x000fe2000f8e183f */
[----:B------:R-:W-:-:S05]  /*7070*/  IMAD.U32 R0, RZ, RZ, UR4 ;  /* 0x00000004ff007e24 */ /* 0x000fca000f8e00ff */
[----:B------:R-:W-:-:S04]  /*7080*/  SHF.L.U32 R0, R0, 0x1f, RZ ;  /* 0x0000001f00007819 */ /* 0x000fc800000006ff */
[----:B------:R2:W3:Y:S01]  /*7090*/  SYNCS.PHASECHK.TRANS64.TRYWAIT P1, [UR7+0x2a850], R0 ;  /* 0x02a85000ff0075a7 */ /* 0x0004e20008020147 */
[----:B------:R-:W-:Y:S05]  /*70a0*/  @!P0 BRA `(.L_x_2443) ;  /* 0x0000000000048947 */ /* 0x000fea0003800000 */
[----:B------:R-:W-:Y:S01]  /*70b0*/  BPT.TRAP 0x1 ;  /* 0x000000040000795c */ /* 0x000fe20000300000 */
.L_x_2443:
[----:B---3--:R-:W-:Y:S05]  /*70c0*/  @P1 BRA `(.L_x_2444) ;  /* 0x0000000000081947 */ /* 0x008fea0003800000 */
[----:B------:R-:W3:Y:S02]  /*70d0*/  SYNCS.PHASECHK.TRANS64.TRYWAIT P1, [UR7+0x2a850], R0 ;  /* 0x02a85000ff0075a7 */ /* 0x000ee40008020147 */
[----:B---3--:R-:W-:Y:S05]  /*70e0*/  @!P1 BRA `(.L_x_2445) ;  /* 0x0000009c00f89947 */ /* 0x008fea0003800000 */
.L_x_2444:
        /* <DEDUP_REMOVED lines=38> */
.L_x_2446:
        /* <DEDUP_REMOVED lines=311> */
.L_x_2447:
[----:B------:R-:W-:Y:S01]  /*86c0*/  UIADD3 UR7, UR7, 0x2a860, URZ ;  /* 0x0002a86007077890 */ /* 0x000fe2000fffe03f */
[----:B------:R-:W-:Y:S01]  /*86d0*/  ISETP.GT.AND P1, PT, R14, RZ, PT ;  /* 0x000000ff0e00720c */ /* 0x000fe20003f24270 */
        /* <DEDUP_REMOVED lines=32> */
.L_x_2437:
        /* <DEDUP_REMOVED lines=67> */
.L_x_2449:
[----:B------:R-:W-:Y:S01]  /*8d10*/  ULEA UR5, UR39, UR40, 0x3 ;  /* 0x0000002827057291 */ /* 0x000fe2000f8e183f */
[----:B------:R-:W-:-:S05]  /*8d20*/  IMAD.U32 R0, RZ, RZ, UR38 ;  /* 0x00000026ff007e24 */ /* 0x000fca000f8e00ff */
[----:B------:R-:W-:-:S04]  /*8d30*/  SHF.L.U32 R0, R0, 0x1f, RZ ;  /* 0x0000001f00007819 */ /* 0x000fc800000006ff */
[----:B------:R0:W1:Y:S01]  /*8d40*/  SYNCS.PHASECHK.TRANS64.TRYWAIT P1, [UR5+0x2a850], R0 ;  /* 0x02a85000ff0075a7 */ /* 0x0000620008020145 */
[----:B------:R-:W-:Y:S05]  /*8d50*/  @!P0 BRA `(.L_x_2450) ;  /* 0x0000000000048947 */ /* 0x000fea0003800000 */
[----:B------:R-:W-:Y:S01]  /*8d60*/  BPT.TRAP 0x1 ;  /* 0x000000040000795c */ /* 0x000fe20000300000 */
.L_x_2450:
[----:B-1----:R-:W-:Y:S05]  /*8d70*/  @P1 BRA `(.L_x_2451) ;  /* 0x0000000000081947 */ /* 0x002fea0003800000 */
[----:B------:R-:W1:Y:S02]  /*8d80*/  SYNCS.PHASECHK.TRANS64.TRYWAIT P1, [UR5+0x2a850], R0 ;  /* 0x02a85000ff0075a7 */ /* 0x000e640008020145 */
[----:B-1----:R-:W-:Y:S05]  /*8d90*/  @!P1 BRA `(.L_x_2452) ;  /* 0x0000008000e49947 */ /* 0x002fea0003800000 */
.L_x_2451:
        /* <DEDUP_REMOVED lines=19> */
[----:B------:R-:W-:Y:S02]  /*8ed0*/  IMAD.MOV.U32 R3, RZ, RZ, RZ ;  /* 0x000000ffff037224 */ /* 0x000fe400078e00ff */
[----:B------:R-:W-:Y:S02]  /*8ee0*/  IMAD.MOV.U32 R0, RZ, RZ, -0x800000 ;  /* 0xff800000ff007424 */ /* 0x000fe400078e00ff */
[----:B-1----:R-:W-:Y:S01]  /*8ef0*/  FADD.FTZ R12, R2, R5 ;  /* 0x00000005020c7221 */ /* 0x002fe20000010000 */
[----:B------:R-:W-:-:S02]  /*8f00*/  FSETP.NE.FTZ.AND P1, PT, R8, RZ, PT ;  /* 0x000000ff0800720b */ /* 0x000fc40003f35000 */
[----:B------:R-:W-:Y:S02]  /*8f10*/  MOV R2, 0xff800000 ;  /* 0xff80000000027802 */ /* 0x000fe40000000f00 */
[----:B------:R-:W-:-:S09]  /*8f20*/  FSETP.NE.FTZ.AND P2, PT, R12, RZ, PT ;  /* 0x000000ff0c00720b */ /* 0x000fd20003f55000 */
[----:B------:R-:W0:Y:S01]  /*8f30*/  @P1 MUFU.LG2 R4, R8 ;  /* 0x0000000800041308 */ /* 0x000e220000000c00 */
[----:B------:R-:W-:-:S03]  /*8f40*/  @P1 FMUL.FTZ R5, R9, 0.69314718246459960938 ;  /* 0x3f31721809051820 */ /* 0x000fc60000410000 */
[----:B------:R-:W-:-:S04]  /*8f50*/  @P2 FMUL.FTZ R14, R9, 0.69314718246459960938 ;  /* 0x3f317218090e2820 */ /* 0x000fc80000410000 */
        /* <DEDUP_REMOVED lines=34> */
.L_x_2453:
[----:B------:R-:W-:Y:S01]  /*9180*/  UIADD3 UR4, UR5, 0x2a860, URZ ;  /* 0x0002a86005047890 */ /* 0x000fe2000fffe03f */
[-C--:B------:R-:W-:Y:S01]  /*9190*/  FMUL.FTZ R90, R32, R3.reuse ;  /* 0x00000003205a7220 */ /* 0x080fe20000410000 */
[----:B------:R-:W-:Y:S01]  /*91a0*/  UIADD3 UR39, UR39, 0x1, URZ ;  /* 0x0000000127277890 */ /* 0x000fe2000fffe03f */
[-C--:B------:R-:W-:Y:S01]  /*91b0*/  FMUL.FTZ R89, R33, R3.reuse ;  /* 0x0000000321597220 */ /* 0x080fe20000410000 */
[----:B------:R-:W-:Y:S01]  /*91c0*/  UPRMT UR4, UR42, 0x654, UR4 ;  /* 0x000006542a047896 */ /* 0x000fe20008000004 */
[----:B------:R-:W-:Y:S01]  /*91d0*/  FMUL.FTZ R88, R36, R3 ;  /* 0x0000000324587220 */ /* 0x000fe20000410000 */
[----:B------:R-:W-:Y:S01]  /*91e0*/  UISETP.NE.AND UP0, UPT, UR39, 0x2, UPT ;  /* 0x000000022700788c */ /* 0x000fe2000bf05270 */
[-C--:B------:R-:W-:Y:S01]  /*91f0*/  FMUL.FTZ R8, R30, R11.reuse ;  /* 0x0000000b1e087220 */ /* 0x080fe20000410000 */
[----:B------:R-:W-:Y:S01]  /*9200*/  FMUL.FTZ R7, R31, R11 ;  /* 0x0000000b1f077220 */ /* 0x000fe20000410000 */
        /* <DEDUP_REMOVED lines=65> */
.L_x_2417:
        /* <DEDUP_REMOVED lines=21> */
[----:B------:R-:W-:-:S02]  /*9770*/  MOV R20, R3 ;  /* 0x0000000300147202 */ /* 0x000fc40000000f00 */
[----:B--2---:R-:W-:-:S03]  /*9780*/  MOV R21, R4 ;  /* 0x0000000400157202 */ /* 0x004fc60000000f00 */
[----:B------:R-:W-:-:S03]  /*9790*/  IMAD.WIDE R4, R168, 0x2, R20 ;  /* 0x00000002a8047825 */ /* 0x000fc600078e0214 */
[C---:B------:R-:W-:Y:S02]  /*97a0*/  LOP3.LUT R9, R4.reuse, 0x380, RZ, 0xc0, !PT ;  /* 0x0000038004097812 */ /* 0x040fe400078ec0ff */
[C---:B------:R-:W-:Y:S02]  /*97b0*/  IADD3 R99, P5, R4.reuse, 0x40, RZ ;  /* 0x0000004004637810 */ /* 0x040fe40007fbe0ff */
[----:B------:R-:W-:Y:S02]  /*97c0*/  SHF.R.U64 R9, R9, 0x3, RZ ;  /* 0x0000000309097819 */ /* 0x000fe400000012ff */
[C---:B------:R-:W-:Y:S01]  /*97d0*/  IADD3 R97, P6, R4.reuse, 0x20, RZ ;  /* 0x0000002004617810 */ /* 0x040fe20007fde0ff */
[--C-:B------:R-:W-:Y:S01]  /*97e0*/  IMAD.X R25, RZ, RZ, R5.reuse, P5 ;  /* 0x000000ffff197224 */ /* 0x100fe200028e0605 */
[C---:B------:R-:W-:Y:S02]  /*97f0*/  IADD3 R101, P4, R4.reuse, 0x60, RZ ;  /* 0x0000006004657810 */ /* 0x040fe40007f9e0ff */
[C---:B------:R-:W-:Y:S01]  /*9800*/  IADD3 R103, P3, R4.reuse, 0x4000, RZ ;  /* 0x0000400004677810 */ /* 0x040fe20007f7e0ff */
[----:B------:R-:W-:Y:S01]  /*9810*/  IMAD.X R27, RZ, RZ, R5, P6 ;  /* 0x000000ffff1b7224 */ /* 0x000fe200030e0605 */
[----:B------:R-:W-:-:S02]  /*9820*/  IADD3 R105, P2, R4, 0x4020, RZ ;  /* 0x0000402004697810 */ /* 0x000fc40007f5e0ff */
[C---:B------:R-:W-:Y:S01]  /*9830*/  IADD3 R107, P1, R4.reuse, 0x4040, RZ ;  /* 0x00004040046b7810 */ /* 0x040fe20007f3e0ff */
[--C-:B------:R-:W-:Y:S01]  /*9840*/  IMAD.X R13, RZ, RZ, R5.reuse, P3 ;  /* 0x000000ffff0d7224 */ /* 0x100fe200018e0605 */
[----:B------:R-:W-:Y:S01]  /*9850*/  BAR.SYNC.DEFER_BLOCKING 0x1, 0x100 ;  /* 0x0044000000007b1d */ /* 0x000fe20000010000 */
[----:B------:R-:W-:Y:S01]  /*9860*/  IADD3 R109, P0, R4, 0x4060, RZ ;  /* 0x00004060046d7810 */ /* 0x000fe20007f1e0ff */
[--C-:B------:R-:W-:Y:S01]  /*9870*/  IMAD.X R11, RZ, RZ, R5.reuse, P2 ;  /* 0x000000ffff0b7224 */ /* 0x100fe200010e0605 */
[----:B------:R-:W-:Y:S01]  /*9880*/  LOP3.LUT R4, R9, R4, RZ, 0x3c, !PT ;  /* 0x0000000409047212 */ /* 0x000fe200078e3cff */
[--C-:B------:R-:W-:Y:S01]  /*9890*/  IMAD.X R9, RZ, RZ, R5.reuse, P1 ;  /* 0x000000ffff097224 */ /* 0x100fe200008e0605 */
[----:B------:R-:W-:Y:S01]  /*98a0*/  LOP3.LUT R14, R99, 0x380, RZ, 0xc0, !PT ;  /* 0x00000380630e7812 */ /* 0x000fe200078ec0ff */
[----:B------:R-:W-:Y:S01]  /*98b0*/  IMAD.X R29, RZ, RZ, R5, P0 ;  /* 0x000000ffff1d7224 */ /* 0x000fe200000e0605 */
[----:B------:R-:W-:Y:S02]  /*98c0*/  LOP3.LUT R28, R101, 0x380, RZ, 0xc0, !PT ;  /* 0x00000380651c7812 */ /* 0x000fe400078ec0ff */
[----:B------:R-:W-:-:S02]  /*98d0*/  IADD3.X R15, RZ, R5, RZ, P4, !PT ;  /* 0x00000005ff0f7210 */ /* 0x000fc400027fe4ff */
[----:B------:R-:W-:Y:S02]  /*98e0*/  MOV R96, R4 ;  /* 0x0000000400607202 */ /* 0x000fe40000000f00 */
[----:B------:R-:W-:Y:S02]  /*98f0*/  LOP3.LUT R12, R97, 0x380, RZ, 0xc0, !PT ;  /* 0x00000380610c7812 */ /* 0x000fe400078ec0ff */
[----:B------:R-:W-:Y:S02]  /*9900*/  F2FP.BF16.F32.PACK_AB R5, R10, R93 ;  /* 0x0000005d0a05723e */ /* 0x000fe400000010ff */
[----:B-1----:R-:W-:Y:S02]  /*9910*/  LOP3.LUT R44, R103, 0x380, RZ, 0xc0, !PT ;  /* 0x00000380672c7812 */ /* 0x002fe400078ec0ff */
[----:B------:R-:W-:Y:S02]  /*9920*/  SHF.R.U64 R14, R14, 0x3, RZ ;  /* 0x000000030e0e7819 */ /* 0x000fe400000012ff */
[----:B------:R-:W-:-:S02]  /*9930*/  LOP3.LUT R10, R105, 0x380, RZ, 0xc0, !PT ;  /* 0x00000380690a7812 */ /* 0x000fc400078ec0ff */
[----:B------:R-:W-:Y:S02]  /*9940*/  SHF.R.U64 R28, R28, 0x3, RZ ;  /* 0x000000031c1c7819 */ /* 0x000fe400000012ff */
[----:B------:R-:W-:Y:S02]  /*9950*/  SHF.R.U64 R12, R12, 0x3, RZ ;  /* 0x000000030c0c7819 */ /* 0x000fe400000012ff */
[----:B------:R-:W-:Y:S02]  /*9960*/  SHF.R.U64 R44, R44, 0x3, RZ ;  /* 0x000000032c2c7819 */ /* 0x000fe400000012ff */
[----:B------:R-:W-:Y:S02]  /*9970*/  LOP3.LUT R24, R14, R99, RZ, 0x3c, !PT ;  /* 0x000000630e187212 */ /* 0x000fe400078e3cff */
[----:B------:R-:W-:Y:S02]  /*9980*/  SHF.R.U64 R10, R10, 0x3, RZ ;  /* 0x000000030a0a7819 */ /* 0x000fe400000012ff */
[----:B------:R-:W-:-:S02]  /*9990*/  LOP3.LUT R14, R28, R101, RZ, 0x3c, !PT ;  /* 0x000000651c0e7212 */ /* 0x000fc400078e3cff */
[----:B------:R-:W-:Y:S02]  /*99a0*/  LOP3.LUT R28, R107, 0x380, RZ, 0xc0, !PT ;  /* 0x000003806b1c7812 */ /* 0x000fe400078ec0ff */
[----:B------:R-:W-:Y:S02]  /*99b0*/  LOP3.LUT R26, R12, R97, RZ, 0x3c, !PT ;  /* 0x000000610c1a7212 */ /* 0x000fe400078e3cff */
[----:B------:R-:W-:Y:S02]  /*99c0*/  LOP3.LUT R12, R44, R103, RZ, 0x3c, !PT ;  /* 0x000000672c0c7212 */ /* 0x000fe400078e3cff */
[----:B------:R-:W-:Y:S02]  /*99d0*/  LOP3.LUT R10, R10, R105, RZ, 0x3c, !PT ;  /* 0x000000690a0a7212 */ /* 0x000fe400078e3cff */
[----:B------:R-:W-:Y:S02]  /*99e0*/  LOP3.LUT R44, R109, 0x380, RZ, 0xc0, !PT ;  /* 0x000003806d2c7812 */ /* 0x000fe400078ec0ff */
[----:B------:R-:W-:-:S02]  /*99f0*/  SHF.R.U64 R28, R28, 0x3, RZ ;  /* 0x000000031c1c7819 */ /* 0x000fc400000012ff */
[----:B------:R-:W-:Y:S02]  /*9a00*/  MOV R72, R10 ;  /* 0x0000000a00487202 */ /* 0x000fe40000000f00 */
[----:B------:R-:W-:Y:S02]  /*9a10*/  SHF.R.U64 R44, R44, 0x3, RZ ;  /* 0x000000032c2c7819 */ /* 0x000fe400000012ff */
[----:B------:R-:W-:Y:S02]  /*9a20*/  F2FP.BF16.F32.PACK_AB R11, R39, R38 ;  /* 0x00000026270b723e */ /* 0x000fe400000010ff */
[----:B------:R-:W-:Y:S01]  /*9a30*/  F2FP.BF16.F32.PACK_AB R4, R92, R95 ;  /* 0x0000005f5c04723e */ /* 0x000fe200000010ff */
[----:B------:R-:W1:Y:S01]  /*9a40*/  LDC.64 R38, c[0x0][0xc00] ;  /* 0x00030000ff267b82 */ /* 0x000e620000000a00 */
[----:B------:R-:W-:Y:S02]  /*9a50*/  LOP3.LUT R8, R28, R107, RZ, 0x3c, !PT ;  /* 0x0000006b1c087212 */ /* 0x000fe400078e3cff */
[----:B------:R-:W-:Y:S01]  /*9a60*/  LOP3.LUT R28, R44, R109, RZ, 0x3c, !PT ;  /* 0x0000006d2c1c7212 */ /* 0x000fe200078e3cff */
[----:B------:R2:W-:Y:S01]  /*9a70*/  STSM.16.M88.4 [R96], R4 ;  /* 0x0000000460007844 */ /* 0x0005e20000000200 */
[----:B------:R-:W-:-:S02]  /*9a80*/  MOV R44, R8 ;  /* 0x00000008002c7202 */ /* 0x000fc40000000f00 */
[----:B------:R-:W-:Y:S02]  /*9a90*/  MOV R94, R26 ;  /* 0x0000001a005e7202 */ /* 0x000fe40000000f00 */
[----:B------:R-:W-:Y:S02]  /*9aa0*/  F2FP.BF16.F32.PACK_AB R8, R89, R90 ;  /* 0x0000005a5908723e */ /* 0x000fe400000010ff */
[----:B------:R-:W-:Y:S02]  /*9ab0*/  F2FP.BF16.F32.PACK_AB R9, R35, R34 ;  /* 0x000000222309723e */ /* 0x000fe400000010ff */
[----:B------:R-:W-:Y:S02]  /*9ac0*/  F2FP.BF16.F32.PACK_AB R10, R37, R88 ;  /* 0x00000058250a723e */ /* 0x000fe400000010ff */
[----:B------:R-:W-:Y:S02]  /*9ad0*/  MOV R93, R24 ;  /* 0x00000018005d7202 */ /* 0x000fe40000000f00 */
[----:B------:R-:W-:Y:S01]  /*9ae0*/  MOV R92, R14 ;  /* 0x0000000e005c7202 */ /* 0x000fe20000000f00 */
[----:B------:R-:W-:Y:S01]  /*9af0*/  STSM.16.M88.4 [R94], R8 ;  /* 0x000000085e007844 */ /* 0x000fe20000000200 */
[----:B------:R-:W-:-:S02]  /*9b00*/  MOV R91, R12 ;  /* 0x0000000c005b7202 */ /* 0x000fc40000000f00 */
[----:B--2---:R-:W-:Y:S02]  /*9b10*/  F2FP.BF16.F32.PACK_AB R4, R41, R40 ;  /* 0x000000282904723e */ /* 0x004fe400000010ff */
[----:B------:R-:W-:Y:S02]  /*9b20*/  F2FP.BF16.F32.PACK_AB R5, R43, R42 ;  /* 0x0000002a2b05723e */ /* 0x000fe400000010ff */
[----:B------:R-:W-:Y:S02]  /*9b30*/  F2FP.BF16.F32.PACK_AB R6, R33, R36 ;  /* 0x000000242106723e */ /* 0x000fe400000010ff */
[----:B------:R-:W-:Y:S02]  /*9b40*/  F2FP.BF16.F32.PACK_AB R7, R30, R31 ;  /* 0x0000001f1e07723e */ /* 0x000fe400000010ff */
[----:B------:R-:W-:Y:S01]  /*9b50*/  F2FP.BF16.F32.PACK_AB R12, R49, R48 ;  /* 0x00000030310c723e */ /* 0x000fe200000010ff */
[----:B------:R-:W-:Y:S01]  /*9b60*/  IMAD.MOV.U32 R48, RZ, RZ, RZ ;  /* 0x000000ffff307224 */ /* 0x000fe200078e00ff */
[----:B------:R-:W-:Y:S01]  /*9b70*/  F2FP.BF16.F32.PACK_AB R13, R51, R50 ;  /* 0x00000032330d723e */ /* 0x000fe200000010ff */
[----:B------:R2:W-:Y:S01]  /*9b80*/  STSM.16.M88.4 [R93], R4 ;  /* 0x000000045d007844 */ /* 0x0005e20000000200 */
[----:B------:R-:W-:-:S02]  /*9b90*/  F2FP.BF16.F32.PACK_AB R14, R53, R52 ;  /* 0x00000034350e723e */ /* 0x000fc400000010ff */
[----:B------:R-:W-:Y:S02]  /*9ba0*/  F2FP.BF16.F32.PACK_AB R15, R55, R54 ;  /* 0x00000036370f723e */ /* 0x000fe400000010ff */
[----:B------:R-:W-:Y:S01]  /*9bb0*/  F2FP.BF16.F32.PACK_AB R24, R57, R56 ;  /* 0x000000383918723e */ /* 0x000fe200000010ff */
[----:B------:R-:W3:Y:S01]  /*9bc0*/  LDC R54, c[0x0][0xbe8] ;  /* 0x0002fa00ff367b82 */ /* 0x000ee20000000800 */
[----:B------:R-:W-:Y:S01]  /*9bd0*/  F2FP.BF16.F32.PACK_AB R25, R59, R58 ;  /* 0x0000003a3b19723e */ /* 0x000fe200000010ff */
[----:B------:R4:W-:Y:S01]  /*9be0*/  STSM.16.M88.4 [R92], R12 ;  /* 0x0000000c5c007844 */ /* 0x0009e20000000200 */
[----:B------:R-:W-:Y:S02]  /*9bf0*/  F2FP.BF16.F32.PACK_AB R26, R61, R60 ;  /* 0x0000003c3d1a723e */ /* 0x000fe400000010ff */
[----:B------:R-:W-:Y:S02]  /*9c00*/  F2FP.BF16.F32.PACK_AB R27, R63, R62 ;  /* 0x0000003e3f1b723e */ /* 0x000fe400000010ff */
[----:B------:R-:W-:-:S02]  /*9c10*/  F2FP.BF16.F32.PACK_AB R33, R75, R74 ;  /* 0x0000004a4b21723e */ /* 0x000fc400000010ff */
[----:B------:R-:W-:Y:S01]  /*9c20*/  F2FP.BF16.F32.PACK_AB R34, R77, R76 ;  /* 0x0000004c4d22723e */ /* 0x000fe200000010ff */
[----:B------:R4:W-:Y:S01]  /*9c30*/  STSM.16.M88.4 [R91], R24 ;  /* 0x000000185b007844 */ /* 0x0009e20000000200 */
[----:B------:R-:W-:Y:S02]  /*9c40*/  F2FP.BF16.F32.PACK_AB R35, R79, R78 ;  /* 0x0000004e4f23723e */ /* 0x000fe400000010ff */
[----:B------:R-:W-:Y:S01]  /*9c50*/  MOV R28, R28 ;  /* 0x0000001c001c7202 */ /* 0x000fe20000000f00 */
[----:B------:R4:W-:Y:S01]  /*9c60*/  STSM.16.M88.4 [R72], R64 ;  /* 0x0000004048007844 */ /* 0x0009e20000000200 */
[----:B------:R-:W-:Y:S02]  /*9c70*/  ISETP.NE.U32.AND P2, PT, RZ, UR4, PT ;  /* 0x00000004ff007c0c */ /* 0x000fe4000bf45070 */
[----:B-1----:R-:W-:Y:S01]  /*9c80*/  ISETP.NE.U32.AND P0, PT, R38, RZ, PT ;  /* 0x000000ff2600720c */ /* 0x002fe20003f05070 */
[----:B------:R4:W-:Y:S01]  /*9c90*/  STSM.16.M88.4 [R44], R32 ;  /* 0x000000202c007844 */ /* 0x0009e20000000200 */
[----:B------:R-:W-:-:S02]  /*9ca0*/  ISETP.NE.AND.EX P2, PT, RZ, UR5, PT, P2 ;  /* 0x00000005ff007c0c */ /* 0x000fc4000bf45320 */
[C---:B--2---:R-:W-:Y:S01]  /*9cb0*/  SHF.L.U32 R5, R22.reuse, 0x2, RZ ;  /* 0x0000000216057819 */ /* 0x044fe200000006ff */
[----:B------:R4:W-:Y:S01]  /*9cc0*/  STSM.16.M88.4 [R28], R80 ;  /* 0x000000501c007844 */ /* 0x0009e20000000200 */
[----:B------:R-:W-:Y:S01]  /*9cd0*/  BAR.SYNC.DEFER_BLOCKING 0x1, 0x100 ;  /* 0x0044000000007b1d */ /* 0x000fe20000010000 */
[----:B------:R-:W-:Y:S02]  /*9ce0*/  ISETP.NE.AND.EX P0, PT, R39, RZ, PT, P0 ;  /* 0x000000ff2700720c */ /* 0x000fe40003f05300 */
[----:B------:R-:W-:Y:S02]  /*9cf0*/  SHF.L.U64.HI R10, R22, 0x2, R162 ;  /* 0x00000002160a7819 */ /* 0x000fe400000102a2 */
[----:B------:R-:W-:-:S04]  /*9d00*/  IADD3 R6, P1, R5, R38, RZ ;  /* 0x0000002605067210 */ /* 0x000fc80007f3e0ff */
[----:B------:R-:W-:Y:S01]  /*9d10*/  @P2 IADD3 R4, P3, R5, UR4, RZ ;  /* 0x0000000405042c10 */ /* 0x000fe2000ff7e0ff */
[----:B------:R-:W-:Y:S02]  /*9d20*/  ULDC UR4, c[0x0][0xa88] ;  /* 0x0002a20000047ab9 */ /* 0x000fe40000000800 */
[----:B------:R-:W-:Y:S01]  /*9d30*/  IMAD.U32 R9, RZ, RZ, UR4 ;  /* 0x00000004ff097e24 */ /* 0x000fe2000f8e00ff */
[C---:B------:R-:W-:Y:S01]  /*9d40*/  @P2 IADD3.X R5, R10.reuse, UR5, RZ, P3, !PT ;  /* 0x000000050a052c10 */ /* 0x040fe20009ffe4ff */
[----:B------:R-:W-:-:S05]  /*9d50*/  IMAD.X R7, R10, 0x1, R39, P1 ;  /* 0x000000010a077824 */ /* 0x000fca00008e0627 */
[----:B------:R4:W5:Y:S01]  /*9d60*/  @P0 LDG.E R48, desc[UR36][R6.64] ;  /* 0x0000002406300981 */ /* 0x000962000c1e1900 */
[----:B---3--:R-:W-:-:S03]  /*9d70*/  ISETP.NE.AND P1, PT, R54, 0x1, PT ;  /* 0x000000013600780c */ /* 0x008fc60003f25270 */
[----:B------:R4:W5:Y:S10]  /*9d80*/  @P2 LDG.E R9, desc[UR36][R4.64] ;  /* 0x0000002404092981 */ /* 0x000974000c1e1900 */
[----:B------:R-:W1:Y:S08]  /*9d90*/  @P1 LDC R8, c[0x0][0xbec] ;  /* 0x0002fb00ff081b82 */ /* 0x000e700000000800 */
[----:B------:R-:W2:Y:S01]  /*9da0*/  @P1 LDC R11, c[0x0][0xbf0] ;  /* 0x0002fc00ff0b1b82 */ /* 0x000ea20000000800 */
[----:B----4-:R-:W-:Y:S05]  /*9db0*/  @P2 BRA `(.L_x_2456) ;  /* 0x0000000000102947 */ /* 0x010fea0003800000 */
[----:B------:R-:W-:Y:S05]  /*9dc0*/  @!P0 BRA `(.L_x_2456) ;  /* 0x00000000000c8947 */ /* 0x000fea0003800000 */
[----:B------:R-:W3:Y:S04]  /*9dd0*/  LDG.E R4, desc[UR36][R6.64] ;  /* 0x0000002406047981 */ /* 0x000ee8000c1e1900 */
[----:B-----5:R-:W3:Y:S02]  /*9de0*/  LDG.E R9, desc[UR36][R6.64+0x4] ;  /* 0x0000042406097981 */ /* 0x020ee4000c1e1900 */
[----:B---3--:R-:W-:-:S07]  /*9df0*/  IMAD.IADD R9, R9, 0x1, -R4 ;  /* 0x0000000109097824 */ /* 0x008fce00078e0a04 */
.L_x_2456:
[----:B------:R-:W-:Y:S01]  /*9e00*/  SHF.R.S32.HI R44, RZ, 0x1f, R161 ;  /* 0x0000001fff2c7819 */ /* 0x000fe200000114a1 */
[----:B------:R-:W-:Y:S01]  /*9e10*/  ULDC.64 UR4, c[0x0][0xb90] ;  /* 0x0002e40000047ab9 */ /* 0x000fe20000000a00 */
[----:B------:R-:W-:Y:S01]  /*9e20*/  IADD3 R15, R19, R16, RZ ;  /* 0x00000010130f7210 */ /* 0x000fe20007ffe0ff */
[----:B-----5:R-:W-:Y:S01]  /*9e30*/  IMAD R57, R9, R54, RZ ;  /* 0x0000003609397224 */ /* 0x020fe200078e02ff */
[----:B------:R-:W-:Y:S01]  /*9e40*/  SHF.R.S32.HI R49, RZ, 0x1f, R48 ;  /* 0x0000001fff317819 */ /* 0x000fe20000011430 */
[----:B------:R-:W-:Y:S01]  /*9e50*/  IMAD R4, R44, UR4, RZ ;  /* 0x000000042c047c24 */ /* 0x000fe2000f8e02ff */
[----:B------:R-:W-:Y:S01]  /*9e60*/  SEL R162, R162, RZ, !P0 ;  /* 0x000000ffa2a27207 */ /* 0x000fe20004000000 */
[----:B-1----:R-:W-:Y:S01]  /*9e70*/  @P1 IMAD.HI.U32 R6, R15, R8, RZ ;  /* 0x000000080f061227 */ /* 0x002fe200078e00ff */
[----:B------:R-:W-:-:S03]  /*9e80*/  SEL R55, R22, RZ, !P0 ;  /* 0x000000ff16377207 */ /* 0x000fc60004000000 */
[----:B------:R-:W-:Y:S01]  /*9e90*/  IMAD.MOV.U32 R7, RZ, RZ, R15 ;  /* 0x000000ffff077224 */ /* 0x000fe200078e000f */
[----:B--2---:R-:W-:Y:S01]  /*9ea0*/  @P1 SHF.R.U32.HI R7, RZ, R11, R6 ;  /* 0x0000000bff071219 */ /* 0x004fe20000011606 */
        /* <DEDUP_REMOVED lines=17> */
[----:B------:R-:W-:Y:S01]  /*9fc0*/  SHF.R.S32.HI R6, RZ, 0x1f, R11 ;  /* 0x0000001fff067819 */ /* 0x000fe2000001140b */
[----:B------:R-:W-:Y:S01]  /*9fd0*/  IMAD.IADD R22, R167, 0x1, R16 ;  /* 0x00000001a7167824 */ /* 0x000fe200078e0210 */
[----:B------:R-:W-:-:S02]  /*9fe0*/  IADD3.X R5, R13, R5, R8, P2, !PT ;  /* 0x000000050d057210 */ /* 0x000fc400017fe408 */
        /* <DEDUP_REMOVED lines=8> */
[----:B------:R-:W-:Y:S02]  /*a070*/  SHF.R.U64 R6, R7, 0x3, RZ ;  /* 0x0000000307067819 */ /* 0x000fe400000012ff */
[----:B------:R-:W-:-:S02]  /*a080*/  LEA R10, P4, R4, UR4, 0x2 ;  /* 0x00000004040a7c11 */ /* 0x000fc4000f8810ff */
[----:B------:R-:W-:Y:S01]  /*a090*/  IADD3 R5, R5, R13, RZ ;  /* 0x0000000d05057210 */ /* 0x000fe20007ffe0ff */
[----:B------:R-:W-:Y:S01]  /*a0a0*/  IMAD.X R13, RZ, RZ, R21, P0 ;  /* 0x000000ffff0d7224 */ /* 0x000fe200000e0615 */
[----:B------:R-:W-:Y:S01]  /*a0b0*/  IADD3 R7, P2, R20, 0x3000, RZ ;  /* 0x0000300014077810 */ /* 0x000fe20007f5e0ff */
[----:B------:R-:W-:Y:S01]  /*a0c0*/  SHFL.IDX PT, R50, R10, RZ, 0x1c1f ;  /* 0x001c1fff0a327589 */ /* 0x000fe200000e0000 */
[----:B------:R-:W-:Y:S01]  /*a0d0*/  LEA.HI.X R14, R4, UR5, R5, 0x2, P4 ;  /* 0x00000005040e7c11 */ /* 0x000fe2000a0f1405 */
[C---:B------:R-:W-:Y:S01]  /*a0e0*/  VIADD R4, R22.reuse, 0x8 ;  /* 0x0000000816047836 */ /* 0x040fe20000000000 */
[----:B------:R-:W-:Y:S01]  /*a0f0*/  LOP3.LUT P0, RZ, R165, 0x3, RZ, 0xc0, !PT ;  /* 0x00000003a5ff7812 */ /* 0x000fe2000780c0ff */
[----:B------:R-:W-:Y:S01]  /*a100*/  SHFL.IDX PT, R52, R10, 0x1, 0x1c1f ;  /* 0x003c1f000a347f89 */ /* 0x000fe200000e0000 */
[----:B------:R-:W-:Y:S01]  /*a110*/  IADD3.X R9, RZ, R21, RZ, P2, !PT ;  /* 0x00000015ff097210 */ /* 0x000fe200017fe4ff */
[----:B------:R-:W-:Y:S01]  /*a120*/  ULDC.64 UR4, c[0x0][0xaa0] ;  /* 0x0002a80000047ab9 */ /* 0x000fe20000000a00 */
[-C--:B------:R-:W-:Y:S01]  /*a130*/  ISETP.GE.OR P2, PT, R22, R57.reuse, P0 ;  /* 0x000000391600720c */ /* 0x080fe20000746670 */
[----:B------:R-:W1:Y:S01]  /*a140*/  SHFL.IDX PT, R51, R14, RZ, 0x1c1f ;  /* 0x001c1fff0e337589 */ /* 0x000e6200000e0000 */
[----:B------:R-:W-:-:S02]  /*a150*/  ISETP.GE.OR P0, PT, R4, R57, P0 ;  /* 0x000000390400720c */ /* 0x000fc40000706670 */
[----:B------:R-:W-:Y:S01]  /*a160*/  LOP3.LUT R8, R7, 0x380, RZ, 0xc0, !PT ;  /* 0x0000038007087812 */ /* 0x000fe200078ec0ff */
[----:B------:R-:W2:Y:S01]  /*a170*/  SHFL.IDX PT, R53, R14, 0x1, 0x1c1f ;  /* 0x003c1f000e357f89 */ /* 0x000ea200000e0000 */
[C---:B------:R-:W-:Y:S02]  /*a180*/  IADD3 R33, P4, R20.reuse, 0x6000, RZ ;  /* 0x0000600014217810 */ /* 0x040fe40007f9e0ff */
[----:B------:R-:W-:Y:S02]  /*a190*/  LOP3.LUT R11, R20, 0x380, RZ, 0xc0, !PT ;  /* 0x00000380140b7812 */ /* 0x000fe400078ec0ff */
[----:B------:R-:W-:Y:S02]  /*a1a0*/  SHF.R.U64 R8, R8, 0x3, RZ ;  /* 0x0000000308087819 */ /* 0x000fe400000012ff */
[----:B------:R-:W-:Y:S02]  /*a1b0*/  LOP3.LUT R36, R37, 0x380, RZ, 0xc0, !PT ;  /* 0x0000038025247812 */ /* 0x000fe400078ec0ff */
[----:B------:R-:W-:-:S02]  /*a1c0*/  LOP3.LUT R32, R33, 0x380, RZ, 0xc0, !PT ;  /* 0x0000038021207812 */ /* 0x000fc400078ec0ff */
[----:B------:R-:W-:Y:S02]  /*a1d0*/  SHF.R.U64 R11, R11, 0x3, RZ ;  /* 0x000000030b0b7819 */ /* 0x000fe400000012ff */
[----:B------:R-:W-:Y:S01]  /*a1e0*/  LOP3.LUT R8, R8, R7, RZ, 0x3c, !PT ;  /* 0x0000000708087212 */ /* 0x000fe200078e3cff */
[--C-:B------:R-:W-:Y:S01]  /*a1f0*/  IMAD.X R7, RZ, RZ, R21.reuse, P3 ;  /* 0x000000ffff077224 */ /* 0x100fe200018e0615 */
[----:B------:R-:W-:Y:S02]  /*a200*/  IADD3 R5, P3, R20, 0x7000, RZ ;  /* 0x0000700014057810 */ /* 0x000fe40007f7e0ff */
[----:B------:R-:W-:Y:S02]  /*a210*/  SHF.R.U64 R12, R12, 0x3, RZ ;  /* 0x000000030c0c7819 */ /* 0x000fe400000012ff */
[----:B------:R-:W-:Y:S01]  /*a220*/  SHF.R.U64 R40, R40, 0x3, RZ ;  /* 0x0000000328287819 */ /* 0x000fe200000012ff */
[----:B-1----:R1:W-:Y:S01]  /*a230*/  @!P2 ST.E desc[UR36][R50.64], R2 ;  /* 0x000000023200a985 */ /* 0x0023e2000c101924 */
[----:B------:R-:W-:Y:S01]  /*a240*/  SHF.R.U64 R36, R36, 0x3, RZ ;  /* 0x0000000324247819 */ /* 0x000fe200000012ff */
[----:B------:R-:W-:Y:S01]  /*a250*/  IMAD R49, R49, UR4, RZ ;  /* 0x0000000431317c24 */ /* 0x000fe2000f8e02ff */
[----:B------:R-:W-:Y:S01]  /*a260*/  SHF.R.U64 R32, R32, 0x3, RZ ;  /* 0x0000000320207819 */ /* 0x000fe200000012ff */
[----:B--2---:R2:W-:Y:S01]  /*a270*/  @!P0 ST.E desc[UR36][R52.64], R0 ;  /* 0x0000000034008985 */ /* 0x0045e2000c101924 */
[----:B------:R-:W-:Y:S01]  /*a280*/  LOP3.LUT R20, R11, R20, RZ, 0x3c, !PT ;  /* 0x000000140b147212 */ /* 0x000fe200078e3cff */
[----:B------:R-:W-:Y:S01]  /*a290*/  IMAD.X R29, RZ, RZ, R21, P3 ;  /* 0x000000ffff1d7224 */ /* 0x000fe200018e0615 */
[----:B------:R-:W-:-:S02]  /*a2a0*/  LOP3.LUT R12, R12, R25, RZ, 0x3c, !PT ;  /* 0x000000190c0c7212 */ /* 0x000fc400078e3cff */
[----:B------:R-:W-:Y:S01]  /*a2b0*/  LOP3.LUT R40, R40, R41, RZ, 0x3c, !PT ;  /* 0x0000002928287212 */ /* 0x000fe200078e3cff */
[--C-:B------:R-:W-:Y:S01]  /*a2c0*/  IMAD.X R41, RZ, RZ, R21.reuse, P6 ;  /* 0x000000ffff297224 */ /* 0x100fe200030e0615 */
[----:B------:R-:W-:Y:S01]  /*a2d0*/  LOP3.LUT R36, R36, R37, RZ, 0x3c, !PT ;  /* 0x0000002524247212 */ /* 0x000fe200078e3cff */
[----:B-1----:R-:W1:Y:S01]  /*a2e0*/  @P1 LDC R51, c[0x0][0xbec] ;  /* 0x0002fb00ff331b82 */ /* 0x002e620000000800 */
[----:B------:R-:W-:Y:S01]  /*a2f0*/  LOP3.LUT R32, R32, R33, RZ, 0x3c, !PT ;  /* 0x0000002120207212 */ /* 0x000fe200078e3cff */
[--C-:B------:R-:W-:Y:S01]  /*a300*/  IMAD.X R37, RZ, RZ, R21.reuse, P5 ;  /* 0x000000ffff257224 */ /* 0x100fe200028e0615 */
[----:B------:R3:W5:Y:S01]  /*a310*/  LD.E.128 R24, desc[UR36][R20.64] ;  /* 0x0000002414187980 */ /* 0x000762000c101d00 */
[----:B------:R-:W-:Y:S01]  /*a320*/  IMAD.X R33, RZ, RZ, R21, P4 ;  /* 0x000000ffff217224 */ /* 0x000fe200020e0615 */
[----:B------:R-:W-:Y:S01]  /*a330*/  LOP3.LUT R4, R5, 0x380, RZ, 0xc0, !PT ;  /* 0x0000038005047812 */ /* 0x000fe200078ec0ff */
[----:B------:R-:W-:Y:S01]  /*a340*/  IMAD R49, R48, UR5, R49 ;  /* 0x0000000530317c24 */ /* 0x000fe2000f8e0231 */
[----:B------:R-:W-:Y:S01]  /*a350*/  LOP3.LUT R6, R6, R15, RZ, 0x3c, !PT ;  /* 0x0000000f06067212 */ /* 0x000fe200078e3cff */
[----:B--2---:R-:W2:Y:S01]  /*a360*/  @P1 LDC R53, c[0x0][0xbf0] ;  /* 0x0002fc00ff351b82 */ /* 0x004ea20000000800 */
[----:B------:R-:W-:Y:S01]  /*a370*/  SHF.R.U64 R4, R4, 0x3, RZ ;  /* 0x0000000304047819 */ /* 0x000fe200000012ff */
[----:B------:R-:W5:Y:S01]  /*a380*/  LD.E.128 R12, desc[UR36][R12.64] ;  /* 0x000000240c0c7980 */ /* 0x000f62000c101d00 */
[----:B---3--:R-:W-:Y:S01]  /*a390*/  IMAD.WIDE.U32 R20, R48, UR4, RZ ;  /* 0x0000000430147c25 */ /* 0x008fe2000f8e00ff */
[----:B------:R-:W-:Y:S01]  /*a3a0*/  ULDC.64 UR4, c[0x0][0xae8] ;  /* 0x0002ba0000047ab9 */ /* 0x000fe20000000a00 */
[----:B------:R-:W-:Y:S01]  /*a3b0*/  LOP3.LUT R28, R4, R5, RZ, 0x3c, !PT ;  /* 0x00000005041c7212 */ /* 0x000fe200078e3cff */
[----:B------:R-:W5:Y:S02]  /*a3c0*/  LD.E.128 R8, desc[UR36][R8.64] ;  /* 0x0000002408087980 */ /* 0x000f64000c101d00 */
[----:B------:R-:W-:Y:S01]  /*a3d0*/  IADD3 R21, R21, R49, RZ ;  /* 0x0000003115157210 */ /* 0x000fe20007ffe0ff */
[----:B------:R-:W-:Y:S01]  /*a3e0*/  IMAD R49, R160, 0x20, R163 ;  /* 0x00000020a0317824 */ /* 0x000fe200078e02a3 */
[----:B------:R-:W5:Y:S01]  /*a3f0*/  LD.E.128 R4, desc[UR36][R6.64] ;  /* 0x0000002406047980 */ /* 0x000f62000c101d00 */
[----:B------:R-:W-:-:S02]  /*a400*/  IMAD R0, R44, UR4, RZ ;  /* 0x000000042c007c24 */ /* 0x000fc4000f8e02ff */
[----:B------:R-:W-:Y:S01]  /*a410*/  IMAD.IADD R22, R16, 0x1, R49 ;  /* 0x0000000110167824 */ /* 0x000fe200078e0231 */
[----:B------:R-:W5:Y:S01]  /*a420*/  LD.E.128 R40, desc[UR36][R40.64] ;  /* 0x0000002428287980 */ /* 0x000f62000c101d00 */
[C---:B------:R-:W-:Y:S02]  /*a430*/  IMAD R49, R161.reuse, UR5, R0 ;  /* 0x00000005a1317c24 */ /* 0x040fe4000f8e0200 */
[----:B------:R-:W-:Y:S01]  /*a440*/  IMAD.WIDE.U32 R20, R161, UR4, R20 ;  /* 0x00000004a1147c25 */ /* 0x000fe2000f8e0014 */
[----:B------:R-:W-:Y:S01]  /*a450*/  ULDC.64 UR4, c[0x0][0xaf0] ;  /* 0x0002bc0000047ab9 */ /* 0x000fe20000000a00 */
[----:B------:R-:W5:Y:S02]  /*a460*/  LD.E.128 R36, desc[UR36][R36.64] ;  /* 0x0000002424247980 */ /* 0x000f64000c101d00 */
[----:B-1----:R-:W-:Y:S02]  /*a470*/  @P1 IMAD.HI.U32 R0, R22, R51, RZ ;  /* 0x0000003316001227 */ /* 0x002fe400078e00ff */
[----:B------:R-:W5:Y:S02]  /*a480*/  LD.E.128 R32, desc[UR36][R32.64] ;  /* 0x0000002420207980 */ /* 0x000f64000c101d00 */
[----:B------:R-:W-:-:S02]  /*a490*/  IMAD.IADD R21, R21, 0x1, R49 ;  /* 0x0000000115157824 */ /* 0x000fc400078e0231 */
[----:B------:R-:W-:Y:S01]  /*a4a0*/  IMAD.MOV.U32 R49, RZ, RZ, R22 ;  /* 0x000000ffff317224 */ /* 0x000fe200078e0016 */
[----:B--2---:R-:W-:Y:S01]  /*a4b0*/  @P1 SHF.R.U32.HI R49, RZ, R53, R0 ;  /* 0x00000035ff311219 */ /* 0x004fe20000011600 */
[----:B------:R-:W-:Y:S01]  /*a4c0*/  IMAD R2, R162, UR4, RZ ;  /* 0x00000004a2027c24 */ /* 0x000fe2000f8e02ff */
[----:B------:R-:W5:Y:S01]  /*a4d0*/  LD.E.128 R28, desc[UR36][R28.64] ;  /* 0x000000241c1c7980 */ /* 0x000f62000c101d00 */
[----:B------:R-:W-:Y:S01]  /*a4e0*/  IMAD.WIDE.U32 R20, R55, UR4, R20 ;  /* 0x0000000437147c25 */ /* 0x000fe2000f8e0014 */
[----:B------:R-:W-:Y:S02]  /*a4f0*/  SHF.R.S32.HI R0, RZ, 0x1f, R49 ;  /* 0x0000001fff007819 */ /* 0x000fe40000011431 */
[----:B------:R-:W-:Y:S01]  /*a500*/  IADD3 R53, -R49, RZ, RZ ;  /* 0x000000ff31357210 */ /* 0x000fe20007ffe1ff */
[----:B------:R-:W-:Y:S01]  /*a510*/  IMAD R51, R55, UR5, R2 ;  /* 0x0000000537337c24 */ /* 0x000fe2000f8e0202 */
[----:B------:R-:W-:Y:S01]  /*a520*/  ULDC.64 UR4, c[0x0][0xae0] ;  /* 0x0002b80000047ab9 */ /* 0x000fe20000000a00 */
[----:B------:R-:W-:Y:S01]  /*a530*/  @!PT LDS RZ, [RZ] ;  /* 0x00000000fffff984 */ /* 0x000fe20000000800 */
[----:B------:R-:W-:Y:S01]  /*a540*/  @!PT LDS RZ, [RZ] ;  /* 0x00000000fffff984 */ /* 0x000fe20000000800 */
[----:B------:R-:W-:Y:S01]  /*a550*/  @!PT LDS RZ, [RZ] ;  /* 0x00000000fffff984 */ /* 0x000fe20000000800 */
[----:B------:R-:W-:Y:S01]  /*a560*/  @!PT LDS RZ, [RZ] ;  /* 0x00000000fffff984 */ /* 0x000fe20000000800 */
[----:B------:R1:W-:Y:S06]  /*a570*/  MEMBAR.ALL.CTA ;  /* 0x0000000000007992 */ /* 0x0003ec0000008000 */
[----:B-1----:R-:W1:Y:S01]  /*a580*/  FENCE.VIEW.ASYNC.S ;  /* 0x00000000000073c6 */ /* 0x002e620000000000 */
[----:B------:R-:W-:-:S02]  /*a590*/  IMAD R0, R0, UR4, RZ ;  /* 0x0000000400007c24 */ /* 0x000fc4000f8e02ff */
[----:B------:R-:W-:Y:S02]  /*a5a0*/  IMAD.IADD R21, R21, 0x1, R51 ;  /* 0x0000000115157824 */ /* 0x000fe400078e0233 */
[----:B------:R-:W-:Y:S02]  /*a5b0*/  IMAD R51, R54, R53, R22 ;  /* 0x0000003536337224 */ /* 0x000fe400078e0216 */
[C---:B------:R-:W-:Y:S02]  /*a5c0*/  IMAD R53, R49.reuse, UR5, R0 ;  /* 0x0000000531357c24 */ /* 0x040fe4000f8e0200 */
[----:B------:R-:W-:Y:S01]  /*a5d0*/  IMAD.WIDE.U32 R20, R49, UR4, R20 ;  /* 0x0000000431147c25 */ /* 0x000fe2000f8e0014 */
[----:B------:R-:W-:Y:S01]  /*a5e0*/  SHF.R.S32.HI R0, RZ, 0x1f, R51 ;  /* 0x0000001fff007819 */ /* 0x000fe20000011433 */
[----:B------:R-:W-:Y:S02]  /*a5f0*/  ULDC.64 UR4, c[0x0][0xad8] ;  /* 0x0002b60000047ab9 */ /* 0x000fe40000000a00 */
[----:B------:R-:W-:-:S02]  /*a600*/  IMAD.IADD R21, R21, 0x1, R53 ;  /* 0x0000000115157824 */ /* 0x000fc400078e0235 */
[----:B------:R-:W-:Y:S02]  /*a610*/  IMAD R2, R0, UR4, RZ ;  /* 0x0000000400027c24 */ /* 0x000fe4000f8e02ff */
[----:B------:R-:W-:Y:S02]  /*a620*/  IMAD.IADD R44, R163, 0x1, R16 ;  /* 0x00000001a32c7824 */ /* 0x000fe400078e0210 */
[C---:B------:R-:W-:Y:S02]  /*a630*/  IMAD R49, R51.reuse, UR5, R2 ;  /* 0x0000000533317c24 */ /* 0x040fe4000f8e0202 */
[----:B------:R-:W-:Y:S01]  /*a640*/  IMAD.WIDE.U32 R20, R51, UR4, R20 ;  /* 0x0000000433147c25 */ /* 0x000fe2000f8e0014 */
[C---:B------:R-:W-:Y:S01]  /*a650*/  ISETP.GE.AND P2, PT, R44.reuse, R57, PT ;  /* 0x000000392c00720c */ /* 0x040fe20003f46270 */
[----:B------:R-:W-:Y:S02]  /*a660*/  ULDC.64 UR4, c[0x0][0xa80] ;  /* 0x0002a00000047ab9 */ /* 0x000fe40000000a00 */
[----:B------:R-:W-:Y:S01]  /*a670*/  VIADD R0, R44, 0x20 ;  /* 0x000000202c007836 */ /* 0x000fe20000000000 */
[----:B------:R-:W-:Y:S01]  /*a680*/  LEA R16, P3, R20, UR4, 0x1 ;  /* 0x0000000414107c11 */ /* 0x000fe2000f8608ff */
[----:B------:R-:W-:Y:S01]  /*a690*/  IMAD.IADD R21, R21, 0x1, R49 ;  /* 0x0000000115157824 */ /* 0x000fe200078e0231 */
[----:B0-----:R-:W-:-:S02]  /*a6a0*/  IADD3 R3, R3, 0x2a820, RZ ;  /* 0x0002a82003037810 */ /* 0x001fc40007ffe0ff */
        /* <DEDUP_REMOVED lines=13> */
[-C--:B-1----:R-:W-:Y:S02]  /*a780*/  @!P2 LEA R2, P4, R17, R20.reuse, 0x1 ;  /* 0x000000141102a211 */ /* 0x082fe400078808ff */
[----:B------:R-:W-:Y:S02]  /*a790*/  @!P3 LEA R20, P5, R23, R20, 0x1 ;  /* 0x000000141714b211 */ /* 0x000fe400078a08ff */
[-C--:B0-2---:R-:W-:Y:S02]  /*a7a0*/  @!P2 LEA.HI.X R3, R17, R0.reuse, R173, 0x1, P4 ;  /* 0x000000001103a211 */ /* 0x085fe400020f0cad */
[----:B------:R-:W-:-:S03]  /*a7b0*/  @!P3 LEA.HI.X R21, R23, R0, R169, 0x1, P5 ;  /* 0x000000001715b211 */ /* 0x000fc600028f0ca9 */
[----:B-----5:R3:W-:Y:S04]  /*a7c0*/  @!P2 ST.E.128 desc[UR36][R2.64], R24 ;  /* 0x000000180200a985 */ /* 0x0207e8000c101d24 */
[----:B------:R3:W-:Y:S02]  /*a7d0*/  @!P3 ST.E.128 desc[UR36][R20.64], R40 ;  /* 0x000000281400b985 */ /* 0x0007e4000c101d24 */
.L_x_2458:
[----:B------:R-:W-:Y:S05]  /*a7e0*/  BSYNC B1 ;  /* 0x0000000000017941 */ /* 0x000fea0003800000 */
.L_x_2457:
[----:B--2---:R2:W4:Y:S01]  /*a7f0*/  SHFL.IDX PT, R0, R22, 0x1, 0x181f ;  /* 0x00381f0016007f89 */ /* 0x00452200000e0000 */
[----:B------:R-:W-:Y:S03]  /*a800*/  BSSY B1, `(.L_x_2459) ;  /* 0x000000c000017945 */ /* 0x000fe60003800000 */
[----:B-1-3--:R2:W1:Y:S01]  /*a810*/  SHFL.IDX PT, R20, R16, 0x1, 0x181f ;  /* 0x00381f0010147f89 */ /* 0x00a46200000e0000 */
[----:B------:R-:W-:Y:S05]  /*a820*/  @P0 BRA `(.L_x_2460) ;  /* 0x0000000000240947 */ /* 0x000fea0003800000 */
[----:B------:R-:W-:Y:S02]  /*a830*/  ULDC UR4, c[0x0][0xac8] ;  /* 0x0002b20000047ab9 */ /* 0x000fe40000000800 */
[----:B------:R-:W-:Y:S02]  /*a840*/  ISETP.GE.AND P3, PT, R17, UR4, PT ;  /* 0x0000000411007c0c */ /* 0x000fe4000bf66270 */
[----:B------:R-:W-:-:S11]  /*a850*/  ISETP.GE.AND P4, PT, R23, UR4, PT ;  /* 0x0000000417007c0c */ /* 0x000fd6000bf86270 */
[-C--:B-1----:R-:W-:Y:S02]  /*a860*/  @!P3 LEA R2, P0, R17, R20.reuse, 0x1 ;  /* 0x000000141102b211 */ /* 0x082fe400078008ff */
[----:B------:R-:W-:Y:S02]  /*a870*/  @!P4 LEA R20, P2, R23, R20, 0x1 ;  /* 0x000000141714c211 */ /* 0x000fe400078408ff */
[-C--:B0---4-:R-:W-:Y:S02]  /*a880*/  @!P3 LEA.HI.X R3, R17, R0.reuse, R173, 0x1, P0 ;  /* 0x000000001103b211 */ /* 0x091fe400000f0cad */
[----:B------:R-:W-:-:S03]  /*a890*/  @!P4 LEA.HI.X R21, R23, R0, R169, 0x1, P2 ;  /* 0x000000001715c211 */ /* 0x000fc600010f0ca9 */
[----:B-----5:R3:W-:Y:S04]  /*a8a0*/  @!P3 ST.E.128 desc[UR36][R2.64], R12 ;  /* 0x0000000c0200b985 */ /* 0x0207e8000c101d24 */
[----:B------:R3:W-:Y:S02]  /*a8b0*/  @!P4 ST.E.128 desc[UR36][R20.64], R36 ;  /* 0x000000241400c985 */ /* 0x0007e4000c101d24 */
.L_x_2460:
[----:B------:R-:W-:Y:S05]  /*a8c0*/  BSYNC B1 ;  /* 0x0000000000017941 */ /* 0x000fea0003800000 */
.L_x_2459:
[----:B----4-:R4:W0:Y:S01]  /*a8d0*/  SHFL.IDX PT, R0, R22, 0x2, 0x181f ;  /* 0x00581f0016007f89 */ /* 0x01082200000e0000 */
[----:B------:R-:W-:Y:S03]  /*a8e0*/  BSSY B1, `(.L_x_2461) ;  /* 0x000000c000017945 */ /* 0x000fe60003800000 */
[----:B---3-5:R4:W3:Y:S01]  /*a8f0*/  SHFL.IDX PT, R12, R16, 0x2, 0x181f ;  /* 0x00581f00100c7f89 */ /* 0x0288e200000e0000 */
[----:B------:R-:W-:Y:S05]  /*a900*/  @P1 BRA `(.L_x_2462) ;  /* 0x0000000000241947 */ /* 0x000fea0003800000 */
[----:B------:R-:W-:Y:S02]  /*a910*/  ULDC UR4, c[0x0][0xac8] ;  /* 0x0002b20000047ab9 */ /* 0x000fe40000000800 */
[----:B------:R-:W-:Y:S02]  /*a920*/  ISETP.GE.AND P2, PT, R17, UR4, PT ;  /* 0x0000000411007c0c */ /* 0x000fe4000bf46270 */
[----:B------:R-:W-:-:S11]  /*a930*/  ISETP.GE.AND P3, PT, R23, UR4, PT ;  /* 0x0000000417007c0c */ /* 0x000fd6000bf66270 */
[-C--:B---3--:R-:W-:Y:S02]  /*a940*/  @!P2 LEA R2, P0, R17, R12.reuse, 0x1 ;  /* 0x0000000c1102a211 */ /* 0x088fe400078008ff */
[----:B------:R-:W-:Y:S02]  /*a950*/  @!P3 LEA R12, P1, R23, R12, 0x1 ;  /* 0x0000000c170cb211 */ /* 0x000fe400078208ff */
[-C--:B0-----:R-:W-:Y:S02]  /*a960*/  @!P2 LEA.HI.X R3, R17, R0.reuse, R173, 0x1, P0 ;  /* 0x000000001103a211 */ /* 0x081fe400000f0cad */
[----:B------:R-:W-:-:S03]  /*a970*/  @!P3 LEA.HI.X R13, R23, R0, R169, 0x1, P1 ;  /* 0x00000000170db211 */ /* 0x000fc600008f0ca9 */
[----:B------:R0:W-:Y:S04]  /*a980*/  @!P2 ST.E.128 desc[UR36][R2.64], R4 ;  /* 0x000000040200a985 */ /* 0x0001e8000c101d24 */
[----:B------:R0:W-:Y:S02]  /*a990*/  @!P3 ST.E.128 desc[UR36][R12.64], R32 ;  /* 0x000000200c00b985 */ /* 0x0001e4000c101d24 */
.L_x_2462:
[----:B------:R-:W-:Y:S05]  /*a9a0*/  BSYNC B1 ;  /* 0x0000000000017941 */ /* 0x000fea0003800000 */
.L_x_2461:
        /* <DEDUP_REMOVED lines=16> */
.L_x_2455:
[----:B------:R-:W2:Y:S01]  /*aab0*/  LDC.64 R4, c[0x0][0xc00] ;  /* 0x00030000ff047b82 */ /* 0x000ea20000000a00 */
[----:B------:R-:W-:Y:S01]  /*aac0*/  ULDC.64 UR4, c[0x0][0xc08] ;  /* 0x0003020000047ab9 */ /* 0x000fe20000000a00 */
[----:B------:R-:W-:-:S06]  /*aad0*/  IMAD.MOV.U32 R6, RZ, RZ, RZ ;  /* 0x000000ffff067224 */ /* 0x000fcc00078e00ff */
[----:B0-----:R-:W0:Y:S01]  /*aae0*/  LDC.64 R2, c[0x0][0xc00] ;  /* 0x00030000ff027b82 */ /* 0x001e220000000a00 */
[----:B------:R-:W-:-:S04]  /*aaf0*/  ISETP.NE.U32.AND P1, PT, RZ, UR4, PT ;  /* 0x00000004ff007c0c */ /* 0x000fc8000bf25070 */
[----:B------:R-:W-:-:S03]  /*ab00*/  ISETP.NE.AND.EX P1, PT, RZ, UR5, PT, P1 ;  /* 0x00000005ff007c0c */ /* 0x000fc6000bf25310 */
[----:B------:R-:W3:Y:S01]  /*ab10*/  LDC R21, c[0x0][0xbe8] ;  /* 0x0002fa00ff157b82 */ /* 0x000ee20000000800 */
[----:B--2---:R-:W-:-:S04]  /*ab20*/  ISETP.NE.U32.AND P0, PT, R4, RZ, PT ;  /* 0x000000ff0400720c */ /* 0x004fc80003f05070 */
[----:B------:R-:W-:Y:S01]  /*ab30*/  ISETP.NE.AND.EX P0, PT, R5, RZ, PT, P0 ;  /* 0x000000ff0500720c */ /* 0x000fe20003f05300 */
[----:B0-----:R-:W-:-:S04]  /*ab40*/  IMAD.WIDE R4, R22, 0x4, R2 ;  /* 0x0000000416047825 */ /* 0x001fc800078e0202 */
[----:B------:R-:W0:Y:S01]  /*ab50*/  @P1 LDC.64 R2, c[0x0][0xc08] ;  /* 0x00030200ff021b82 */ /* 0x000e220000000a00 */
[----:B------:R-:W-:Y:S02]  /*ab60*/  ULDC UR4, c[0x0][0xa88] ;  /* 0x0002a20000047ab9 */ /* 0x000fe40000000800 */
[----:B------:R-:W-:-:S05]  /*ab70*/  MOV R0, UR4 ;  /* 0x0000000400007c02 */ /* 0x000fca0008000f00 */
[----:B------:R2:W5:Y:S01]  /*ab80*/  @P0 LDG.E R6, desc[UR36][R4.64] ;  /* 0x0000002404060981 */ /* 0x000562000c1e1900 */
[----:B0-----:R-:W-:-:S05]  /*ab90*/  @P1 IMAD.WIDE R2, R22, 0x4, R2 ;  /* 0x0000000416021825 */ /* 0x001fca00078e0202 */
[----:B------:R2:W5:Y:S01]  /*aba0*/  @P1 LDG.E R0, desc[UR36][R2.64] ;  /* 0x0000002402001981 */ /* 0x000562000c1e1900 */
[----:B---3--:R-:W-:Y:S02]  /*abb0*/  ISETP.NE.AND P2, PT, R21, 0x1, PT ;  /* 0x000000011500780c */ /* 0x008fe40003f45270 */
[----:B------:R-:W-:-:S11]  /*abc0*/  ISETP.GE.AND P3, PT, R174, 0x80, PT ;  /* 0x00000080ae00780c */ /* 0x000fd60003f66270 */
[----:B------:R-:W0:Y:S08]  /*abd0*/  @P2 LDC R14, c[0x0][0xbec] ;  /* 0x0002fb00ff0e2b82 */ /* 0x000e300000000800 */
[----:B------:R-:W3:Y:S01]  /*abe0*/  @P2 LDC R25, c[0x0][0xbf0] ;  /* 0x0002fc00ff192b82 */ /* 0x000ee20000000800 */
[----:B--2---:R-:W-:Y:S05]  /*abf0*/  @P1 BRA `(.L_x_2464) ;  /* 0x0000000000101947 */ /* 0x004fea0003800000 */
[----:B------:R-:W-:Y:S05]  /*ac00*/  @!P0 BRA `(.L_x_2464) ;  /* 0x00000000000c8947 */ /* 0x000fea0003800000 */
[----:B------:R-:W2:Y:S04]  /*ac10*/  LDG.E R3, desc[UR36][R4.64] ;  /* 0x0000002404037981 */ /* 0x000ea8000c1e1900 */
[----:B-----5:R-:W2:Y:S02]  /*ac20*/  LDG.E R0, desc[UR36][R4.64+0x4] ;  /* 0x0000042404007981 */ /* 0x020ea4000c1e1900 */
[----:B--2---:R-:W-:-:S07]  /*ac30*/  IMAD.IADD R0, R0, 0x1, -R3 ;  /* 0x0000000100007824 */ /* 0x004fce00078e0a03 */
.L_x_2464:
[----:B------:R-:W-:Y:S01]  /*ac40*/  BSSY B1, `(.L_x_2465) ;  /* 0x000002d000017945 */ /* 0x000fe20003800000 */
[----:B------:R-:W-:Y:S02]  /*ac50*/  SHF.R.S32.HI R10, RZ, 0x1f, R161 ;  /* 0x0000001fff0a7819 */ /* 0x000fe400000114a1 */
[----:B------:R-:W-:Y:S02]  /*ac60*/  SEL R13, R22, RZ, !P0 ;  /* 0x000000ff160d7207 */ /* 0x000fe40004000000 */
[----:B------:R-:W-:Y:S02]  /*ac70*/  SEL R162, R162, RZ, !P0 ;  /* 0x000000ffa2a27207 */ /* 0x000fe40004000000 */
[----:B-----5:R-:W-:Y:S01]  /*ac80*/  SHF.R.S32.HI R11, RZ, 0x1f, R6 ;  /* 0x0000001fff0b7819 */ /* 0x020fe20000011406 */
[----:B------:R-:W-:Y:S06]  /*ac90*/  @P3 BRA `(.L_x_2466) ;  /* 0x00000000009c3947 */ /* 0x000fec0003800000 */
[----:B------:R-:W2:Y:S01]  /*aca0*/  S2R R3, SR_TID.X ;  /* 0x0000000000037919 */ /* 0x000ea20000002100 */
[----:B------:R-:W4:Y:S02]  /*acb0*/  LDC R12, c[0x0][0xbe8] ;  /* 0x0002fa00ff0c7b82 */ /* 0x000f240000000800 */
[----:B----4-:R-:W-:Y:S01]  /*acc0*/  IMAD R2, R0, R12, RZ ;  /* 0x0000000c00027224 */ /* 0x010fe200078e02ff */
[----:B--2---:R-:W-:-:S04]  /*acd0*/  IADD3 R9, R16, -0x80, R3 ;  /* 0xffffff8010097810 */ /* 0x004fc80007ffe003 */
        /* <DEDUP_REMOVED lines=11> */
[----:B------:R-:W-:-:S04]  /*ad90*/  ULDC.64 UR4, c[0x0][0xb98] ;  /* 0x0002e60000047ab9 */ /* 0x000fc80000000a00 */
[----:B------:R-:W-:Y:S02]  /*ada0*/  IADD3 R3, R3, R7, RZ ;  /* 0x0000000703037210 */ /* 0x000fe40007ffe0ff */
        /* <DEDUP_REMOVED lines=22> */
.L_x_2466:
[----:B------:R-:W-:Y:S05]  /*af10*/  BSYNC B1 ;  /* 0x0000000000017941 */ /* 0x000fea0003800000 */
.L_x_2465:
[----:B------:R-:W-:Y:S01]  /*af20*/  ULDC.64 UR4, c[0x0][0xaa0] ;  /* 0x0002a80000047ab9 */ /* 0x000fe20000000a00 */
[----:B------:R-:W-:Y:S01]  /*af30*/  IMAD R7, R160, 0x20, R163 ;  /* 0x00000020a0077824 */ /* 0x000fe200078e02a3 */
[----:B------:R-:W-:Y:S01]  /*af40*/  BSSY B1, `(.L_x_2467) ;  /* 0x0000037000017945 */ /* 0x000fe20003800000 */
[----:B--2---:R-:W-:Y:S02]  /*af50*/  IMAD R3, R11, UR4, RZ ;  /* 0x000000040b037c24 */ /* 0x004fe4000f8e02ff */
[----:B------:R-:W-:Y:S02]  /*af60*/  IMAD.IADD R9, R16, 0x1, R7 ;  /* 0x0000000110097824 */ /* 0x000fe400078e0207 */
[C---:B------:R-:W-:Y:S02]  /*af70*/  IMAD R5, R6.reuse, UR5, R3 ;  /* 0x0000000506057c24 */ /* 0x040fe4000f8e0203 */
[----:B------:R-:W-:Y:S01]  /*af80*/  IMAD.WIDE.U32 R2, R6, UR4, RZ ;  /* 0x0000000406027c25 */ /* 0x000fe2000f8e00ff */
[----:B------:R-:W-:-:S03]  /*af90*/  ULDC.64 UR4, c[0x0][0xae8] ;  /* 0x0002ba0000047ab9 */ /* 0x000fc60000000a00 */
[----:B------:R-:W-:Y:S01]  /*afa0*/  IMAD R6, R10, UR4, RZ ;  /* 0x000000040a067c24 */ /* 0x000fe2000f8e02ff */
[----:B------:R-:W-:Y:S01]  /*afb0*/  IADD3 R3, R3, R5, RZ ;  /* 0x0000000503037210 */ /* 0x000fe20007ffe0ff */
[----:B0-----:R-:W-:-:S04]  /*afc0*/  @P2 IMAD.HI.U32 R4, R9, R14, RZ ;  /* 0x0000000e09042227 */ /* 0x001fc800078e00ff */
        /* <DEDUP_REMOVED lines=28> */
[----:B------:R-:W-:Y:S02]  /*b190*/  IADD3 R3, R3, R5, RZ ;  /* 0x0000000503037210 */ /* 0x000fe40007ffe0ff */
[----:B------:R-:W-:Y:S02]  /*b1a0*/  LEA R4, P3, R2, UR4, 0x1 ;  /* 0x0000000402047c11 */ /* 0x000fe4000f8608ff */
[-C--:B------:R-:W-:Y:S01]  /*b1b0*/  ISETP.GE.AND P1, PT, R0, R21.reuse, PT ;  /* 0x000000150000720c */ /* 0x080fe20003f26270 */
[----:B------:R-:W-:Y:S01]  /*b1c0*/  VIADD R0, R16, 0x40 ;  /* 0x0000004010007836 */ /* 0x000fe20000000000 */
[----:B------:R-:W-:Y:S02]  /*b1d0*/  LEA.HI.X R5, R2, UR5, R3, 0x1, P3 ;  /* 0x0000000502057c11 */ /* 0x000fe400098f0c03 */
[----:B------:R0:W2:Y:S02]  /*b1e0*/  SHFL.IDX PT, R2, R4, RZ, 0x181f ;  /* 0x00181fff04027589 */ /* 0x0000a400000e0000 */
[----:B------:R-:W-:-:S02]  /*b1f0*/  ISETP.GE.AND P0, PT, R0, R21, PT ;  /* 0x000000150000720c */ /* 0x000fc40003f06270 */
[----:B------:R0:W3:Y:S01]  /*b200*/  SHFL.IDX PT, R0, R5, RZ, 0x181f ;  /* 0x00181fff05007589 */ /* 0x0000e200000e0000 */
[----:B------:R-:W-:Y:S10]  /*b210*/  @P2 BRA `(.L_x_2468) ;  /* 0x0000000000242947 */ /* 0x000ff40003800000 */
[----:B------:R-:W-:Y:S02]  /*b220*/  ULDC UR4, c[0x0][0xac8] ;  /* 0x0002b20000047ab9 */ /* 0x000fe40000000800 */
[----:B------:R-:W-:Y:S02]  /*b230*/  ISETP.GE.AND P4, PT, R17, UR4, PT ;  /* 0x0000000411007c0c */ /* 0x000fe4000bf86270 */
[----:B------:R-:W-:-:S11]  /*b240*/  ISETP.GE.AND P5, PT, R23, UR4, PT ;  /* 0x0000000417007c0c */ /* 0x000fd6000bfa6270 */
[-C--:B--2---:R-:W-:Y:S02]  /*b250*/  @!P4 LEA R6, P2, R17, R2.reuse, 0x1 ;  /* 0x000000021106c211 */ /* 0x084fe400078408ff */
[----:B------:R-:W-:Y:S02]  /*b260*/  @!P5 LEA R2, P3, R23, R2, 0x1 ;  /* 0x000000021702d211 */ /* 0x000fe400078608ff */
[-C--:B---3--:R-:W-:Y:S02]  /*b270*/  @!P4 LEA.HI.X R7, R17, R0.reuse, R173, 0x1, P2 ;  /* 0x000000001107c211 */ /* 0x088fe400010f0cad */
[----:B------:R-:W-:-:S03]  /*b280*/  @!P5 LEA.HI.X R3, R23, R0, R169, 0x1, P3 ;  /* 0x000000001703d211 */ /* 0x000fc600018f0ca9 */
[----:B------:R4:W-:Y:S04]  /*b290*/  @!P4 ST.E.128 desc[UR36][R6.64], RZ ;  /* 0x000000ff0600c985 */ /* 0x0009e8000c101d24 */
[----:B------:R4:W-:Y:S02]  /*b2a0*/  @!P5 ST.E.128 desc[UR36][R2.64], RZ ;  /* 0x000000ff0200d985 */ /* 0x0009e4000c101d24 */
.L_x_2468:
[----:B------:R-:W-:Y:S05]  /*b2b0*/  BSYNC B1 ;  /* 0x0000000000017941 */ /* 0x000fea0003800000 */
.L_x_2467:
[----:B---3--:R3:W0:Y:S01]  /*b2c0*/  SHFL.IDX PT, R0, R5, 0x1, 0x181f ;  /* 0x00381f0005007f89 */ /* 0x00862200000e0000 */
[----:B------:R-:W-:Y:S03]  /*b2d0*/  BSSY B1, `(.L_x_2469) ;  /* 0x000000c000017945 */ /* 0x000fe60003800000 */
[----:B--2-4-:R3:W2:Y:S01]  /*b2e0*/  SHFL.IDX PT, R2, R4, 0x1, 0x181f ;  /* 0x00381f0004027f89 */ /* 0x0146a200000e0000 */
[----:B------:R-:W-:Y:S05]  /*b2f0*/  @P1 BRA `(.L_x_2470) ;  /* 0x0000000000241947 */ /* 0x000fea0003800000 */
[----:B------:R-:W-:Y:S02]  /*b300*/  ULDC UR4, c[0x0][0xac8] ;  /* 0x0002b20000047ab9 */ /* 0x000fe40000000800 */
[----:B------:R-:W-:Y:S02]  /*b310*/  ISETP.GE.AND P3, PT, R17, UR4, PT ;  /* 0x0000000411007c0c */ /* 0x000fe4000bf66270 */
[----:B------:R-:W-:-:S11]  /*b320*/  ISETP.GE.AND P4, PT, R23, UR4, PT ;  /* 0x0000000417007c0c */ /* 0x000fd6000bf86270 */
[-C--:B--2---:R-:W-:Y:S02]  /*b330*/  @!P3 LEA R6, P1, R17, R2.reuse, 0x1 ;  /* 0x000000021106b211 */ /* 0x084fe400078208ff */
[----:B------:R-:W-:Y:S02]  /*b340*/  @!P4 LEA R2, P2, R23, R2, 0x1 ;  /* 0x000000021702c211 */ /* 0x000fe400078408ff */
[-C--:B0-----:R-:W-:Y:S02]  /*b350*/  @!P3 LEA.HI.X R7, R17, R0.reuse, R173, 0x1, P1 ;  /* 0x000000001107b211 */ /* 0x081fe400008f0cad */
[----:B------:R-:W-:-:S03]  /*b360*/  @!P4 LEA.HI.X R3, R23, R0, R169, 0x1, P2 ;  /* 0x000000001703c211 */ /* 0x000fc600010f0ca9 */
[----:B------:R4:W-:Y:S04]  /*b370*/  @!P3 ST.E.128 desc[UR36][R6.64], RZ ;  /* 0x000000ff0600b985 */ /* 0x0009e8000c101d24 */
[----:B------:R4:W-:Y:S02]  /*b380*/  @!P4 ST.E.128 desc[UR36][R2.64], RZ ;  /* 0x000000ff0200c985 */ /* 0x0009e4000c101d24 */
.L_x_2470:
[----:B------:R-:W-:Y:S05]  /*b390*/  BSYNC B1 ;  /* 0x0000000000017941 */ /* 0x000fea0003800000 */
.L_x_2469:
[----:B0-----:R0:W0:Y:S01]  /*b3a0*/  SHFL.IDX PT, R0, R5, 0x2, 0x181f ;  /* 0x00581f0005007f89 */ /* 0x00102200000e0000 */
[----:B------:R-:W-:Y:S03]  /*b3b0*/  BSSY B1, `(.L_x_2471) ;  /* 0x000000c000017945 */ /* 0x000fe60003800000 */
[----:B--2-4-:R2:W4:Y:S01]  /*b3c0*/  SHFL.IDX PT, R2, R4, 0x2, 0x181f ;  /* 0x00581f0004027f89 */ /* 0x01452200000e0000 */
[----:B------:R-:W-:Y:S05]  /*b3d0*/  @P0 BRA `(.L_x_2472) ;  /* 0x0000000000240947 */ /* 0x000fea0003800000 */
[----:B------:R-:W-:Y:S02]  /*b3e0*/  ULDC UR4, c[0x0][0xac8] ;  /* 0x0002b20000047ab9 */ /* 0x000fe40000000800 */
[----:B------:R-:W-:Y:S02]  /*b3f0*/  ISETP.GE.AND P2, PT, R17, UR4, PT ;  /* 0x0000000411007c0c */ /* 0x000fe4000bf46270 */
[----:B------:R-:W-:-:S11]  /*b400*/  ISETP.GE.AND P3, PT, R23, UR4, PT ;  /* 0x0000000417007c0c */ /* 0x000fd6000bf66270 */
[-C--:B----4-:R-:W-:Y:S02]  /*b410*/  @!P2 LEA R6, P0, R17, R2.reuse, 0x1 ;  /* 0x000000021106a211 */ /* 0x090fe400078008ff */
[----:B------:R-:W-:Y:S02]  /*b420*/  @!P3 LEA R2, P1, R23, R2, 0x1 ;  /* 0x000000021702b211 */ /* 0x000fe400078208ff */
[-C--:B0-----:R-:W-:Y:S02]  /*b430*/  @!P2 LEA.HI.X R7, R17, R0.reuse, R173, 0x1, P0 ;  /* 0x000000001107a211 */ /* 0x081fe400000f0cad */
[----:B------:R-:W-:-:S03]  /*b440*/  @!P3 LEA.HI.X R3, R23, R0, R169, 0x1, P1 ;  /* 0x000000001703b211 */ /* 0x000fc600008f0ca9 */
[----:B------:R0:W-:Y:S04]  /*b450*/  @!P2 ST.E.128 desc[UR36][R6.64], RZ ;  /* 0x000000ff0600a985 */ /* 0x0001e8000c101d24 */
[----:B------:R0:W-:Y:S02]  /*b460*/  @!P3 ST.E.128 desc[UR36][R2.64], RZ ;  /* 0x000000ff0200b985 */ /* 0x0001e4000c101d24 */
.L_x_2472:
[----:B------:R-:W-:Y:S05]  /*b470*/  BSYNC B1 ;  /* 0x0000000000017941 */ /* 0x000fea0003800000 */
.L_x_2471:
        /* <DEDUP_REMOVED lines=8> */
[-C--:B0-23--:R-:W-:Y:S02]  /*b500*/  @!P2 LEA R4, P0, R17, R2.reuse, 0x1 ;  /* 0x000000021104a211 */ /* 0x08dfe400078008ff */
[----:B------:R-:W-:Y:S02]  /*b510*/  @!P3 LEA R2, P1, R23, R2, 0x1 ;  /* 0x000000021702b211 */ /* 0x000fe400078208ff */
[-C--:B------:R-:W-:Y:S02]  /*b520*/  @!P2 LEA.HI.X R5, R17, R6.reuse, R173, 0x1, P0 ;  /* 0x000000061105a211 */ /* 0x080fe400000f0cad */
[----:B------:R-:W-:-:S03]  /*b530*/  @!P3 LEA.HI.X R3, R23, R6, R169, 0x1, P1 ;  /* 0x000000061703b211 */ /* 0x000fc600008f0ca9 */
[----:B------:R4:W-:Y:S04]  /*b540*/  @!P2 ST.E.128 desc[UR36][R4.64], RZ ;  /* 0x000000ff0400a985 */ /* 0x0009e8000c101d24 */
[----:B------:R4:W-:Y:S02]  /*b550*/  @!P3 ST.E.128 desc[UR36][R2.64], RZ ;  /* 0x000000ff0200b985 */ /* 0x0009e4000c101d24 */
.L_x_2463:
[----:B------:R-:W-:Y:S05]  /*b560*/  BSYNC B0 ;  /* 0x0000000000007941 */ /* 0x000fea0003800000 */
.L_x_2454:
[----:B------:R-:W-:Y:S02]  /*b570*/  ULDC UR4, c[0x0][0xc3c] ;  /* 0x00030f0000047ab9 */ /* 0x000fe40000000800 */
[----:B-1----:R-:W-:-:S13]  /*b580*/  ISETP.GE.AND P0, PT, R47, UR4, PT ;  /* 0x000000042f007c0c */ /* 0x002fda000bf06270 */
[----:B------:R-:W-:Y:S05]  /*b590*/  @!P0 BRA `(.L_x_2473) ;  /* 0xffffff5400d08947 */ /* 0x000fea000383ffff */
[----:B------:R-:W-:Y:S05]  /*b5a0*/  EXIT ;  /* 0x000000000000794d */ /* 0x000fea0003800000 */
.L_x_2412:
[----:B------:R-:W-:-:S08]  /*b5b0*/  NOP ;  /* 0x0000000000007918 */ /* 0x000fd00000000000 */
[----:B------:R-:W0:-:S00]  /*b5c0*/  USETMAXREG.DEALLOC.CTAPOOL 0x28 ;  /* 0x00000028000079c8 */ /* 0x000e0000080e0500 */
[----:B0-----:R-:W-:Y:S02]  /*b5d0*/  LOP3.LUT R0, R0, 0x3, RZ, 0xc0, !PT ;  /* 0x0000000300007812 */ /* 0x001fe400078ec0ff */
[----:B------:R-:W-:-:S04]  /*b5e0*/  LOP3.LUT R25, R25, 0xfffffeff, RZ, 0xc0, !PT ;  /* 0xfffffeff19197812 */ /* 0x000fc800078ec0ff */
[----:B------:R-:W0:Y:S02]  /*b5f0*/  SHFL.IDX PT, R0, R0, RZ, 0x1f ;  /* 0x00001fff00007589 */ /* 0x000e2400000e0000 */
[----:B0-----:R-:W-:Y:S01]  /*b600*/  ISETP.NE.AND P0, PT, R0, RZ, PT ;  /* 0x000000ff0000720c */ /* 0x001fe20003f05270 */
[----:B------:R-:W-:-:S12]  /*b610*/  IMAD.MOV.U32 R0, RZ, RZ, RZ ;  /* 0x000000ffff007224 */ /* 0x000fd800078e00ff */
        /* <DEDUP_REMOVED lines=9> */
.L_x_2474:
        /* <DEDUP_REMOVED lines=40> */
.L_x_2480:
        /* <DEDUP_REMOVED lines=12> */
.L_x_2479:
[----:B------:R-:W-:Y:S05]  /*b9f0*/  BSYNC B0 ;  /* 0x0000000000007941 */ /* 0x000fea0003800000 */
.L_x_2478:
[----:B0----5:R-:W0:Y:S02]  /*ba00*/  SHFL.UP PT, R2, R0, 0x1, RZ ;  /* 0x0420000000027989 */ /* 0x021e2400000e00ff */
        /* <DEDUP_REMOVED lines=19> */
.L_x_2476:
[----:B------:R-:W-:-:S04]  /*bb40*/  IMAD.IADD R11, R4, 0x1, -R3 ;  /* 0x00000001040b7824 */ /* 0x000fc800078e0a03 */
[----:B------:R-:W-:-:S05]  /*bb50*/  IMAD R2, R6, UR5, R11 ;  /* 0x0000000506027c24 */ /* 0x000fca000f8e020b */
[----:B------:R-:W-:Y:S02]  /*bb60*/  ISETP.GT.AND P0, PT, R2, UR6, PT ;  /* 0x0000000602007c0c */ /* 0x000fe4000bf04270 */
[----:B------:R-:W0:Y:S11]  /*bb70*/  LDC.64 R2, c[0x0][0xc90] ;  /* 0x00032400ff027b82 */ /* 0x000e360000000a00 */
[----:B------:R-:W-:-:S04]  /*bb80*/  VOTE.ANY R8, PT, !P0 ;  /* 0x0000000000087806 */ /* 0x000fc800040e0100 */
[----:B------:R-:W1:Y:S02]  /*bb90*/  POPC R13, R8 ;  /* 0x00000008000d7309 */ /* 0x000e640000000000 */
[----:B-1----:R-:W-:-:S05]  /*bba0*/  IADD3 R19, R13, UR4, RZ ;  /* 0x000000040d137c10 */ /* 0x002fca000fffe0ff */
        /* <DEDUP_REMOVED lines=13> */
.L_x_2481:
[----:B---3--:R-:W-:Y:S01]  /*bc80*/  IMAD R16, R16, UR5, R11 ;  /* 0x0000000510107c24 */ /* 0x008fe2000f8e020b */
[----:B------:R-:W-:Y:S01]  /*bc90*/  IABS R2, R4 ;  /* 0x0000000400027213 */ /* 0x000fe20000000000 */
[----:B-12---:R-:W-:-:S03]  /*bca0*/  IMAD.MOV R9, RZ, RZ, -R3 ;  /* 0x000000ffff097224 */ /* 0x006fc600078e0a03 */
[----:B------:R-:W-:Y:S01]  /*bcb0*/  IADD3 R11, -R16, UR6, RZ ;  /* 0x00000006100b7c10 */ /* 0x000fe2000fffe1ff */
[----:B------:R-:W-:Y:S01]  /*bcc0*/  IMAD.MOV R8, RZ, RZ, -R2 ;  /* 0x000000ffff087224 */ /* 0x000fe200078e0a02 */
[----:B------:R-:W-:Y:S01]  /*bcd0*/  MOV R2, RZ ;  /* 0x000000ff00027202 */ /* 0x000fe20000000f00 */
[----:B------:R-:W-:Y:S01]  /*bce0*/  IMAD R9, R9, R12, RZ ;  /* 0x0000000c09097224 */ /* 0x000fe200078e02ff */
[----:B------:R-:W-:-:S03]  /*bcf0*/  IABS R6, R11 ;  /* 0x0000000b00067213 */ /* 0x000fc60000000000 */
        /* <DEDUP_REMOVED lines=14> */
[----:B------:R-:W-:-:S05]  /*bde0*/  @!P1 LOP3.LUT R2, RZ, R4, RZ, 0x33, !PT ;  /* 0x00000004ff029212 */ /* 0x000fca00078e33ff */
[----:B------:R-:W-:-:S04]  /*bdf0*/  IMAD R13, R7, R2, RZ ;  /* 0x00000002070d7224 */ /* 0x000fc800078e02ff */
[----:B------:R-:W-:-:S05]  /*be00*/  IMAD.MOV R6, RZ, RZ, -R13 ;  /* 0x000000ffff067224 */ /* 0x000fca00078e0a0d */
[----:B------:R-:W-:Y:S01]  /*be10*/  VIADDMNMX R15, R6, UR5, R7, PT ;  /* 0x00000005060f7c46 */ /* 0x000fe2000b800107 */
[----:B------:R-:W-:-:S03]  /*be20*/  IMAD.MOV R7, RZ, RZ, -R2 ;  /* 0x000000ffff077224 */ /* 0x000fc600078e0a02 */
[----:B------:R-:W-:Y:S01]  /*be30*/  IABS R8, R15 ;  /* 0x0000000f00087213 */ /* 0x000fe20000000000 */
[----:B------:R-:W-:Y:S01]  /*be40*/  IMAD R4, R4, R7, R11 ;  /* 0x0000000704047224 */ /* 0x000fe200078e020b */
[----:B0-----:R-:W-:Y:S01]  /*be50*/  IABS R10, R15 ;  /* 0x0000000f000a7213 */ /* 0x001fe20000000000 */
[----:B------:R-:W-:Y:S01]  /*be60*/  IMAD.MOV R18, RZ, RZ, -R15 ;  /* 0x000000ffff127224 */ /* 0x000fe200078e0a0f */
[----:B------:R-:W0:Y:S02]  /*be70*/  I2F.RP R6, R8 ;  /* 0x0000000800067306 */ /* 0x000e240000209400 */
[----:B------:R-:W-:-:S06]  /*be80*/  IABS R9, R4 ;  /* 0x0000000400097213 */ /* 0x000fcc0000000000 */
[----:B0-----:R-:W0:Y:S02]  /*be90*/  MUFU.RCP R6, R6 ;  /* 0x0000000600067308 */ /* 0x001e240000001000 */
[----:B0-----:R-:W-:-:S06]  /*bea0*/  VIADD R3, R6, 0xffffffe ;  /* 0x0ffffffe06037836 */ /* 0x001fcc0000000000 */
[----:B------:R-:W0:Y:S02]  /*beb0*/  F2I.FTZ.U32.TRUNC.NTZ R3, R3 ;  /* 0x0000000300037305 */ /* 0x000e24000021f000 */
[----:B0-----:R-:W-:-:S05]  /*bec0*/  IADD3 R2, RZ, -R3, RZ ;  /* 0x80000003ff027210 */ /* 0x001fca0007ffe0ff */
[----:B------:R-:W-:Y:S02]  /*bed0*/  IMAD.MOV.U32 R7, RZ, RZ, R2 ;  /* 0x000000ffff077224 */ /* 0x000fe400078e0002 */
[----:B------:R-:W-:Y:S02]  /*bee0*/  IMAD.MOV.U32 R2, RZ, RZ, RZ ;  /* 0x000000ffff027224 */ /* 0x000fe400078e00ff */
[----:B------:R-:W-:-:S04]  /*bef0*/  IMAD R7, R7, R8, RZ ;  /* 0x0000000807077224 */ /* 0x000fc800078e02ff */
[----:B------:R-:W-:-:S04]  /*bf00*/  IMAD.HI.U32 R2, R3, R7, R2 ;  /* 0x0000000703027227 */ /* 0x000fc800078e0002 */
[----:B------:R-:W-:Y:S02]  /*bf10*/  IMAD.MOV R3, RZ, RZ, -R10 ;  /* 0x000000ffff037224 */ /* 0x000fe400078e0a0a */
[----:B------:R-:W-:-:S04]  /*bf20*/  IMAD.HI.U32 R2, R2, R9, RZ ;  /* 0x0000000902027227 */ /* 0x000fc800078e00ff */
[----:B------:R-:W-:-:S05]  /*bf30*/  IMAD R3, R2, R3, R9 ;  /* 0x0000000302037224 */ /* 0x000fca00078e0209 */
[----:B------:R-:W-:-:S13]  /*bf40*/  ISETP.GT.U32.AND P1, PT, R8, R3, PT ;  /* 0x000000030800720c */ /* 0x000fda0003f24070 */
[----:B------:R-:W-:Y:S01]  /*bf50*/  @!P1 IMAD.IADD R3, R3, 0x1, -R8 ;  /* 0x0000000103039824 */ /* 0x000fe200078e0a08 */
[----:B------:R-:W-:Y:S02]  /*bf60*/  @!P1 IADD3 R2, R2, 0x1, RZ ;  /* 0x0000000102029810 */ /* 0x000fe40007ffe0ff */
        /* <DEDUP_REMOVED lines=9> */
[----:B------:R-:W-:-:S03]  /*c000*/  IMAD R18, R2, R18, R3 ;  /* 0x0000001202127224 */ /* 0x000fc600078e0203 */
[----:B------:R-:W-:Y:S01]  /*c010*/  IADD3 R17, R0, R17, RZ ;  /* 0x0000001100117210 */ /* 0x000fe20007ffe0ff */
[----:B------:R-:W-:Y:S06]  /*c020*/  BRA `(.L_x_2482) ;  /* 0x0000000000147947 */ /* 0x000fec0003800000 */
.L_x_2477:
[----:B------:R-:W-:Y:S01]  /*c030*/  ULDC UR4, c[0x0][0xc3c] ;  /* 0x00030f0000047ab9 */ /* 0x000fe20000000800 */
[----:B------:R-:W-:Y:S02]  /*c040*/  IMAD.MOV.U32 R17, RZ, RZ, RZ ;  /* 0x000000ffff117224 */ /* 0x000fe400078e00ff */
[----:B------:R-:W-:Y:S02]  /*c050*/  IMAD.U32 R16, RZ, RZ, UR6 ;  /* 0x00000006ff107e24 */ /* 0x000fe4000f8e00ff */
[----:B------:R-:W-:Y:S02]  /*c060*/  IMAD.MOV.U32 R18, RZ, RZ, RZ ;  /* 0x000000ffff127224 */ /* 0x000fe400078e00ff */
[----:B------:R-:W-:-:S07]  /*c070*/  IMAD.U32 R19, RZ, RZ, UR4 ;  /* 0x00000004ff137e24 */ /* 0x000fce000f8e00ff */
.L_x_2482:
[----:B------:R-:W-:-:S13]  /*c080*/  ISETP.NE.AND P0, PT, R5, RZ, PT ;  /* 0x000000ff0500720c */ /* 0x000fda0003f05270 */
[----:B------:R-:W0:Y:S01]  /*c090*/  @!P0 S2R R3, SR_CgaCtaId ;  /* 0x0000000000038919 */ /* 0x000e220000008800 */
[----:B------:R-:W-:-:S04]  /*c0a0*/  @!P0 MOV R0, 0x400 ;  /* 0x0000040000008802 */ /* 0x000fc80000000f00 */
[----:B0-----:R-:W-:-:S05]  /*c0b0*/  @!P0 LEA R0, R3, R0, 0x18 ;  /* 0x0000000003008211 */ /* 0x001fca00078ec0ff */
[----:B------:R1:W-:Y:S01]  /*c0c0*/  @!P0 STS.128 [R0+0x2a8d0], R16 ;  /* 0x02a8d01000008388 */ /* 0x0003e20000000c00 */
[----:B------:R-:W-:Y:S06]  /*c0d0*/  BAR.ARV 0x5, 0x180 ;  /* 0x0146000000007b1d */ /* 0x000fec0000002000 */
.L_x_2475:
[----:B------:R2:W-:Y:S01]  /*c0e0*/  STL [R1+0x18], RZ ;  /* 0x000018ff01007387 */ /* 0x0005e20000100800 */
[----:B------:R-:W-:Y:S01]  /*c0f0*/  ULDC UR4, c[0x0][0xc3c] ;  /* 0x00030f0000047ab9 */ /* 0x000fe20000000800 */
[----:B------:R-:W-:Y:S01]  /*c100*/  MOV R28, 0x1 ;  /* 0x00000001001c7802 */ /* 0x000fe20000000f00 */
[----:B------:R-:W-:Y:S01]  /*c110*/  IMAD.MOV.U32 R27, RZ, RZ, RZ ;  /* 0x000000ffff1b7224 */ /* 0x000fe200078e00ff */
[----:B0-----:R-:W-:-:S13]  /*c120*/  ISETP.GE.AND P0, PT, R19, UR4, PT ;  /* 0x0000000413007c0c */ /* 0x001fda000bf06270 */
[----:B--2---:R-:W-:Y:S05]  /*c130*/  @P0 BRA `(.L_x_2483) ;  /* 0x0000004800880947 */ /* 0x004fea0003800000 */
[----:B------:R-:W0:Y:S01]  /*c140*/  S2R R4, SR_TID.X ;  /* 0x0000000000047919 */ /* 0x000e220000002100 */
[----:B------:R-:W2:Y:S01]  /*c150*/  S2UR UR5, SR_CgaCtaId ;  /* 0x00000000000579c3 */ /* 0x000ea20000008800 */
[----:B------:R-:W-:Y:S01]  /*c160*/  UMOV UR4, 0x400 ;  /* 0x0000040000047882 */ /* 0x000fe20000000000 */
[----:B------:R-:W-:Y:S01]  /*c170*/  BSSY B8, `(.L_x_2483) ;  /* 0x000049e000087945 */ /* 0x000fe20003800000 */
[----:B------:R3:W-:Y:S01]  /*c180*/  STL [R1+0x18], RZ ;  /* 0x000018ff01007387 */ /* 0x0007e20000100800 */
[----:B------:R-:W-:Y:S01]  /*c190*/  IMAD.MOV.U32 R28, RZ, RZ, 0x1 ;  /* 0x00000001ff1c7424 */ /* 0x000fe200078e00ff */
[----:B------:R-:W-:Y:S01]  /*c1a0*/  MOV R27, RZ ;  /* 0x000000ff001b7202 */ /* 0x000fe20000000f00 */
[----:B------:R-:W-:Y:S01]  /*c1b0*/  ULOP3.LUT UR38, UR60, 0x2, URZ, 0xfc, !UPT ;  /* 0x000000023c267892 */ /* 0x000fe2000f8efc3f */
[----:B------:R-:W-:Y:S01]  /*c1c0*/  ULDC UR39, c[0x0][0xc] ;  /* 0x0000030000277ab9 */ /* 0x000fe20000000800 */
[----:B--2---:R-:W-:-:S06]  /*c1d0*/  ULEA UR4, UR5, UR4, 0x18 ;  /* 0x0000000405047291 */ /* 0x004fcc000f8ec03f */
[----:B------:R-:W-:Y:S01]  /*c1e0*/  IMAD.U32 R22, RZ, RZ, UR4 ;  /* 0x00000004ff167e24 */ /* 0x000fe2000f8e00ff */
[C---:B0-----:R-:W-:Y:S01]  /*c1f0*/  LOP3.LUT R3, R4.reuse, 0x7f, RZ, 0xc0, !PT ;  /* 0x0000007f04037812 */ /* 0x041fe200078ec0ff */
[----:B-1----:R-:W-:-:S05]  /*c200*/  IMAD.SHL.U32 R0, R4, 0x8, RZ ;  /* 0x0000000804007824 */ /* 0x002fca00078e00ff */
[----:B------:R-:W-:-:S04]  /*c210*/  LOP3.LUT R2, R0, 0x1f8, RZ, 0xc0, !PT ;  /* 0x000001f800027812 */ /* 0x000fc800078ec0ff */
[----:B------:R-:W-:Y:S01]  /*c220*/  LOP3.LUT R33, R2, 0x38, R4, 0x78, !PT ;  /* 0x0000003802217812 */ /* 0x000fe200078e7804 */
[----:B------:R-:W-:Y:S01]  /*c230*/  IMAD.SHL.U32 R2, R4, 0x10, RZ ;  /* 0x0000001004027824 */ /* 0x000fe200078e00ff */
[----:B------:R-:W-:Y:S02]  /*c240*/  SHF.R.U32.HI R4, RZ, 0x3, R3 ;  /* 0x00000003ff047819 */ /* 0x000fe40000011603 */
[----:B------:R-:W-:Y:S02]  /*c250*/  LOP3.LUT R33, R33, 0x200, R0, 0xf8, !PT ;  /* 0x0000020021217812 */ /* 0x000fe400078ef800 */
[----:B------:R-:W-:Y:S02]  /*c260*/  LOP3.LUT R3, R0, 0x38, RZ, 0xc0, !PT ;  /* 0x0000003800037812 */ /* 0x000fe400078ec0ff */
[----:B------:R-:W-:Y:S01]  /*c270*/  LOP3.LUT R4, R4, 0x70, R2, 0xf8, !PT ;  /* 0x0000007004047812 */ /* 0x000fe200078ef802 */
[----:B------:R-:W-:Y:S01]  /*c280*/  IMAD R34, R33, 0x2, R22 ;  /* 0x0000000221227824 */ /* 0x000fe200078e0216 */
[----:B------:R-:W-:-:S02]  /*c290*/  LOP3.LUT R2, R3, 0x40, RZ, 0xfc, !PT ;  /* 0x0000004003027812 */ /* 0x000fc400078efcff */
[----:B---3--:R-:W-:-:S07]  /*c2a0*/  LOP3.LUT R0, R3, 0x80, RZ, 0xfc, !PT ;  /* 0x0000008003007812 */ /* 0x008fce00078efcff */
.L_x_2546:
[----:B0-----:R-:W0:Y:S02]  /*c2b0*/  LDC.64 R30, c[0x0][0xc88] ;  /* 0x00032200ff1e7b82 */ /* 0x001e240000000a00 */
[----:B0-----:R-:W-:-:S06]  /*c2c0*/  IMAD.WIDE R30, R19, 0x4, R30 ;  /* 0x00000004131e7825 */ /* 0x001fcc00078e021e */
[----:B--2---:R-:W2:Y:S01]  /*c2d0*/  LDG.E R30, desc[UR36][R30.64] ;  /* 0x000000241e1e7981 */ /* 0x004ea2000c1e1900 */
[----:B------:R-:W-:Y:S05]  /*c2e0*/  YIELD ;  /* 0x0000000000007946 */ /* 0x000fea0003800000 */
[----:B------:R-:W-:Y:S01]  /*c2f0*/  ULDC.64 UR4, c[0x0][0xa28] ;  /* 0x00028a0000047ab9 */ /* 0x000fe20000000a00 */
[----:B------:R-:W-:Y:S01]  /*c300*/  IMAD.MOV.U32 R37, RZ, RZ, RZ ;  /* 0x000000ffff257224 */ /* 0x000fe200078e00ff */
[----:B------:R-:W-:Y:S01]  /*c310*/  ISETP.NE.U32.AND P0, PT, RZ, UR4, PT ;  /* 0x00000004ff007c0c */ /* 0x000fe2000bf05070 */
[----:B------:R-:W-:-:S03]  /*c320*/  ULDC.64 UR6, c[0x0][0xa18] ;  /* 0x0002860000067ab9 */ /* 0x000fc60000000a00 */
[----:B------:R-:W-:Y:S02]  /*c330*/  ISETP.NE.AND.EX P0, PT, RZ, UR5, PT, P0 ;  /* 0x00000005ff007c0c */ /* 0x000fe4000bf05300 */
[----:B------:R-:W-:Y:S02]  /*c340*/  MOV R35, RZ ;  /* 0x000000ff00237202 */ /* 0x000fe40000000f00 */
[----:B--2---:R-:W-:-:S09]  /*c350*/  SHF.R.S32.HI R0, RZ, 0x1f, R30 ;  /* 0x0000001fff007819 */ /* 0x004fd2000001141e */
[C---:B------:R-:W-:Y:S01]  /*c360*/  @P0 LEA R2, P1, R30.reuse, UR4, 0x2 ;  /* 0x000000041e020c11 */ /* 0x040fe2000f8210ff */
[C---:B------:R-:W-:Y:S01]  /*c370*/  IMAD.SHL.U32 R23, R30.reuse, 0x4, RZ ;  /* 0x000000041e177824 */ /* 0x040fe200078e00ff */
[C-C-:B------:R-:W-:Y:S01]  /*c380*/  SHF.L.U64.HI R24, R30.reuse, 0x2, R0.reuse ;  /* 0x000000021e187819 */ /* 0x140fe20000010200 */
[----:B------:R0:W-:Y:S01]  /*c390*/  STL [R1+0xc], R0 ;  /* 0x00000c0001007387 */ /* 0x0001e20000100800 */
[----:B------:R-:W-:Y:S01]  /*c3a0*/  @P0 LEA.HI.X R3, R30, UR5, R0, 0x2, P1 ;  /* 0x000000051e030c11 */ /* 0x000fe200088f1400 */
[----:B------:R-:W-:-:S04]  /*c3b0*/  ULDC.64 UR4, c[0x0][0xa00] ;  /* 0x0002800000047ab9 */ /* 0x000fc80000000a00 */
[----:B------:R1:W5:Y:S01]  /*c3c0*/  @P0 LDG.E R37, desc[UR36][R2.64] ;  /* 0x0000002402250981 */ /* 0x000362000c1e1900 */
        /* <DEDUP_REMOVED lines=19> */
[----:B------:R-:W-:Y:S01]  /*c500*/  IMAD.U32 R36, RZ, RZ, UR4 ;  /* 0x00000004ff247e24 */ /* 0x000fe2000f8e00ff */
[----:B--2---:R1:W-:Y:S01]  /*c510*/  @P0 STL [R1+0x4], R0 ;  /* 0x0000040001000387 */ /* 0x0043e20000100800 */
[----:B------:R-:W-:Y:S05]  /*c520*/  @P0 BRA `(.L_x_2484) ;  /* 0x0000000000200947 */ /* 0x000fea0003800000 */
        /* <DEDUP_REMOVED lines=8> */
.L_x_2484:
        /* <DEDUP_REMOVED lines=9> */
.L_x_2485:
        /* <DEDUP_REMOVED lines=9> */
.L_x_2486:
[----:B------:R-:W3:Y:S01]  /*c6d0*/  LDL R4, [R1+0x4] ;  /* 0x0000040001047983 */ /* 0x000ee20000100800 */
[----:B012---:R-:W0:Y:S01]  /*c6e0*/  LDC R0, c[0x0][0x448] ;  /* 0x00011200ff007b82 */ /* 0x007e220000000800 */
[----:B-----5:R-:W-:Y:S01]  /*c6f0*/  IMAD.IADD R36, R36, 0x1, -R37 ;  /* 0x0000000124247824 */ /* 0x020fe200078e0a25 */
[----:B------:R-:W-:Y:S01]  /*c700*/  LOP3.LUT R25, R25, 0xffffff7f, RZ, 0xc0, !PT ;  /* 0xffffff7f19197812 */ /* 0x000fe200078ec0ff */
[----:B------:R-:W-:Y:S01]  /*c710*/  BSSY B7, `(.L_x_2487) ;  /* 0x0000382000077945 */ /* 0x000fe20003800000 */
[----:B0-----:R-:W-:Y:S01]  /*c720*/  ISETP.NE.AND P0, PT, R0, 0x1, PT ;  /* 0x000000010000780c */ /* 0x001fe20003f05270 */
[----:B------:R-:W-:-:S04]  /*c730*/  IMAD.SHL.U32 R0, R17, 0x80, RZ ;  /* 0x0000008011007824 */ /* 0x000fc800078e00ff */
[----:B------:R-:W-:-:S08]  /*c740*/  VIADD R0, R0, 0x7f ;  /* 0x0000007f00007836 */ /* 0x000fd00000000000 */
[----:B------:R-:W0:Y:S01]  /*c750*/  @P0 LDC R3, c[0x0][0x44c] ;  /* 0x00011300ff030b82 */ /* 0x000e220000000800 */
[----:B------:R-:W-:-:S07]  /*c760*/  @P0 LOP3.LUT R25, R25, 0x80, RZ, 0xfc, !PT ;  /* 0x0000008019190812 */ /* 0x000fce00078efcff */
[----:B------:R-:W1:Y:S01]  /*c770*/  @P0 LDC R5, c[0x0][0x450] ;  /* 0x00011400ff050b82 */ /* 0x000e620000000800 */
[----:B0-----:R-:W-:-:S05]  /*c780*/  @P0 IMAD.HI.U32 R2, R0, R3, RZ ;  /* 0x0000000300020227 */ /* 0x001fca00078e00ff */
[----:B-1----:R-:W-:Y:S01]  /*c790*/  @P0 SHF.R.U32.HI R0, RZ, R5, R2 ;  /* 0x00000005ff000219 */ /* 0x002fe20000011602 */
[----:B------:R-:W-:-:S04]  /*c7a0*/  VIADD R2, R36, 0x5f ;  /* 0x0000005f24027836 */ /* 0x000fc80000000000 */
[----:B------:R-:W-:Y:S01]  /*c7b0*/  IMAD.HI R2, R2, 0x2aaaaaab, RZ ;  /* 0x2aaaaaab02027827 */ /* 0x000fe200078e02ff */
[----:B---3--:R-:W-:-:S04]  /*c7c0*/  IADD3 R3, R36, 0x60, -R4 ;  /* 0x0000006024037810 */ /* 0x008fc80007ffe804 */
[----:B------:R-:W-:Y:S02]  /*c7d0*/  IADD3 R0, R3, R0, RZ ;  /* 0x0000000003007210 */ /* 0x000fe40007ffe0ff */
[----:B------:R-:W-:-:S03]  /*c7e0*/  SHF.R.U32.HI R3, RZ, 0x1f, R2 ;  /* 0x0000001fff037819 */ /* 0x000fc60000011602 */
[----:B------:R-:W-:Y:S01]  /*c7f0*/  IMAD.HI R0, R0, 0x2aaaaaab, RZ ;  /* 0x2aaaaaab00007827 */ /* 0x000fe200078e02ff */
[----:B------:R-:W-:-:S04]  /*c800*/  LEA.HI.SX32 R3, R2, R3, 0x1c ;  /* 0x0000000302037211 */ /* 0x000fc800078fe2ff */
[----:B------:R-:W-:-:S04]  /*c810*/  SHF.R.U32.HI R5, RZ, 0x1f, R0 ;  /* 0x0000001fff057819 */ /* 0x000fc80000011600 */
[----:B------:R-:W-:-:S04]  /*c820*/  LEA.HI.SX32 R0, R0, R5, 0x1c ;  /* 0x0000000500007211 */ /* 0x000fc800078fe2ff */
[----:B------:R-:W-:-:S04]  /*c830*/  VIMNMX R29, R3, R0, PT ;  /* 0x00000000031d7248 */ /* 0x000fc80003fe0100 */
[----:B------:R-:W-:Y:S01]  /*c840*/  ISETP.GT.AND P0, PT, R29, RZ, PT ;  /* 0x000000ff1d00720c */ /* 0x000fe20003f04270 */
[----:B------:R0:W-:-:S12]  /*c850*/  STL [R1+0x8], R29 ;  /* 0x0000081d01007387 */ /* 0x0001d80000100800 */
        /* <DEDUP_REMOVED lines=18> */
.L_x_2488:
        /* <DEDUP_REMOVED lines=10> */
[----:B------:R-:W0:Y:S01]  /*ca20*/  LDC.64 R2, c[0x4][R2] ;  /* 0x0100000002027b82 */ /* 0x000e220000000a00 */
[----:B------:R-:W-:Y:S01]  /*ca30*/  IMAD.U32 R5, RZ, RZ, UR7 ;  /* 0x00000007ff057e24 */ /* 0x000fe2000f8e00ff */
[----:B------:R-:W-:Y:S01]  /*ca40*/  MOV R13, RZ ;  /* 0x000000ff000d7202 */ /* 0x000fe20000000f00 */
[----:B------:R-:W-:Y:S02]  /*ca50*/  IMAD.U32 R6, RZ, RZ, UR8 ;  /* 0x00000008ff067e24 */ /* 0x000fe4000f8e00ff */
[----:B------:R-:W-:-:S02]  /*ca60*/  IMAD.U32 R10, RZ, RZ, UR4 ;  /* 0x00000004ff0a7e24 */ /* 0x000fc4000f8e00ff */
[----:B------:R-:W-:Y:S02]  /*ca70*/  IMAD.U32 R11, RZ, RZ, UR5 ;  /* 0x00000005ff0b7e24 */ /* 0x000fe4000f8e00ff */
[----:B------:R-:W-:Y:S02]  /*ca80*/  IMAD.MOV.U32 R8, RZ, RZ, 0x70 ;  /* 0x00000070ff087424 */ /* 0x000fe400078e00ff */
[----:B------:R-:W-:-:S07]  /*ca90*/  IMAD.MOV.U32 R12, RZ, RZ, 0x1 ;  /* 0x00000001ff0c7424 */ /* 0x000fce00078e00ff */
[----:B------:R-:W-:-:S07]  /*caa0*/  LEPC R20, `(.L_x_2491) ;  /* 0x000000001014794e */ /* 0x000fce0000000000 */
[----:B0-----:R-:W-:Y:S05]  /*cab0*/  CALL.ABS.NOINC R2 ;  /* 0x0000000002007343 */ /* 0x001fea0003c00000 */
.L_x_2491:
[----:B------:R-:W-:Y:S05]  /*cac0*/  BSYNC B6 ;  /* 0x0000000000067941 */ /* 0x000fea0003800000 */
.L_x_2490:
        /* <DEDUP_REMOVED lines=12> */
[----:B------:R-:W-:Y:S01]  /*cb90*/  MOV R13, RZ ;  /* 0x000000ff000d7202 */ /* 0x000fe20000000f00 */
[----:B------:R-:W-:Y:S02]  /*cba0*/  IMAD.U32 R6, RZ, RZ, UR8 ;  /* 0x00000008ff067e24 */ /* 0x000fe4000f8e00ff */
[----:B------:R-:W-:-:S02]  /*cbb0*/  IMAD.U32 R10, RZ, RZ, UR4 ;  /* 0x00000004ff0a7e24 */ /* 0x000fc4000f8e00ff */
[----:B------:R-:W-:Y:S02]  /*cbc0*/  IMAD.U32 R11, RZ, RZ, UR5 ;  /* 0x00000005ff0b7e24 */ /* 0x000fe4000f8e00ff */
[----:B------:R-:W-:Y:S02]  /*cbd0*/  IMAD.MOV.U32 R8, RZ, RZ, 0x70 ;  /* 0x00000070ff087424 */ /* 0x000fe400078e00ff */
[----:B0-----:R-:W-:-:S07]  /*cbe0*/  IMAD.MOV.U32 R12, RZ, RZ, 0x1 ;  /* 0x00000001ff0c7424 */ /* 0x001fce00078e00ff */
[----:B------:R-:W-:-:S07]  /*cbf0*/  LEPC R20, `(.L_x_2494) ;  /* 0x000000001014794e */ /* 0x000fce0000000000 */
[----:B-1----:R-:W-:Y:S05]  /*cc00*/  CALL.ABS.NOINC R2 ;  /* 0x0000000002007343 */ /* 0x002fea0003c00000 */
.L_x_2494:
        /* <DEDUP_REMOVED lines=15> */
.L_x_2493:
[----:B------:R-:W-:Y:S05]  /*cd00*/  BSYNC B6 ;  /* 0x0000000000067941 */ /* 0x000fea0003800000 */
.L_x_2492:
[----:B------:R-:W0:Y:S01]  /*cd10*/  S2R R2, SR_TID.X ;  /* 0x0000000000027919 */ /* 0x000e220000002100 */
[----:B------:R-:W-:Y:S01]  /*cd20*/  ULDC.64 UR4, c[0x0][0x9f8] ;  /* 0x00027e0000047ab9 */ /* 0x000fe20000000a00 */
[----:B------:R-:W1:Y:S01]  /*cd30*/  LDC R8, c[0x0][0x430] ;  /* 0x00010c00ff087b82 */ /* 0x000e620000000800 */
[----:B------:R-:W-:Y:S01]  /*cd40*/  ISETP.NE.U32.AND P0, PT, RZ, UR4, PT ;  /* 0x00000004ff007c0c */ /* 0x000fe2000bf05070 */
[----:B------:R-:W2:Y:S03]  /*cd50*/  S2R R21, SR_TID.X ;  /* 0x0000000000157919 */ /* 0x000ea60000002100 */
[----:B------:R-:W-:Y:S02]  /*cd60*/  ISETP.NE.AND.EX P0, PT, RZ, UR5, PT, P0 ;  /* 0x00000005ff007c0c */ /* 0x000fe4000bf05300 */
[----:B0-----:R-:W-:-:S11]  /*cd70*/  LOP3.LUT R20, R2, 0x7f, RZ, 0xc0, !PT ;  /* 0x0000007f02147812 */ /* 0x001fd600078ec0ff */
[----:B------:R-:W-:Y:S01]  /*cd80*/  @P0 IADD3 R2, P1, R23, UR4, RZ ;  /* 0x0000000417020c10 */ /* 0x000fe2000ff3e0ff */
[----:B------:R-:W-:Y:S01]  /*cd90*/  ULDC UR4, c[0x0][0x320] ;  /* 0x0000c80000047ab9 */ /* 0x000fe20000000800 */
[----:B------:R-:W-:Y:S02]  /*cda0*/  SHF.R.U32.HI R26, RZ, 0x3, R20 ;  /* 0x00000003ff1a7819 */ /* 0x000fe40000011614 */
[----:B------:R-:W-:-:S05]  /*cdb0*/  @P0 IADD3.X R3, R24, UR5, RZ, P1, !PT ;  /* 0x0000000518030c10 */ /* 0x000fca0008ffe4ff */
[----:B------:R0:W3:Y:S01]  /*cdc0*/  @P0 LDG.E R31, desc[UR36][R2.64] ;  /* 0x00000024021f0981 */ /* 0x0000e2000c1e1900 */
[----:B-1----:R-:W-:Y:S02]  /*cdd0*/  ISETP.NE.AND P2, PT, R8, 0x1, PT ;  /* 0x000000010800780c */ /* 0x002fe40003f45270 */
[----:B--2---:R-:W-:Y:S02]  /*cde0*/  SHF.L.U32 R20, R21, 0x4, RZ ;  /* 0x0000000415147819 */ /* 0x004fe400000006ff */
[----:B------:R-:W-:Y:S02]  /*cdf0*/  LOP3.LUT R25, R25, 0xffffffdf, RZ, 0xc0, !PT ;  /* 0xffffffdf19197812 */ /* 0x000fe400078ec0ff */
[----:B------:R-:W-:Y:S01]  /*ce00*/  LOP3.LUT R20, R26, 0x70, R20, 0xf8, !PT ;  /* 0x000000701a147812 */ /* 0x000fe200078ef814 */
[----:B------:R-:W-:Y:S02]  /*ce10*/  VIADD R26, R29, 0xffffffff ;  /* 0xffffffff1d1a7836 */ /* 0x000fe40000000000 */
[----:B------:R-:W1:Y:S02]  /*ce20*/  S2R R29, SR_TID.X ;  /* 0x00000000001d7919 */ /* 0x000e640000002100 */
[----:B------:R-:W-:-:S02]  /*ce30*/  IMAD R0, R26, 0x60, R20 ;  /* 0x000000601a007824 */ /* 0x000fc400078e0214 */
[----:B------:R-:W2:Y:S01]  /*ce40*/  @P2 LDC R7, c[0x0][0x434] ;  /* 0x00010d00ff072b82 */ /* 0x000ea20000000800 */
[----:B------:R-:W-:Y:S02]  /*ce50*/  @P2 LOP3.LUT R25, R25, 0x20, RZ, 0xfc, !PT ;  /* 0x0000002019192812 */ /* 0x000fe400078efcff */
[C---:B------:R-:W-:Y:S01]  /*ce60*/  ISETP.GE.AND P0, PT, R0.reuse, R36, PT ;  /* 0x000000240000720c */ /* 0x040fe20003f06270 */
[----:B------:R-:W-:-:S03]  /*ce70*/  IMAD.IADD R0, R0, 0x1, R37 ;  /* 0x0000000100007824 */ /* 0x000fc600078e0225 */
[----:B------:R-:W-:Y:S01]  /*ce80*/  ISETP.GT.U32.OR P0, PT, R20, 0x5f, P0 ;  /* 0x0000005f1400780c */ /* 0x000fe20000704470 */
[----:B------:R-:W4:Y:S01]  /*ce90*/  @P2 LDC R6, c[0x0][0x438] ;  /* 0x00010e00ff062b82 */ /* 0x000f220000000800 */
[----:B0-----:R-:W-:-:S11]  /*cea0*/  IMAD.MOV.U32 R2, RZ, RZ, R0 ;  /* 0x000000ffff027224 */ /* 0x001fd600078e0000 */
[----:B------:R-:W0:Y:S01]  /*ceb0*/  @!P0 LDC.64 R4, c[0x0][0x428] ;  /* 0x00010a00ff048b82 */ /* 0x000e220000000a00 */
[----:B--2---:R-:W-:Y:S01]  /*cec0*/  @P2 IMAD.HI.U32 R3, R0, R7, RZ ;  /* 0x0000000700032227 */ /* 0x004fe200078e00ff */
[----:B-1----:R-:W-:-:S04]  /*ced0*/  SHF.L.U32 R10, R29, 0x3, RZ ;  /* 0x000000031d0a7819 */ /* 0x002fc800000006ff */
[----:B----4-:R-:W-:Y:S02]  /*cee0*/  @P2 SHF.R.U32.HI R2, RZ, R6, R3 ;  /* 0x00000006ff022219 */ /* 0x010fe40000011603 */
[----:B------:R-:W-:-:S03]  /*cef0*/  LOP3.LUT R10, R10, 0x38, RZ, 0xc0, !PT ;  /* 0x000000380a0a7812 */ /* 0x000fc600078ec0ff */
[----:B------:R-:W-:Y:S01]  /*cf00*/  IMAD.MOV R3, RZ, RZ, -R2 ;  /* 0x000000ffff037224 */ /* 0x000fe200078e0a02 */
[C---:B------:R-:W-:Y:S02]  /*cf10*/  LOP3.LUT R32, R10.reuse, 0x40, RZ, 0xfc, !PT ;  /* 0x000000400a207812 */ /* 0x040fe400078efcff */
[----:B------:R-:W-:Y:S01]  /*cf20*/  ISETP.GE.AND P1, PT, R10, UR4, PT ;  /* 0x000000040a007c0c */ /* 0x000fe2000bf26270 */
[----:B------:R-:W-:Y:S01]  /*cf30*/  IMAD R0, R8, R3, R0 ;  /* 0x0000000308007224 */ /* 0x000fe200078e0200 */
[----:B------:R-:W-:Y:S02]  /*cf40*/  @!P0 SHF.R.S32.HI R3, RZ, 0x1f, R2 ;  /* 0x0000001fff038819 */ /* 0x000fe40000011402 */
[----:B------:R-:W-:Y:S01]  /*cf50*/  ISETP.GE.AND P2, PT, R32, UR4, PT ;  /* 0x0000000420007c0c */ /* 0x000fe2000bf46270 */
[----:B------:R-:W-:Y:S01]  /*cf60*/  ULDC UR4, c[0x0][0x2f4] ;  /* 0x0000bd0000047ab9 */ /* 0x000fe20000000800 */
[----:B------:R-:W-:Y:S02]  /*cf70*/  SEL R29, RZ, 0x1, P1 ;  /* 0x00000001ff1d7807 */ /* 0x000fe40000800000 */
[----:B------:R-:W-:-:S02]  /*cf80*/  LOP3.LUT R25, R25, 0xfffffffb, RZ, 0xc0, !PT ;  /* 0xfffffffb19197812 */ /* 0x000fc400078ec0ff */
[----:B------:R-:W-:Y:S01]  /*cf90*/  LOP3.LUT R9, R10, 0x80, RZ, 0xfc, !PT ;  /* 0x000000800a097812 */ /* 0x000fe200078efcff */
[----:B------:R-:W-:Y:S01]  /*cfa0*/  UMOV UR5, 0xffffffff ;  /* 0xffffffff00057882 */ /* 0x000fe20000000000 */
[----:B---3--:R-:W-:-:S05]  /*cfb0*/  SHF.R.S32.HI R6, RZ, 0x1f, R31 ;  /* 0x0000001fff067819 */ /* 0x008fca000001141f */
[----:B------:R1:W-:Y:S01]  /*cfc0*/  STL [R1], R6 ;  /* 0x0000000601007387 */ /* 0x0003e20000100800 */
[----:B0-----:R-:W-:-:S04]  /*cfd0*/  @!P0 IMAD R8, R6, R4, RZ ;  /* 0x0000000406088224 */ /* 0x001fc800078e02ff */
[C---:B------:R-:W-:Y:S02]  /*cfe0*/  @!P0 IMAD R5, R31.reuse, R5, R8 ;  /* 0x000000051f058224 */ /* 0x040fe400078e0208 */
[----:B-1----:R-:W-:Y:S01]  /*cff0*/  @!P0 IMAD.WIDE.U32 R6, R31, R4, R2 ;  /* 0x000000041f068225 */ /* 0x002fe200078e0002 */
[----:B------:R-:W-:-:S03]  /*d000*/  SEL R2, RZ, 0xffffffff, P2 ;  /* 0xffffffffff027807 */ /* 0x000fc60001000000 */
[----:B------:R-:W-:Y:S02]  /*d010*/  @!P0 IMAD.IADD R5, R7, 0x1, R5 ;  /* 0x0000000107058824 */ /* 0x000fe400078e0205 */
[----:B------:R-:W-:Y:S02]  /*d020*/  IMAD.SHL.U32 R2, R2, 0x2, RZ ;  /* 0x0000000202027824 */ /* 0x000fe400078e00ff */
[----:B------:R-:W-:-:S03]  /*d030*/  IMAD.MOV.U32 R4, RZ, RZ, RZ ;  /* 0x000000ffff047224 */ /* 0x000fc600078e00ff */
[----:B------:R-:W-:Y:S02]  /*d040*/  LOP3.LUT R29, R2, 0x2, R29, 0xe2, !PT ;  /* 0x00000002021d7812 */ /* 0x000fe400078ee21d */
[----:B------:R-:W0:Y:S01]  /*d050*/  @!P0 LDC.64 R2, c[0x0][0x418] ;  /* 0x00010600ff028b82 */ /* 0x000e220000000a00 */
[----:B------:R-:W-:-:S13]  /*d060*/  ISETP.GE.AND P2, PT, R10, UR4, PT ;  /* 0x000000040a007c0c */ /* 0x000fda000bf46270 */
[----:B------:R-:W-:Y:S02]  /*d070*/  @P2 LOP3.LUT R25, R25, 0x4, RZ, 0xfc, !PT ;  /* 0x0000000419192812 */ /* 0x000fe400078efcff */
[----:B0-----:R-:W-:-:S04]  /*d080*/  @!P0 LEA R2, P1, R6, R2, 0x2 ;  /* 0x0000000206028211 */ /* 0x001fc800078210ff */
[----:B------:R-:W-:Y:S02]  /*d090*/  @!P0 LEA.HI.X R3, R6, R3, R5, 0x2, P1 ;  /* 0x0000000306038211 */ /* 0x000fe400008f1405 */
[----:B------:R-:W-:-:S03]  /*d0a0*/  ISETP.GE.AND P1, PT, R32, UR4, PT ;  /* 0x0000000420007c0c */ /* 0x000fc6000bf26270 */
[----:B------:R0:W5:Y:S01]  /*d0b0*/  @!P0 LDG.E R4, desc[UR36][R2.64] ;  /* 0x0000002402048981 */ /* 0x000162000c1e1900 */
[----:B------:R-:W-:Y:S02]  /*d0c0*/  ISETP.GE.AND P0, PT, R9, UR4, PT ;  /* 0x0000000409007c0c */ /* 0x000fe4000bf06270 */
[----:B------:R-:W-:-:S07]  /*d0d0*/  LOP3.LUT R25, R25, 0xfffffffd, RZ, 0xc0, !PT ;  /* 0xfffffffd19197812 */ /* 0x000fce00078ec0ff */
[----:B------:R-:W-:Y:S01]  /*d0e0*/  @P1 LOP3.LUT R25, R25, 0x2, RZ, 0xfc, !PT ;  /* 0x0000000219191812 */ /* 0x000fe200078efcff */
[----:B0-----:R-:W-:-:S03]  /*d0f0*/  IMAD.U32 R2, RZ, RZ, UR38 ;  /* 0x00000026ff027e24 */ /* 0x001fc6000f8e00ff */
[----:B------:R-:W-:-:S04]  /*d100*/  LOP3.LUT R25, R25, 0xfffffffe, RZ, 0xc0, !PT ;  /* 0xfffffffe19197812 */ /* 0x000fc800078ec0ff */
[----:B------:R-:W-:Y:S01]  /*d110*/  @P0 LOP3.LUT R25, R25, 0x1, RZ, 0xfc, !PT ;  /* 0x0000000119190812 */ /* 0x000fe200078efcff */
[----:B------:R-:W-:Y:S06]  /*d120*/  BRA.DIV UR5, `(.L_x_2495) ;  /* 0x0000004205187947 */ /* 0x000fec000b800000 */
.L_x_2563:
[----:B------:R-:W-:Y:S02]  /*d130*/  ISETP.NE.AND P0, PT, R2, 0x3, PT ;  /* 0x000000030200780c */ /* 0x000fe40003f05270 */
[----:B------:R-:W-:Y:S02]  /*d140*/  ISETP.GT.U32.AND P1, PT, R20, 0x5f, PT ;  /* 0x0000005f1400780c */ /* 0x000fe40003f24070 */
[----:B------:R-:W-:Y:S02]  /*d150*/  LOP3.LUT R25, R25, 0xffffffef, RZ, 0xc0, !PT ;  /* 0xffffffef19197812 */ /* 0x000fe400078ec0ff */
[----:B------:R-:W-:-:S07]  /*d160*/  SHF.R.S32.HI R32, RZ, 0x1f, R18 ;  /* 0x0000001fff207819 */ /* 0x000fce0000011412 */
[----:B------:R-:W-:-:S04]  /*d170*/  @P0 LOP3.LUT R25, R25, 0x10, RZ, 0xfc, !PT ;  /* 0x0000001019190812 */ /* 0x000fc800078efcff */
[----:B------:R-:W-:-:S04]  /*d180*/  LOP3.LUT R25, R25, 0xfffffff7, RZ, 0xc0, !PT ;  /* 0xfffffff719197812 */ /* 0x000fc800078ec0ff */
[----:B------:R-:W-:Y:S01]  /*d190*/  @P1 LOP3.LUT R25, R25, 0x8, RZ, 0xfc, !PT ;  /* 0x0000000819191812 */ /* 0x000fe200078efcff */
[----:B------:R-:W-:Y:S06]  /*d1a0*/  @!P0 BRA `(.L_x_2496) ;  /* 0x0000000000048947 */ /* 0x000fec0003800000 */
[----:B------:R-:W-:Y:S01]  /*d1b0*/  BPT.TRAP 0x1 ;  /* 0x000000040000795c */ /* 0x000fe20000300000 */
.L_x_2496:
[----:B------:R-:W-:Y:S01]  /*d1c0*/  SHF.R.S32.HI R5, RZ, 0x1f, R0 ;  /* 0x0000001fff057819 */ /* 0x000fe20000011400 */
[----:B------:R-:W-:Y:S01]  /*d1d0*/  ULDC.64 UR4, c[0x0][0x328] ;  /* 0x0000ca0000047ab9 */ /* 0x000fe20000000a00 */
[----:B------:R-:W-:Y:S01]  /*d1e0*/  BSSY B0, `(.L_x_2497) ;  /* 0x0000017000007945 */ /* 0x000fe20003800000 */
[----:B------:R-:W-:-:S04]  /*d1f0*/  IMAD.WIDE.U32 R2, R0, UR4, RZ ;  /* 0x0000000400027c25 */ /* 0x000fc8000f8e00ff */
[----:B------:R-:W-:-:S04]  /*d200*/  IMAD R6, R5, UR4, RZ ;  /* 0x0000000405067c24 */ /* 0x000fc8000f8e02ff */
[----:B------:R-:W-:Y:S01]  /*d210*/  IMAD R6, R0, UR5, R6 ;  /* 0x0000000500067c24 */ /* 0x000fe2000f8e0206 */
[----:B------:R-:W-:-:S04]  /*d220*/  ULDC.64 UR4, c[0x0][0x338] ;  /* 0x0000ce0000047ab9 */ /* 0x000fc80000000a00 */
[----:B------:R-:W-:Y:S02]  /*d230*/  IADD3 R3, R3, R6, RZ ;  /* 0x0000000603037210 */ /* 0x000fe40007ffe0ff */
        /* <DEDUP_REMOVED lines=17> */
.L_x_2564:
[----:B------:R-:W-:Y:S05]  /*d350*/  BSYNC B0 ;  /* 0x0000000000007941 */ /* 0x000fea0003800000 */
.L_x_2497:
        /* <DEDUP_REMOVED lines=14> */
[----:B------:R-:W-:Y:S01]  /*d440*/  IMAD R0, R32, UR4, RZ ;  /* 0x0000000420007c24 */ /* 0x000fe2000f8e02ff */
[----:B------:R-:W-:Y:S01]  /*d450*/  IADD3 R3, R3, R6, RZ ;  /* 0x0000000603037210 */ /* 0x000fe20007ffe0ff */
[----:B------:R-:W-:Y:S02]  /*d460*/  IMAD R6, R26, -0x60, R36 ;  /* 0xffffffa01a067824 */ /* 0x000fe400078e0224 */
[C---:B------:R-:W-:Y:S02]  /*d470*/  IMAD R0, R18.reuse, UR5, R0 ;  /* 0x0000000512007c24 */ /* 0x040fe4000f8e0200 */
[----:B------:R-:W-:Y:S01]  /*d480*/  IMAD.WIDE.U32 R2, R18, UR4, R2 ;  /* 0x0000000412027c25 */ /* 0x000fe2000f8e0002 */
[----:B------:R-:W-:Y:S01]  /*d490*/  ULDC.64 UR4, c[0x0][0x2e8] ;  /* 0x0000ba0000047ab9 */ /* 0x000fe20000000a00 */
[----:B-1----:R-:W-:Y:S02]  /*d4a0*/  LOP3.LUT R8, R8, 0x7f, RZ, 0xc0, !PT ;  /* 0x0000007f08087812 */ /* 0x002fe400078ec0ff */
[----:B------:R-:W-:Y:S01]  /*d4b0*/  IMAD.IADD R0, R3, 0x1, R0 ;  /* 0x0000000103007824 */ /* 0x000fe200078e0200 */
[C---:B------:R-:W-:Y:S01]  /*d4c0*/  LEA R4, P0, R2.reuse, UR4, 0x1 ;  /* 0x0000000402047c11 */ /* 0x040fe2000f8008ff */
[----:B------:R-:W-:Y:S01]  /*d4d0*/  UMOV UR4, 0xffffffff ;  /* 0xffffffff00047882 */ /* 0x000fe20000000000 */
[----:B------:R-:W-:Y:S01]  /*d4e0*/  SHF.R.U32.HI R9, RZ, 0x3, R8 ;  /* 0x00000003ff097819 */ /* 0x000fe20000011608 */
[----:B------:R-:W-:Y:S01]  /*d4f0*/  IMAD R5, R27, 0x4800, R33 ;  /* 0x000048001b057824 */ /* 0x000fe200078e0221 */
[----:B------:R-:W0:Y:S01]  /*d500*/  S2R R8, SR_TID.X ;  /* 0x0000000000087919 */ /* 0x000e220000002100 */
[----:B------:R-:W-:-:S02]  /*d510*/  LEA.HI.X R0, R2, UR5, R0, 0x1, P0 ;  /* 0x0000000502007c11 */ /* 0x000fc400080f0c00 */
[----:B------:R-:W-:-:S05]  /*d520*/  IMAD.IADD R6, R6, 0x1, -R9 ;  /* 0x0000000106067824 */ /* 0x000fca00078e0a09 */
[----:B------:R-:W-:Y:S01]  /*d530*/  ISETP.GE.AND P0, PT, R6, 0x1, PT ;  /* 0x000000010600780c */ /* 0x000fe20003f06270 */
[----:B0-----:R-:W-:-:S05]  /*d540*/  IMAD.SHL.U32 R9, R8, 0x8, RZ ;  /* 0x0000000808097824 */ /* 0x001fca00078e00ff */
[----:B------:R-:W-:Y:S01]  /*d550*/  LOP3.LUT R9, R9, 0x38, RZ, 0xc0, !PT ;  /* 0x0000003809097812 */ /* 0x000fe200078ec0ff */
[----:B------:R-:W-:Y:S06]  /*d560*/  BRA.DIV UR4, `(.L_x_2499) ;  /* 0x0000003e044c7947 */ /* 0x000fec000b800000 */
[----:B------:R-:W0:Y:S01]  /*d570*/  SHFL.IDX PT, R3, R4, RZ, 0x181f ;  /* 0x00181fff04037589 */ /* 0x000e2200000e0000 */
[----:B------:R-:W-:-:S03]  /*d580*/  @P0 LEA R8, R5, R22, 0x1 ;  /* 0x0000001605080211 */ /* 0x000fc600078e08ff */
        /* <DEDUP_REMOVED lines=60> */
.L_x_2578:
[----:B------:R-:W-:-:S13]  /*d950*/  ISETP.GE.AND P0, PT, R6, 0x51, PT ;  /* 0x000000510600780c */ /* 0x000fda0003f06270 */
[----:B-1----:R-:W-:Y:S02]  /*d960*/  @P0 LEA R2, P1, R9, R2, 0x1 ;  /* 0x0000000209020211 */ /* 0x002fe400078208ff */
[----:B------:R-:W-:-:S03]  /*d970*/  @P0 LEA R5, R5, R22, 0x1 ;  /* 0x0000001605050211 */ /* 0x000fc600078e08ff */
        /* <DEDUP_REMOVED lines=9> */
.L_x_2500:
[----:B------:R-:W-:Y:S02]  /*da10*/  PLOP3.LUT P1, PT, P1, P0, PT, 0xa2, 0x0 ;  /* 0x000000000000781c */ /* 0x000fe40000f21472 */
[----:B------:R-:W-:-:S08]  /*da20*/  @P0 R2UR P1, UR4, R7 ;  /* 0x00000000070402ca */ /* 0x000fd00000020000 */
[----:B------:R-:W-:-:S05]  /*da30*/  @P0 PLOP3.LUT P0, PT, P1, PT, PT, 0x80, 0x0 ;  /* 0x000000000000081c */ /* 0x000fca0000f0f070 */
[----:B------:R-:W-:Y:S01]  /*da40*/  @!P1 SYNCS.ARRIVE.TRANS64.RED.A0T1 RZ, [UR4+0x2a830], RZ ;  /* 0x02a830ffffff99a7 */ /* 0x000fe20008200404 */
[----:B------:R-:W-:Y:S07]  /*da50*/  @!P1 ARRIVES.LDGSTSBAR.64.TRANSCNT [UR4+0x2a830] ;  /* 0x02a83000ff0099b0 */ /* 0x000fee0008000a84 */
[----:B------:R-:W-:Y:S05]  /*da60*/  @P0 BRA.U.ANY `(.L_x_2500) ;  /* 0xfffffffd00e80947 */ /* 0x000fea000393ffff */
[----:B------:R-:W-:Y:S01]  /*da70*/  NOP ;  /* 0x0000000000007918 */ /* 0x000fe20000000000 */
[----:B------:R-:W-:-:S05]  /*da80*/  IMAD.U32 R0, RZ, RZ, UR38 ;  /* 0x00000026ff007e24 */ /* 0x000fca000f8e00ff */
[----:B------:R-:W-:-:S13]  /*da90*/  ISETP.NE.AND P2, PT, R0, 0x3, PT ;  /* 0x000000030000780c */ /* 0x000fda0003f45270 */
[----:B------:R-:W-:Y:S05]  /*daa0*/  @!P2 BRA `(.L_x_2501) ;  /* 0x000000000004a947 */ /* 0x000fea0003800000 */
[----:B------:R-:W-:Y:S01]  /*dab0*/  BPT.TRAP 0x1 ;  /* 0x000000040000795c */ /* 0x000fe20000300000 */
.L_x_2501:
        /* <DEDUP_REMOVED lines=27> */
[----:B------:R-:W-:Y:S01]  /*dc70*/  MOV R8, 0x70 ;  /* 0x0000007000087802 */ /* 0x000fe20000000f00 */
[----:B--2---:R-:W-:Y:S02]  /*dc80*/  IMAD.U32 R7, RZ, RZ, UR9 ;  /* 0x00000009ff077e24 */ /* 0x004fe4000f8e00ff */
[----:B------:R-:W-:-:S02]  /*dc90*/  IMAD.U32 R10, RZ, RZ, UR4 ;  /* 0x00000004ff0a7e24 */ /* 0x000fc4000f8e00ff */
[----:B------:R-:W-:Y:S02]  /*dca0*/  IMAD.U32 R11, RZ, RZ, UR5 ;  /* 0x00000005ff0b7e24 */ /* 0x000fe4000f8e00ff */
[----:B------:R-:W-:Y:S02]  /*dcb0*/  IMAD.MOV.U32 R12, RZ, RZ, 0x1 ;  /* 0x00000001ff0c7424 */ /* 0x000fe400078e00ff */
[----:B------:R-:W-:-:S07]  /*dcc0*/  IMAD.MOV.U32 R13, RZ, RZ, RZ ;  /* 0x000000ffff0d7224 */ /* 0x000fce00078e00ff */
[----:B------:R-:W-:-:S07]  /*dcd0*/  LEPC R20, `(.L_x_2503) ;  /* 0x000000001014794e */ /* 0x000fce0000000000 */
[----:B0-----:R-:W-:Y:S05]  /*dce0*/  CALL.ABS.NOINC R2 ;  /* 0x0000000002007343 */ /* 0x001fea0003c00000 */
.L_x_2503:
[----:B------:R-:W-:Y:S05]  /*dcf0*/  BSYNC B6 ;  /* 0x0000000000067941 */ /* 0x000fea0003800000 */
.L_x_2502:
[----:B------:R-:W3:Y:S01]  /*dd00*/  LDL.LU R2, [R1+0xc] ;  /* 0x00000c0001027983 */ /* 0x000ee20000300800 */
[----:B------:R-:W-:-:S03]  /*dd10*/  ULDC.64 UR4, c[0x0][0x2d8] ;  /* 0x0000b60000047ab9 */ /* 0x000fc60000000a00 */
[----:B------:R-:W4:Y:S01]  /*dd20*/  LDL.LU.64 R20, [R1+0x10] ;  /* 0x0000100001147983 */ /* 0x000f220000300a00 */
[----:B------:R-:W-:Y:S01]  /*dd30*/  MOV R3, R35 ;  /* 0x0000002300037202 */ /* 0x000fe20000000f00 */
[----:B------:R-:W-:Y:S02]  /*dd40*/  IMAD R0, R32, UR4, RZ ;  /* 0x0000000420007c24 */ /* 0x000fe4000f8e02ff */
[----:B------:R0:W5:Y:S02]  /*dd50*/  LDL R10, [R1+0x4] ;  /* 0x00000400010a7983 */ /* 0x0001640000100800 */
[----:B------:R-:W-:Y:S01]  /*dd60*/  IMAD R0, R18, UR5, R0 ;  /* 0x0000000512007c24 */ /* 0x000fe2000f8e0200 */
[----:B------:R-:W1:Y:S02]  /*dd70*/  S2R R11, SR_TID.X ;  /* 0x00000000000b7919 */ /* 0x000e640000002100 */
[----:B-1----:R-:W-:-:S05]  /*dd80*/  IMAD.SHL.U32 R8, R11, 0x8, RZ ;  /* 0x000000080b087824 */ /* 0x002fca00078e00ff */
[----:B------:R-:W-:Y:S01]  /*dd90*/  LOP3.LUT R8, R8, 0x38, RZ, 0xc0, !PT ;  /* 0x0000003808087812 */ /* 0x000fe200078ec0ff */
[----:B---3--:R-:W-:Y:S02]  /*dda0*/  IMAD.MOV.U32 R4, RZ, RZ, R2 ;  /* 0x000000ffff047224 */ /* 0x008fe400078e0002 */
[----:B----4-:R-:W-:Y:S01]  /*ddb0*/  IMAD.MOV.U32 R2, RZ, RZ, R20 ;  /* 0x000000ffff027224 */ /* 0x010fe200078e0014 */
[----:B------:R-:W1:Y:S01]  /*ddc0*/  S2R R21, SR_TID.X ;  /* 0x0000000000157919 */ /* 0x000e620000002100 */
[----:B------:R-:W3:Y:S02]  /*ddd0*/  LDC R20, c[0x0][0x448] ;  /* 0x00011200ff147b82 */ /* 0x000ee40000000800 */
[----:B------:R-:W-:Y:S01]  /*dde0*/  IMAD.WIDE.U32 R2, R18, UR4, R2 ;  /* 0x0000000412027c25 */ /* 0x000fe2000f8e0002 */
[----:B------:R-:W-:-:S03]  /*ddf0*/  ULDC.64 UR4, c[0x0][0x2e0] ;  /* 0x0000b80000047ab9 */ /* 0x000fc60000000a00 */
[----:B------:R-:W-:Y:S02]  /*de00*/  IMAD.IADD R3, R3, 0x1, R0 ;  /* 0x0000000103037824 */ /* 0x000fe400078e0200 */
[----:B------:R-:W-:Y:S02]  /*de10*/  IMAD R4, R4, UR4, RZ ;  /* 0x0000000404047c24 */ /* 0x000fe4000f8e02ff */
[----:B------:R-:W-:-:S04]  /*de20*/  IMAD.WIDE.U32 R2, R30, UR4, R2 ;  /* 0x000000041e027c25 */ /* 0x000fc8000f8e0002 */
[----:B------:R-:W-:Y:S01]  /*de30*/  IMAD R4, R30, UR5, R4 ;  /* 0x000000051e047c24 */ /* 0x000fe2000f8e0204 */
[----:B------:R-:W-:Y:S01]  /*de40*/  ULDC.64 UR4, c[0x0][0x2d0] ;  /* 0x0000b40000047ab9 */ /* 0x000fe20000000a00 */
[----:B---3--:R-:W-:Y:S02]  /*de50*/  ISETP.NE.AND P6, PT, R20, 0x1, PT ;  /* 0x000000011400780c */ /* 0x008fe40003fc5270 */
[----:B------:R-:W3:Y:S01]  /*de60*/  S2R R20, SR_TID.X ;  /* 0x0000000000147919 */ /* 0x000ee20000002100 */
[----:B-1----:R-:W-:-:S04]  /*de70*/  LOP3.LUT R21, R21, 0x7f, RZ, 0xc0, !PT ;  /* 0x0000007f15157812 */ /* 0x002fc800078ec0ff */
[----:B------:R-:W-:-:S06]  /*de80*/  SHF.R.U32.HI R21, RZ, 0x3, R21 ;  /* 0x00000003ff157819 */ /* 0x000fcc0000011615 */
[----:B--2---:R-:W1:Y:S08]  /*de90*/  @P6 LDC R7, c[0x0][0x44c] ;  /* 0x00011300ff076b82 */ /* 0x004e700000000800 */
[----:B------:R-:W2:Y:S01]  /*dea0*/  @P6 LDC R6, c[0x0][0x450] ;  /* 0x00011400ff066b82 */ /* 0x000ea20000000800 */
[----:B---3--:R-:W-:-:S05]  /*deb0*/  IMAD.SHL.U32 R20, R20, 0x10, RZ ;  /* 0x0000001014147824 */ /* 0x008fca00078e00ff */
[----:B------:R-:W-:-:S05]  /*dec0*/  LOP3.LUT R20, R21, 0x70, R20, 0xf8, !PT ;  /* 0x0000007015147812 */ /* 0x000fca00078ef814 */
[----:B------:R-:W-:-:S04]  /*ded0*/  IMAD R5, R17, 0x80, R20 ;  /* 0x0000008011057824 */ /* 0x000fc800078e0214 */
[----:B-1----:R-:W-:-:S04]  /*dee0*/  @P6 IMAD.HI.U32 R7, R5, R7, RZ ;  /* 0x0000000705076227 */ /* 0x002fc800078e00ff */
[----:B------:R-:W-:Y:S01]  /*def0*/  IMAD.MOV.U32 R0, RZ, RZ, R5 ;  /* 0x000000ffff007224 */ /* 0x000fe200078e0005 */
[----:B--2---:R-:W-:Y:S02]  /*df00*/  @P6 SHF.R.U32.HI R0, RZ, R6, R7 ;  /* 0x00000006ff006219 */ /* 0x004fe40000011607 */
[----:B------:R-:W1:Y:S01]  /*df10*/  LDC R6, c[0x0][0x448] ;  /* 0x00011200ff067b82 */ /* 0x000e620000000800 */
[----:B------:R-:W-:Y:S02]  /*df20*/  IADD3 R3, R3, R4, RZ ;  /* 0x0000000403037210 */ /* 0x000fe40007ffe0ff */
[----:B------:R-:W-:Y:S02]  /*df30*/  IMAD.MOV R4, RZ, RZ, -R0 ;  /* 0x000000ffff047224 */ /* 0x000fe400078e0a00 */
[----:B------:R-:W-:-:S04]  /*df40*/  IMAD.WIDE.U32 R2, R0, UR4, R2 ;  /* 0x0000000400027c25 */ /* 0x000fc8000f8e0002 */
[----:B-1----:R-:W-:Y:S01]  /*df50*/  IMAD R4, R6, R4, R5 ;  /* 0x0000000406047224 */ /* 0x002fe200078e0205 */
[----:B------:R-:W-:-:S05]  /*df60*/  SHF.R.S32.HI R5, RZ, 0x1f, R0 ;  /* 0x0000001fff057819 */ /* 0x000fca0000011400 */
        /* <DEDUP_REMOVED lines=23> */
[----:B0-----:R-:W-:Y:S10]  /*e0e0*/  BRA.DIV UR5, `(.L_x_2504) ;  /* 0x0000003a05947947 */ /* 0x001ff4000b800000 */
[----:B------:R-:W0:Y:S01]  /*e0f0*/  SHFL.IDX PT, R14, R0, RZ, 0x181f ;  /* 0x00181fff000e7589 */ /* 0x000e2200000e0000 */
[----:B-----5:R-:W-:Y:S02]  /*e100*/  IMAD R5, R10, R6, RZ ;  /* 0x000000060a057224 */ /* 0x020fe400078e02ff */
[----:B------:R-:W-:Y:S01]  /*e110*/  IMAD R17, R17, 0x80, R9 ;  /* 0x0000008011117824 */ /* 0x000fe200078e0209 */
[----:B------:R-:W1:Y:S03]  /*e120*/  SHFL.IDX PT, R2, R4, RZ, 0x181f ;  /* 0x00181fff04027589 */ /* 0x000e6600000e0000 */
[C---:B------:R-:W-:Y:S01]  /*e130*/  VIADD R6, R17.reuse, 0x10 ;  /* 0x0000001011067836 */ /* 0x040fe20000000000 */
[----:B------:R-:W-:-:S13]  /*e140*/  ISETP.GE.AND P2, PT, R17, R5, PT ;  /* 0x000000051100720c */ /* 0x000fda0003f46270 */
[----:B0-----:R-:W-:-:S05]  /*e150*/  @!P2 LEA R14, P4, R8, R14, 0x1 ;  /* 0x0000000e080ea211 */ /* 0x001fca00078808ff */
[----:B-1----:R-:W-:Y:S02]  /*e160*/  @!P2 IMAD.X R3, RZ, RZ, R2, P4 ;  /* 0x000000ffff03a224 */ /* 0x002fe400020e0602 */
[----:B------:R-:W-:Y:S02]  /*e170*/  @!P2 IMAD.MOV.U32 R2, RZ, RZ, R14 ;  /* 0x000000ffff02a224 */ /* 0x000fe400078e000e */
[----:B------:R-:W0:Y:S04]  /*e180*/  SHFL.IDX PT, R14, R0, 0x1, 0x181f ;  /* 0x00381f00000e7f89 */ /* 0x000e2800000e0000 */
[----:B------:R-:W-:Y:S04]  /*e190*/  @!P2 LDGSTS.E.BYPASS.LTC128B.128 [R34+0xc400], desc[UR36][R2.64], !P3 ;  /* 0x0c4000000222afae */ /* 0x000fe8000d901d64 */
[----:B------:R-:W-:Y:S04]  /*e1a0*/  @!P2 LDGSTS.E.BYPASS.LTC128B.128 [R34+0x10400], desc[UR36][R2.64+0x80], !P0 ;  /* 0x104000800222afae */ /* 0x000fe8000c101d64 */
[----:B------:R1:W-:Y:S01]  /*e1b0*/  @!P2 LDGSTS.E.BYPASS.LTC128B.128 [R34+0x14400], desc[UR36][R2.64+0x100], !P1 ;  /* 0x144001000222afae */ /* 0x0003e2000c901d64 */
[----:B------:R-:W-:Y:S01]  /*e1c0*/  ISETP.GE.AND P2, PT, R6, R5, PT ;  /* 0x000000050600720c */ /* 0x000fe20003f46270 */
[----:B------:R-:W-:-:S02]  /*e1d0*/  VIADD R6, R17, 0x20 ;  /* 0x0000002011067836 */ /* 0x000fc40000000000 */
[----:B-1----:R-:W1:Y:S10]  /*e1e0*/  SHFL.IDX PT, R2, R4, 0x1, 0x181f ;  /* 0x00381f0004027f89 */ /* 0x002e7400000e0000 */
[----:B0-----:R-:W-:-:S04]  /*e1f0*/  @!P2 LEA R14, P4, R8, R14, 0x1 ;  /* 0x0000000e080ea211 */ /* 0x001fc800078808ff */
[----:B-1----:R-:W-:Y:S01]  /*e200*/  @!P2 IADD3.X R7, RZ, R2, RZ, P4, !PT ;  /* 0x00000002ff07a210 */ /* 0x002fe200027fe4ff */
[----:B------:R-:W-:Y:S02]  /*e210*/  @!P2 IMAD.MOV.U32 R2, RZ, RZ, R14 ;  /* 0x000000ffff02a224 */ /* 0x000fe400078e000e */
[----:B------:R-:W0:Y:S02]  /*e220*/  SHFL.IDX PT, R14, R0, 0x2, 0x181f ;  /* 0x00581f00000e7f89 */ /* 0x000e2400000e0000 */
[----:B------:R-:W-:-:S05]  /*e230*/  @!P2 IMAD.MOV.U32 R3, RZ, RZ, R7 ;  /* 0x000000ffff03a224 */ /* 0x000fca00078e0007 */
[----:B------:R-:W-:Y:S04]  /*e240*/  @!P2 LDGSTS.E.BYPASS.LTC128B.128 [R34+0xcc00], desc[UR36][R2.64], !P3 ;  /* 0x0cc000000222afae */ /* 0x000fe8000d901d64 */
[----:B------:R-:W-:Y:S04]  /*e250*/  @!P2 LDGSTS.E.BYPASS.LTC128B.128 [R34+0x10c00], desc[UR36][R2.64+0x80], !P0 ;  /* 0x10c000800222afae */ /* 0x000fe8000c101d64 */
[----:B------:R1:W-:Y:S01]  /*e260*/  @!P2 LDGSTS.E.BYPASS.LTC128B.128 [R34+0x14c00], desc[UR36][R2.64+0x100], !P1 ;  /* 0x14c001000222afae */ /* 0x0003e2000c901d64 */
[----:B------:R-:W-:Y:S01]  /*e270*/  ISETP.GE.AND P2, PT, R6, R5, PT ;  /* 0x000000050600720c */ /* 0x000fe20003f46270 */
[----:B------:R-:W-:-:S02]  /*e280*/  VIADD R6, R17, 0x30 ;  /* 0x0000003011067836 */ /* 0x000fc40000000000 */
[----:B-1----:R-:W1:Y:S10]  /*e290*/  SHFL.IDX PT, R2, R4, 0x2, 0x181f ;  /* 0x00581f0004027f89 */ /* 0x002e7400000e0000 */
[----:B0-----:R-:W-:-:S05]  /*e2a0*/  @!P2 LEA R14, P4, R8, R14, 0x1 ;  /* 0x0000000e080ea211 */ /* 0x001fca00078808ff */
[----:B-1----:R-:W-:Y:S01]  /*e2b0*/  @!P2 IMAD.X R7, RZ, RZ, R2, P4 ;  /* 0x000000ffff07a224 */ /* 0x002fe200020e0602 */
[----:B------:R-:W-:Y:S02]  /*e2c0*/  @!P2 MOV R2, R14 ;  /* 0x0000000e0002a202 */ /* 0x000fe40000000f00 */
[----:B------:R-:W0:Y:S01]  /*e2d0*/  SHFL.IDX PT, R14, R0, 0x3, 0x181f ;  /* 0x00781f00000e7f89 */ /* 0x000e2200000e0000 */
        /* <DEDUP_REMOVED lines=8> */
[----:B-1----:R-:W-:Y:S02]  /*e360*/  @!P2 IMAD.X R7, RZ, RZ, R2, P4 ;  /* 0x000000ffff07a224 */ /* 0x002fe400020e0602 */
[----:B------:R-:W-:Y:S02]  /*e370*/  @!P2 IMAD.MOV.U32 R2, RZ, RZ, R14 ;  /* 0x000000ffff02a224 */ /* 0x000fe400078e000e */
[----:B------:R-:W0:Y:S01]  /*e380*/  SHFL.IDX PT, R14, R0, 0x4, 0x181f ;  /* 0x00981f00000e7f89 */ /* 0x000e2200000e0000 */
[----:B------:R-:W-:-:S05]  /*e390*/  @!P2 MOV R3, R7 ;  /* 0x000000070003a202 */ /* 0x000fca0000000f00 */
[----:B------:R-:W-:Y:S04]  /*e3a0*/  @!P2 LDGSTS.E.BYPASS.LTC128B.128 [R34+0xdc00], desc[UR36][R2.64], !P3 ;  /* 0x0dc000000222afae */ /* 0x000fe8000d901d64 */
[----:B------:R-:W-:Y:S04]  /*e3b0*/  @!P2 LDGSTS.E.BYPASS.LTC128B.128 [R34+0x11c00], desc[UR36][R2.64+0x80], !P0 ;  /* 0x11c000800222afae */ /* 0x000fe8000c101d64 */
[----:B------:R1:W-:Y:S01]  /*e3c0*/  @!P2 LDGSTS.E.BYPASS.LTC128B.128 [R34+0x15c00], desc[UR36][R2.64+0x100], !P1 ;  /* 0x15c001000222afae */ /* 0x0003e2000c901d64 */
[----:B------:R-:W-:Y:S02]  /*e3d0*/  ISETP.GE.AND P2, PT, R6, R5, PT ;  /* 0x000000050600720c */ /* 0x000fe40003f46270 */
[----:B------:R-:W-:Y:S01]  /*e3e0*/  IADD3 R6, R17, 0x50, RZ ;  /* 0x0000005011067810 */ /* 0x000fe20007ffe0ff */
[----:B-1----:R-:W1:Y:S10]  /*e3f0*/  SHFL.IDX PT, R2, R4, 0x4, 0x181f ;  /* 0x00981f0004027f89 */ /* 0x002e7400000e0000 */
[----:B0-----:R-:W-:-:S05]  /*e400*/  @!P2 LEA R14, P4, R8, R14, 0x1 ;  /* 0x0000000e080ea211 */ /* 0x001fca00078808ff */
[----:B-1----:R-:W-:Y:S02]  /*e410*/  @!P2 IMAD.X R7, RZ, RZ, R2, P4 ;  /* 0x000000ffff07a224 */ /* 0x002fe400020e0602 */
[----:B------:R-:W-:Y:S02]  /*e420*/  @!P2 IMAD.MOV.U32 R2, RZ, RZ, R14 ;  /* 0x000000ffff02a224 */ /* 0x000fe400078e000e */
[----:B------:R-:W-:Y:S01]  /*e430*/  @!P2 IMAD.MOV.U32 R3, RZ, RZ, R7 ;  /* 0x000000ffff03a224 */ /* 0x000fe200078e0007 */
[----:B------:R-:W0:Y:S04]  /*e440*/  SHFL.IDX PT, R14, R0, 0x5, 0x181f ;  /* 0x00b81f00000e7f89 */ /* 0x000e2800000e0000 */
        /* <DEDUP_REMOVED lines=14> */
[----:B------:R-:W-:-:S03]  /*e530*/  ISETP.GE.AND P2, PT, R6, R5, PT ;  /* 0x000000050600720c */ /* 0x000fc60003f46270 */
[----:B-1----:R-:W1:Y:S10]  /*e540*/  SHFL.IDX PT, R2, R4, 0x6, 0x181f ;  /* 0x00d81f0004027f89 */ /* 0x002e7400000e0000 */
[----:B0-----:R-:W-:Y:S01]  /*e550*/  @!P2 LEA R14, P4, R8, R14, 0x1 ;  /* 0x0000000e080ea211 */ /* 0x001fe200078808ff */
[----:B------:R-:W0:Y:S03]  /*e560*/  SHFL.IDX PT, R4, R4, 0x7, 0x181f ;  /* 0x00f81f0004047f89 */ /* 0x000e2600000e0000 */
[----:B-1----:R-:W-:Y:S01]  /*e570*/  @!P2 IADD3.X R7, RZ, R2, RZ, P4, !PT ;  /* 0x00000002ff07a210 */ /* 0x002fe200027fe4ff */
[----:B------:R-:W-:-:S02]  /*e580*/  @!P2 IMAD.MOV.U32 R2, RZ, RZ, R14 ;  /* 0x000000ffff02a224 */ /* 0x000fc400078e000e */
[----:B------:R1:W2:Y:S02]  /*e590*/  SHFL.IDX PT, R14, R0, 0x7, 0x181f ;  /* 0x00f81f00000e7f89 */ /* 0x0002a400000e0000 */
[----:B------:R-:W-:-:S05]  /*e5a0*/  @!P2 IMAD.MOV.U32 R3, RZ, RZ, R7 ;  /* 0x000000ffff03a224 */ /* 0x000fca00078e0007 */
[----:B------:R1:W-:Y:S04]  /*e5b0*/  @!P2 LDGSTS.E.BYPASS.LTC128B.128 [R34+0xf400], desc[UR36][R2.64], !P3 ;  /* 0x0f4000000222afae */ /* 0x0003e8000d901d64 */
[----:B------:R1:W-:Y:S04]  /*e5c0*/  @!P2 LDGSTS.E.BYPASS.LTC128B.128 [R34+0x13400], desc[UR36][R2.64+0x80], !P0 ;  /* 0x134000800222afae */ /* 0x0003e8000c101d64 */
[----:B0-----:R1:W-:Y:S02]  /*e5d0*/  @!P2 LDGSTS.E.BYPASS.LTC128B.128 [R34+0x17400], desc[UR36][R2.64+0x100], !P1 ;  /* 0x174001000222afae */ /* 0x0013e4000c901d64 */
.L_x_2595:
[----:B-1----:R-:W-:Y:S01]  /*e5e0*/  VIADD R0, R17, 0x70 ;  /* 0x0000007011007836 */ /* 0x002fe20000000000 */
[----:B------:R-:W-:Y:S04]  /*e5f0*/  BSSY B0, `(.L_x_2505) ;  /* 0x000000b000007945 */ /* 0x000fe80003800000 */
[----:B------:R-:W-:-:S13]  /*e600*/  ISETP.GE.AND P2, PT, R0, R5, PT ;  /* 0x000000050000720c */ /* 0x000fda0003f46270 */
[----:B------:R-:W-:Y:S05]  /*e610*/  @P2 BRA `(.L_x_2506) ;  /* 0x0000000000202947 */ /* 0x000fea0003800000 */
[----:B--2---:R-:W-:-:S05]  /*e620*/  LEA R2, P2, R8, R14, 0x1 ;  /* 0x0000000e08027211 */ /* 0x004fca00078408ff */
[----:B------:R-:W-:-:S05]  /*e630*/  IMAD.X R3, RZ, RZ, R4, P2 ;  /* 0x000000ffff037224 */ /* 0x000fca00010e0604 */
[----:B------:R-:W-:Y:S01]  /*e640*/  @!PT LDS RZ, [RZ] ;  /* 0x00000000fffff984 */ /* 0x000fe20000000800 */
[----:B------:R-:W-:Y:S01]  /*e650*/  @!PT LDS RZ, [RZ] ;  /* 0x00000000fffff984 */ /* 0x000fe20000000800 */
[----:B------:R-:W-:Y:S01]  /*e660*/  @!PT LDS RZ, [RZ] ;  /* 0x00000000fffff984 */ /* 0x000fe20000000800 */
[----:B------:R0:W-:Y:S04]  /*e670*/  LDGSTS.E.BYPASS.LTC128B.128 [R34+0xfc00], desc[UR36][R2.64], !P3 ;  /* 0x0fc0000002227fae */ /* 0x0001e8000d901d64 */
[----:B------:R0:W-:Y:S04]  /*e680*/  LDGSTS.E.BYPASS.LTC128B.128 [R34+0x13c00], desc[UR36][R2.64+0x80], !P0 ;  /* 0x13c0008002227fae */ /* 0x0001e8000c101d64 */
[----:B------:R0:W-:Y:S02]  /*e690*/  LDGSTS.E.BYPASS.LTC128B.128 [R34+0x17c00], desc[UR36][R2.64+0x100], !P1 ;  /* 0x17c0010002227fae */ /* 0x0001e4000c901d64 */
.L_x_2506:
[----:B------:R-:W-:Y:S05]  /*e6a0*/  BSYNC B0 ;  /* 0x0000000000007941 */ /* 0x000fea0003800000 */
.L_x_2505:
[----:B------:R-:W-:Y:S01]  /*e6b0*/  NOP ;  /* 0x0000000000007918 */ /* 0x000fe20000000000 */
[----:B------:R-:W-:-:S13]  /*e6c0*/  PLOP3.LUT P0, PT, PT, PT, PT, 0x80, 0x0 ;  /* 0x000000000000781c */ /* 0x000fda0003f0f070 */
.L_x_2507:
[----:B------:R-:W-:Y:S02]  /*e6d0*/  PLOP3.LUT P1, PT, P1, P0, PT, 0xa2, 0x0 ;  /* 0x000000000000781c */ /* 0x000fe40000f21472 */
[----:B------:R-:W-:-:S08]  /*e6e0*/  @P0 R2UR P1, UR4, R22 ;  /* 0x00000000160402ca */ /* 0x000fd00000020000 */
[----:B------:R-:W-:-:S05]  /*e6f0*/  @P0 PLOP3.LUT P0, PT, P1, PT, PT, 0x80, 0x0 ;  /* 0x000000000000081c */ /* 0x000fca0000f0f070 */
[----:B------:R-:W-:Y:S01]  /*e700*/  @!P1 SYNCS.ARRIVE.TRANS64.RED.A0T1 RZ, [UR4+0x2a800], RZ ;  /* 0x02a800ffffff99a7 */ /* 0x000fe20008200404 */
[----:B------:R-:W-:Y:S07]  /*e710*/  @!P1 ARRIVES.LDGSTSBAR.64.TRANSCNT [UR4+0x2a800] ;  /* 0x02a80000ff0099b0 */ /* 0x000fee0008000a84 */
[----:B------:R-:W-:Y:S05]  /*e720*/  @P0 BRA.U.ANY `(.L_x_2507) ;  /* 0xfffffffd00e80947 */ /* 0x000fea000393ffff */
[----:B0-----:R-:W3:Y:S02]  /*e730*/  LDL.LU R2, [R1+0x18] ;  /* 0x0000180001027983 */ /* 0x001ee40000300800 */
[----:B---3--:R-:W-:-:S04]  /*e740*/  IADD3 R2, R2, 0x1, RZ ;  /* 0x0000000102027810 */ /* 0x008fc80007ffe0ff */
[----:B------:R-:W-:Y:S01]  /*e750*/  LEA.HI R0, R2, R2, RZ, 0x1 ;  /* 0x0000000202007211 */ /* 0x000fe200078f08ff */
[----:B------:R0:W-:Y:S03]  /*e760*/  STL [R1+0x18], R2 ;  /* 0x0000180201007387 */ /* 0x0001e60000100800 */
        /* <DEDUP_REMOVED lines=8> */
.L_x_2596:
[----:B------:R-:W-:Y:S05]  /*e7f0*/  BSYNC B0 ;  /* 0x0000000000007941 */ /* 0x000fea0003800000 */
.L_x_2508:
[----:B------:R-:W3:Y:S01]  /*e800*/  LDL R0, [R1+0x8] ;  /* 0x0000080001007983 */ /* 0x000ee20000100800 */
[----:B------:R-:W-:Y:S01]  /*e810*/  BSSY B0, `(.L_x_2510) ;  /* 0x00000ff000007945 */ /* 0x000fe20003800000 */
[----:B---3--:R-:W-:-:S13]  /*e820*/  ISETP.GE.AND P0, PT, R0, 0x2, PT ;  /* 0x000000020000780c */ /* 0x008fda0003f06270 */
[----:B------:R-:W-:Y:S05]  /*e830*/  @!P0 BRA `(.L_x_2511) ;  /* 0x0000000c00f08947 */ /* 0x000fea0003800000 */
[----:B------:R-:W-:Y:S01]  /*e840*/  VIADD R0, R0, 0xfffffffe ;  /* 0xfffffffe00007836 */ /* 0x000fe20000000000 */
[----:B------:R-:W-:Y:S01]  /*e850*/  MOV R30, R26 ;  /* 0x0000001a001e7202 */ /* 0x000fe20000000f00 */
[----:B------:R-:W-:Y:S02]  /*e860*/  IMAD.MOV.U32 R17, RZ, RZ, R28 ;  /* 0x000000ffff117224 */ /* 0x000fe400078e001c */
[----:B------:R-:W-:-:S07]  /*e870*/  IMAD.MOV.U32 R10, RZ, RZ, R27 ;  /* 0x000000ffff0a7224 */ /* 0x000fce00078e001b */
.L_x_2524:
[----:B------:R-:W3:Y:S01]  /*e880*/  LDL R8, [R1] ;  /* 0x0000000001087983 */ /* 0x000ee20000100800 */
[----:B------:R-:W1:Y:S01]  /*e890*/  S2R R2, SR_TID.X ;  /* 0x0000000000027919 */ /* 0x000e620000002100 */
[----:B0-----:R-:W0:Y:S01]  /*e8a0*/  S2R R3, SR_TID.X ;  /* 0x0000000000037919 */ /* 0x001e220000002100 */
[----:B-1----:R-:W-:-:S04]  /*e8b0*/  LOP3.LUT R2, R2, 0x7f, RZ, 0xc0, !PT ;  /* 0x0000007f02027812 */ /* 0x002fc800078ec0ff */
[----:B------:R-:W-:Y:S01]  /*e8c0*/  SHF.R.U32.HI R4, RZ, 0x3, R2 ;  /* 0x00000003ff047819 */ /* 0x000fe20000011602 */
[----:B0-----:R-:W-:Y:S01]  /*e8d0*/  IMAD.SHL.U32 R3, R3, 0x10, RZ ;  /* 0x0000001003037824 */ /* 0x001fe200078e00ff */
[----:B------:R-:W0:Y:S04]  /*e8e0*/  LDC R2, c[0x0][0x430] ;  /* 0x00010c00ff027b82 */ /* 0x000e280000000800 */
[----:B------:R-:W-:-:S04]  /*e8f0*/  LOP3.LUT R3, R4, 0x70, R3, 0xf8, !PT ;  /* 0x0000007004037812 */ /* 0x000fc800078ef803 */
[----:B------:R-:W-:Y:S01]  /*e900*/  ISETP.GT.U32.AND P1, PT, R3, 0x5f, PT ;  /* 0x0000005f0300780c */ /* 0x000fe20003f24070 */
[----:B------:R-:W-:-:S12]  /*e910*/  IMAD R7, R0, 0x60, R37 ;  /* 0x0000006000077824 */ /* 0x000fd800078e0225 */
[----:B------:R-:W1:Y:S01]  /*e920*/  @!P1 LDC.64 R4, c[0x0][0x428] ;  /* 0x00010a00ff049b82 */ /* 0x000e620000000a00 */
[----:B0-----:R-:W-:-:S13]  /*e930*/  ISETP.NE.AND P0, PT, R2, 0x1, PT ;  /* 0x000000010200780c */ /* 0x001fda0003f05270 */
[----:B------:R-:W0:Y:S08]  /*e940*/  @P0 LDC R6, c[0x0][0x434] ;  /* 0x00010d00ff060b82 */ /* 0x000e300000000800 */
[----:B------:R-:W4:Y:S01]  /*e950*/  @P0 LDC R2, c[0x0][0x438] ;  /* 0x00010e00ff020b82 */ /* 0x000f220000000800 */
[----:B------:R-:W-:-:S04]  /*e960*/  IMAD.IADD R7, R3, 0x1, R7 ;  /* 0x0000000103077824 */ /* 0x000fc800078e0207 */
[----:B0-----:R-:W-:-:S04]  /*e970*/  @P0 IMAD.HI.U32 R3, R7, R6, RZ ;  /* 0x0000000607030227 */ /* 0x001fc800078e00ff */
[----:B------:R-:W-:Y:S01]  /*e980*/  IMAD.MOV.U32 R6, RZ, RZ, R7 ;  /* 0x000000ffff067224 */ /* 0x000fe200078e0007 */
[----:B----4-:R-:W-:-:S04]  /*e990*/  @P0 SHF.R.U32.HI R6, RZ, R2, R3 ;  /* 0x00000002ff060219 */ /* 0x010fc80000011603 */
[--C-:B------:R-:W-:Y:S01]  /*e9a0*/  @!P1 SHF.R.S32.HI R3, RZ, 0x1f, R6.reuse ;  /* 0x0000001fff039819 */ /* 0x100fe20000011406 */
[----:B------:R-:W-:-:S04]  /*e9b0*/  @!P1 IMAD.MOV.U32 R2, RZ, RZ, R6 ;  /* 0x000000ffff029224 */ /* 0x000fc800078e0006 */
[----:B-1----:R-:W-:-:S04]  /*e9c0*/  @!P1 IMAD.WIDE.U32 R2, R31, R4, R2 ;  /* 0x000000041f029225 */ /* 0x002fc800078e0002 */
[----:B------:R-:W-:Y:S02]  /*e9d0*/  IMAD.U32 R9, RZ, RZ, UR38 ;  /* 0x00000026ff097e24 */ /* 0x000fe4000f8e00ff */
[----:B------:R-:W-:Y:S01]  /*e9e0*/  VIADD R27, R10, 0x1 ;  /* 0x000000010a1b7836 */ /* 0x000fe20000000000 */
[----:B------:R-:W-:Y:S05]  /*e9f0*/  YIELD ;  /* 0x0000000000007946 */ /* 0x000fea0003800000 */
[----:B------:R-:W-:Y:S01]  /*ea00*/  ULDC UR4, c[0x0][0x430] ;  /* 0x00010c0000047ab9 */ /* 0x000fe20000000800 */
[----:B------:R-:W-:Y:S01]  /*ea10*/  MOV R26, R0 ;  /* 0x00000000001a7202 */ /* 0x000fe20000000f00 */
[----:B---3--:R-:W-:-:S04]  /*ea20*/  @!P1 IMAD R8, R8, R4, RZ ;  /* 0x0000000408089224 */ /* 0x008fc800078e02ff */
[----:B------:R-:W-:Y:S02]  /*ea30*/  @!P1 IMAD R8, R31, R5, R8 ;  /* 0x000000051f089224 */ /* 0x000fe400078e0208 */
[----:B------:R-:W0:Y:S03]  /*ea40*/  @!P1 LDC.64 R4, c[0x0][0x418] ;  /* 0x00010600ff049b82 */ /* 0x000e260000000a00 */
[----:B------:R-:W-:Y:S02]  /*ea50*/  @!P1 IADD3 R8, R8, R3, RZ ;  /* 0x0000000308089210 */ /* 0x000fe40007ffe0ff */
[----:B0-----:R-:W-:-:S04]  /*ea60*/  @!P1 LEA R4, P0, R2, R4, 0x2 ;  /* 0x0000000402049211 */ /* 0x001fc800078010ff */
[----:B------:R-:W-:Y:S01]  /*ea70*/  @!P1 LEA.HI.X R5, R2, R5, R8, 0x2, P0 ;  /* 0x0000000502059211 */ /* 0x000fe200000f1408 */
[----:B------:R-:W-:-:S06]  /*ea80*/  IMAD.MOV.U32 R8, RZ, RZ, RZ ;  /* 0x000000ffff087224 */ /* 0x000fcc00078e00ff */
[----:B------:R0:W5:Y:S01]  /*ea90*/  @!P1 LDG.E R8, desc[UR36][R4.64] ;  /* 0x0000002404089981 */ /* 0x000162000c1e1900 */
[----:B------:R-:W-:Y:S01]  /*eaa0*/  ISETP.NE.AND P1, PT, R9, 0x3, PT ;  /* 0x000000030900780c */ /* 0x000fe20003f25270 */
[----:B------:R-:W-:Y:S01]  /*eab0*/  IMAD.MOV R2, RZ, RZ, -R6 ;  /* 0x000000ffff027224 */ /* 0x000fe200078e0a06 */
[----:B------:R-:W-:-:S03]  /*eac0*/  ISETP.NE.AND P0, PT, R27, 0x2, PT ;  /* 0x000000021b00780c */ /* 0x000fc60003f05270 */
[----:B------:R-:W-:Y:S01]  /*ead0*/  IMAD R7, R2, UR4, R7 ;  /* 0x0000000402077c24 */ /* 0x000fe2000f8e0207 */
[----:B------:R-:W-:Y:S02]  /*eae0*/  SEL R28, RZ, 0x1, P0 ;  /* 0x00000001ff1c7807 */ /* 0x000fe40000000000 */
[----:B------:R-:W-:Y:S02]  /*eaf0*/  SEL R27, R27, RZ, P0 ;  /* 0x000000ff1b1b7207 */ /* 0x000fe40000000000 */
[----:B------:R-:W-:-:S03]  /*eb00*/  LOP3.LUT R28, R17, R28, RZ, 0x3c, !PT ;  /* 0x0000001c111c7212 */ /* 0x000fc600078e3cff */
[----:B0-----:R-:W-:Y:S05]  /*eb10*/  @!P1 BRA `(.L_x_2512) ;  /* 0x0000000000049947 */ /* 0x001fea0003800000 */
[----:B------:R-:W-:Y:S01]  /*eb20*/  BPT.TRAP 0x1 ;  /* 0x000000040000795c */ /* 0x000fe20000300000 */
.L_x_2512:
[----:B------:R-:W-:Y:S01]  /*eb30*/  IMAD R6, R27, 0x8, R22 ;  /* 0x000000081b067824 */ /* 0x000fe200078e0216 */
[----:B------:R-:W-:Y:S01]  /*eb40*/  SHF.L.U32 R3, R28, 0x1f, RZ ;  /* 0x0000001f1c037819 */ /* 0x000fe200000006ff */
[----:B------:R-:W-:Y:S03]  /*eb50*/  BSSY B1, `(.L_x_2513) ;  /* 0x0000003000017945 */ /* 0x000fe60003800000 */
[----:B------:R-:W0:Y:S02]  /*eb60*/  SYNCS.PHASECHK.TRANS64.TRYWAIT P0, [R6+URZ+0x2a840], R3 ;  /* 0x02a84003060075a7 */ /* 0x000e24000800017f */
[----:B0-----:R-:W-:Y:S05]  /*eb70*/  @!P0 BRA `(.L_x_2514) ;  /* 0x0000003800a08947 */ /* 0x001fea0003800000 */
.L_x_2597:
[----:B------:R-:W-:Y:S05]  /*eb80*/  BSYNC B1 ;  /* 0x0000000000017941 */ /* 0x000fea0003800000 */
.L_x_2513:
        /* <DEDUP_REMOVED lines=30> */
[----:B0-----:R-:W-:-:S03]  /*ed70*/  SHF.L.U32 R11, R3, 0x3, RZ ;  /* 0x00000003030b7819 */ /* 0x001fc600000006ff */
[----:B------:R-:W0:Y:S01]  /*ed80*/  SHFL.IDX PT, R3, R5, RZ, 0x181f ;  /* 0x00181fff05037589 */ /* 0x000e2200000e0000 */
        /* <DEDUP_REMOVED lines=15> */
[----:B0-----:R-:W-:-:S04]  /*ee80*/  IADD3 R2, P0, R2, R0, RZ ;  /* 0x0000000002027210 */ /* 0x001fc80007f1e0ff */
[----:B------:R-:W-:Y:S02]  /*ee90*/  IADD3.X R3, RZ, R35, RZ, P0, !PT ;  /* 0x00000023ff037210 */ /* 0x000fe400007fe4ff */
        /* <DEDUP_REMOVED lines=18> */
[----:B-1-3--:R0:W3:Y:S02]  /*efc0*/  SHFL.IDX PT, R2, R9, 0x5, 0x181f ;  /* 0x00b81f0009027f89 */ /* 0x00a0e400000e0000 */
.L_x_2611:
[----:B---3--:R-:W-:-:S05]  /*efd0*/  IADD3 R2, P0, R2, R0, RZ ;  /* 0x0000000002027210 */ /* 0x008fca0007f1e0ff */
        /* <DEDUP_REMOVED lines=9> */
.L_x_2516:
[----:B------:R-:W-:Y:S02]  /*f070*/  PLOP3.LUT P1, PT, P1, P0, PT, 0xa2, 0x0 ;  /* 0x000000000000781c */ /* 0x000fe40000f21472 */
[----:B------:R-:W-:-:S08]  /*f080*/  @P0 R2UR P1, UR4, R6 ;  /* 0x00000000060402ca */ /* 0x000fd00000020000 */
[----:B------:R-:W-:-:S05]  /*f090*/  @P0 PLOP3.LUT P0, PT, P1, PT, PT, 0x80, 0x0 ;  /* 0x000000000000081c */ /* 0x000fca0000f0f070 */
[----:B------:R-:W-:Y:S01]  /*f0a0*/  @!P1 SYNCS.ARRIVE.TRANS64.RED.A0T1 RZ, [UR4+0x2a830], RZ ;  /* 0x02a830ffffff99a7 */ /* 0x000fe20008200404 */
[----:B------:R-:W-:Y:S07]  /*f0b0*/  @!P1 ARRIVES.LDGSTSBAR.64.TRANSCNT [UR4+0x2a830] ;  /* 0x02a83000ff0099b0 */ /* 0x000fee0008000a84 */
[----:B------:R-:W-:Y:S05]  /*f0c0*/  @P0 BRA.U.ANY `(.L_x_2516) ;  /* 0xfffffffd00e80947 */ /* 0x000fea000393ffff */
[----:B------:R-:W-:Y:S01]  /*f0d0*/  NOP ;  /* 0x0000000000007918 */ /* 0x000fe20000000000 */
[----:B-1----:R-:W-:-:S05]  /*f0e0*/  IMAD.U32 R2, RZ, RZ, UR38 ;  /* 0x00000026ff027e24 */ /* 0x002fca000f8e00ff */
[----:B------:R-:W-:-:S13]  /*f0f0*/  ISETP.NE.AND P2, PT, R2, 0x3, PT ;  /* 0x000000030200780c */ /* 0x000fda0003f45270 */
[----:B------:R-:W-:Y:S05]  /*f100*/  @!P2 BRA `(.L_x_2517) ;  /* 0x000000000004a947 */ /* 0x000fea0003800000 */
[----:B------:R-:W-:Y:S01]  /*f110*/  BPT.TRAP 0x1 ;  /* 0x000000040000795c */ /* 0x000fe20000300000 */
.L_x_2517:
[----:B------:R1:W-:Y:S01]  /*f120*/  SYNCS.ARRIVE.TRANS64.A1T0 RZ, [R6+URZ+0x2a830], RZ ;  /* 0x02a830ff06ff79a7 */ /* 0x0003e2000810003f */
[----:B------:R-:W-:Y:S05]  /*f130*/  @!P2 BRA `(.L_x_2518) ;  /* 0x000000000004a947 */ /* 0x000fea0003800000 */
[----:B------:R-:W-:Y:S01]  /*f140*/  BPT.TRAP 0x1 ;  /* 0x000000040000795c */ /* 0x000fe20000300000 */
.L_x_2518:
[----:B------:R-:W-:Y:S01]  /*f150*/  SHF.L.U32 R2, R17, 0x1f, RZ ;  /* 0x0000001f11027819 */ /* 0x000fe200000006ff */
[----:B------:R-:W-:Y:S01]  /*f160*/  BSSY B1, `(.L_x_2519) ;  /* 0x0000004000017945 */ /* 0x000fe20003800000 */
[----:B------:R-:W-:-:S04]  /*f170*/  LEA R4, R10, R22, 0x3 ;  /* 0x000000160a047211 */ /* 0x000fc800078e18ff */
[----:B------:R-:W3:Y:S02]  /*f180*/  SYNCS.PHASECHK.TRANS64.TRYWAIT P0, [R4+URZ+0x2a860], R2 ;  /* 0x02a86002040075a7 */ /* 0x000ee4000800017f */
[----:B---3--:R-:W-:Y:S05]  /*f190*/  @!P0 BRA `(.L_x_2520) ;  /* 0x0000003c00088947 */ /* 0x008fea0003800000 */
.L_x_2612:
[----:B------:R-:W-:Y:S05]  /*f1a0*/  BSYNC B1 ;  /* 0x0000000000017941 */ /* 0x000fea0003800000 */
.L_x_2519:
[----:B------:R-:W4:Y:S01]  /*f1b0*/  S2R R3, SR_TID.X ;  /* 0x0000000000037919 */ /* 0x000f220000002100 */
[----:B------:R-:W-:Y:S01]  /*f1c0*/  UMOV UR4, 0xffffffff ;  /* 0xffffffff00047882 */ /* 0x000fe20000000000 */
[----:B-1----:R-:W-:Y:S01]  /*f1d0*/  IMAD R6, R30, -0x60, R36 ;  /* 0xffffffa01e067824 */ /* 0x002fe200078e0224 */
[----:B------:R-:W-:Y:S01]  /*f1e0*/  LOP3.LUT P0, RZ, R29, 0x2, RZ, 0xc0, !PT ;  /* 0x000000021dff7812 */ /* 0x000fe2000780c0ff */
[----:B0-----:R-:W-:Y:S01]  /*f1f0*/  IMAD R5, R10, 0x3000, R33 ;  /* 0x000030000a057824 */ /* 0x001fe200078e0221 */
[----:B----4-:R-:W-:-:S04]  /*f200*/  LOP3.LUT R3, R3, 0x7f, RZ, 0xc0, !PT ;  /* 0x0000007f03037812 */ /* 0x010fc800078ec0ff */
[----:B------:R-:W-:-:S05]  /*f210*/  SHF.R.U32.HI R3, RZ, 0x3, R3 ;  /* 0x00000003ff037819 */ /* 0x000fca0000011603 */
[----:B------:R-:W-:Y:S01]  /*f220*/  IMAD.IADD R6, R6, 0x1, -R3 ;  /* 0x0000000106067824 */ /* 0x000fe200078e0a03 */
[----:B------:R-:W-:Y:S06]  /*f230*/  BRA.DIV UR4, `(.L_x_2521) ;  /* 0x0000003a04f47947 */ /* 0x000fec000b800000 */
[----:B---3--:R-:W0:Y:S01]  /*f240*/  SHFL.IDX PT, R2, R23, RZ, 0x181f ;  /* 0x00181fff17027589 */ /* 0x008e2200000e0000 */
[----:B------:R-:W-:-:S03]  /*f250*/  IMAD R5, R5, 0x2, R22 ;  /* 0x0000000205057824 */ /* 0x000fc600078e0216 */
[----:B------:R-:W1:Y:S04]  /*f260*/  SHFL.IDX PT, R3, R24, RZ, 0x181f ;  /* 0x00181fff18037589 */ /* 0x000e6800000e0000 */
[----:B--2---:R-:W-:Y:S01]  /*f270*/  SHFL.IDX PT, R14, R23, 0x5, 0x181f ;  /* 0x00b81f00170e7f89 */ /* 0x004fe200000e0000 */
[----:B0-----:R-:W-:-:S05]  /*f280*/  IADD3 R2, P1, R2, R0, RZ ;  /* 0x0000000002027210 */ /* 0x001fca0007f3e0ff */
[----:B-1----:R-:W-:Y:S01]  /*f290*/  IMAD.X R3, RZ, RZ, R3, P1 ;  /* 0x000000ffff037224 */ /* 0x002fe200008e0603 */
[----:B------:R-:W-:-:S04]  /*f2a0*/  LOP3.LUT P1, RZ, R29, 0x1, RZ, 0xc0, !PT ;  /* 0x000000011dff7812 */ /* 0x000fc8000782c0ff */
        /* <DEDUP_REMOVED lines=34> */
[----:B------:R0:W-:Y:S01]  /*f4d0*/  LDGSTS.E.BYPASS.LTC128B.128 [R5+0x2400], desc[UR36][R2.64], !P2 ;  /* 0x0240000002057fae */ /* 0x0001e2000d101d64 */
[----:B------:R-:W-:-:S13]  /*f4e0*/  ISETP.LT.OR P2, PT, R6, 0x41, !P0 ;  /* 0x000000410600780c */ /* 0x000fda0004741670 */
[----:B--2---:R0:W-:Y:S02]  /*f4f0*/  LDGSTS.E.BYPASS.LTC128B.128 [R5+0x5400], desc[UR36][R2.64+0x80], !P2 ;  /* 0x0540008002057fae */ /* 0x0041e4000d101d64 */
.L_x_2626:
[C---:B------:R-:W-:Y:S01]  /*f500*/  ISETP.LT.OR P1, PT, R6.reuse, 0x51, !P1 ;  /* 0x000000510600780c */ /* 0x040fe20004f21670 */
[----:B------:R-:W-:Y:S01]  /*f510*/  ULDC.64 UR4, c[0x0][0x328] ;  /* 0x0000ca0000047ab9 */ /* 0x000fe20000000a00 */
[----:B------:R-:W-:Y:S01]  /*f520*/  ISETP.LT.OR P0, PT, R6, 0x51, !P0 ;  /* 0x000000510600780c */ /* 0x000fe20004701670 */
[----:B------:R-:W-:Y:S01]  /*f530*/  IMAD R20, R20, UR4, RZ ;  /* 0x0000000414147c24 */ /* 0x000fe2000f8e02ff */
[----:B01----:R-:W-:-:S03]  /*f540*/  IADD3 R2, P2, R14, R0, RZ ;  /* 0x000000000e027210 */ /* 0x003fc60007f5e0ff */
        /* <DEDUP_REMOVED lines=16> */
.L_x_2522:
        /* <DEDUP_REMOVED lines=11> */
.L_x_2523:
        /* <DEDUP_REMOVED lines=16> */
.L_x_2511:
[----:B------:R-:W-:Y:S05]  /*f800*/  BSYNC B0 ;  /* 0x0000000000007941 */ /* 0x000fea0003800000 */
.L_x_2510:
        /* <DEDUP_REMOVED lines=11> */
[----:B0-----:R-:W3:Y:S01]  /*f8c0*/  @P0 ATOMG.E.ADD.STRONG.GPU PT, R3, desc[UR36][R2.64], R5 ;  /* 0x00000005020309a8 */ /* 0x001ee200081ee1e4 */
[----:B------:R-:W0:Y:S02]  /*f8d0*/  S2R R4, SR_LTMASK ;  /* 0x0000000000047919 */ /* 0x000e240000003900 */
[----:B0-----:R-:W-:-:S04]  /*f8e0*/  LOP3.LUT R4, R4, UR4, RZ, 0xc0, !PT ;  /* 0x0000000404047c12 */ /* 0x001fc8000f8ec0ff */
[----:B------:R-:W0:Y:S01]  /*f8f0*/  POPC R7, R4 ;  /* 0x0000000400077309 */ /* 0x000e220000000000 */
[----:B---3--:R-:W0:Y:S02]  /*f900*/  SHFL.IDX PT, R0, R3, R0, 0x1f ;  /* 0x00001f0003007589 */ /* 0x008e2400000e0000 */
[----:B0-----:R-:W-:-:S07]  /*f910*/  IADD3 R16, R0, UR39, R7 ;  /* 0x0000002700107c10 */ /* 0x001fce000fffe007 */
.L_x_2526:
[----:B------:R-:W-:Y:S05]  /*f920*/  BSYNC B0 ;  /* 0x0000000000007941 */ /* 0x000fea0003800000 */
.L_x_2525:
[----:B------:R-:W-:-:S05]  /*f930*/  IMAD.U32 R0, RZ, RZ, UR38 ;  /* 0x00000026ff007e24 */ /* 0x000fca000f8e00ff */
[----:B------:R-:W-:-:S13]  /*f940*/  ISETP.NE.AND P0, PT, R0, 0x3, PT ;  /* 0x000000030000780c */ /* 0x000fda0003f05270 */
[----:B------:R-:W-:Y:S05]  /*f950*/  @!P0 BRA `(.L_x_2527) ;  /* 0x0000000000048947 */ /* 0x000fea0003800000 */
[----:B------:R-:W-:Y:S01]  /*f960*/  BPT.TRAP 0x1 ;  /* 0x000000040000795c */ /* 0x000fe20000300000 */
.L_x_2527:
[----:B------:R-:W-:Y:S01]  /*f970*/  IMAD R0, R27, 0x8, R22 ;  /* 0x000000081b007824 */ /* 0x000fe200078e0216 */
[----:B0-----:R-:W-:Y:S01]  /*f980*/  SHF.L.U32 R3, R28, 0x1f, RZ ;  /* 0x0000001f1c037819 */ /* 0x001fe200000006ff */
[----:B------:R-:W-:Y:S01]  /*f990*/  BSSY B0, `(.L_x_2528) ;  /* 0x0000004000007945 */ /* 0x000fe20003800000 */
[----:B------:R-:W-:Y:S02]  /*f9a0*/  IMAD R6, R26, -0x60, R36 ;  /* 0xffffffa01a067824 */ /* 0x000fe400078e0224 */
[----:B------:R-:W0:Y:S02]  /*f9b0*/  SYNCS.PHASECHK.TRANS64.TRYWAIT P0, [R0+URZ+0x2a860], R3 ;  /* 0x02a86003000075a7 */ /* 0x000e24000800017f */
[----:B0-----:R-:W-:Y:S05]  /*f9c0*/  @!P0 BRA `(.L_x_2529) ;  /* 0x0000003800fc8947 */ /* 0x001fea0003800000 */
.L_x_2627:
[----:B------:R-:W-:Y:S05]  /*f9d0*/  BSYNC B0 ;  /* 0x0000000000007941 */ /* 0x000fea0003800000 */
.L_x_2528:
        /* <DEDUP_REMOVED lines=8> */
[----:B------:R-:W-:Y:S01]  /*fa60*/  LOP3.LUT P0, RZ, R29, 0x2, RZ, 0xc0, !PT ;  /* 0x000000021dff7812 */ /* 0x000fe2000780c0ff */
[----:B------:R-:W-:Y:S01]  /*fa70*/  IMAD R4, R7, 0x2, R22 ;  /* 0x0000000207047824 */ /* 0x000fe200078e0216 */
[----:B--2---:R-:W2:Y:S02]  /*fa80*/  SHFL.IDX PT, R14, R23, RZ, 0x181f ;  /* 0x00181fff170e7589 */ /* 0x004ea400000e0000 */
        /* <DEDUP_REMOVED lines=19> */
[----:B------:R-:W0:Y:S02]  /*fbc0*/  SHFL.IDX PT, R14, R23, 0x3, 0x181f ;  /* 0x00781f00170e7f89 */ /* 0x000e2400000e0000 */
[----:B------:R-:W-:Y:S02]  /*fbd0*/  IADD3.X R3, RZ, R8, RZ, P4, !PT ;  /* 0x00000008ff037210 */ /* 0x000fe400027fe4ff */
        /* <DEDUP_REMOVED lines=25> */
.L_x_2641:
        /* <DEDUP_REMOVED lines=11> */
.L_x_2531:
[----:B------:R-:W-:Y:S02]  /*fe20*/  PLOP3.LUT P1, PT, P1, P0, PT, 0xa2, 0x0 ;  /* 0x000000000000781c */ /* 0x000fe40000f21472 */
[----:B------:R-:W-:-:S08]  /*fe30*/  @P0 R2UR P1, UR4, R0 ;  /* 0x00000000000402ca */ /* 0x000fd00000020000 */
[----:B------:R-:W-:-:S05]  /*fe40*/  @P0 PLOP3.LUT P0, PT, P1, PT, PT, 0x80, 0x0 ;  /* 0x000000000000081c */ /* 0x000fca0000f0f070 */
[----:B------:R-:W-:Y:S01]  /*fe50*/  @!P1 SYNCS.ARRIVE.TRANS64.RED.A0T1 RZ, [UR4+0x2a850], RZ ;  /* 0x02a850ffffff99a7 */ /* 0x000fe20008200404 */
[----:B------:R-:W-:Y:S07]  /*fe60*/  @!P1 ARRIVES.LDGSTSBAR.64.TRANSCNT [UR4+0x2a850] ;  /* 0x02a85000ff0099b0 */ /* 0x000fee0008000a84 */
[----:B------:R-:W-:Y:S05]  /*fe70*/  @P0 BRA.U.ANY `(.L_x_2531) ;  /* 0xfffffffd00e80947 */ /* 0x000fea000393ffff */
[----:B------:R-:W-:Y:S01]  /*fe80*/  NOP ;  /* 0x0000000000007918 */ /* 0x000fe20000000000 */
[----:B0-----:R-:W-:-:S04]  /*fe90*/  MOV R2, UR38 ;  /* 0x0000002600027c02 */ /* 0x001fc80008000f00 */
[----:B------:R-:W-:-:S13]  /*fea0*/  ISETP.NE.AND P2, PT, R2, 0x3, PT ;  /* 0x000000030200780c */ /* 0x000fda0003f45270 */
[----:B------:R-:W-:Y:S05]  /*feb0*/  @!P2 BRA `(.L_x_2532) ;  /* 0x000000000004a947 */ /* 0x000fea0003800000 */
[----:B------:R-:W-:Y:S01]  /*fec0*/  BPT.TRAP 0x1 ;  /* 0x000000040000795c */ /* 0x000fe20000300000 */
.L_x_2532:
[----:B------:R0:W-:Y:S01]  /*fed0*/  SYNCS.ARRIVE.TRANS64.A1T0 RZ, [R0+URZ+0x2a850], RZ ;  /* 0x02a850ff00ff79a7 */ /* 0x0001e2000810003f */
[----:B------:R-:W-:-:S05]  /*fee0*/  VIADD R27, R27, 0x1 ;  /* 0x000000011b1b7836 */ /* 0x000fca0000000000 */
[----:B------:R-:W-:-:S04]  /*fef0*/  ISETP.NE.AND P0, PT, R27, 0x2, PT ;  /* 0x000000021b00780c */ /* 0x000fc80003f05270 */
[----:B------:R-:W-:Y:S02]  /*ff00*/  SEL R3, RZ, 0x1, P0 ;  /* 0x00000001ff037807 */ /* 0x000fe40000000000 */
[----:B------:R-:W-:Y:S02]  /*ff10*/  SEL R27, R27, RZ, P0 ;  /* 0x000000ff1b1b7207 */ /* 0x000fe40000000000 */
[----:B0-----:R-:W-:-:S07]  /*ff20*/  LOP3.LUT R28, R28, R3, RZ, 0x3c, !PT ;  /* 0x000000031c1c7212 */ /* 0x001fce00078e3cff */
.L_x_2489:
[----:B------:R-:W-:Y:S05]  /*ff30*/  BSYNC B7 ;  /* 0x0000000000077941 */ /* 0x000fea0003800000 */
.L_x_2487:
        /* <DEDUP_REMOVED lines=8> */
[----:B------:R0:W1:Y:S01]  /*ffc0*/  LDS.128 R16, [R22+0x2a8d0] ;  /* 0x02a8d00016107984 */ /* 0x0000620000000c00 */
[----:B------:R-:W-:Y:S06]  /*ffd0*/  BAR.ARV 0x4, 0x180 ;  /* 0x0106000000007b1d */ /* 0x000fec0000002000 */
[----:B------:R-:W-:Y:S05]  /*ffe0*/  BRA `(.L_x_2534) ;  /* 0x0000000800cc7947 */ /* 0x000fea0003800000 */
.L_x_2533:
[----:B------:R-:W0:Y:S01]  /*fff0*/  S2R R0, SR_TID.X ;  /* 0x0000000000007919 */ /* 0x000e220000002100 */
[----:B------:R-:W-:Y:S01]  /*10000*/  UMOV UR4, 0xffffffff ;  /* 0xffffffff00047882 */ /* 0x000fe20000000000 */
[----:B0-----:R-:W-:-:S04]  /*10010*/  LOP3.LUT R8, R0, 0x1f, RZ, 0xc0, !PT ;  /* 0x0000001f00087812 */ /* 0x001fc800078ec0ff */
[----:B------:R-:W-:Y:S01]  /*10020*/  ISETP.NE.AND P0, PT, R8, 0x1f, PT ;  /* 0x0000001f0800780c */ /* 0x000fe20003f05270 */
[----:B------:R-:W-:-:S12]  /*10030*/  BRA.DIV UR4, `(.L_x_2535) ;  /* 0x0000003e04607947 */ /* 0x000fd8000b800000 */
[----:B------:R-:W-:Y:S01]  /*10040*/  IMAD.IADD R5, R19, 0x1, R8 ;  /* 0x0000000113057824 */ /* 0x000fe200078e0208 */
[----:B------:R-:W-:-:S04]  /*10050*/  ULDC UR4, c[0x0][0xc3c] ;  /* 0x00030f0000047ab9 */ /* 0x000fc80000000800 */
[----:B------:R-:W-:-:S13]  /*10060*/  ISETP.GE.OR P1, PT, R5, UR4, !P0 ;  /* 0x0000000405007c0c */ /* 0x000fda000c726670 */
[----:B------:R-:W0:Y:S02]  /*10070*/  @!P1 LDC.64 R2, c[0x0][0xc80] ;  /* 0x00032000ff029b82 */ /* 0x000e240000000a00 */
[----:B0-----:R-:W-:-:S06]  /*10080*/  @!P1 IMAD.WIDE R2, R5, 0x4, R2 ;  /* 0x0000000405029825 */ /* 0x001fcc00078e0202 */
[----:B------:R-:W2:Y:S01]  /*10090*/  @!P1 LDG.E R2, desc[UR36][R2.64] ;  /* 0x0000002402029981 */ /* 0x000ea2000c1e1900 */
[----:B------:R-:W-:Y:S01]  /*100a0*/  IMAD.MOV.U32 R4, RZ, RZ, RZ ;  /* 0x000000ffff047224 */ /* 0x000fe200078e00ff */
[C---:B------:R-:W-:Y:S02]  /*100b0*/  ISETP.GE.U32.AND P2, PT, R8.reuse, 0x2, PT ;  /* 0x000000020800780c */ /* 0x040fe40003f46070 */
[C---:B------:R-:W-:Y:S01]  /*100c0*/  ISETP.GE.U32.AND P3, PT, R8.reuse, 0x4, PT ;  /* 0x000000040800780c */ /* 0x040fe20003f66070 */
[----:B------:R-:W-:Y:S01]  /*100d0*/  SHFL.IDX PT, R0, R16, 0x1, 0x1f ;  /* 0x00201f0010007f89 */ /* 0x000fe200000e0000 */
[C---:B------:R-:W-:Y:S02]  /*100e0*/  ISETP.GE.U32.AND P4, PT, R8.reuse, 0x8, PT ;  /* 0x000000080800780c */ /* 0x040fe40003f86070 */
[----:B------:R-:W-:Y:S02]  /*100f0*/  ISETP.GE.U32.AND P5, PT, R8, 0x10, PT ;  /* 0x000000100800780c */ /* 0x000fe40003fa6070 */
[----:B--2---:R-:W-:-:S02]  /*10100*/  @!P1 MOV R4, R2 ;  /* 0x0000000200049202 */ /* 0x004fc40000000f00 */
[----:B------:R-:W-:-:S03]  /*10110*/  ISETP.NE.AND P1, PT, R8, RZ, PT ;  /* 0x000000ff0800720c */ /* 0x000fc60003f25270 */
        /* <DEDUP_REMOVED lines=16> */
[----:B------:R0:W1:Y:S02]  /*10220*/  SHFL.IDX PT, R14, R6, 0x1f, 0x1f ;  /* 0x03e01f00060e7f89 */ /* 0x00006400000e0000 */
.L_x_2651:
[----:B------:R-:W-:Y:S02]  /*10230*/  ULDC UR4, c[0x0][0xc38] ;  /* 0x00030e0000047ab9 */ /* 0x000fe40000000800 */
[----:B------:R-:W-:-:S04]  /*10240*/  IMAD.U32 R7, RZ, RZ, UR4 ;  /* 0x00000004ff077e24 */ /* 0x000fc8000f8e00ff */
[----:B-1----:R-:W-:-:S04]  /*10250*/  IMAD R3, R14, R7, RZ ;  /* 0x000000070e037224 */ /* 0x002fc800078e02ff */
[----:B------:R-:W-:-:S05]  /*10260*/  IMAD.IADD R8, R0, 0x1, R3 ;  /* 0x0000000100087824 */ /* 0x000fca00078e0203 */
[----:B------:R-:W-:-:S13]  /*10270*/  ISETP.GT.AND P6, PT, R8, R5, PT ;  /* 0x000000050800720c */ /* 0x000fda0003fc4270 */
[----:B------:R-:W-:Y:S05]  /*10280*/  @P6 BRA `(.L_x_2536) ;  /* 0x00000000009c6947 */ /* 0x000fea0003800000 */
.L_x_2541:
[----:B------:R-:W1:Y:S01]  /*10290*/  LDC R0, c[0x0][0xc3c] ;  /* 0x00030f00ff007b82 */ /* 0x000e620000000800 */
[----:B------:R-:W-:-:S05]  /*102a0*/  VIADD R19, R19, 0x1f ;  /* 0x0000001f13137836 */ /* 0x000fca0000000000 */
[----:B-1----:R-:W-:-:S13]  /*102b0*/  ISETP.GE.AND P6, PT, R19, R0, PT ;  /* 0x000000001300720c */ /* 0x002fda0003fc6270 */
[----:B------:R-:W-:Y:S05]  /*102c0*/  @P6 BRA `(.L_x_2537) ;  /* 0x0000000400d06947 */ /* 0x000fea0003800000 */
[----:B------:R-:W1:Y:S01]  /*102d0*/  S2R R2, SR_TID.X ;  /* 0x0000000000027919 */ /* 0x000e620000002100 */
[----:B------:R-:W-:Y:S01]  /*102e0*/  BSSY B0, `(.L_x_2538) ;  /* 0x0000009000007945 */ /* 0x000fe20003800000 */
[----:B------:R-:W-:Y:S02]  /*102f0*/  MOV R4, RZ ;  /* 0x000000ff00047202 */ /* 0x000fe40000000f00 */
[----:B-1----:R-:W-:-:S05]  /*10300*/  LOP3.LUT R2, R2, 0x1f, RZ, 0xc0, !PT ;  /* 0x0000001f02027812 */ /* 0x002fca00078ec0ff */
[----:B------:R-:W-:-:S05]  /*10310*/  IMAD.IADD R7, R19, 0x1, R2 ;  /* 0x0000000113077824 */ /* 0x000fca00078e0202 */
[----:B------:R-:W-:-:S13]  /*10320*/  ISETP.GE.OR P6, PT, R7, R0, !P0 ;  /* 0x000000000700720c */ /* 0x000fda00047c6670 */
[----:B------:R-:W-:Y:S05]  /*10330*/  @P6 BRA `(.L_x_2539) ;  /* 0x00000000000c6947 */ /* 0x000fea0003800000 */
[----:B------:R-:W1:Y:S02]  /*10340*/  LDC.64 R2, c[0x0][0xc80] ;  /* 0x00032000ff027b82 */ /* 0x000e640000000a00 */
[----:B-1----:R-:W-:-:S05]  /*10350*/  IMAD.WIDE R2, R7, 0x4, R2 ;  /* 0x0000000407027825 */ /* 0x002fca00078e0202 */
[----:B------:R1:W5:Y:S02]  /*10360*/  LDG.E R4, desc[UR36][R2.64] ;  /* 0x0000002402047981 */ /* 0x000364000c1e1900 */
.L_x_2539:
[----:B------:R-:W-:Y:S05]  /*10370*/  BSYNC B0 ;  /* 0x0000000000007941 */ /* 0x000fea0003800000 */
.L_x_2538:
[----:B------:R-:W-:-:S03]  /*10380*/  UMOV UR4, 0xffffffff ;  /* 0xffffffff00047882 */ /* 0x000fc60000000000 */
[----:B------:R-:W-:Y:S05]  /*10390*/  BRA.DIV UR4, `(.L_x_2540) ;  /* 0x0000003e04ac7947 */ /* 0x000fea000b800000 */
[----:B-----5:R-:W2:Y:S02]  /*103a0*/  SHFL.UP PT, R14, R4, 0x1, RZ ;  /* 0x04200000040e7989 */ /* 0x020ea400000e00ff */
[----:B--2---:R-:W-:-:S05]  /*103b0*/  SEL R13, R14, RZ, P1 ;  /* 0x000000ff0e0d7207 */ /* 0x004fca0000800000 */
[----:B------:R-:W-:-:S05]  /*103c0*/  IMAD.IADD R13, R4, 0x1, R13 ;  /* 0x00000001040d7824 */ /* 0x000fca00078e020d */
[----:B------:R-:W2:Y:S02]  /*103d0*/  SHFL.UP PT, R14, R13, 0x2, RZ ;  /* 0x044000000d0e7989 */ /* 0x000ea400000e00ff */
[----:B--2---:R-:W-:-:S05]  /*103e0*/  SEL R0, R14, RZ, P2 ;  /* 0x000000ff0e007207 */ /* 0x004fca0001000000 */
[----:B------:R-:W-:-:S05]  /*103f0*/  IMAD.IADD R0, R13, 0x1, R0 ;  /* 0x000000010d007824 */ /* 0x000fca00078e0200 */
[----:B------:R-:W1:Y:S02]  /*10400*/  SHFL.UP PT, R14, R0, 0x4, RZ ;  /* 0x04800000000e7989 */ /* 0x000e6400000e00ff */
[----:B-1----:R-:W-:-:S05]  /*10410*/  SEL R3, R14, RZ, P3 ;  /* 0x000000ff0e037207 */ /* 0x002fca0001800000 */
[----:B------:R-:W-:-:S05]  /*10420*/  IMAD.IADD R2, R0, 0x1, R3 ;  /* 0x0000000100027824 */ /* 0x000fca00078e0203 */
[----:B------:R-:W1:Y:S02]  /*10430*/  SHFL.UP PT, R14, R2, 0x8, RZ ;  /* 0x05000000020e7989 */ /* 0x000e6400000e00ff */
[----:B-1----:R-:W-:-:S05]  /*10440*/  SEL R3, R14, RZ, P4 ;  /* 0x000000ff0e037207 */ /* 0x002fca0002000000 */
[----:B------:R-:W-:-:S05]  /*10450*/  IMAD.IADD R3, R2, 0x1, R3 ;  /* 0x0000000102037824 */ /* 0x000fca00078e0203 */
[----:B------:R-:W0:Y:S02]  /*10460*/  SHFL.UP PT, R14, R3, 0x10, RZ ;  /* 0x06000000030e7989 */ /* 0x000e2400000e00ff */
[----:B0-----:R-:W-:-:S04]  /*10470*/  SEL R6, R14, RZ, P5 ;  /* 0x000000ff0e067207 */ /* 0x001fc80002800000 */
[----:B------:R-:W-:-:S05]  /*10480*/  IADD3 R6, R3, R6, RZ ;  /* 0x0000000603067210 */ /* 0x000fca0007ffe0ff */
[----:B------:R0:W1:Y:S02]  /*10490*/  SHFL.IDX PT, R14, R6, 0x1f, 0x1f ;  /* 0x03e01f00060e7f89 */ /* 0x00006400000e0000 */
.L_x_2659:
[----:B------:R-:W-:Y:S02]  /*104a0*/  ULDC UR4, c[0x0][0xc38] ;  /* 0x00030e0000047ab9 */ /* 0x000fe40000000800 */
[----:B------:R-:W-:-:S04]  /*104b0*/  IMAD.U32 R7, RZ, RZ, UR4 ;  /* 0x00000004ff077e24 */ /* 0x000fc8000f8e00ff */
[----:B-1----:R-:W-:-:S04]  /*104c0*/  IMAD R3, R14, R7, RZ ;  /* 0x000000070e037224 */ /* 0x002fc800078e02ff */
[----:B------:R-:W-:-:S05]  /*104d0*/  IMAD.IADD R8, R3, 0x1, R8 ;  /* 0x0000000103087824 */ /* 0x000fca00078e0208 */
[----:B------:R-:W-:-:S13]  /*104e0*/  ISETP.GT.AND P6, PT, R8, R5, PT ;  /* 0x000000050800720c */ /* 0x000fda0003fc4270 */
[----:B------:R-:W-:Y:S05]  /*104f0*/  @!P6 BRA `(.L_x_2541) ;  /* 0xfffffffc0064e947 */ /* 0x000fea000383ffff */
.L_x_2536:
        /* <DEDUP_REMOVED lines=8> */
.L_x_2663:
[----:B------:R-:W-:Y:S01]  /*10580*/  ISETP.NE.AND P0, PT, R0, RZ, PT ;  /* 0x000000ff0000720c */ /* 0x000fe20003f05270 */
[----:B------:R-:W-:-:S12]  /*10590*/  IMAD.MOV.U32 R14, RZ, RZ, RZ ;  /* 0x000000ffff0e7224 */ /* 0x000fd800078e00ff */
[----:B------:R-:W-:Y:S05]  /*105a0*/  @!P0 BRA `(.L_x_2543) ;  /* 0x0000000000108947 */ /* 0x000fea0003800000 */
[----:B------:R-:W-:Y:S01]  /*105b0*/  UMOV UR4, 0xffffffff ;  /* 0xffffffff00047882 */ /* 0x000fe20000000000 */
[----:B------:R-:W-:Y:S02]  /*105c0*/  IADD3 R12, R8, -0x1, RZ ;  /* 0xffffffff080c7810 */ /* 0x000fe40007ffe0ff */
[----:B------:R-:W-:Y:S05]  /*105d0*/  BRA.DIV UR4, `(.L_x_2544) ;  /* 0x0000004204207947 */ /* 0x000fea000b800000 */
[----:B------:R3:W4:Y:S02]  /*105e0*/  SHFL.IDX PT, R14, R6, R12, 0x1f ;  /* 0x00001f0c060e7589 */ /* 0x00072400000e0000 */
.L_x_2543:
[----:B------:R-:W5:Y:S01]  /*105f0*/  LDC.64 R2, c[0x0][0xc90] ;  /* 0x00032400ff027b82 */ /* 0x000f620000000a00 */
[----:B------:R-:W-:-:S04]  /*10600*/  IMAD.IADD R19, R8, 0x1, R19 ;  /* 0x0000000108137824 */ /* 0x000fc800078e0213 */
[----:B-----5:R-:W-:-:S05]  /*10610*/  IMAD.WIDE R2, R19, 0x4, R2 ;  /* 0x0000000413027825 */ /* 0x020fca00078e0202 */
[----:B0--3--:R0:W2:Y:S01]  /*10620*/  LDG.E R6, desc[UR36][R2.64] ;  /* 0x0000002402067981 */ /* 0x0090a2000c1e1900 */
[----:B----4-:R-:W-:-:S05]  /*10630*/  IMAD R16, R14, R7, R16 ;  /* 0x000000070e107224 */ /* 0x010fca00078e0210 */
[----:B------:R-:W-:Y:S01]  /*10640*/  IADD3 R5, R5, -R16, RZ ;  /* 0x8000001005057210 */ /* 0x000fe20007ffe0ff */
[----:B0-----:R-:W-:Y:S02]  /*10650*/  IMAD.MOV.U32 R2, RZ, RZ, RZ ;  /* 0x000000ffff027224 */ /* 0x001fe400078e00ff */
[----:B--2---:R-:W-:-:S05]  /*10660*/  IMAD R0, R4, R6, RZ ;  /* 0x0000000604007224 */ /* 0x004fca00078e02ff */
[----:B-1----:R-:W-:-:S04]  /*10670*/  IABS R8, R0 ;  /* 0x0000000000087213 */ /* 0x002fc80000000000 */
[----:B------:R-:W0:Y:S08]  /*10680*/  I2F.RP R9, R8 ;  /* 0x0000000800097306 */ /* 0x000e300000209400 */
[----:B0-----:R-:W0:Y:S02]  /*10690*/  MUFU.RCP R9, R9 ;  /* 0x0000000900097308 */ /* 0x001e240000001000 */
[----:B0-----:R-:W-:Y:S01]  /*106a0*/  VIADD R10, R9, 0xffffffe ;  /* 0x0ffffffe090a7836 */ /* 0x001fe20000000000 */
[----:B------:R-:W-:-:S05]  /*106b0*/  IABS R9, R0 ;  /* 0x0000000000097213 */ /* 0x000fca0000000000 */
[----:B------:R-:W0:Y:S01]  /*106c0*/  F2I.FTZ.U32.TRUNC.NTZ R3, R10 ;  /* 0x0000000a00037305 */ /* 0x000e22000021f000 */
[----:B------:R-:W-:Y:S02]  /*106d0*/  IMAD.MOV R9, RZ, RZ, -R9 ;  /* 0x000000ffff097224 */ /* 0x000fe400078e0a09 */
[----:B0-----:R-:W-:-:S04]  /*106e0*/  IMAD.MOV R11, RZ, RZ, -R3 ;  /* 0x000000ffff0b7224 */ /* 0x001fc800078e0a03 */
[----:B------:R-:W-:-:S04]  /*106f0*/  IMAD R11, R11, R8, RZ ;  /* 0x000000080b0b7224 */ /* 0x000fc800078e02ff */
[----:B------:R-:W-:Y:S01]  /*10700*/  IMAD.HI.U32 R2, R3, R11, R2 ;  /* 0x0000000b03027227 */ /* 0x000fe200078e0002 */
[----:B------:R-:W-:-:S05]  /*10710*/  IABS R3, R5 ;  /* 0x0000000500037213 */ /* 0x000fca0000000000 */
        /* <DEDUP_REMOVED lines=10> */
[----:B------:R-:W-:Y:S02]  /*107c0*/  @!P2 IADD3 R2, -R2, RZ, RZ ;  /* 0x000000ff0202a210 */ /* 0x000fe40007ffe1ff */
[----:B------:R-:W-:-:S05]  /*107d0*/  @!P1 LOP3.LUT R2, RZ, R0, RZ, 0x33, !PT ;  /* 0x00000000ff029212 */ /* 0x000fca00078e33ff */
[----:B------:R-:W-:Y:S02]  /*107e0*/  IMAD R8, R6, R2, RZ ;  /* 0x0000000206087224 */ /* 0x000fe400078e02ff */
[----:B------:R-:W-:Y:S02]  /*107f0*/  IMAD.MOV R2, RZ, RZ, -R2 ;  /* 0x000000ffff027224 */ /* 0x000fe400078e0a02 */
[----:B------:R-:W-:Y:S02]  /*10800*/  IMAD.MOV R3, RZ, RZ, -R8 ;  /* 0x000000ffff037224 */ /* 0x000fe400078e0a08 */
[----:B------:R-:W-:Y:S01]  /*10810*/  IMAD R11, R0, R2, R5 ;  /* 0x00000002000b7224 */ /* 0x000fe200078e0205 */
[----:B------:R-:W-:Y:S02]  /*10820*/  MOV R2, RZ ;  /* 0x000000ff00027202 */ /* 0x000fe40000000f00 */
[----:B------:R-:W-:-:S04]  /*10830*/  VIADDMNMX R6, R3, R7, R6, PT ;  /* 0x0000000703067246 */ /* 0x000fc80003800106 */
[----:B------:R-:W-:-:S04]  /*10840*/  IABS R7, R6 ;  /* 0x0000000600077213 */ /* 0x000fc80000000000 */
[----:B------:R-:W0:Y:S08]  /*10850*/  I2F.RP R9, R7 ;  /* 0x0000000700097306 */ /* 0x000e300000209400 */
[----:B0-----:R-:W0:Y:S02]  /*10860*/  MUFU.RCP R9, R9 ;  /* 0x0000000900097308 */ /* 0x001e240000001000 */
[----:B0-----:R-:W-:-:S06]  /*10870*/  VIADD R3, R9, 0xffffffe ;  /* 0x0ffffffe09037836 */ /* 0x001fcc0000000000 */
[----:B------:R-:W0:Y:S02]  /*10880*/  F2I.FTZ.U32.TRUNC.NTZ R3, R3 ;  /* 0x0000000300037305 */ /* 0x000e24000021f000 */
[----:B0-----:R-:W-:-:S04]  /*10890*/  IMAD.MOV R0, RZ, RZ, -R3 ;  /* 0x000000ffff007224 */ /* 0x001fc800078e0a03 */
[----:B------:R-:W-:Y:S01]  /*108a0*/  IMAD R5, R0, R7, RZ ;  /* 0x0000000700057224 */ /* 0x000fe200078e02ff */
[----:B------:R-:W-:-:S03]  /*108b0*/  IABS R0, R6 ;  /* 0x0000000600007213 */ /* 0x000fc60000000000 */
[----:B------:R-:W-:Y:S01]  /*108c0*/  IMAD.HI.U32 R2, R3, R5, R2 ;  /* 0x0000000503027227 */ /* 0x000fe200078e0002 */
[----:B------:R-:W-:-:S03]  /*108d0*/  IABS R5, R11 ;  /* 0x0000000b00057213 */ /* 0x000fc60000000000 */
[----:B------:R-:W-:Y:S02]  /*108e0*/  IMAD.MOV R0, RZ, RZ, -R0 ;  /* 0x000000ffff007224 */ /* 0x000fe400078e0a00 */
[----:B------:R-:W-:-:S04]  /*108f0*/  IMAD.HI.U32 R2, R2, R5, RZ ;  /* 0x0000000502027227 */ /* 0x000fc800078e00ff */
[----:B------:R-:W-:Y:S02]  /*10900*/  IMAD R0, R2, R0, R5 ;  /* 0x0000000002007224 */ /* 0x000fe400078e0205 */
[----:B------:R-:W-:-:S03]  /*10910*/  IMAD.IADD R3, R11, 0x1, R8 ;  /* 0x000000010b037824 */ /* 0x000fc600078e0208 */
        /* <DEDUP_REMOVED lines=9> */
[----:B------:R-:W-:Y:S01]  /*109b0*/  @!P1 LOP3.LUT R2, RZ, R6, RZ, 0x33, !PT ;  /* 0x00000006ff029212 */ /* 0x000fe200078e33ff */
[----:B------:R-:W-:-:S03]  /*109c0*/  IMAD.MOV R6, RZ, RZ, -R6 ;  /* 0x000000ffff067224 */ /* 0x000fc600078e0a06 */
[----:B------:R-:W-:Y:S01]  /*109d0*/  LOP3.LUT R17, RZ, R2, RZ, 0x33, !PT ;  /* 0x00000002ff117212 */ /* 0x000fe200078e33ff */
[----:B------:R-:W-:-:S04]  /*109e0*/  IMAD R18, R2, R6, R3 ;  /* 0x0000000602127224 */ /* 0x000fc800078e0203 */
[----:B------:R-:W-:Y:S01]  /*109f0*/  IMAD.IADD R17, R4, 0x1, R17 ;  /* 0x0000000104117824 */ /* 0x000fe200078e0211 */
[----:B------:R-:W-:Y:S06]  /*10a00*/  BRA `(.L_x_2545) ;  /* 0x00000000001c7947 */ /* 0x000fec0003800000 */
.L_x_2537:
[----:B------:R-:W-:Y:S01]  /*10a10*/  UMOV UR4, URZ ;  /* 0x0000003f00047c82 */ /* 0x000fe20008000000 */
[----:B------:R-:W-:Y:S01]  /*10a20*/  UMOV UR5, URZ ;  /* 0x0000003f00057c82 */ /* 0x000fe20008000000 */
[----:B------:R-:W-:Y:S01]  /*10a30*/  ULDC UR6, c[0x0][0xc3c] ;  /* 0x00030f0000067ab9 */ /* 0x000fe20000000800 */
[----:B------:R-:W-:Y:S01]  /*10a40*/  IMAD.MOV.U32 R16, RZ, RZ, R5 ;  /* 0x000000ffff107224 */ /* 0x000fe200078e0005 */
[----:B------:R-:W-:Y:S01]  /*10a50*/  MOV R17, UR4 ;  /* 0x0000000400117c02 */ /* 0x000fe20008000f00 */
[----:B------:R-:W-:Y:S02]  /*10a60*/  IMAD.U32 R18, RZ, RZ, UR5 ;  /* 0x00000005ff127e24 */ /* 0x000fe4000f8e00ff */
[----:B------:R-:W-:-:S07]  /*10a70*/  IMAD.U32 R19, RZ, RZ, UR6 ;  /* 0x00000006ff137e24 */ /* 0x000fce000f8e00ff */
.L_x_2545:
[----:B------:R-:W1:Y:S01]  /*10a80*/  S2R R0, SR_TID.X ;  /* 0x0000000000007919 */ /* 0x000e620000002100 */
        /* <DEDUP_REMOVED lines=9> */
.L_x_2534:
[----:B------:R-:W-:Y:S02]  /*10b20*/  ULDC UR4, c[0x0][0xc3c] ;  /* 0x00030f0000047ab9 */ /* 0x000fe40000000800 */
[----:B-1----:R-:W-:-:S13]  /*10b30*/  ISETP.GE.AND P0, PT, R19, UR4, PT ;  /* 0x0000000413007c0c */ /* 0x002fda000bf06270 */
[----:B------:R-:W-:Y:S05]  /*10b40*/  @!P0 BRA `(.L_x_2546) ;  /* 0xffffffb400d88947 */ /* 0x000fea000383ffff */
[----:B------:R-:W-:Y:S05]  /*10b50*/  BSYNC B8 ;  /* 0x0000000000087941 */ /* 0x000fea0003800000 */
.L_x_2483:
[----:B-1----:R-:W3:Y:S01]  /*10b60*/  LDL.LU R0, [R1+0x18] ;  /* 0x0000180001007983 */ /* 0x002ee20000300800 */
[----:B------:R-:W-:Y:S01]  /*10b70*/  BSSY B0, `(.L_x_2547) ;  /* 0x000000b000007945 */ /* 0x000fe20003800000 */
[----:B------:R-:W1:Y:S01]  /*10b80*/  S2R R5, SR_CgaCtaId ;  /* 0x0000000000057919 */ /* 0x000e620000008800 */
[----:B---3--:R-:W-:-:S05]  /*10b90*/  VIADD R0, R0, 0x1 ;  /* 0x0000000100007836 */ /* 0x008fca0000000000 */
        /* <DEDUP_REMOVED lines=8> */
.L_x_2666:
[----:B------:R-:W-:Y:S05]  /*10c20*/  BSYNC B0 ;  /* 0x0000000000007941 */ /* 0x000fea0003800000 */
.L_x_2547:
[----:B------:R-:W-:-:S03]  /*10c30*/  UMOV UR4, 0xffffffff ;  /* 0xffffffff00047882 */ /* 0x000fc60000000000 */
[----:B------:R-:W-:Y:S05]  /*10c40*/  BRA.DIV UR4, `(.L_x_2549) ;  /* 0x0000003a04bc7947 */ /* 0x000fea000b800000 */
[----:B-1----:R-:W1:Y:S02]  /*10c50*/  S2R R0, SR_TID.X ;  /* 0x0000000000007919 */ /* 0x002e640000002100 */
[----:B-1----:R-:W-:-:S04]  /*10c60*/  SHF.R.U32.HI R0, RZ, 0x5, R0 ;  /* 0x00000005ff007819 */ /* 0x002fc80000011600 */
[----:B------:R-:W-:-:S05]  /*10c70*/  LOP3.LUT R0, R0, 0x3, RZ, 0xc0, !PT ;  /* 0x0000000300007812 */ /* 0x000fca00078ec0ff */
[----:B------:R1:W3:Y:S02]  /*10c80*/  SHFL.IDX PT, R14, R0, RZ, 0x1f ;  /* 0x00001fff000e7589 */ /* 0x0002e400000e0000 */
.L_x_2669:
[----:B---3--:R-:W-:Y:S01]  /*10c90*/  ISETP.NE.AND P0, PT, R14, RZ, PT ;  /* 0x000000ff0e00720c */ /* 0x008fe20003f05270 */
[----:B------:R-:W-:-:S12]  /*10ca0*/  BSSY B0, `(.L_x_2550) ;  /* 0x0000024000007945 */ /* 0x000fd80003800000 */
[----:B------:R-:W-:Y:S05]  /*10cb0*/  @P0 BRA `(.L_x_2551) ;  /* 0x0000000000880947 */ /* 0x000fea0003800000 */
[----:B------:R-:W-:-:S03]  /*10cc0*/  UMOV UR4, 0xffffffff ;  /* 0xffffffff00047882 */ /* 0x000fc60000000000 */
[----:B------:R-:W-:Y:S05]  /*10cd0*/  BRA.DIV UR4, `(.L_x_2552) ;  /* 0x0000003a04cc7947 */ /* 0x000fea000b800000 */
[----:B------:R-:W-:-:S13]  /*10ce0*/  ELECT P6, URZ, PT ;  /* 0x00000000003f782f */ /* 0x000fda00038c0000 */
.L_x_2672:
[----:B------:R-:W-:Y:S05]  /*10cf0*/  @!P6 BRA `(.L_x_2551) ;  /* 0x000000000078e947 */ /* 0x000fea0003800000 */
[----:B------:R-:W-:-:S06]  /*10d00*/  ULOP3.LUT UR4, UR60, 0x2, URZ, 0xfc, !UPT ;  /* 0x000000023c047892 */ /* 0x000fcc000f8efc3f */
[----:B-1----:R-:W-:-:S04]  /*10d10*/  MOV R0, UR4 ;  /* 0x0000000400007c02 */ /* 0x002fc80008000f00 */
[----:B------:R-:W-:-:S13]  /*10d20*/  ISETP.NE.AND P0, PT, R0, 0x3, PT ;  /* 0x000000030000780c */ /* 0x000fda0003f05270 */
[----:B------:R-:W-:Y:S05]  /*10d30*/  @!P0 BRA `(.L_x_2553) ;  /* 0x0000000000048947 */ /* 0x000fea0003800000 */
[----:B------:R-:W-:Y:S01]  /*10d40*/  BPT.TRAP 0x1 ;  /* 0x000000040000795c */ /* 0x000fe20000300000 */
.L_x_2553:
[C---:B------:R-:W-:Y:S01]  /*10d50*/  IMAD R5, R27.reuse, 0x8, R4 ;  /* 0x000000081b057824 */ /* 0x040fe200078e0204 */
[----:B------:R-:W-:Y:S01]  /*10d60*/  SHF.L.U32 R0, R28, 0x1f, RZ ;  /* 0x0000001f1c007819 */ /* 0x000fe200000006ff */
[----:B------:R-:W-:-:S03]  /*10d70*/  VIADD R27, R27, 0x1 ;  /* 0x000000011b1b7836 */ /* 0x000fc60000000000 */
[----:B------:R-:W1:Y:S02]  /*10d80*/  SYNCS.PHASECHK.TRANS64.TRYWAIT P1, [R5+URZ+0x2a840], R0 ;  /* 0x02a84000050075a7 */ /* 0x000e64000802017f */
[----:B------:R-:W-:-:S04]  /*10d90*/  ISETP.NE.AND P2, PT, R27, 0x2, PT ;  /* 0x000000021b00780c */ /* 0x000fc80003f45270 */
[----:B------:R-:W-:Y:S01]  /*10da0*/  SEL R3, RZ, 0x1, P2 ;  /* 0x00000001ff037807 */ /* 0x000fe20001000000 */
[----:B-1----:R-:W-:Y:S08]  /*10db0*/  @!P1 BRA `(.L_x_2554) ;  /* 0x0000003800b49947 */ /* 0x002ff00003800000 */
.L_x_2673:
[----:B------:R-:W-:Y:S02]  /*10dc0*/  SEL R27, R27, RZ, P2 ;  /* 0x000000ff1b1b7207 */ /* 0x000fe40001000000 */
[----:B------:R-:W-:Y:S01]  /*10dd0*/  LOP3.LUT R2, R28, R3, RZ, 0x3c, !PT ;  /* 0x000000031c027212 */ /* 0x000fe200078e3cff */
[----:B------:R-:W-:Y:S06]  /*10de0*/  @!P0 BRA `(.L_x_2555) ;  /* 0x0000000000048947 */ /* 0x000fec0003800000 */
[----:B------:R-:W-:Y:S01]  /*10df0*/  BPT.TRAP 0x1 ;  /* 0x000000040000795c */ /* 0x000fe20000300000 */
.L_x_2555:
[----:B------:R-:W-:Y:S01]  /*10e00*/  IMAD R27, R27, 0x8, R4 ;  /* 0x000000081b1b7824 */ /* 0x000fe200078e0204 */
[----:B------:R-:W-:-:S04]  /*10e10*/  SHF.L.U32 R2, R2, 0x1f, RZ ;  /* 0x0000001f02027819 */ /* 0x000fc800000006ff */
[----:B------:R-:W3:Y:S02]  /*10e20*/  SYNCS.PHASECHK.TRANS64.TRYWAIT P1, [R27+URZ+0x2a840], R2 ;  /* 0x02a840021b0075a7 */ /* 0x000ee4000802017f */
[----:B---3--:R-:W-:Y:S05]  /*10e30*/  @!P1 BRA `(.L_x_2556) ;  /* 0x0000003800a89947 */ /* 0x008fea0003800000 */
.L_x_2674:
[----:B------:R-:W-:Y:S05]  /*10e40*/  @!P0 BRA `(.L_x_2557) ;  /* 0x0000000000048947 */ /* 0x000fea0003800000 */
[----:B------:R-:W-:Y:S01]  /*10e50*/  BPT.TRAP 0x1 ;  /* 0x000000040000795c */ /* 0x000fe20000300000 */
.L_x_2557:
[----:B------:R-:W4:Y:S02]  /*10e60*/  SYNCS.PHASECHK.TRANS64.TRYWAIT P1, [R5+URZ+0x2a860], R0 ;  /* 0x02a86000050075a7 */ /* 0x000f24000802017f */
[----:B----4-:R-:W-:Y:S05]  /*10e70*/  @!P1 BRA `(.L_x_2558) ;  /* 0x0000003800ac9947 */ /* 0x010fea0003800000 */
.L_x_2675:
[----:B------:R-:W-:Y:S05]  /*10e80*/  @!P0 BRA `(.L_x_2559) ;  /* 0x0000000000048947 */ /* 0x000fea0003800000 */
[----:B------:R-:W-:Y:S01]  /*10e90*/  BPT.TRAP 0x1 ;  /* 0x000000040000795c */ /* 0x000fe20000300000 */
.L_x_2559:
[----:B------:R0:W0:Y:S02]  /*10ea0*/  SYNCS.PHASECHK.TRANS64.TRYWAIT P0, [R27+URZ+0x2a860], R2 ;  /* 0x02a860021b0075a7 */ /* 0x000024000800017f */
[----:B0-----:R-:W-:Y:S05]  /*10eb0*/  @!P0 NANOSLEEP.SYNCS 0x989680 ;  /* 0x009896800000895d */ /* 0x001fea0003900000 */
[----:B------:R-:W0:Y:S02]  /*10ec0*/  @!P0 SYNCS.PHASECHK.TRANS64 P0, [R27+URZ+0x2a860], R2 ;  /* 0x02a860021b0085a7 */ /* 0x000e24000800007f */
[----:B0-----:R-:W-:Y:S05]  /*10ed0*/  @!P0 BRA `(.L_x_2559) ;  /* 0xfffffffc00f08947 */ /* 0x001fea000383ffff */
.L_x_2551:
[----:B------:R-:W-:Y:S05]  /*10ee0*/  BSYNC B0 ;  /* 0x0000000000007941 */ /* 0x000fea0003800000 */
.L_x_2550:
[----:B------:R-:W-:Y:S05]  /*10ef0*/  EXIT ;  /* 0x000000000000794d */ /* 0x000fea0003800000 */
.L_x_2419:
[----:B0-----:R-:W-:-:S04]  /*10f00*/  IMAD.U32 R3, RZ, RZ, UR40 ;  /* 0x00000028ff037e24 */ /* 0x001fc8000f8e00ff */
[----:B------:R0:W1:Y:S03]  /*10f10*/  SYNCS.PHASECHK.TRANS64.TRYWAIT P1, [R3+URZ+0x2a800], R0 ;  /* 0x02a80000030075a7 */ /* 0x000066000802017f */
[----:B-1----:R-:W-:Y:S05]  /*10f20*/  @!P1 NANOSLEEP.SYNCS 0x989680 ;  /* 0x009896800000995d */ /* 0x002fea0003900000 */
[----:B------:R-:W1:Y:S02]  /*10f30*/  @!P1 SYNCS.PHASECHK.TRANS64 P1, [R3+URZ+0x2a800], R0 ;  /* 0x02a80000030095a7 */ /* 0x000e64000802007f */
[----:B-1----:R-:W-:Y:S05]  /*10f40*/  @!P1 BRA `(.L_x_2419) ;  /* 0xfffffffc00ec9947 */ /* 0x002fea000383ffff */
[----:B------:R-:W-:Y:S05]  /*10f50*/  BRA `(.L_x_2560) ;  /* 0xffffff0400bc7947 */ /* 0x000fea000383ffff */
.L_x_2423:
[----:B-1----:R1:W2:Y:S02]  /*10f60*/  SYNCS.PHASECHK.TRANS64.TRYWAIT P1, [R0+URZ+0x2a830], R3 ;  /* 0x02a83003000075a7 */ /* 0x0022a4000802017f */
[----:B--2---:R-:W-:Y:S05]  /*10f70*/  @!P1 NANOSLEEP.SYNCS 0x989680 ;  /* 0x009896800000995d */ /* 0x004fea0003900000 */
[----:B------:R-:W2:Y:S02]  /*10f80*/  @!P1 SYNCS.PHASECHK.TRANS64 P1, [R0+URZ+0x2a830], R3 ;  /* 0x02a83003000095a7 */ /* 0x000ea4000802007f */
[----:B--2---:R-:W-:Y:S05]  /*10f90*/  @!P1 BRA `(.L_x_2423) ;  /* 0xfffffffc00f09947 */ /* 0x004fea000383ffff */
[----:B------:R-:W-:Y:S05]  /*10fa0*/  BRA `(.L_x_2422) ;  /* 0xffffff0400d87947 */ /* 0x000fea000383ffff */
.L_x_2429:
[----:B-1----:R-:W-:-:S04]  /*10fb0*/  MOV R10, UR7 ;  /* 0x00000007000a7c02 */ /* 0x002fc80008000f00 */
[----:B------:R1:W2:Y:S03]  /*10fc0*/  SYNCS.PHASECHK.TRANS64.TRYWAIT P1, [R10+URZ+0x2a830], R9 ;  /* 0x02a830090a0075a7 */ /* 0x0002a6000802017f */
[----:B--2---:R-:W-:Y:S05]  /*10fd0*/  @!P1 NANOSLEEP.SYNCS 0x989680 ;  /* 0x009896800000995d */ /* 0x004fea0003900000 */
[----:B------:R-:W2:Y:S02]  /*10fe0*/  @!P1 SYNCS.PHASECHK.TRANS64 P1, [R10+URZ+0x2a830], R9 ;  /* 0x02a830090a0095a7 */ /* 0x000ea4000802007f */
[----:B--2---:R-:W-:Y:S05]  /*10ff0*/  @!P1 BRA `(.L_x_2429) ;  /* 0xfffffffc00ec9947 */ /* 0x004fea000383ffff */
[----:B------:R-:W-:Y:S05]  /*11000*/  BRA `(.L_x_2428) ;  /* 0xffffff2c00507947 */ /* 0x000fea000383ffff */
.L_x_2433:
[----:B01----:R-:W-:-:S04]  /*11010*/  IMAD.U32 R9, RZ, RZ, UR10 ;  /* 0x0000000aff097e24 */ /* 0x003fc8000f8e00ff */
[----:B------:R0:W1:Y:S03]  /*11020*/  SYNCS.PHASECHK.TRANS64.TRYWAIT P1, [R9+URZ+0x2a850], R0 ;  /* 0x02a85000090075a7 */ /* 0x000066000802017f */
[----:B-1----:R-:W-:Y:S05]  /*11030*/  @!P1 NANOSLEEP.SYNCS 0x989680 ;  /* 0x009896800000995d */ /* 0x002fea0003900000 */
[----:B------:R-:W1:Y:S02]  /*11040*/  @!P1 SYNCS.PHASECHK.TRANS64 P1, [R9+URZ+0x2a850], R0 ;  /* 0x02a85000090095a7 */ /* 0x000e64000802007f */
[----:B-1----:R-:W-:Y:S05]  /*11050*/  @!P1 BRA `(.L_x_2433) ;  /* 0xfffffffc00ec9947 */ /* 0x002fea000383ffff */
[----:B------:R-:W-:Y:S05]  /*11060*/  BRA `(.L_x_2432) ;  /* 0xffffff3400987947 */ /* 0x000fea000383ffff */
.L_x_2441:
[----:B-1----:R-:W-:-:S04]  /*11070*/  IMAD.U32 R10, RZ, RZ, UR7 ;  /* 0x00000007ff0a7e24 */ /* 0x002fc8000f8e00ff */
[----:B------:R1:W2:Y:S03]  /*11080*/  SYNCS.PHASECHK.TRANS64.TRYWAIT P1, [R10+URZ+0x2a830], R9 ;  /* 0x02a830090a0075a7 */ /* 0x0002a6000802017f */
[----:B--2---:R-:W-:Y:S05]  /*11090*/  @!P1 NANOSLEEP.SYNCS 0x989680 ;  /* 0x009896800000995d */ /* 0x004fea0003900000 */
[----:B------:R-:W2:Y:S02]  /*110a0*/  @!P1 SYNCS.PHASECHK.TRANS64 P1, [R10+URZ+0x2a830], R9 ;  /* 0x02a830090a0095a7 */ /* 0x000ea4000802007f */
[----:B--2---:R-:W-:Y:S05]  /*110b0*/  @!P1 BRA `(.L_x_2441) ;  /* 0xfffffffc00ec9947 */ /* 0x004fea000383ffff */
[----:B------:R-:W-:Y:S05]  /*110c0*/  BRA `(.L_x_2440) ;  /* 0xffffff5400a87947 */ /* 0x000fea000383ffff */
.L_x_2445:
[----:B01----:R-:W-:-:S04]  /*110d0*/  IMAD.U32 R9, RZ, RZ, UR7 ;  /* 0x00000007ff097e24 */ /* 0x003fc8000f8e00ff */
[----:B------:R0:W1:Y:S03]  /*110e0*/  SYNCS.PHASECHK.TRANS64.TRYWAIT P1, [R9+URZ+0x2a850], R0 ;  /* 0x02a85000090075a7 */ /* 0x000066000802017f */
[----:B-1----:R-:W-:Y:S05]  /*110f0*/  @!P1 NANOSLEEP.SYNCS 0x989680 ;  /* 0x009896800000995d */ /* 0x002fea0003900000 */
[----:B------:R-:W1:Y:S02]  /*11100*/  @!P1 SYNCS.PHASECHK.TRANS64 P1, [R9+URZ+0x2a850], R0 ;  /* 0x02a85000090095a7 */ /* 0x000e64000802007f */
[----:B-1----:R-:W-:Y:S05]  /*11110*/  @!P1 BRA `(.L_x_2445) ;  /* 0xfffffffc00ec9947 */ /* 0x002fea000383ffff */
[----:B------:R-:W-:Y:S05]  /*11120*/  BRA `(.L_x_2444) ;  /* 0xffffff5c00f07947 */ /* 0x000fea000383ffff */
.L_x_2452:
[----:B-1----:R-:W-:-:S04]  /*11130*/  IMAD.U32 R3, RZ, RZ, UR5 ;  /* 0x00000005ff037e24 */ /* 0x002fc8000f8e00ff */
[----:B------:R1:W2:Y:S03]  /*11140*/  SYNCS.PHASECHK.TRANS64.TRYWAIT P1, [R3+URZ+0x2a850], R0 ;  /* 0x02a85000030075a7 */ /* 0x0002a6000802017f */
[----:B--2---:R-:W-:Y:S05]  /*11150*/  @!P1 NANOSLEEP.SYNCS 0x989680 ;  /* 0x009896800000995d */ /* 0x004fea0003900000 */
[----:B------:R-:W2:Y:S02]  /*11160*/  @!P1 SYNCS.PHASECHK.TRANS64 P1, [R3+URZ+0x2a850], R0 ;  /* 0x02a85000030095a7 */ /* 0x000ea4000802007f */
[----:B--2---:R-:W-:Y:S05]  /*11170*/  @!P1 BRA `(.L_x_2452) ;  /* 0xfffffffc00ec9947 */ /* 0x004fea000383ffff */
[----:B------:R-:W-:Y:S05]  /*11180*/  BRA `(.L_x_2451) ;  /* 0xffffff7c00047947 */ /* 0x000fea000383ffff */
.L_x_2495:
[----:B------:R-:W-:Y:S01]  /*11190*/  SHF.R.U32.HI R9, RZ, 0x5, R21 ;  /* 0x00000005ff097819 */ /* 0x000fe20000011615 */
[----:B------:R-:W-:Y:S01]  /*111a0*/  BSSY B0, `(.L_x_2561) ;  /* 0x0000009000007945 */ /* 0x000fe20003800000 */
[----:B------:R-:W-:Y:S02]  /*111b0*/  IMAD.MOV.U32 R12, RZ, RZ, RZ ;  /* 0x000000ffff0c7224 */ /* 0x000fe400078e00ff */
[----:B------:R-:W-:Y:S01]  /*111c0*/  LOP3.LUT R9, R9, 0x3, RZ, 0xc0, !PT ;  /* 0x0000000309097812 */ /* 0x000fe200078ec0ff */
[----:B------:R-:W-:Y:S02]  /*111d0*/  IMAD.MOV.U32 R11, RZ, RZ, 0x1f ;  /* 0x0000001fff0b7424 */ /* 0x000fe400078e00ff */
[----:B------:R-:W-:Y:S01]  /*111e0*/  IMAD.MOV.U32 R15, RZ, RZ, -0x1 ;  /* 0xffffffffff0f7424 */ /* 0x000fe200078e00ff */
[----:B------:R-:W-:-:S07]  /*111f0*/  MOV R13, R9 ;  /* 0x00000009000d7202 */ /* 0x000fce0000000f00 */
[----:B-----5:R-:W-:Y:S05]  /*11200*/  WARPSYNC.COLLECTIVE R15, `(.L_x_2562) ;  /* 0x000000000f087348 */ /* 0x020fea0003c00000 */
[----:B------:R0:W1:Y:S02]  /*11210*/  SHFL.IDX P6, R14, R13, R12, R11 ;  /* 0x0000000c0d0e7389 */ /* 0x00006400000c000b */
[----:B01---5:R-:W-:Y:S01]  /*11220*/  ENDCOLLECTIVE ;  /* 0x000000000000791b */ /* 0x023fe20003800000 */
.L_x_2562:
[----:B------:R-:W-:Y:S05]  /*11230*/  BSYNC B0 ;  /* 0x0000000000007941 */ /* 0x000fea0003800000 */
.L_x_2561:
[----:B------:R-:W-:Y:S05]  /*11240*/  BRA `(.L_x_2563) ;  /* 0xffffffbc00b87947 */ /* 0x000fea000383ffff */
.L_x_2498:
[----:B0-----:R0:W1:Y:S02]  /*11250*/  SYNCS.PHASECHK.TRANS64.TRYWAIT P0, [R7+URZ+0x2a840], R2 ;  /* 0x02a84002070075a7 */ /* 0x001064000800017f */
[----:B-1----:R-:W-:Y:S05]  /*11260*/  @!P0 NANOSLEEP.SYNCS 0x989680 ;  /* 0x009896800000895d */ /* 0x002fea0003900000 */
[----:B------:R-:W1:Y:S02]  /*11270*/  @!P0 SYNCS.PHASECHK.TRANS64 P0, [R7+URZ+0x2a840], R2 ;  /* 0x02a84002070085a7 */ /* 0x000e64000800007f */
[----:B-1----:R-:W-:Y:S05]  /*11280*/  @!P0 BRA `(.L_x_2498) ;  /* 0xfffffffc00f08947 */ /* 0x002fea000383ffff */
[----:B------:R-:W-:Y:S05]  /*11290*/  BRA `(.L_x_2564) ;  /* 0xffffffc0002c7947 */ /* 0x000fea000383ffff */
.L_x_2499:
        /* <DEDUP_REMOVED lines=8> */
.L_x_2566:
[----:B------:R-:W-:Y:S05]  /*11320*/  BSYNC B0 ;  /* 0x0000000000007941 */ /* 0x000fea0003800000 */
.L_x_2565:
[----:B------:R-:W-:Y:S01]  /*11330*/  IMAD.MOV.U32 R13, RZ, RZ, R4 ;  /* 0x000000ffff0d7224 */ /* 0x000fe200078e0004 */
[----:B------:R-:W-:Y:S01]  /*11340*/  MOV R12, RZ ;  /* 0x000000ff000c7202 */ /* 0x000fe20000000f00 */
[----:B------:R-:W-:Y:S01]  /*11350*/  IMAD.MOV.U32 R11, RZ, RZ, 0x181f ;  /* 0x0000181fff0b7424 */ /* 0x000fe200078e00ff */
[----:B------:R-:W-:Y:S01]  /*11360*/  @P0 LEA R8, R5, R22, 0x1 ;  /* 0x0000001605080211 */ /* 0x000fe200078e08ff */
[----:B------:R-:W-:Y:S02]  /*11370*/  IMAD.MOV.U32 R15, RZ, RZ, -0x1 ;  /* 0xffffffffff0f7424 */ /* 0x000fe400078e00ff */
[----:B------:R-:W-:-:S07]  /*11380*/  IMAD.MOV.U32 R2, RZ, RZ, R14 ;  /* 0x000000ffff027224 */ /* 0x000fce00078e000e */
[----:B------:R-:W-:Y:S05]  /*11390*/  WARPSYNC.COLLECTIVE R15, `(.L_x_2567) ;  /* 0x000000000f087348 */ /* 0x000fea0003c00000 */
[----:B------:R0:W1:Y:S02]  /*113a0*/  SHFL.IDX P6, R14, R13, R12, R11 ;  /* 0x0000000c0d0e7389 */ /* 0x00006400000c000b */
[----:B01----:R-:W-:Y:S01]  /*113b0*/  ENDCOLLECTIVE ;  /* 0x000000000000791b */ /* 0x003fe20003800000 */
.L_x_2567:
[----:B------:R-:W-:Y:S02]  /*113c0*/  IMAD.MOV.U32 R13, RZ, RZ, R0 ;  /* 0x000000ffff0d7224 */ /* 0x000fe400078e0000 */
[----:B------:R-:W-:Y:S02]  /*113d0*/  IMAD.MOV.U32 R12, RZ, RZ, 0x1 ;  /* 0x00000001ff0c7424 */ /* 0x000fe400078e00ff */
[----:B------:R-:W-:-:S07]  /*113e0*/  IMAD.MOV.U32 R3, RZ, RZ, R14 ;  /* 0x000000ffff037224 */ /* 0x000fce00078e000e */
[----:B------:R-:W-:Y:S05]  /*113f0*/  WARPSYNC.COLLECTIVE R15, `(.L_x_2568) ;  /* 0x000000000f087348 */ /* 0x000fea0003c00000 */
[----:B------:R0:W1:Y:S02]  /*11400*/  SHFL.IDX P6, R14, R13, R12, R11 ;  /* 0x0000000c0d0e7389 */ /* 0x00006400000c000b */
[----:B01----:R-:W-:Y:S01]  /*11410*/  ENDCOLLECTIVE ;  /* 0x000000000000791b */ /* 0x003fe20003800000 */
.L_x_2568:
        /* <DEDUP_REMOVED lines=17> */
.L_x_2569:
[----:B------:R-:W-:Y:S02]  /*11530*/  @P1 IMAD R8, R5, 0x2, R22 ;  /* 0x0000000205081824 */ /* 0x000fe400078e0216 */
[----:B------:R-:W-:Y:S02]  /*11540*/  IMAD.MOV.U32 R13, RZ, RZ, R0 ;  /* 0x000000ffff0d7224 */ /* 0x000fe400078e0000 */
[----:B------:R-:W-:Y:S01]  /*11550*/  IMAD.MOV.U32 R12, RZ, RZ, 0x2 ;  /* 0x00000002ff0c7424 */ /* 0x000fe200078e00ff */
[----:B------:R-:W-:-:S07]  /*11560*/  MOV R3, R14 ;  /* 0x0000000e00037202 */ /* 0x000fce0000000f00 */
[----:B------:R-:W-:Y:S05]  /*11570*/  WARPSYNC.COLLECTIVE R15, `(.L_x_2570) ;  /* 0x000000000f087348 */ /* 0x000fea0003c00000 */
[----:B------:R0:W1:Y:S02]  /*11580*/  SHFL.IDX P6, R14, R13, R12, R11 ;  /* 0x0000000c0d0e7389 */ /* 0x00006400000c000b */
[----:B01----:R-:W-:Y:S01]  /*11590*/  ENDCOLLECTIVE ;  /* 0x000000000000791b */ /* 0x003fe20003800000 */
.L_x_2570:
        /* <DEDUP_REMOVED lines=17> */
.L_x_2571:
[----:B------:R-:W-:Y:S01]  /*116b0*/  @P1 IMAD R8, R5, 0x2, R22 ;  /* 0x0000000205081824 */ /* 0x000fe200078e0216 */
[----:B------:R-:W-:Y:S01]  /*116c0*/  MOV R13, R0 ;  /* 0x00000000000d7202 */ /* 0x000fe20000000f00 */
[----:B------:R-:W-:Y:S02]  /*116d0*/  IMAD.MOV.U32 R12, RZ, RZ, 0x3 ;  /* 0x00000003ff0c7424 */ /* 0x000fe400078e00ff */
[----:B------:R-:W-:-:S07]  /*116e0*/  IMAD.MOV.U32 R3, RZ, RZ, R14 ;  /* 0x000000ffff037224 */ /* 0x000fce00078e000e */
[----:B------:R-:W-:Y:S05]  /*116f0*/  WARPSYNC.COLLECTIVE R15, `(.L_x_2572) ;  /* 0x000000000f087348 */ /* 0x000fea0003c00000 */
[----:B------:R0:W1:Y:S02]  /*11700*/  SHFL.IDX P6, R14, R13, R12, R11 ;  /* 0x0000000c0d0e7389 */ /* 0x00006400000c000b */
[----:B01----:R-:W-:Y:S01]  /*11710*/  ENDCOLLECTIVE ;  /* 0x000000000000791b */ /* 0x003fe20003800000 */
.L_x_2572:
        /* <DEDUP_REMOVED lines=17> */
.L_x_2573:
[----:B------:R-:W-:Y:S02]  /*11830*/  @P1 IMAD R8, R5, 0x2, R22 ;  /* 0x0000000205081824 */ /* 0x000fe400078e0216 */
[----:B------:R-:W-:Y:S02]  /*11840*/  IMAD.MOV.U32 R13, RZ, RZ, R0 ;  /* 0x000000ffff0d7224 */ /* 0x000fe400078e0000 */
[----:B------:R-:W-:Y:S02]  /*11850*/  IMAD.MOV.U32 R12, RZ, RZ, 0x4 ;  /* 0x00000004ff0c7424 */ /* 0x000fe400078e00ff */
[----:B------:R-:W-:-:S07]  /*11860*/  IMAD.MOV.U32 R3, RZ, RZ, R14 ;  /* 0x000000ffff037224 */ /* 0x000fce00078e000e */
[----:B------:R-:W-:Y:S05]  /*11870*/  WARPSYNC.COLLECTIVE R15, `(.L_x_2574) ;  /* 0x000000000f087348 */ /* 0x000fea0003c00000 */
[----:B------:R0:W1:Y:S02]  /*11880*/  SHFL.IDX P6, R14, R13, R12, R11 ;  /* 0x0000000c0d0e7389 */ /* 0x00006400000c000b */
[----:B01----:R-:W-:Y:S01]  /*11890*/  ENDCOLLECTIVE ;  /* 0x000000000000791b */ /* 0x003fe20003800000 */
.L_x_2574:
[----:B------:R-:W-:-:S04]  /*118a0*/  @P1 LEA R3, P0, R9, R3, 0x1 ;  /* 0x0000000309031211 */ /* 0x000fc800078008ff */
[----:B------:R-:W-:-:S04]  /*118b0*/  @P1 IADD3.X R2, RZ, R2, RZ, P0, !PT ;  /* 0x00000002ff021210 */ /* 0x000fc800007fe4ff */
        /* <DEDUP_REMOVED lines=15> */
.L_x_2575:
[----:B------:R-:W-:Y:S01]  /*119b0*/  @P1 IMAD R8, R5, 0x2, R22 ;  /* 0x0000000205081824 */ /* 0x000fe200078e0216 */
[----:B------:R-:W-:Y:S01]  /*119c0*/  MOV R13, R0 ;  /* 0x00000000000d7202 */ /* 0x000fe20000000f00 */
[----:B------:R-:W-:Y:S02]  /*119d0*/  IMAD.MOV.U32 R12, RZ, RZ, 0x5 ;  /* 0x00000005ff0c7424 */ /* 0x000fe400078e00ff */
[----:B------:R-:W-:-:S07]  /*119e0*/  IMAD.MOV.U32 R3, RZ, RZ, R14 ;  /* 0x000000ffff037224 */ /* 0x000fce00078e000e */
[----:B------:R-:W-:Y:S05]  /*119f0*/  WARPSYNC.COLLECTIVE R15, `(.L_x_2576) ;  /* 0x000000000f087348 */ /* 0x000fea0003c00000 */
[----:B------:R0:W1:Y:S02]  /*11a00*/  SHFL.IDX P6, R14, R13, R12, R11 ;  /* 0x0000000c0d0e7389 */ /* 0x00006400000c000b */
[----:B01----:R-:W-:Y:S01]  /*11a10*/  ENDCOLLECTIVE ;  /* 0x000000000000791b */ /* 0x003fe20003800000 */
.L_x_2576:
        /* <DEDUP_REMOVED lines=10> */
.L_x_2577:
        /* <DEDUP_REMOVED lines=8> */
.L_x_2504:
[----:B------:R-:W-:Y:S01]  /*11b40*/  IMAD.MOV.U32 R13, RZ, RZ, R4 ;  /* 0x000000ffff0d7224 */ /* 0x000fe200078e0004 */
[----:B------:R-:W-:Y:S01]  /*11b50*/  MOV R15, 0xffffffff ;  /* 0xffffffff000f7802 */ /* 0x000fe20000000f00 */
[----:B------:R-:W-:Y:S02]  /*11b60*/  IMAD.MOV.U32 R12, RZ, RZ, RZ ;  /* 0x000000ffff0c7224 */ /* 0x000fe400078e00ff */
[----:B------:R-:W-:Y:S02]  /*11b70*/  IMAD.MOV.U32 R11, RZ, RZ, 0x181f ;  /* 0x0000181fff0b7424 */ /* 0x000fe400078e00ff */
[----:B-----5:R-:W-:Y:S02]  /*11b80*/  IMAD R5, R10, R6, RZ ;  /* 0x000000060a057224 */ /* 0x020fe400078e02ff */
[----:B------:R-:W-:-:S07]  /*11b90*/  IMAD R17, R17, 0x80, R9 ;  /* 0x0000008011117824 */ /* 0x000fce00078e0209 */
[----:B------:R-:W-:Y:S05]  /*11ba0*/  WARPSYNC.COLLECTIVE R15, `(.L_x_2579) ;  /* 0x000000000f087348 */ /* 0x000fea0003c00000 */
[----:B------:R0:W1:Y:S02]  /*11bb0*/  SHFL.IDX P6, R14, R13, R12, R11 ;  /* 0x0000000c0d0e7389 */ /* 0x00006400000c000b */
[----:B01----:R-:W-:Y:S01]  /*11bc0*/  ENDCOLLECTIVE ;  /* 0x000000000000791b */ /* 0x003fe20003800000 */
.L_x_2579:
[C---:B------:R-:W-:Y:S01]  /*11bd0*/  VIADD R6, R17.reuse, 0x10 ;  /* 0x0000001011067836 */ /* 0x040fe20000000000 */
[----:B------:R-:W-:Y:S01]  /*11be0*/  ISETP.GE.AND P2, PT, R17, R5, PT ;  /* 0x000000051100720c */ /* 0x000fe20003f46270 */
[----:B------:R-:W-:Y:S02]  /*11bf0*/  IMAD.MOV.U32 R13, RZ, RZ, R0 ;  /* 0x000000ffff0d7224 */ /* 0x000fe400078e0000 */
[----:B------:R-:W-:-:S10]  /*11c00*/  IMAD.MOV.U32 R2, RZ, RZ, R14 ;  /* 0x000000ffff027224 */ /* 0x000fd400078e000e */
[----:B------:R-:W-:Y:S05]  /*11c10*/  WARPSYNC.COLLECTIVE R15, `(.L_x_2580) ;  /* 0x000000000f087348 */ /* 0x000fea0003c00000 */
[----:B------:R0:W1:Y:S02]  /*11c20*/  SHFL.IDX P6, R14, R13, R12, R11 ;  /* 0x0000000c0d0e7389 */ /* 0x00006400000c000b */
[----:B01----:R-:W-:Y:S01]  /*11c30*/  ENDCOLLECTIVE ;  /* 0x000000000000791b */ /* 0x003fe20003800000 */
.L_x_2580:
[----:B------:R-:W-:Y:S01]  /*11c40*/  IMAD.MOV.U32 R13, RZ, RZ, R4 ;  /* 0x000000ffff0d7224 */ /* 0x000fe200078e0004 */
[----:B------:R-:W-:Y:S02]  /*11c50*/  MOV R12, 0x1 ;  /* 0x00000001000c7802 */ /* 0x000fe40000000f00 */
[----:B------:R-:W-:-:S04]  /*11c60*/  @!P2 LEA R14, P4, R8, R14, 0x1 ;  /* 0x0000000e080ea211 */ /* 0x000fc800078808ff */
[----:B------:R-:W-:Y:S01]  /*11c70*/  @!P2 IADD3.X R3, RZ, R2, RZ, P4, !PT ;  /* 0x00000002ff03a210 */ /* 0x000fe200027fe4ff */
[----:B------:R-:W-:-:S08]  /*11c80*/  @!P2 IMAD.MOV.U32 R2, RZ, RZ, R14 ;  /* 0x000000ffff02a224 */ /* 0x000fd000078e000e */
[----:B------:R-:W-:Y:S05]  /*11c90*/  WARPSYNC.COLLECTIVE R15, `(.L_x_2581) ;  /* 0x000000000f087348 */ /* 0x000fea0003c00000 */
[----:B------:R0:W1:Y:S02]  /*11ca0*/  SHFL.IDX P6, R14, R13, R12, R11 ;  /* 0x0000000c0d0e7389 */ /* 0x00006400000c000b */
[----:B01----:R-:W-:Y:S01]  /*11cb0*/  ENDCOLLECTIVE ;  /* 0x000000000000791b */ /* 0x003fe20003800000 */
.L_x_2581:
[----:B------:R-:W-:Y:S01]  /*11cc0*/  @!PT LDS RZ, [RZ] ;  /* 0x00000000fffff984 */ /* 0x000fe20000000800 */
[----:B------:R-:W-:Y:S01]  /*11cd0*/  @!PT LDS RZ, [RZ] ;  /* 0x00000000fffff984 */ /* 0x000fe20000000800 */
[----:B------:R-:W-:Y:S01]  /*11ce0*/  @!PT LDS RZ, [RZ] ;  /* 0x00000000fffff984 */ /* 0x000fe20000000800 */
[----:B------:R-:W-:Y:S04]  /*11cf0*/  @!P2 LDGSTS.E.BYPASS.LTC128B.128 [R34+0xc400], desc[UR36][R2.64], !P3 ;  /* 0x0c4000000222afae */ /* 0x000fe8000d901d64 */
[----:B------:R-:W-:Y:S04]  /*11d00*/  @!P2 LDGSTS.E.BYPASS.LTC128B.128 [R34+0x10400], desc[UR36][R2.64+0x80], !P0 ;  /* 0x104000800222afae */ /* 0x000fe8000c101d64 */
[----:B------:R0:W-:Y:S01]  /*11d10*/  @!P2 LDGSTS.E.BYPASS.LTC128B.128 [R34+0x14400], desc[UR36][R2.64+0x100], !P1 ;  /* 0x144001000222afae */ /* 0x0001e2000c901d64 */
[----:B------:R-:W-:Y:S01]  /*11d20*/  ISETP.GE.AND P2, PT, R6, R5, PT ;  /* 0x000000050600720c */ /* 0x000fe20003f46270 */
[----:B------:R-:W-:-:S02]  /*11d30*/  IMAD.MOV.U32 R13, RZ, RZ, R0 ;  /* 0x000000ffff0d7224 */ /* 0x000fc400078e0000 */
[----:B------:R-:W-:Y:S02]  /*11d40*/  VIADD R6, R17, 0x20 ;  /* 0x0000002011067836 */ /* 0x000fe40000000000 */
[----:B0-----:R-:W-:-:S08]  /*11d50*/  IMAD.MOV.U32 R2, RZ, RZ, R14 ;  /* 0x000000ffff027224 */ /* 0x001fd000078e000e */
[----:B------:R-:W-:Y:S05]  /*11d60*/  WARPSYNC.COLLECTIVE R15, `(.L_x_2582) ;  /* 0x000000000f087348 */ /* 0x000fea0003c00000 */
[----:B------:R0:W1:Y:S02]  /*11d70*/  SHFL.IDX P6, R14, R13, R12, R11 ;  /* 0x0000000c0d0e7389 */ /* 0x00006400000c000b */
[----:B01----:R-:W-:Y:S01]  /*11d80*/  ENDCOLLECTIVE ;  /* 0x000000000000791b */ /* 0x003fe20003800000 */
.L_x_2582:
[----:B------:R-:W-:Y:S01]  /*11d90*/  IMAD.MOV.U32 R13, RZ, RZ, R4 ;  /* 0x000000ffff0d7224 */ /* 0x000fe200078e0004 */
[----:B------:R-:W-:Y:S02]  /*11da0*/  MOV R12, 0x2 ;  /* 0x00000002000c7802 */ /* 0x000fe40000000f00 */
[----:B------:R-:W-:-:S05]  /*11db0*/  @!P2 LEA R14, P4, R8, R14, 0x1 ;  /* 0x0000000e080ea211 */ /* 0x000fca00078808ff */
[----:B------:R-:W-:Y:S01]  /*11dc0*/  @!P2 IMAD.X R7, RZ, RZ, R2, P4 ;  /* 0x000000ffff07a224 */ /* 0x000fe200020e0602 */
[----:B------:R-:W-:-:S07]  /*11dd0*/  @!P2 MOV R2, R14 ;  /* 0x0000000e0002a202 */ /* 0x000fce0000000f00 */
[----:B------:R-:W-:Y:S05]  /*11de0*/  WARPSYNC.COLLECTIVE R15, `(.L_x_2583) ;  /* 0x000000000f087348 */ /* 0x000fea0003c00000 */
[----:B------:R0:W1:Y:S02]  /*11df0*/  SHFL.IDX P6, R14, R13, R12, R11 ;  /* 0x0000000c0d0e7389 */ /* 0x00006400000c000b */
[----:B01----:R-:W-:Y:S01]  /*11e00*/  ENDCOLLECTIVE ;  /* 0x000000000000791b */ /* 0x003fe20003800000 */
.L_x_2583:
[----:B------:R-:W-:-:S05]  /*11e10*/  @!P2 IMAD.MOV.U32 R3, RZ, RZ, R7 ;  /* 0x000000ffff03a224 */ /* 0x000fca00078e0007 */
[----:B------:R-:W-:Y:S01]  /*11e20*/  @!PT LDS RZ, [RZ] ;  /* 0x00000000fffff984 */ /* 0x000fe20000000800 */
[----:B------:R-:W-:Y:S01]  /*11e30*/  @!PT LDS RZ, [RZ] ;  /* 0x00000000fffff984 */ /* 0x000fe20000000800 */
[----:B------:R-:W-:Y:S01]  /*11e40*/  @!PT LDS RZ, [RZ] ;  /* 0x00000000fffff984 */ /* 0x000fe20000000800 */
[----:B------:R-:W-:Y:S04]  /*11e50*/  @!P2 LDGSTS.E.BYPASS.LTC128B.128 [R34+0xcc00], desc[UR36][R2.64], !P3 ;  /* 0x0cc000000222afae */ /* 0x000fe8000d901d64 */
[----:B------:R-:W-:Y:S01]  /*11e60*/  @!P2 LDGSTS.E.BYPASS.LTC128B.128 [R34+0x10c00], desc[UR36][R2.64+0x80], !P0 ;  /* 0x10c000800222afae */ /* 0x000fe2000c101d64 */
[----:B------:R-:W-:-:S03]  /*11e70*/  IMAD.MOV.U32 R13, RZ, RZ, R0 ;  /* 0x000000ffff0d7224 */ /* 0x000fc600078e0000 */
[----:B------:R0:W-:Y:S01]  /*11e80*/  @!P2 LDGSTS.E.BYPASS.LTC128B.128 [R34+0x14c00], desc[UR36][R2.64+0x100], !P1 ;  /* 0x14c001000222afae */ /* 0x0001e2000c901d64 */
[----:B------:R-:W-:Y:S01]  /*11e90*/  ISETP.GE.AND P2, PT, R6, R5, PT ;  /* 0x000000050600720c */ /* 0x000fe20003f46270 */
[----:B------:R-:W-:Y:S02]  /*11ea0*/  VIADD R6, R17, 0x30 ;  /* 0x0000003011067836 */ /* 0x000fe40000000000 */
[----:B0-----:R-:W-:-:S10]  /*11eb0*/  IMAD.MOV.U32 R2, RZ, RZ, R14 ;  /* 0x000000ffff027224 */ /* 0x001fd400078e000e */
[----:B------:R-:W-:Y:S05]  /*11ec0*/  WARPSYNC.COLLECTIVE R15, `(.L_x_2584) ;  /* 0x000000000f087348 */ /* 0x000fea0003c00000 */
[----:B------:R0:W1:Y:S02]  /*11ed0*/  SHFL.IDX P6, R14, R13, R12, R11 ;  /* 0x0000000c0d0e7389 */ /* 0x00006400000c000b */
[----:B01----:R-:W-:Y:S01]  /*11ee0*/  ENDCOLLECTIVE ;  /* 0x000000000000791b */ /* 0x003fe20003800000 */
.L_x_2584:
        /* <DEDUP_REMOVED lines=8> */
.L_x_2585:
        /* <DEDUP_REMOVED lines=14> */
.L_x_2586:
        /* <DEDUP_REMOVED lines=8> */
.L_x_2587:
        /* <DEDUP_REMOVED lines=14> */
.L_x_2588:
        /* <DEDUP_REMOVED lines=8> */
.L_x_2589:
        /* <DEDUP_REMOVED lines=14> */
.L_x_2590:
        /* <DEDUP_REMOVED lines=8> */
.L_x_2591:
        /* <DEDUP_REMOVED lines=9> */
[----:B0-----:R-:W-:-:S12]  /*12420*/  IMAD.MOV.U32 R2, RZ, RZ, R14 ;  /* 0x000000ffff027224 */ /* 0x001fd800078e000e */
[----:B------:R-:W-:Y:S05]  /*12430*/  WARPSYNC.COLLECTIVE R15, `(.L_x_2592) ;  /* 0x000000000f087348 */ /* 0x000fea0003c00000 */
[----:B------:R0:W1:Y:S02]  /*12440*/  SHFL.IDX P6, R14, R13, R12, R11 ;  /* 0x0000000c0d0e7389 */ /* 0x00006400000c000b */
[----:B01----:R-:W-:Y:S01]  /*12450*/  ENDCOLLECTIVE ;  /* 0x000000000000791b */ /* 0x003fe20003800000 */
.L_x_2592:
[----:B------:R-:W-:Y:S02]  /*12460*/  IMAD.MOV.U32 R13, RZ, RZ, R4 ;  /* 0x000000ffff0d7224 */ /* 0x000fe400078e0004 */
[----:B------:R-:W-:Y:S01]  /*12470*/  IMAD.MOV.U32 R12, RZ, RZ, 0x7 ;  /* 0x00000007ff0c7424 */ /* 0x000fe200078e00ff */
[----:B------:R-:W-:-:S05]  /*12480*/  @!P2 LEA R14, P4, R8, R14, 0x1 ;  /* 0x0000000e080ea211 */ /* 0x000fca00078808ff */
[----:B------:R-:W-:Y:S01]  /*12490*/  @!P2 IMAD.X R7, RZ, RZ, R2, P4 ;  /* 0x000000ffff07a224 */ /* 0x000fe200020e0602 */
[----:B------:R-:W-:-:S07]  /*124a0*/  @!P2 MOV R2, R14 ;  /* 0x0000000e0002a202 */ /* 0x000fce0000000f00 */
[----:B------:R-:W-:Y:S05]  /*124b0*/  WARPSYNC.COLLECTIVE R15, `(.L_x_2593) ;  /* 0x000000000f087348 */ /* 0x000fea0003c00000 */
[----:B------:R0:W1:Y:S02]  /*124c0*/  SHFL.IDX P6, R14, R13, R12, R11 ;  /* 0x0000000c0d0e7389 */ /* 0x00006400000c000b */
[----:B01----:R-:W-:Y:S01]  /*124d0*/  ENDCOLLECTIVE ;  /* 0x000000000000791b */ /* 0x003fe20003800000 */
.L_x_2593:
        /* <DEDUP_REMOVED lines=8> */
[----:B------:R-:W-:-:S07]  /*12560*/  MOV R4, R14 ;  /* 0x0000000e00047202 */ /* 0x000fce0000000f00 */
[----:B0-----:R-:W-:Y:S05]  /*12570*/  WARPSYNC.COLLECTIVE R15, `(.L_x_2594) ;  /* 0x000000000f087348 */ /* 0x001fea0003c00000 */
[----:B------:R1:W2:Y:S02]  /*12580*/  SHFL.IDX P6, R14, R13, R12, R11 ;  /* 0x0000000c0d0e7389 */ /* 0x0002a400000c000b */
[----:B012---:R-:W-:Y:S01]  /*12590*/  ENDCOLLECTIVE ;  /* 0x000000000000791b */ /* 0x007fe20003800000 */
.L_x_2594:
[----:B------:R-:W-:Y:S05]  /*125a0*/  BRA `(.L_x_2595) ;  /* 0xffffffc0000c7947 */ /* 0x000fea000383ffff */
.L_x_2509:
[----:B0-----:R0:W1:Y:S02]  /*125b0*/  SYNCS.PHASECHK.TRANS64.TRYWAIT P0, [R22+URZ+0x2a820], R3 ;  /* 0x02a82003160075a7 */ /* 0x001064000800017f */
[----:B-1----:R-:W-:Y:S05]  /*125c0*/  @!P0 NANOSLEEP.SYNCS 0x989680 ;  /* 0x009896800000895d */ /* 0x002fea0003900000 */
[----:B------:R-:W1:Y:S02]  /*125d0*/  @!P0 SYNCS.PHASECHK.TRANS64 P0, [R22+URZ+0x2a820], R3 ;  /* 0x02a82003160085a7 */ /* 0x000e64000800007f */
[----:B-1----:R-:W-:Y:S05]  /*125e0*/  @!P0 BRA `(.L_x_2509) ;  /* 0xfffffffc00f08947 */ /* 0x002fea000383ffff */
[----:B------:R-:W-:Y:S05]  /*125f0*/  BRA `(.L_x_2596) ;  /* 0xffffffc0007c7947 */ /* 0x000fea000383ffff */
.L_x_2514:
[----:B0-----:R0:W1:Y:S02]  /*12600*/  SYNCS.PHASECHK.TRANS64.TRYWAIT P0, [R6+URZ+0x2a840], R3 ;  /* 0x02a84003060075a7 */ /* 0x001064000800017f */
[----:B-1----:R-:W-:Y:S05]  /*12610*/  @!P0 NANOSLEEP.SYNCS 0x989680 ;  /* 0x009896800000895d */ /* 0x002fea0003900000 */
[----:B------:R-:W1:Y:S02]  /*12620*/  @!P0 SYNCS.PHASECHK.TRANS64 P0, [R6+URZ+0x2a840], R3 ;  /* 0x02a84003060085a7 */ /* 0x000e64000800007f */
[----:B-1----:R-:W-:Y:S05]  /*12630*/  @!P0 BRA `(.L_x_2514) ;  /* 0xfffffffc00f08947 */ /* 0x002fea000383ffff */
[----:B------:R-:W-:Y:S05]  /*12640*/  BRA `(.L_x_2597) ;  /* 0xffffffc4004c7947 */ /* 0x000fea000383ffff */
.L_x_2515:
[----:B------:R-:W-:Y:S01]  /*12650*/  BSSY B1, `(.L_x_2598) ;  /* 0x0000008000017945 */ /* 0x000fe20003800000 */
[----:B------:R-:W-:Y:S01]  /*12660*/  IMAD.MOV.U32 R13, RZ, RZ, R5 ;  /* 0x000000ffff0d7224 */ /* 0x000fe200078e0005 */
[----:B------:R-:W-:Y:S01]  /*12670*/  MOV R11, 0x181f ;  /* 0x0000181f000b7802 */ /* 0x000fe20000000f00 */
[----:B------:R-:W-:Y:S02]  /*12680*/  IMAD.MOV.U32 R12, RZ, RZ, RZ ;  /* 0x000000ffff0c7224 */ /* 0x000fe400078e00ff */
[----:B------:R-:W-:-:S07]  /*12690*/  IMAD.MOV.U32 R15, RZ, RZ, -0x1 ;  /* 0xffffffffff0f7424 */ /* 0x000fce00078e00ff */
[----:B--2---:R-:W-:Y:S05]  /*126a0*/  WARPSYNC.COLLECTIVE R15, `(.L_x_2599) ;  /* 0x000000000f087348 */ /* 0x004fea0003c00000 */
[----:B--2---:R0:W1:Y:S02]  /*126b0*/  SHFL.IDX P6, R14, R13, R12, R11 ;  /* 0x0000000c0d0e7389 */ /* 0x00406400000c000b */
[----:B01----:R-:W-:Y:S01]  /*126c0*/  ENDCOLLECTIVE ;  /* 0x000000000000791b */ /* 0x003fe20003800000 */
.L_x_2599:
[----:B------:R-:W-:Y:S05]  /*126d0*/  BSYNC B1 ;  /* 0x0000000000017941 */ /* 0x000fea0003800000 */
.L_x_2598:
[----:B------:R-:W0:Y:S01]  /*126e0*/  S2R R35, SR_TID.X ;  /* 0x0000000000237919 */ /* 0x000e220000002100 */
[----:B------:R-:W-:Y:S01]  /*126f0*/  IMAD.MOV.U32 R13, RZ, RZ, R9 ;  /* 0x000000ffff0d7224 */ /* 0x000fe200078e0009 */
[----:B------:R-:W-:Y:S01]  /*12700*/  MOV R12, RZ ;  /* 0x000000ff000c7202 */ /* 0x000fe20000000f00 */
[----:B------:R-:W-:Y:S02]  /*12710*/  IMAD.MOV.U32 R11, RZ, RZ, 0x181f ;  /* 0x0000181fff0b7424 */ /* 0x000fe400078e00ff */
[----:B------:R-:W-:Y:S02]  /*12720*/  IMAD.MOV.U32 R15, RZ, RZ, -0x1 ;  /* 0xffffffffff0f7424 */ /* 0x000fe400078e00ff */
[----:B------:R-:W-:Y:S02]  /*12730*/  IMAD.MOV.U32 R3, RZ, RZ, R14 ;  /* 0x000000ffff037224 */ /* 0x000fe400078e000e */
[----:B------:R-:W-:-:S07]  /*12740*/  IMAD R4, R4, 0x2, R22 ;  /* 0x0000000204047824 */ /* 0x000fce00078e0216 */
[----:B0-----:R-:W-:Y:S05]  /*12750*/  WARPSYNC.COLLECTIVE R15, `(.L_x_2600) ;  /* 0x000000000f087348 */ /* 0x001fea0003c00000 */
[----:B------:R1:W2:Y:S02]  /*12760*/  SHFL.IDX P6, R14, R13, R12, R11 ;  /* 0x0000000c0d0e7389 */ /* 0x0002a400000c000b */
[----:B012---:R-:W-:Y:S01]  /*12770*/  ENDCOLLECTIVE ;  /* 0x000000000000791b */ /* 0x007fe20003800000 */
.L_x_2600:
[----:B------:R-:W-:Y:S01]  /*12780*/  MOV R13, R5 ;  /* 0x00000005000d7202 */ /* 0x000fe20000000f00 */
[----:B------:R-:W-:Y:S02]  /*12790*/  IMAD.MOV.U32 R12, RZ, RZ, 0x1 ;  /* 0x00000001ff0c7424 */ /* 0x000fe400078e00ff */
[----:B------:R-:W-:Y:S01]  /*127a0*/  IMAD.SHL.U32 R35, R35, 0x8, RZ ;  /* 0x0000000823237824 */ /* 0x000fe200078e00ff */
[----:B------:R-:W-:-:S07]  /*127b0*/  MOV R2, R14 ;  /* 0x0000000e00027202 */ /* 0x000fce0000000f00 */
[----:B------:R-:W-:Y:S05]  /*127c0*/  WARPSYNC.COLLECTIVE R15, `(.L_x_2601) ;  /* 0x000000000f087348 */ /* 0x000fea0003c00000 */
[----:B------:R0:W1:Y:S02]  /*127d0*/  SHFL.IDX P6, R14, R13, R12, R11 ;  /* 0x0000000c0d0e7389 */ /* 0x00006400000c000b */
[----:B01----:R-:W-:Y:S01]  /*127e0*/  ENDCOLLECTIVE ;  /* 0x000000000000791b */ /* 0x003fe20003800000 */
.L_x_2601:
        /* <DEDUP_REMOVED lines=15> */
.L_x_2602:
[----:B------:R-:W-:Y:S02]  /*128e0*/  IMAD.MOV.U32 R13, RZ, RZ, R5 ;  /* 0x000000ffff0d7224 */ /* 0x000fe400078e0005 */
[----:B------:R-:W-:Y:S01]  /*128f0*/  IMAD.MOV.U32 R12, RZ, RZ, 0x2 ;  /* 0x00000002ff0c7424 */ /* 0x000fe200078e00ff */
[----:B------:R-:W-:-:S07]  /*12900*/  MOV R2, R14 ;  /* 0x0000000e00027202 */ /* 0x000fce0000000f00 */
[----:B------:R-:W-:Y:S05]  /*12910*/  WARPSYNC.COLLECTIVE R15, `(.L_x_2603) ;  /* 0x000000000f087348 */ /* 0x000fea0003c00000 */
[----:B------:R0:W1:Y:S02]  /*12920*/  SHFL.IDX P6, R14, R13, R12, R11 ;  /* 0x0000000c0d0e7389 */ /* 0x00006400000c000b */
[----:B01----:R-:W-:Y:S01]  /*12930*/  ENDCOLLECTIVE ;  /* 0x000000000000791b */ /* 0x003fe20003800000 */
.L_x_2603:
        /* <DEDUP_REMOVED lines=9> */
[----:B------:R-:W-:-:S07]  /*129d0*/  MOV R35, R14 ;  /* 0x0000000e00237202 */ /* 0x000fce0000000f00 */
[----:B0-----:R-:W-:Y:S05]  /*129e0*/  WARPSYNC.COLLECTIVE R15, `(.L_x_2604) ;  /* 0x000000000f087348 */ /* 0x001fea0003c00000 */
[----:B------:R1:W2:Y:S02]  /*129f0*/  SHFL.IDX P6, R14, R13, R12, R11 ;  /* 0x0000000c0d0e7389 */ /* 0x0002a400000c000b */
[----:B012---:R-:W-:Y:S01]  /*12a00*/  ENDCOLLECTIVE ;  /* 0x000000000000791b */ /* 0x007fe20003800000 */
.L_x_2604:
[----:B------:R-:W-:Y:S01]  /*12a10*/  MOV R13, R5 ;  /* 0x00000005000d7202 */ /* 0x000fe20000000f00 */
[----:B------:R-:W-:Y:S02]  /*12a20*/  IMAD.MOV.U32 R12, RZ, RZ, 0x3 ;  /* 0x00000003ff0c7424 */ /* 0x000fe400078e00ff */
[----:B------:R-:W-:-:S07]  /*12a30*/  IMAD.MOV.U32 R2, RZ, RZ, R14 ;  /* 0x000000ffff027224 */ /* 0x000fce00078e000e */
[----:B------:R-:W-:Y:S05]  /*12a40*/  WARPSYNC.COLLECTIVE R15, `(.L_x_2605) ;  /* 0x000000000f087348 */ /* 0x000fea0003c00000 */
[----:B------:R0:W1:Y:S02]  /*12a50*/  SHFL.IDX P6, R14, R13, R12, R11 ;  /* 0x0000000c0d0e7389 */ /* 0x00006400000c000b */
[----:B01----:R-:W-:Y:S01]  /*12a60*/  ENDCOLLECTIVE ;  /* 0x000000000000791b */ /* 0x003fe20003800000 */
.L_x_2605:
        /* <DEDUP_REMOVED lines=13> */
.L_x_2606:
[----:B------:R-:W-:Y:S02]  /*12b40*/  IMAD.MOV.U32 R13, RZ, RZ, R5 ;  /* 0x000000ffff0d7224 */ /* 0x000fe400078e0005 */
[----:B------:R-:W-:Y:S01]  /*12b50*/  IMAD.MOV.U32 R12, RZ, RZ, 0x4 ;  /* 0x00000004ff0c7424 */ /* 0x000fe200078e00ff */
[----:B------:R-:W-:-:S07]  /*12b60*/  MOV R2, R14 ;  /* 0x0000000e00027202 */ /* 0x000fce0000000f00 */
[----:B------:R-:W-:Y:S05]  /*12b70*/  WARPSYNC.COLLECTIVE R15, `(.L_x_2607) ;  /* 0x000000000f087348 */ /* 0x000fea0003c00000 */
[----:B------:R0:W1:Y:S02]  /*12b80*/  SHFL.IDX P6, R14, R13, R12, R11 ;  /* 0x0000000c0d0e7389 */ /* 0x00006400000c000b */
[----:B01----:R-:W-:Y:S01]  /*12b90*/  ENDCOLLECTIVE ;  /* 0x000000000000791b */ /* 0x003fe20003800000 */
.L_x_2607:
        /* <DEDUP_REMOVED lines=13> */
.L_x_2608:
[----:B------:R-:W-:Y:S01]  /*12c70*/  MOV R13, R5 ;  /* 0x00000005000d7202 */ /* 0x000fe20000000f00 */
[----:B------:R-:W-:Y:S02]  /*12c80*/  IMAD.MOV.U32 R12, RZ, RZ, 0x5 ;  /* 0x00000005ff0c7424 */ /* 0x000fe400078e00ff */
[----:B------:R-:W-:-:S07]  /*12c90*/  IMAD.MOV.U32 R2, RZ, RZ, R14 ;  /* 0x000000ffff027224 */ /* 0x000fce00078e000e */
[----:B------:R-:W-:Y:S05]  /*12ca0*/  WARPSYNC.COLLECTIVE R15, `(.L_x_2609) ;  /* 0x000000000f087348 */ /* 0x000fea0003c00000 */
[----:B------:R0:W1:Y:S02]  /*12cb0*/  SHFL.IDX P6, R14, R13, R12, R11 ;  /* 0x0000000c0d0e7389 */ /* 0x00006400000c000b */
[----:B01----:R-:W-:Y:S01]  /*12cc0*/  ENDCOLLECTIVE ;  /* 0x000000000000791b */ /* 0x003fe20003800000 */
.L_x_2609:
        /* <DEDUP_REMOVED lines=13> */
.L_x_2610:
[----:B------:R-:W-:Y:S01]  /*12da0*/  MOV R2, R14 ;  /* 0x0000000e00027202 */ /* 0x000fe20000000f00 */
[----:B------:R-:W-:Y:S06]  /*12db0*/  BRA `(.L_x_2611) ;  /* 0xffffffc000847947 */ /* 0x000fec000383ffff */
.L_x_2520:
[----:B---3--:R3:W4:Y:S02]  /*12dc0*/  SYNCS.PHASECHK.TRANS64.TRYWAIT P0, [R4+URZ+0x2a860], R2 ;  /* 0x02a86002040075a7 */ /* 0x008724000800017f */
[----:B----4-:R-:W-:Y:S05]  /*12dd0*/  @!P0 NANOSLEEP.SYNCS 0x989680 ;  /* 0x009896800000895d */ /* 0x010fea0003900000 */
[----:B------:R-:W4:Y:S02]  /*12de0*/  @!P0 SYNCS.PHASECHK.TRANS64 P0, [R4+URZ+0x2a860], R2 ;  /* 0x02a86002040085a7 */ /* 0x000f24000800007f */
[----:B----4-:R-:W-:Y:S05]  /*12df0*/  @!P0 BRA `(.L_x_2520) ;  /* 0xfffffffc00f08947 */ /* 0x010fea000383ffff */
[----:B------:R-:W-:Y:S05]  /*12e00*/  BRA `(.L_x_2612) ;  /* 0xffffffc000e47947 */ /* 0x000fea000383ffff */
.L_x_2521:
[----:B------:R-:W-:Y:S01]  /*12e10*/  BSSY B1, `(.L_x_2613) ;  /* 0x0000008000017945 */ /* 0x000fe20003800000 */
[----:B------:R-:W-:Y:S01]  /*12e20*/  IMAD.MOV.U32 R13, RZ, RZ, R24 ;  /* 0x000000ffff0d7224 */ /* 0x000fe200078e0018 */
[----:B------:R-:W-:Y:S01]  /*12e30*/  MOV R15, 0xffffffff ;  /* 0xffffffff000f7802 */ /* 0x000fe20000000f00 */
[----:B------:R-:W-:Y:S02]  /*12e40*/  IMAD.MOV.U32 R12, RZ, RZ, RZ ;  /* 0x000000ffff0c7224 */ /* 0x000fe400078e00ff */
[----:B------:R-:W-:-:S07]  /*12e50*/  IMAD.MOV.U32 R11, RZ, RZ, 0x181f ;  /* 0x0000181fff0b7424 */ /* 0x000fce00078e00ff */
[----:B--23--:R-:W-:Y:S05]  /*12e60*/  WARPSYNC.COLLECTIVE R15, `(.L_x_2614) ;  /* 0x000000000f087348 */ /* 0x00cfea0003c00000 */
[----:B--2---:R0:W1:Y:S02]  /*12e70*/  SHFL.IDX P6, R14, R13, R12, R11 ;  /* 0x0000000c0d0e7389 */ /* 0x00406400000c000b */
[----:B01-3--:R-:W-:Y:S01]  /*12e80*/  ENDCOLLECTIVE ;  /* 0x000000000000791b */ /* 0x00bfe20003800000 */
.L_x_2614:
[----:B------:R-:W-:Y:S05]  /*12e90*/  BSYNC B1 ;  /* 0x0000000000017941 */ /* 0x000fea0003800000 */
.L_x_2613:
[----:B------:R-:W-:Y:S01]  /*12ea0*/  IMAD.MOV.U32 R13, RZ, RZ, R23 ;  /* 0x000000ffff0d7224 */ /* 0x000fe200078e0017 */
[----:B------:R-:W-:Y:S01]  /*12eb0*/  MOV R11, 0x181f ;  /* 0x0000181f000b7802 */ /* 0x000fe20000000f00 */
[----:B------:R-:W-:Y:S01]  /*12ec0*/  IMAD.MOV.U32 R12, RZ, RZ, RZ ;  /* 0x000000ffff0c7224 */ /* 0x000fe200078e00ff */
[----:B------:R-:W-:Y:S01]  /*12ed0*/  LEA R5, R5, R22, 0x1 ;  /* 0x0000001605057211 */ /* 0x000fe200078e08ff */
[----:B------:R-:W-:Y:S02]  /*12ee0*/  IMAD.MOV.U32 R15, RZ, RZ, -0x1 ;  /* 0xffffffffff0f7424 */ /* 0x000fe400078e00ff */
[----:B------:R-:W-:-:S07]  /*12ef0*/  IMAD.MOV.U32 R3, RZ, RZ, R14 ;  /* 0x000000ffff037224 */ /* 0x000fce00078e000e */
[----:B------:R-:W-:Y:S05]  /*12f00*/  WARPSYNC.COLLECTIVE R15, `(.L_x_2615) ;  /* 0x000000000f087348 */ /* 0x000fea0003c00000 */
[----:B------:R0:W1:Y:S02]  /*12f10*/  SHFL.IDX P6, R14, R13, R12, R11 ;  /* 0x0000000c0d0e7389 */ /* 0x00006400000c000b */
[----:B01----:R-:W-:Y:S01]  /*12f20*/  ENDCOLLECTIVE ;  /* 0x000000000000791b */ /* 0x003fe20003800000 */
.L_x_2615:
[----:B------:R-:W-:Y:S02]  /*12f30*/  IMAD.MOV.U32 R13, RZ, RZ, R24 ;  /* 0x000000ffff0d7224 */ /* 0x000fe400078e0018 */
[----:B------:R-:W-:Y:S02]  /*12f40*/  IMAD.MOV.U32 R12, RZ, RZ, 0x1 ;  /* 0x00000001ff0c7424 */ /* 0x000fe400078e00ff */
[----:B------:R-:W-:-:S07]  /*12f50*/  IMAD.MOV.U32 R2, RZ, RZ, R14 ;  /* 0x000000ffff027224 */ /* 0x000fce00078e000e */
[----:B------:R-:W-:Y:S05]  /*12f60*/  WARPSYNC.COLLECTIVE R15, `(.L_x_2616) ;  /* 0x000000000f087348 */ /* 0x000fea0003c00000 */
[----:B------:R0:W1:Y:S02]  /*12f70*/  SHFL.IDX P6, R14, R13, R12, R11 ;  /* 0x0000000c0d0e7389 */ /* 0x00006400000c000b */
[----:B01----:R-:W-:Y:S01]  /*12f80*/  ENDCOLLECTIVE ;  /* 0x000000000000791b */ /* 0x003fe20003800000 */
.L_x_2616:
[----:B------:R-:W-:-:S05]  /*12f90*/  IADD3 R2, P1, R2, R0, RZ ;  /* 0x0000000002027210 */ /* 0x000fca0007f3e0ff */
[----:B------:R-:W-:Y:S01]  /*12fa0*/  IMAD.X R3, RZ, RZ, R3, P1 ;  /* 0x000000ffff037224 */ /* 0x000fe200008e0603 */
[----:B------:R-:W-:-:S04]  /*12fb0*/  LOP3.LUT P1, RZ, R29, 0x1, RZ, 0xc0, !PT ;  /* 0x000000011dff7812 */ /* 0x000fc8000782c0ff */
[----:B------:R-:W-:Y:S02]  /*12fc0*/  ISETP.LT.OR P2, PT, R6, 0x1, !P1 ;  /* 0x000000010600780c */ /* 0x000fe40004f41670 */
[----:B------:R-:W-:-:S11]  /*12fd0*/  MOV R13, R23 ;  /* 0x00000017000d7202 */ /* 0x000fd60000000f00 */
        /* <DEDUP_REMOVED lines=10> */
.L_x_2617:
[----:B------:R-:W-:Y:S01]  /*13080*/  IMAD.MOV.U32 R13, RZ, RZ, R24 ;  /* 0x000000ffff0d7224 */ /* 0x000fe200078e0018 */
[----:B------:R-:W-:Y:S01]  /*13090*/  MOV R12, 0x2 ;  /* 0x00000002000c7802 */ /* 0x000fe20000000f00 */
[----:B------:R-:W-:-:S07]  /*130a0*/  IMAD.MOV.U32 R2, RZ, RZ, R14 ;  /* 0x000000ffff027224 */ /* 0x000fce00078e000e */
[----:B------:R-:W-:Y:S05]  /*130b0*/  WARPSYNC.COLLECTIVE R15, `(.L_x_2618) ;  /* 0x000000000f087348 */ /* 0x000fea0003c00000 */
[----:B------:R0:W1:Y:S02]  /*130c0*/  SHFL.IDX P6, R14, R13, R12, R11 ;  /* 0x0000000c0d0e7389 */ /* 0x00006400000c000b */
[----:B01----:R-:W-:Y:S01]  /*130d0*/  ENDCOLLECTIVE ;  /* 0x000000000000791b */ /* 0x003fe20003800000 */
.L_x_2618:
        /* <DEDUP_REMOVED lines=14> */
.L_x_2619:
[----:B------:R-:W-:Y:S02]  /*131c0*/  IMAD.MOV.U32 R13, RZ, RZ, R24 ;  /* 0x000000ffff0d7224 */ /* 0x000fe400078e0018 */
[----:B------:R-:W-:Y:S02]  /*131d0*/  IMAD.MOV.U32 R12, RZ, RZ, 0x3 ;  /* 0x00000003ff0c7424 */ /* 0x000fe400078e00ff */
[----:B------:R-:W-:-:S07]  /*131e0*/  IMAD.MOV.U32 R2, RZ, RZ, R14 ;  /* 0x000000ffff027224 */ /* 0x000fce00078e000e */
[----:B------:R-:W-:Y:S05]  /*131f0*/  WARPSYNC.COLLECTIVE R15, `(.L_x_2620) ;  /* 0x000000000f087348 */ /* 0x000fea0003c00000 */
[----:B------:R0:W1:Y:S02]  /*13200*/  SHFL.IDX P6, R14, R13, R12, R11 ;  /* 0x0000000c0d0e7389 */ /* 0x00006400000c000b */
[----:B01----:R-:W-:Y:S01]  /*13210*/  ENDCOLLECTIVE ;  /* 0x000000000000791b */ /* 0x003fe20003800000 */
.L_x_2620:
[----:B------:R-:W-:-:S04]  /*13220*/  IADD3 R2, P2, R2, R0, RZ ;  /* 0x0000000002027210 */ /* 0x000fc80007f5e0ff */
[----:B------:R-:W-:Y:S02]  /*13230*/  IADD3.X R3, RZ, R3, RZ, P2, !PT ;  /* 0x00000003ff037210 */ /* 0x000fe400017fe4ff */
        /* <DEDUP_REMOVED lines=12> */
.L_x_2621:
[----:B------:R-:W-:Y:S01]  /*13300*/  IMAD.MOV.U32 R13, RZ, RZ, R24 ;  /* 0x000000ffff0d7224 */ /* 0x000fe200078e0018 */
[----:B------:R-:W-:Y:S01]  /*13310*/  MOV R12, 0x4 ;  /* 0x00000004000c7802 */ /* 0x000fe20000000f00 */
[----:B------:R-:W-:-:S07]  /*13320*/  IMAD.MOV.U32 R2, RZ, RZ, R14 ;  /* 0x000000ffff027224 */ /* 0x000fce00078e000e */
[----:B------:R-:W-:Y:S05]  /*13330*/  WARPSYNC.COLLECTIVE R15, `(.L_x_2622) ;  /* 0x000000000f087348 */ /* 0x000fea0003c00000 */
[----:B------:R0:W1:Y:S02]  /*13340*/  SHFL.IDX P6, R14, R13, R12, R11 ;  /* 0x0000000c0d0e7389 */ /* 0x00006400000c000b */
[----:B01----:R-:W-:Y:S01]  /*13350*/  ENDCOLLECTIVE ;  /* 0x000000000000791b */ /* 0x003fe20003800000 */
.L_x_2622:
        /* <DEDUP_REMOVED lines=14> */
.L_x_2623:
[----:B------:R-:W-:Y:S02]  /*13440*/  IMAD.MOV.U32 R13, RZ, RZ, R24 ;  /* 0x000000ffff0d7224 */ /* 0x000fe400078e0018 */
[----:B------:R-:W-:Y:S02]  /*13450*/  IMAD.MOV.U32 R12, RZ, RZ, 0x5 ;  /* 0x00000005ff0c7424 */ /* 0x000fe400078e00ff */
[----:B------:R-:W-:-:S07]  /*13460*/  IMAD.MOV.U32 R2, RZ, RZ, R14 ;  /* 0x000000ffff027224 */ /* 0x000fce00078e000e */
[----:B------:R-:W-:Y:S05]  /*13470*/  WARPSYNC.COLLECTIVE R15, `(.L_x_2624) ;  /* 0x000000000f087348 */ /* 0x000fea0003c00000 */
[----:B------:R0:W1:Y:S02]  /*13480*/  SHFL.IDX P6, R14, R13, R12, R11 ;  /* 0x0000000c0d0e7389 */ /* 0x00006400000c000b */
[----:B01----:R-:W-:Y:S01]  /*13490*/  ENDCOLLECTIVE ;  /* 0x000000000000791b */ /* 0x003fe20003800000 */
.L_x_2624:
[----:B------:R-:W-:-:S04]  /*134a0*/  IADD3 R2, P2, R2, R0, RZ ;  /* 0x0000000002027210 */ /* 0x000fc80007f5e0ff */
[----:B------:R-:W-:Y:S02]  /*134b0*/  IADD3.X R3, RZ, R3, RZ, P2, !PT ;  /* 0x00000003ff037210 */ /* 0x000fe400017fe4ff */
[----:B------:R-:W-:Y:S02]  /*134c0*/  ISETP.LT.OR P2, PT, R6, 0x41, !P1 ;  /* 0x000000410600780c */ /* 0x000fe40004f41670 */
[----:B------:R-:W-:-:S11]  /*134d0*/  MOV R13, R23 ;  /* 0x00000017000d7202 */ /* 0x000fd60000000f00 */
        /* <DEDUP_REMOVED lines=9> */
.L_x_2625:
[----:B------:R-:W-:Y:S01]  /*13570*/  @!PT LDS RZ, [RZ] ;  /* 0x00000000fffff984 */ /* 0x000fe20000000800 */
[----:B------:R-:W-:Y:S01]  /*13580*/  @!PT LDS RZ, [RZ] ;  /* 0x00000000fffff984 */ /* 0x000fe20000000800 */
[----:B------:R-:W-:Y:S01]  /*13590*/  @!PT LDS RZ, [RZ] ;  /* 0x00000000fffff984 */ /* 0x000fe20000000800 */
[----:B------:R1:W-:Y:S01]  /*135a0*/  LDGSTS.E.BYPASS.LTC128B.128 [R5+0x5400], desc[UR36][R2.64+0x80], !P2 ;  /* 0x0540008002057fae */ /* 0x0003e2000d101d64 */
[----:B------:R-:W-:Y:S05]  /*135b0*/  BRA `(.L_x_2626) ;  /* 0xffffffbc00d07947 */ /* 0x000fea000383ffff */
.L_x_2529:
[----:B0-----:R0:W1:Y:S02]  /*135c0*/  SYNCS.PHASECHK.TRANS64.TRYWAIT P0, [R0+URZ+0x2a860], R3 ;  /* 0x02a86003000075a7 */ /* 0x001064000800017f */
[----:B-1----:R-:W-:Y:S05]  /*135d0*/  @!P0 NANOSLEEP.SYNCS 0x989680 ;  /* 0x009896800000895d */ /* 0x002fea0003900000 */
[----:B------:R-:W1:Y:S02]  /*135e0*/  @!P0 SYNCS.PHASECHK.TRANS64 P0, [R0+URZ+0x2a860], R3 ;  /* 0x02a86003000085a7 */ /* 0x000e64000800007f */
[----:B-1----:R-:W-:Y:S05]  /*135f0*/  @!P0 BRA `(.L_x_2529) ;  /* 0xfffffffc00f08947 */ /* 0x002fea000383ffff */
[----:B------:R-:W-:Y:S05]  /*13600*/  BRA `(.L_x_2627) ;  /* 0xffffffc000f07947 */ /* 0x000fea000383ffff */
.L_x_2530:
[----:B------:R-:W-:Y:S01]  /*13610*/  BSSY B0, `(.L_x_2628) ;  /* 0x0000008000007945 */ /* 0x000fe20003800000 */
[----:B------:R-:W-:Y:S01]  /*13620*/  IMAD.MOV.U32 R13, RZ, RZ, R24 ;  /* 0x000000ffff0d7224 */ /* 0x000fe200078e0018 */
[----:B------:R-:W-:Y:S01]  /*13630*/  MOV R15, 0xffffffff ;  /* 0xffffffff000f7802 */ /* 0x000fe20000000f00 */
[----:B------:R-:W-:Y:S02]  /*13640*/  IMAD.MOV.U32 R12, RZ, RZ, RZ ;  /* 0x000000ffff0c7224 */ /* 0x000fe400078e00ff */
[----:B------:R-:W-:-:S07]  /*13650*/  IMAD.MOV.U32 R11, RZ, RZ, 0x181f ;  /* 0x0000181fff0b7424 */ /* 0x000fce00078e00ff */
[----:B0-2---:R-:W-:Y:S05]  /*13660*/  WARPSYNC.COLLECTIVE R15, `(.L_x_2629) ;  /* 0x000000000f087348 */ /* 0x005fea0003c00000 */
[----:B--2---:R1:W2:Y:S02]  /*13670*/  SHFL.IDX P6, R14, R13, R12, R11 ;  /* 0x0000000c0d0e7389 */ /* 0x0042a400000c000b */
[----:B012---:R-:W-:Y:S01]  /*13680*/  ENDCOLLECTIVE ;  /* 0x000000000000791b */ /* 0x007fe20003800000 */
.L_x_2629:
[----:B------:R-:W-:Y:S05]  /*13690*/  BSYNC B0 ;  /* 0x0000000000007941 */ /* 0x000fea0003800000 */
.L_x_2628:
        /* <DEDUP_REMOVED lines=12> */
.L_x_2630:
        /* <DEDUP_REMOVED lines=12> */
.L_x_2631:
        /* <DEDUP_REMOVED lines=13> */
.L_x_2632:
[----:B------:R-:W-:Y:S01]  /*138f0*/  IMAD.MOV.U32 R13, RZ, RZ, R24 ;  /* 0x000000ffff0d7224 */ /* 0x000fe200078e0018 */
[----:B------:R-:W-:Y:S02]  /*13900*/  MOV R12, 0x2 ;  /* 0x00000002000c7802 */ /* 0x000fe40000000f00 */
[----:B------:R-:W-:-:S13]  /*13910*/  IADD3 R2, P2, R14, R5, RZ ;  /* 0x000000050e027210 */ /* 0x000fda0007f5e0ff */
[----:B------:R-:W-:Y:S05]  /*13920*/  WARPSYNC.COLLECTIVE R15, `(.L_x_2633) ;  /* 0x000000000f087348 */ /* 0x000fea0003c00000 */
[----:B------:R0:W1:Y:S02]  /*13930*/  SHFL.IDX P6, R14, R13, R12, R11 ;  /* 0x0000000c0d0e7389 */ /* 0x00006400000c000b */
[----:B01----:R-:W-:Y:S01]  /*13940*/  ENDCOLLECTIVE ;  /* 0x000000000000791b */ /* 0x003fe20003800000 */
.L_x_2633:
        /* <DEDUP_REMOVED lines=13> */
.L_x_2634:
[----:B------:R-:W-:Y:S02]  /*13a20*/  IMAD.MOV.U32 R13, RZ, RZ, R24 ;  /* 0x000000ffff0d7224 */ /* 0x000fe400078e0018 */
[----:B------:R-:W-:Y:S02]  /*13a30*/  IMAD.MOV.U32 R12, RZ, RZ, 0x3 ;  /* 0x00000003ff0c7424 */ /* 0x000fe400078e00ff */
[----:B------:R-:W-:-:S07]  /*13a40*/  IMAD.MOV.U32 R10, RZ, RZ, R14 ;  /* 0x000000ffff0a7224 */ /* 0x000fce00078e000e */
[----:B------:R-:W-:Y:S05]  /*13a50*/  WARPSYNC.COLLECTIVE R15, `(.L_x_2635) ;  /* 0x000000000f087348 */ /* 0x000fea0003c00000 */
[----:B------:R0:W1:Y:S02]  /*13a60*/  SHFL.IDX P6, R14, R13, R12, R11 ;  /* 0x0000000c0d0e7389 */ /* 0x00006400000c000b */
[----:B01----:R-:W-:Y:S01]  /*13a70*/  ENDCOLLECTIVE ;  /* 0x000000000000791b */ /* 0x003fe20003800000 */
.L_x_2635:
        /* <DEDUP_REMOVED lines=14> */
.L_x_2636:
[----:B------:R-:W-:Y:S02]  /*13b60*/  IMAD.MOV.U32 R13, RZ, RZ, R24 ;  /* 0x000000ffff0d7224 */ /* 0x000fe400078e0018 */
[----:B------:R-:W-:Y:S01]  /*13b70*/  IMAD.MOV.U32 R12, RZ, RZ, 0x4 ;  /* 0x00000004ff0c7424 */ /* 0x000fe200078e00ff */
[----:B------:R-:W-:-:S13]  /*13b80*/  IADD3 R2, P2, R14, R5, RZ ;  /* 0x000000050e027210 */ /* 0x000fda0007f5e0ff */
[----:B------:R-:W-:Y:S05]  /*13b90*/  WARPSYNC.COLLECTIVE R15, `(.L_x_2637) ;  /* 0x000000000f087348 */ /* 0x000fea0003c00000 */
[----:B------:R0:W1:Y:S02]  /*13ba0*/  SHFL.IDX P6, R14, R13, R12, R11 ;  /* 0x0000000c0d0e7389 */ /* 0x00006400000c000b */
[----:B01----:R-:W-:Y:S01]  /*13bb0*/  ENDCOLLECTIVE ;  /* 0x000000000000791b */ /* 0x003fe20003800000 */
.L_x_2637:
        /* <DEDUP_REMOVED lines=13> */
.L_x_2638:
[----:B------:R-:W-:Y:S01]  /*13c90*/  MOV R13, R24 ;  /* 0x00000018000d7202 */ /* 0x000fe20000000f00 */
[----:B------:R-:W-:Y:S02]  /*13ca0*/  IMAD.MOV.U32 R12, RZ, RZ, 0x5 ;  /* 0x00000005ff0c7424 */ /* 0x000fe400078e00ff */
[----:B------:R-:W-:-:S07]  /*13cb0*/  IMAD.MOV.U32 R10, RZ, RZ, R14 ;  /* 0x000000ffff0a7224 */ /* 0x000fce00078e000e */
[----:B------:R-:W-:Y:S05]  /*13cc0*/  WARPSYNC.COLLECTIVE R15, `(.L_x_2639) ;  /* 0x000000000f087348 */ /* 0x000fea0003c00000 */
[----:B------:R0:W1:Y:S02]  /*13cd0*/  SHFL.IDX P6, R14, R13, R12, R11 ;  /* 0x0000000c0d0e7389 */ /* 0x00006400000c000b */
[----:B01----:R-:W-:Y:S01]  /*13ce0*/  ENDCOLLECTIVE ;  /* 0x000000000000791b */ /* 0x003fe20003800000 */
.L_x_2639:
        /* <DEDUP_REMOVED lines=12> */
.L_x_2640:
[----:B------:R-:W-:Y:S05]  /*13db0*/  BRA `(.L_x_2641) ;  /* 0xffffffbc00ec7947 */ /* 0x000fea000383ffff */
.L_x_2535:
        /* <DEDUP_REMOVED lines=8> */
.L_x_2643:
[----:B------:R-:W-:Y:S05]  /*13e40*/  BSYNC B0 ;  /* 0x0000000000007941 */ /* 0x000fea0003800000 */
.L_x_2642:
        /* <DEDUP_REMOVED lines=9> */
.L_x_2644:
        /* <DEDUP_REMOVED lines=18> */
.L_x_2645:
[----:B------:R-:W-:Y:S01]  /*14000*/  IMAD.MOV.U32 R12, RZ, RZ, 0x2 ;  /* 0x00000002ff0c7424 */ /* 0x000fe200078e00ff */
[----:B------:R-:W-:-:S05]  /*14010*/  SEL R7, R14, RZ, P1 ;  /* 0x000000ff0e077207 */ /* 0x000fca0000800000 */
[----:B------:R-:W-:-:S05]  /*14020*/  IMAD.IADD R6, R4, 0x1, R7 ;  /* 0x0000000104067824 */ /* 0x000fca00078e0207 */
[----:B------:R-:W-:-:S07]  /*14030*/  MOV R13, R6 ;  /* 0x00000006000d7202 */ /* 0x000fce0000000f00 */
[----:B------:R-:W-:Y:S05]  /*14040*/  WARPSYNC.COLLECTIVE R15, `(.L_x_2646) ;  /* 0x000000000f087348 */ /* 0x000fea0003c00000 */
[----:B------:R0:W1:Y:S02]  /*14050*/  SHFL.UP P6, R14, R13, R12, R11 ;  /* 0x0400000c0d0e7389 */ /* 0x00006400000c000b */
[----:B01----:R-:W-:Y:S01]  /*14060*/  ENDCOLLECTIVE ;  /* 0x000000000000791b */ /* 0x003fe20003800000 */
.L_x_2646:
[----:B------:R-:W-:Y:S02]  /*14070*/  MOV R12, 0x4 ;  /* 0x00000004000c7802 */ /* 0x000fe40000000f00 */
[----:B------:R-:W-:-:S05]  /*14080*/  SEL R7, R14, RZ, P2 ;  /* 0x000000ff0e077207 */ /* 0x000fca0001000000 */
[----:B------:R-:W-:-:S04]  /*14090*/  IMAD.IADD R7, R6, 0x1, R7 ;  /* 0x0000000106077824 */ /* 0x000fc800078e0207 */
[----:B------:R-:W-:-:S07]  /*140a0*/  IMAD.MOV.U32 R13, RZ, RZ, R7 ;  /* 0x000000ffff0d7224 */ /* 0x000fce00078e0007 */
[----:B------:R-:W-:Y:S05]  /*140b0*/  WARPSYNC.COLLECTIVE R15, `(.L_x_2647) ;  /* 0x000000000f087348 */ /* 0x000fea0003c00000 */
[----:B------:R0:W1:Y:S02]  /*140c0*/  SHFL.UP P6, R14, R13, R12, R11 ;  /* 0x0400000c0d0e7389 */ /* 0x00006400000c000b */
[----:B01----:R-:W-:Y:S01]  /*140d0*/  ENDCOLLECTIVE ;  /* 0x000000000000791b */ /* 0x003fe20003800000 */
.L_x_2647:
[----:B------:R-:W-:Y:S01]  /*140e0*/  IMAD.MOV.U32 R12, RZ, RZ, 0x8 ;  /* 0x00000008ff0c7424 */ /* 0x000fe200078e00ff */
[----:B------:R-:W-:-:S05]  /*140f0*/  SEL R2, R14, RZ, P3 ;  /* 0x000000ff0e027207 */ /* 0x000fca0001800000 */
[----:B------:R-:W-:-:S04]  /*14100*/  IMAD.IADD R2, R7, 0x1, R2 ;  /* 0x0000000107027824 */ /* 0x000fc800078e0202 */
[----:B------:R-:W-:-:S07]  /*14110*/  IMAD.MOV.U32 R13, RZ, RZ, R2 ;  /* 0x000000ffff0d7224 */ /* 0x000fce00078e0002 */
[----:B------:R-:W-:Y:S05]  /*14120*/  WARPSYNC.COLLECTIVE R15, `(.L_x_2648) ;  /* 0x000000000f087348 */ /* 0x000fea0003c00000 */
[----:B------:R0:W1:Y:S02]  /*14130*/  SHFL.UP P6, R14, R13, R12, R11 ;  /* 0x0400000c0d0e7389 */ /* 0x00006400000c000b */
[----:B01----:R-:W-:Y:S01]  /*14140*/  ENDCOLLECTIVE ;  /* 0x000000000000791b */ /* 0x003fe20003800000 */
.L_x_2648:
[----:B------:R-:W-:Y:S01]  /*14150*/  IMAD.MOV.U32 R12, RZ, RZ, 0x10 ;  /* 0x00000010ff0c7424 */ /* 0x000fe200078e00ff */
[----:B------:R-:W-:-:S04]  /*14160*/  SEL R3, R14, RZ, P4 ;  /* 0x000000ff0e037207 */ /* 0x000fc80002000000 */
[----:B------:R-:W-:-:S05]  /*14170*/  IADD3 R3, R2, R3, RZ ;  /* 0x0000000302037210 */ /* 0x000fca0007ffe0ff */
[----:B------:R-:W-:-:S07]  /*14180*/  IMAD.MOV.U32 R13, RZ, RZ, R3 ;  /* 0x000000ffff0d7224 */ /* 0x000fce00078e0003 */
[----:B------:R-:W-:Y:S05]  /*14190*/  WARPSYNC.COLLECTIVE R15, `(.L_x_2649) ;  /* 0x000000000f087348 */ /* 0x000fea0003c00000 */
[----:B------:R0:W1:Y:S02]  /*141a0*/  SHFL.UP P6, R14, R13, R12, R11 ;  /* 0x0400000c0d0e7389 */ /* 0x00006400000c000b */
[----:B01----:R-:W-:Y:S01]  /*141b0*/  ENDCOLLECTIVE ;  /* 0x000000000000791b */ /* 0x003fe20003800000 */
.L_x_2649:
        /* <DEDUP_REMOVED lines=8> */
.L_x_2650:
[----:B------:R-:W-:Y:S05]  /*14240*/  BRA `(.L_x_2651) ;  /* 0xffffffbc00f87947 */ /* 0x000fea000383ffff */
.L_x_2540:
[----:B------:R-:W-:Y:S01]  /*14250*/  BSSY B0, `(.L_x_2652) ;  /* 0x0000008000007945 */ /* 0x000fe20003800000 */
[----:B-----5:R-:W-:Y:S01]  /*14260*/  IMAD.MOV.U32 R13, RZ, RZ, R4 ;  /* 0x000000ffff0d7224 */ /* 0x020fe200078e0004 */
[----:B------:R-:W-:Y:S01]  /*14270*/  MOV R12, 0x1 ;  /* 0x00000001000c7802 */ /* 0x000fe20000000f00 */
[----:B------:R-:W-:Y:S02]  /*14280*/  IMAD.MOV.U32 R11, RZ, RZ, RZ ;  /* 0x000000ffff0b7224 */ /* 0x000fe400078e00ff */
[----:B------:R-:W-:-:S07]  /*14290*/  IMAD.MOV.U32 R15, RZ, RZ, -0x1 ;  /* 0xffffffffff0f7424 */ /* 0x000fce00078e00ff */
[----:B01----:R-:W-:Y:S05]  /*142a0*/  WARPSYNC.COLLECTIVE R15, `(.L_x_2653) ;  /* 0x000000000f087348 */ /* 0x003fea0003c00000 */
[----:B------:R2:W3:Y:S02]  /*142b0*/  SHFL.UP P6, R14, R13, R12, R11 ;  /* 0x0400000c0d0e7389 */ /* 0x0004e400000c000b */
[----:B0123--:R-:W-:Y:S01]  /*142c0*/  ENDCOLLECTIVE ;  /* 0x000000000000791b */ /* 0x00ffe20003800000 */
.L_x_2653:
[----:B------:R-:W-:Y:S05]  /*142d0*/  BSYNC B0 ;  /* 0x0000000000007941 */ /* 0x000fea0003800000 */
.L_x_2652:
        /* <DEDUP_REMOVED lines=8> */
.L_x_2654:
[----:B------:R-:W-:Y:S01]  /*14360*/  IMAD.MOV.U32 R12, RZ, RZ, 0x4 ;  /* 0x00000004ff0c7424 */ /* 0x000fe200078e00ff */
[----:B------:R-:W-:-:S05]  /*14370*/  SEL R0, R14, RZ, P2 ;  /* 0x000000ff0e007207 */ /* 0x000fca0001000000 */
[----:B------:R-:W-:-:S05]  /*14380*/  IMAD.IADD R0, R13, 0x1, R0 ;  /* 0x000000010d007824 */ /* 0x000fca00078e0200 */
[----:B------:R-:W-:-:S07]  /*14390*/  MOV R13, R0 ;  /* 0x00000000000d7202 */ /* 0x000fce0000000f00 */
[----:B------:R-:W-:Y:S05]  /*143a0*/  WARPSYNC.COLLECTIVE R15, `(.L_x_2655) ;  /* 0x000000000f087348 */ /* 0x000fea0003c00000 */
[----:B------:R0:W1:Y:S02]  /*143b0*/  SHFL.UP P6, R14, R13, R12, R11 ;  /* 0x0400000c0d0e7389 */ /* 0x00006400000c000b */
[----:B01----:R-:W-:Y:S01]  /*143c0*/  ENDCOLLECTIVE ;  /* 0x000000000000791b */ /* 0x003fe20003800000 */
.L_x_2655:
[----:B------:R-:W-:Y:S02]  /*143d0*/  MOV R12, 0x8 ;  /* 0x00000008000c7802 */ /* 0x000fe40000000f00 */
[----:B------:R-:W-:-:S05]  /*143e0*/  SEL R3, R14, RZ, P3 ;  /* 0x000000ff0e037207 */ /* 0x000fca0001800000 */
[----:B------:R-:W-:-:S04]  /*143f0*/  IMAD.IADD R2, R0, 0x1, R3 ;  /* 0x0000000100027824 */ /* 0x000fc800078e0203 */
[----:B------:R-:W-:-:S07]  /*14400*/  IMAD.MOV.U32 R13, RZ, RZ, R2 ;  /* 0x000000ffff0d7224 */ /* 0x000fce00078e0002 */
[----:B------:R-:W-:Y:S05]  /*14410*/  WARPSYNC.COLLECTIVE R15, `(.L_x_2656) ;  /* 0x000000000f087348 */ /* 0x000fea0003c00000 */
[----:B------:R0:W1:Y:S02]  /*14420*/  SHFL.UP P6, R14, R13, R12, R11 ;  /* 0x0400000c0d0e7389 */ /* 0x00006400000c000b */
[----:B01----:R-:W-:Y:S01]  /*14430*/  ENDCOLLECTIVE ;  /* 0x000000000000791b */ /* 0x003fe20003800000 */
.L_x_2656:
[----:B------:R-:W-:Y:S01]  /*14440*/  IMAD.MOV.U32 R12, RZ, RZ, 0x10 ;  /* 0x00000010ff0c7424 */ /* 0x000fe200078e00ff */
[----:B------:R-:W-:-:S05]  /*14450*/  SEL R3, R14, RZ, P4 ;  /* 0x000000ff0e037207 */ /* 0x000fca0002000000 */
[----:B------:R-:W-:-:S04]  /*14460*/  IMAD.IADD R3, R2, 0x1, R3 ;  /* 0x0000000102037824 */ /* 0x000fc800078e0203 */
[----:B------:R-:W-:-:S07]  /*14470*/  IMAD.MOV.U32 R13, RZ, RZ, R3 ;  /* 0x000000ffff0d7224 */ /* 0x000fce00078e0003 */
[----:B------:R-:W-:Y:S05]  /*14480*/  WARPSYNC.COLLECTIVE R15, `(.L_x_2657) ;  /* 0x000000000f087348 */ /* 0x000fea0003c00000 */
[----:B------:R0:W1:Y:S02]  /*14490*/  SHFL.UP P6, R14, R13, R12, R11 ;  /* 0x0400000c0d0e7389 */ /* 0x00006400000c000b */
[----:B01----:R-:W-:Y:S01]  /*144a0*/  ENDCOLLECTIVE ;  /* 0x000000000000791b */ /* 0x003fe20003800000 */
.L_x_2657:
        /* <DEDUP_REMOVED lines=8> */
.L_x_2658:
[----:B------:R-:W-:Y:S05]  /*14530*/  BRA `(.L_x_2659) ;  /* 0xffffffbc00d87947 */ /* 0x000fea000383ffff */
.L_x_2542:
[----:B------:R-:W-:Y:S01]  /*14540*/  BSSY B0, `(.L_x_2660) ;  /* 0x0000006000007945 */ /* 0x000fe20003800000 */
[----:B------:R-:W-:Y:S02]  /*14550*/  PLOP3.LUT P6, PT, P6, PT, PT, 0x8, 0x0 ;  /* 0x000000000000781c */ /* 0x000fe400037ce170 */
[----:B------:R-:W-:-:S11]  /*14560*/  MOV R15, 0xffffffff ;  /* 0xffffffff000f7802 */ /* 0x000fd60000000f00 */
[----:B0-----:R-:W-:Y:S05]  /*14570*/  WARPSYNC.COLLECTIVE R15, `(.L_x_2661) ;  /* 0x000000000f087348 */ /* 0x001fea0003c00000 */
[----:B------:R-:W-:Y:S01]  /*14580*/  VOTE.ANY R14, PT, P6 ;  /* 0x00000000000e7806 */ /* 0x000fe200030e0100 */
[----:B0-----:R-:W-:Y:S06]  /*14590*/  ENDCOLLECTIVE ;  /* 0x000000000000791b */ /* 0x001fec0003800000 */
.L_x_2661:
[----:B------:R-:W-:Y:S05]  /*145a0*/  BSYNC B0 ;  /* 0x0000000000007941 */ /* 0x000fea0003800000 */
.L_x_2660:
        /* <DEDUP_REMOVED lines=9> */
.L_x_2662:
[----:B------:R-:W-:Y:S01]  /*14640*/  IMAD.MOV.U32 R4, RZ, RZ, R14 ;  /* 0x000000ffff047224 */ /* 0x000fe200078e000e */
[----:B------:R-:W-:Y:S06]  /*14650*/  BRA `(.L_x_2663) ;  /* 0xffffffbc00c87947 */ /* 0x000fec000383ffff */
.L_x_2544:
[----:B------:R-:W-:Y:S01]  /*14660*/  BSSY B0, `(.L_x_2664) ;  /* 0x0000007000007945 */ /* 0x000fe20003800000 */
[----:B------:R-:W-:Y:S01]  /*14670*/  IMAD.MOV.U32 R13, RZ, RZ, R6 ;  /* 0x000000ffff0d7224 */ /* 0x000fe200078e0006 */
[----:B------:R-:W-:Y:S01]  /*14680*/  MOV R11, 0x1f ;  /* 0x0000001f000b7802 */ /* 0x000fe20000000f00 */
[----:B------:R-:W-:-:S07]  /*14690*/  IMAD.MOV.U32 R15, RZ, RZ, -0x1 ;  /* 0xffffffffff0f7424 */ /* 0x000fce00078e00ff */
[----:B012---:R-:W-:Y:S05]  /*146a0*/  WARPSYNC.COLLECTIVE R15, `(.L_x_2665) ;  /* 0x000000000f087348 */ /* 0x007fea0003c00000 */
[----:B------:R3:W4:Y:S02]  /*146b0*/  SHFL.IDX P6, R14, R13, R12, R11 ;  /* 0x0000000c0d0e7389 */ /* 0x00072400000c000b */
[----:B01234-:R-:W-:Y:S01]  /*146c0*/  ENDCOLLECTIVE ;  /* 0x000000000000791b */ /* 0x01ffe20003800000 */
.L_x_2665:
[----:B------:R-:W-:Y:S05]  /*146d0*/  BSYNC B0 ;  /* 0x0000000000007941 */ /* 0x000fea0003800000 */
.L_x_2664:
[----:B------:R-:W-:Y:S05]  /*146e0*/  BRA `(.L_x_2543) ;  /* 0xffffffbc00c07947 */ /* 0x000fea000383ffff */
.L_x_2548:
[----:B-1----:R1:W3:Y:S02]  /*146f0*/  SYNCS.PHASECHK.TRANS64.TRYWAIT P0, [R4+URZ+0x2a820], R0 ;  /* 0x02a82000040075a7 */ /* 0x0022e4000800017f */
[----:B---3--:R-:W-:Y:S05]  /*14700*/  @!P0 NANOSLEEP.SYNCS 0x989680 ;  /* 0x009896800000895d */ /* 0x008fea0003900000 */
[----:B------:R-:W3:Y:S02]  /*14710*/  @!P0 SYNCS.PHASECHK.TRANS64 P0, [R4+URZ+0x2a820], R0 ;  /* 0x02a82000040085a7 */ /* 0x000ee4000800007f */
[----:B---3--:R-:W-:Y:S05]  /*14720*/  @!P0 BRA `(.L_x_2548) ;  /* 0xfffffffc00f08947 */ /* 0x008fea000383ffff */
[----:B------:R-:W-:Y:S05]  /*14730*/  BRA `(.L_x_2666) ;  /* 0xffffffc400387947 */ /* 0x000fea000383ffff */
.L_x_2549:
[----:B------:R-:W3:Y:S01]  /*14740*/  S2R R2, SR_TID.X ;  /* 0x0000000000027919 */ /* 0x000ee20000002100 */
[----:B------:R-:W-:Y:S01]  /*14750*/  BSSY B0, `(.L_x_2667) ;  /* 0x000000a000007945 */ /* 0x000fe20003800000 */
[----:B------:R-:W-:Y:S01]  /*14760*/  IMAD.MOV.U32 R12, RZ, RZ, RZ ;  /* 0x000000ffff0c7224 */ /* 0x000fe200078e00ff */
[----:B------:R-:W-:Y:S01]  /*14770*/  MOV R11, 0x1f ;  /* 0x0000001f000b7802 */ /* 0x000fe20000000f00 */
[----:B------:R-:W-:Y:S01]  /*14780*/  IMAD.MOV.U32 R15, RZ, RZ, -0x1 ;  /* 0xffffffffff0f7424 */ /* 0x000fe200078e00ff */
[----:B---3--:R-:W-:-:S04]  /*14790*/  SHF.R.U32.HI R2, RZ, 0x5, R2 ;  /* 0x00000005ff027819 */ /* 0x008fc80000011602 */
[----:B------:R-:W-:-:S05]  /*147a0*/  LOP3.LUT R2, R2, 0x3, RZ, 0xc0, !PT ;  /* 0x0000000302027812 */ /* 0x000fca00078ec0ff */
[----:B------:R-:W-:-:S07]  /*147b0*/  IMAD.MOV.U32 R13, RZ, RZ, R2 ;  /* 0x000000ffff0d7224 */ /* 0x000fce00078e0002 */
[----:B012---:R-:W-:Y:S05]  /*147c0*/  WARPSYNC.COLLECTIVE R15, `(.L_x_2668) ;  /* 0x000000000f087348 */ /* 0x007fea0003c00000 */
[----:B------:R3:W4:Y:S02]  /*147d0*/  SHFL.IDX P6, R14, R13, R12, R11 ;  /* 0x0000000c0d0e7389 */ /* 0x00072400000c000b */
[----:B01234-:R-:W-:Y:S01]  /*147e0*/  ENDCOLLECTIVE ;  /* 0x000000000000791b */ /* 0x01ffe20003800000 */
.L_x_2668:
[----:B------:R-:W-:Y:S05]  /*147f0*/  BSYNC B0 ;  /* 0x0000000000007941 */ /* 0x000fea0003800000 */
.L_x_2667:
[----:B------:R-:W-:Y:S05]  /*14800*/  BRA `(.L_x_2669) ;  /* 0xffffffc400207947 */ /* 0x000fea000383ffff */
.L_x_2552:
[----:B------:R-:W-:Y:S01]  /*14810*/  BSSY B1, `(.L_x_2670) ;  /* 0x0000006000017945 */ /* 0x000fe20003800000 */
[----:B------:R-:W-:-:S07]  /*14820*/  IMAD.MOV.U32 R15, RZ, RZ, -0x1 ;  /* 0xffffffffff0f7424 */ /* 0x000fce00078e00ff */
[----:B012---:R-:W-:Y:S05]  /*14830*/  WARPSYNC.COLLECTIVE R15, `(.L_x_2671) ;  /* 0x000000000f0c7348 */ /* 0x007fea0003c00000 */
[----:B------:R-:W-:Y:S02]  /*14840*/  ELECT P6, UR62, PT ;  /* 0x00000000003e782f */ /* 0x000fe400038c0000 */
[----:B------:R-:W-:Y:S01]  /*14850*/  MOV R14, UR62 ;  /* 0x0000003e000e7c02 */ /* 0x000fe20008000f00 */
[----:B012---:R-:W-:Y:S10]  /*14860*/  ENDCOLLECTIVE ;  /* 0x000000000000791b */ /* 0x007ff40003800000 */
.L_x_2671:
[----:B------:R-:W-:Y:S05]  /*14870*/  BSYNC B1 ;  /* 0x0000000000017941 */ /* 0x000fea0003800000 */
.L_x_2670:
[----:B------:R-:W-:Y:S05]  /*14880*/  BRA `(.L_x_2672) ;  /* 0xffffffc400187947 */ /* 0x000fea000383ffff */
.L_x_2554:
[----:B-1----:R1:W3:Y:S02]  /*14890*/  SYNCS.PHASECHK.TRANS64.TRYWAIT P1, [R5+URZ+0x2a840], R0 ;  /* 0x02a84000050075a7 */ /* 0x0022e4000802017f */
[----:B---3--:R-:W-:Y:S05]  /*148a0*/  @!P1 NANOSLEEP.SYNCS 0x989680 ;  /* 0x009896800000995d */ /* 0x008fea0003900000 */
[----:B------:R-:W3:Y:S02]  /*148b0*/  @!P1 SYNCS.PHASECHK.TRANS64 P1, [R5+URZ+0x2a840], R0 ;  /* 0x02a84000050095a7 */ /* 0x000ee4000802007f */
[----:B---3--:R-:W-:Y:S05]  /*148c0*/  @!P1 BRA `(.L_x_2554) ;  /* 0xfffffffc00f09947 */ /* 0x008fea000383ffff */
[----:B------:R-:W-:Y:S05]  /*148d0*/  BRA `(.L_x_2673) ;  /* 0xffffffc400387947 */ /* 0x000fea000383ffff */
.L_x_2556:
[----:B---3--:R3:W4:Y:S02]  /*148e0*/  SYNCS.PHASECHK.TRANS64.TRYWAIT P1, [R27+URZ+0x2a840], R2 ;  /* 0x02a840021b0075a7 */ /* 0x008724000802017f */
[----:B----4-:R-:W-:Y:S05]  /*148f0*/  @!P1 NANOSLEEP.SYNCS 0x989680 ;  /* 0x009896800000995d */ /* 0x010fea0003900000 */
[----:B------:R-:W4:Y:S02]  /*14900*/  @!P1 SYNCS.PHASECHK.TRANS64 P1, [R27+URZ+0x2a840], R2 ;  /* 0x02a840021b0095a7 */ /* 0x000f24000802007f */
[----:B----4-:R-:W-:Y:S05]  /*14910*/  @!P1 BRA `(.L_x_2556) ;  /* 0xfffffffc00f09947 */ /* 0x010fea000383ffff */
[----:B------:R-:W-:Y:S05]  /*14920*/  BRA `(.L_x_2674) ;  /* 0xffffffc400447947 */ /* 0x000fea000383ffff */
.L_x_2558:
[----:B----4-:R4:W0:Y:S02]  /*14930*/  SYNCS.PHASECHK.TRANS64.TRYWAIT P1, [R5+URZ+0x2a860], R0 ;  /* 0x02a86000050075a7 */ /* 0x010824000802017f */
[----:B0-----:R-:W-:Y:S05]  /*14940*/  @!P1 NANOSLEEP.SYNCS 0x989680 ;  /* 0x009896800000995d */ /* 0x001fea0003900000 */
[----:B------:R-:W0:Y:S02]  /*14950*/  @!P1 SYNCS.PHASECHK.TRANS64 P1, [R5+URZ+0x2a860], R0 ;  /* 0x02a86000050095a7 */ /* 0x000e24000802007f */
[----:B0-----:R-:W-:Y:S05]  /*14960*/  @!P1 BRA `(.L_x_2558) ;  /* 0xfffffffc00f09947 */ /* 0x001fea000383ffff */
[----:B------:R-:W-:Y:S05]  /*14970*/  BRA `(.L_x_2675) ;  /* 0xffffffc400407947 */ /* 0x000fea000383ffff */
.L_x_2676:
        /* <DEDUP_REMOVED lines=16> */
.L_x_3233:


//--------------------- .text._ZN7cutlass13device_kernelIN5flash11enable_sm90INS1_16FlashAttnFwdSm90INS1_25CollectiveMainloopFwdSm90ILi2EN4cute5tupleIJNS5_1CILi1EEES8_S8_EEENS6_IJNS7_ILi128EEENS7_ILi96EEENS7_ILi192EEEEEELi128ENS_10bfloat16_tEfNS_4arch4Sm90ELb1ELb0ELb1ELb1ELb1ELb1ELb0ELb1ELb1ELb1ELb0ELb0EEENS1_21CollectiveEpilogueFwdINS6_IJSA_SA_SB_EEES9_SE_SG_Li256ELb1ELb1ELb0ELb0EEENS1_36VarlenDynamicPersistentTileSchedulerILi128ELi96ELi256ELi128ELb0ELb1ELb1ELb1ELb1ELb1EEEEEEEEEvNT_6ParamsE --------------------------
	.section	.text._ZN7cutlass13device_kernelIN5flash11enable_sm90INS1_16FlashAttnFwdSm90INS1_25CollectiveMainloopFwdSm90ILi2EN4cute5tupleIJNS5_1CILi1EEES8_S8_EEENS6_IJNS7_ILi128EEENS7_ILi96EEENS7_ILi192EEEEEELi128ENS_10bfloat16_tEfNS_4arch4Sm90ELb1ELb0ELb1ELb1ELb1ELb1ELb0ELb1ELb1ELb1ELb0ELb0EEENS1_21CollectiveEpilogueFwdINS6_IJSA_SA_SB_EEES9_SE_SG_Li256ELb1ELb1ELb0ELb0EEENS1_36VarlenDynamicPersistentTileSchedulerILi128ELi96ELi256ELi128ELb0ELb1ELb1ELb1ELb1ELb1EEEEEEEEEvNT_6ParamsE,"ax",@progbits
	.align	128
.text._ZN7cutlass13device_kernelIN5flash11enable_sm90INS1_16FlashAttnFwdSm90INS1_25CollectiveMainloopFwdSm90ILi2EN4cute5tupleIJNS5_1CILi1EEES8_S8_EEENS6_IJNS7_ILi128EEENS7_ILi96EEENS7_ILi192EEEEEELi128ENS_10bfloat16_tEfNS_4arch4Sm90ELb1ELb0ELb1ELb1ELb1ELb1ELb0ELb1ELb1ELb1ELb0ELb0EEENS1_21CollectiveEpilogueFwdINS6_IJSA_SA_SB_EEES9_SE_SG_Li256ELb1ELb1ELb0ELb0EEENS1_36VarlenDynamicPersistentTileSchedulerILi128ELi96ELi256ELi128ELb0ELb1ELb1ELb1ELb1ELb1EEEEEEEEEvNT_6ParamsE:
        .type           _ZN7cutlass13device_kernelIN5flash11enable_sm90INS1_16FlashAttnFwdSm90INS1_25CollectiveMainloopFwdSm90ILi2EN4cute5tupleIJNS5_1CILi1EEES8_S8_EEENS6_IJNS7_ILi128EEENS7_ILi96EEENS7_ILi192EEEEEELi128ENS_10bfloat16_tEfNS_4arch4Sm90ELb1ELb0ELb1ELb1ELb1ELb1ELb0ELb1ELb1ELb1ELb0ELb0EEENS1_21CollectiveEpilogueFwdINS6_IJSA_SA_SB_EEES9_SE_SG_Li256ELb1ELb1ELb0ELb0EEENS1_36VarlenDynamicPersistentTileSchedulerILi128ELi96ELi256ELi128ELb0ELb1ELb1ELb1ELb1ELb1EEEEEEEEEvNT_6ParamsE,@function
        .size           _ZN7cutlass13device_kernelIN5flash11enable_sm90INS1_16FlashAttnFwdSm90INS1_25CollectiveMainloopFwdSm90ILi2EN4cute5tupleIJNS5_1CILi1EEES8_S8_EEENS6_IJNS7_ILi128EEENS7_ILi96EEENS7_ILi192EEEEEELi128ENS_10bfloat16_tEfNS_4arch4Sm90ELb1ELb0ELb1ELb1ELb1ELb1ELb0ELb1ELb1ELb1ELb0ELb0EEENS1_21CollectiveEpilogueFwdINS6_IJSA_SA_SB_EEES9_SE_SG_Li256ELb1ELb1ELb0ELb0EEENS1_36VarlenDynamicPersistentTileSchedulerILi128ELi96ELi256ELi128ELb0ELb1ELb1ELb1ELb1ELb1EEEEEEEEEvNT_6ParamsE,(.L_x_3234 - _ZN7cutlass13device_kernelIN5flash11enable_sm90INS1_16FlashAttnFwdSm90INS1_25CollectiveMainloopFwdSm90ILi2EN4cute5tupleIJNS5_1CILi1EEES8_S8_EEENS6_IJNS7_ILi128EEENS7_ILi96EEENS7_ILi192EEEEEELi128ENS_10bfloat16_tEfNS_4arch4Sm90ELb1ELb0ELb1ELb1ELb1ELb1ELb0ELb1ELb1ELb1ELb0ELb0EEENS1_21CollectiveEpilogueFwdINS6_IJSA_SA_SB_EEES9_SE_SG_Li256ELb1ELb1ELb0ELb0EEENS1_36VarlenDynamicPersistentTileSchedulerILi128ELi96ELi256ELi128ELb0ELb1ELb1ELb1ELb1ELb1EEEEEEEEEvNT_6ParamsE)
        .other          _ZN7cutlass13device_kernelIN5flash11enable_sm90INS1_16FlashAttnFwdSm90INS1_25CollectiveMainloopFwdSm90ILi2EN4cute5tupleIJNS5_1CILi1EEES8_S8_EEENS6_IJNS7_ILi128EEENS7_ILi96EEENS7_ILi192EEEEEELi128ENS_10bfloat16_tEfNS_4arch4Sm90ELb1ELb0ELb1ELb1ELb1ELb1ELb0ELb1ELb1ELb1ELb0ELb0EEENS1_21CollectiveEpilogueFwdINS6_IJSA_SA_SB_EEES9_SE_SG_Li256ELb1ELb1ELb0ELb0EEENS1_36VarlenDynamicPersistentTileSchedulerILi128ELi96ELi256ELi128ELb0ELb1ELb1ELb1ELb1ELb1EEEEEEEEEvNT_6ParamsE,@"STO_CUDA_ENTRY STV_DEFAULT"
_ZN7cutlass13device_kernelIN5flash11enable_sm90INS1_16FlashAttnFwdSm90INS1_25CollectiveMainloopFwdSm90ILi2EN4cute5tupleIJNS5_1CILi1EEES8_S8_EEENS6_IJNS7_ILi128EEENS7_ILi96EEENS7_ILi192EEEEEELi128ENS_10bfloat16_tEfNS_4arch4Sm90ELb1ELb0ELb1ELb1ELb1ELb1ELb0ELb1ELb1ELb1ELb0ELb0EEENS1_21CollectiveEpilogueFwdINS6_IJSA_SA_SB_EEES9_SE_SG_Li256ELb1ELb1ELb0ELb0EEENS1_36VarlenDynamicPersistentTileSchedulerILi128ELi96ELi256ELi128ELb0ELb1ELb1ELb1ELb1ELb1EEEEEEEEEvNT_6ParamsE:
        /* <DEDUP_REMOVED lines=18> */
.L_x_2678:
[----:B------:R-:W-:Y:S05]  /*0120*/  BSYNC B0 ;  /* 0x0000000000007941 */ /* 0x000fea0003800000 */
.L_x_2677:
        /* <DEDUP_REMOVED lines=41> */
.L_x_2679:
        /* <DEDUP_REMOVED lines=22> */
.L_x_2680:
        /* <DEDUP_REMOVED lines=18> */
.L_x_2681:
        /* <DEDUP_REMOVED lines=22> */
.L_x_2682:
        /* <DEDUP_REMOVED lines=22> */
.L_x_2683:
        /* <DEDUP_REMOVED lines=10> */
.L_x_2686:
        /* <DEDUP_REMOVED lines=18> */
[----:B------:R-:W-:Y:S01]  /*0ac0*/  IMAD.MOV.U32 R196, RZ, RZ, RZ ;  /* 0x000000ffffc47224 */ /* 0x000fe200078e00ff */
[----:B------:R-:W-:Y:S01]  /*0ad0*/  MOV R170, RZ ;  /* 0x000000ff00aa7202 */ /* 0x000fe20000000f00 */
[----:B------:R-:W-:Y:S02]  /*0ae0*/  IMAD.MOV.U32 R18, RZ, RZ, RZ ;  /* 0x000000ffff127224 */ /* 0x000fe400078e00ff */
[----:B------:R-:W-:Y:S02]  /*0af0*/  IMAD.MOV.U32 R167, RZ, RZ, RZ ;  /* 0x000000ffffa77224 */ /* 0x000fe400078e00ff */
[----:B------:R-:W-:-:S06]  /*0b00*/  IMAD.MOV.U32 R162, RZ, RZ, RZ ;  /* 0x000000ffffa27224 */ /* 0x000fcc00078e00ff */
[----:B------:R-:W-:Y:S01]  /*0b10*/  UIADD3 UR4, UR4, 0xc400, URZ ;  /* 0x0000c40004047890 */ /* 0x000fe2000fffe03f */
[----:B--2---:R-:W-:Y:S02]  /*0b20*/  R2UR UR5, R3 ;  /* 0x00000000030572ca */ /* 0x004fe400000e0000 */
[----:B------:R-:W-:-:S04]  /*0b30*/  SHF.R.S32.HI R3, RZ, 0x1f, R0 ;  /* 0x0000001fff037819 */ /* 0x000fc80000011400 */
[CC--:B------:R-:W-:Y:S02]  /*0b40*/  LEA.HI R5, R3.reuse, R0.reuse, RZ, 0x7 ;  /* 0x0000000003057211 */ /* 0x0c0fe400078f38ff */
[-C--:B------:R-:W-:Y:S02]  /*0b50*/  LEA.HI R4, R3, R0.reuse, RZ, 0x4 ;  /* 0x0000000003047211 */ /* 0x080fe400078f20ff */
[----:B------:R-:W-:Y:S02]  /*0b60*/  LOP3.LUT R7, R5, 0xffffff80, RZ, 0xc0, !PT ;  /* 0xffffff8005077812 */ /* 0x000fe400078ec0ff */
[----:B------:R-:W-:Y:S01]  /*0b70*/  LEA.HI R198, R3, R0, RZ, 0x3 ;  /* 0x0000000003c67211 */ /* 0x000fe200078f18ff */
[----:B------:R-:W-:Y:S01]  /*0b80*/  ULOP3.LUT UR5, UR5, 0x1, URZ, 0xfc, !UPT ;  /* 0x0000000105057892 */ /* 0x000fe2000f8efc3f */
[----:B------:R-:W-:Y:S01]  /*0b90*/  SHF.R.S32.HI R222, RZ, 0x7, R5 ;  /* 0x00000007ffde7819 */ /* 0x000fe20000011405 */
[----:B------:R-:W-:Y:S01]  /*0ba0*/  IMAD.IADD R214, R0, 0x1, -R7 ;  /* 0x0000000100d67824 */ /* 0x000fe200078e0a07 */
[----:B------:R-:W-:-:S02]  /*0bb0*/  SHF.R.S32.HI R7, RZ, 0x4, R4 ;  /* 0x00000004ff077819 */ /* 0x000fc40000011404 */
[----:B------:R-:W-:Y:S02]  /*0bc0*/  LOP3.LUT R191, R198, 0xfffffff8, RZ, 0xc0, !PT ;  /* 0xfffffff8c6bf7812 */ /* 0x000fe400078ec0ff */
[----:B------:R-:W-:Y:S02]  /*0bd0*/  SHF.R.S32.HI R9, RZ, 0x1f, R214 ;  /* 0x0000001fff097819 */ /* 0x000fe400000114d6 */
[----:B------:R-:W-:Y:S01]  /*0be0*/  LEA.HI R6, R4, R7, RZ, 0x1 ;  /* 0x0000000704067211 */ /* 0x000fe200078f08ff */
[----:B------:R-:W-:Y:S01]  /*0bf0*/  IMAD.IADD R191, R0, 0x1, -R191 ;  /* 0x0000000100bf7824 */ /* 0x000fe200078e0abf */
[CC--:B------:R-:W-:Y:S02]  /*0c00*/  LEA.HI R8, R9.reuse, R214.reuse, RZ, 0x2 ;  /* 0x000000d609087211 */ /* 0x0c0fe400078f10ff */
[----:B------:R-:W-:Y:S01]  /*0c10*/  LEA.HI R9, R9, R214, RZ, 0x5 ;  /* 0x000000d609097211 */ /* 0x000fe200078f28ff */
[----:B------:R-:W-:Y:S01]  /*0c20*/  IMAD.SHL.U32 R187, R191, 0x8, RZ ;  /* 0x00000008bfbb7824 */ /* 0x000fe200078e00ff */
[----:B------:R-:W-:-:S02]  /*0c30*/  SHF.R.S32.HI R10, RZ, 0x2, R8 ;  /* 0x00000002ff0a7819 */ /* 0x000fc40000011408 */
[----:B------:R-:W-:Y:S01]  /*0c40*/  SHF.R.S32.HI R11, RZ, 0x1f, R8 ;  /* 0x0000001fff0b7819 */ /* 0x000fe20000011408 */
[----:B------:R-:W-:Y:S01]  /*0c50*/  VIADD R190, R187, 0x40 ;  /* 0x00000040bbbe7836 */ /* 0x000fe20000000000 */
[----:B------:R-:W-:Y:S02]  /*0c60*/  SHF.R.S32.HI R9, RZ, 0x5, R9 ;  /* 0x00000005ff097819 */ /* 0x000fe40000011409 */
[----:B------:R-:W-:Y:S02]  /*0c70*/  LEA.HI R11, R11, R10, RZ, 0x3 ;  /* 0x0000000a0b0b7211 */ /* 0x000fe400078f18ff */
[----:B------:R-:W-:Y:S02]  /*0c80*/  LOP3.LUT R6, R6, 0x1ffffffe, RZ, 0xc0, !PT ;  /* 0x1ffffffe06067812 */ /* 0x000fe400078ec0ff */
[----:B------:R-:W-:Y:S02]  /*0c90*/  LOP3.LUT R11, R11, 0xfffffff8, RZ, 0xc0, !PT ;  /* 0xfffffff80b0b7812 */ /* 0x000fe400078ec0ff */
[----:B------:R-:W-:Y:S01]  /*0ca0*/  LEA.HI R5, R5, R222, RZ, 0x1 ;  /* 0x000000de05057211 */ /* 0x000fe200078f08ff */
[----:B------:R-:W-:Y:S01]  /*0cb0*/  IMAD.IADD R7, R7, 0x1, -R6 ;  /* 0x0000000107077824 */ /* 0x000fe200078e0a06 */
[----:B------:R-:W-:Y:S01]  /*0cc0*/  LEA.HI R6, R3, R0, RZ, 0x5 ;  /* 0x0000000003067211 */ /* 0x000fe200078f28ff */
[----:B------:R-:W-:Y:S01]  /*0cd0*/  IMAD.IADD R10, R10, 0x1, -R11 ;  /* 0x000000010a0a7824 */ /* 0x000fe200078e0a0b */
[----:B------:R-:W-:-:S02]  /*0ce0*/  LOP3.LUT R5, R5, 0x3fffffe, RZ, 0xc0, !PT ;  /* 0x03fffffe05057812 */ /* 0x000fc400078ec0ff */
[----:B------:R-:W-:Y:S01]  /*0cf0*/  SHF.R.S32.HI R6, RZ, 0x5, R6 ;  /* 0x00000005ff067819 */ /* 0x000fe20000011406 */
[----:B------:R-:W-:Y:S01]  /*0d00*/  IMAD R10, R9, 0x10, R10 ;  /* 0x00000010090a7824 */ /* 0x000fe200078e020a */
[----:B------:R-:W-:Y:S01]  /*0d10*/  LEA.HI R9, R3, R0, RZ, 0x2 ;  /* 0x0000000003097211 */ /* 0x000fe200078f10ff */
[----:B------:R-:W-:Y:S01]  /*0d20*/  IMAD.IADD R5, R222, 0x1, -R5 ;  /* 0x00000001de057824 */ /* 0x000fe200078e0a05 */
[----:B------:R-:W-:Y:S01]  /*0d30*/  LOP3.LUT R3, R4, 0x3fffff0, RZ, 0xc0, !PT ;  /* 0x03fffff004037812 */ /* 0x000fe200078ec0ff */
[----:B------:R-:W-:Y:S01]  /*0d40*/  IMAD.SHL.U32 R182, R6, 0x200, RZ ;  /* 0x0000020006b67824 */ /* 0x000fe200078e00ff */
[----:B------:R-:W-:Y:S01]  /*0d50*/  LOP3.LUT R197, R9, 0xfffffffc, RZ, 0xc0, !PT ;  /* 0xfffffffc09c57812 */ /* 0x000fe200078ec0ff */
[----:B------:R-:W-:Y:S01]  /*0d60*/  IMAD R223, R5, 0x40, R10 ;  /* 0x0000004005df7824 */ /* 0x000fe200078e020a */
[----:B------:R-:W-:Y:S01]  /*0d70*/  SHF.R.S32.HI R169, RZ, 0x2, R9 ;  /* 0x00000002ffa97819 */ /* 0x000fe20000011409 */
[C---:B------:R-:W-:Y:S01]  /*0d80*/  IMAD.IADD R3, R0.reuse, 0x1, -R3 ;  /* 0x0000000100037824 */ /* 0x040fe200078e0a03 */
[----:B------:R-:W-:Y:S01]  /*0d90*/  SHF.R.S32.HI R4, RZ, 0x1f, R9 ;  /* 0x0000001fff047819 */ /* 0x000fe20000011409 */
[----:B------:R-:W-:Y:S01]  /*0da0*/  IMAD.IADD R197, R0, 0x1, -R197 ;  /* 0x0000000100c57824 */ /* 0x000fe200078e0ac5 */
[----:B------:R-:W-:Y:S01]  /*0db0*/  IADD3 R221, R169, 0x40, RZ ;  /* 0x00000040a9dd7810 */ /* 0x000fe20007ffe0ff */
[----:B------:R-:W-:Y:S01]  /*0dc0*/  IMAD R12, R6, 0x10, R3 ;  /* 0x00000010060c7824 */ /* 0x000fe200078e0203 */
[----:B------:R-:W-:Y:S01]  /*0dd0*/  LEA.HI R4, R4, R169, RZ, 0x3 ;  /* 0x000000a904047211 */ /* 0x000fe200078f18ff */
[----:B------:R-:W-:Y:S01]  /*0de0*/  IMAD.SHL.U32 R160, R197, 0x4, RZ ;  /* 0x00000004c5a07824 */ /* 0x000fe200078e00ff */
[----:B------:R-:W-:Y:S01]  /*0df0*/  SHF.R.S32.HI R0, RZ, 0x1f, R221 ;  /* 0x0000001fff007819 */ /* 0x000fe200000114dd */
[----:B------:R-:W-:Y:S01]  /*0e00*/  IMAD.SHL.U32 R176, R221, 0x40, RZ ;  /* 0x00000040ddb07824 */ /* 0x000fe200078e00ff */
[----:B------:R-:W-:Y:S01]  /*0e10*/  LOP3.LUT R4, R4, 0xfffffff8, RZ, 0xc0, !PT ;  /* 0xfffffff804047812 */ /* 0x000fe200078ec0ff */
[----:B------:R-:W-:Y:S01]  /*0e20*/  VIADD R172, R160, 0x20 ;  /* 0x00000020a0ac7836 */ /* 0x000fe20000000000 */
[----:B------:R-:W-:Y:S01]  /*0e30*/  LEA.HI R0, R0, R221, RZ, 0x3 ;  /* 0x000000dd00007211 */ /* 0x000fe200078f18ff */
[----:B------:R-:W-:Y:S01]  /*0e40*/  VIADD R171, R160, 0x40 ;  /* 0x00000040a0ab7836 */ /* 0x000fe20000000000 */
[----:B------:R-:W-:Y:S01]  /*0e50*/  LOP3.LUT R176, R176, 0x1c0, RZ, 0xc0, !PT ;  /* 0x000001c0b0b07812 */ /* 0x000fe200078ec0ff */
[C---:B------:R-:W-:Y:S01]  /*0e60*/  IMAD.IADD R163, R160.reuse, 0x1, R172 ;  /* 0x00000001a0a37824 */ /* 0x040fe200078e02ac */
[----:B------:R-:W-:Y:S01]  /*0e70*/  SHF.R.S32.HI R198, RZ, 0x3, R198 ;  /* 0x00000003ffc67819 */ /* 0x000fe200000114c6 */
[----:B------:R-:W-:Y:S01]  /*0e80*/  IMAD.IADD R164, R160, 0x1, R171 ;  /* 0x00000001a0a47824 */ /* 0x000fe200078e02ab */
[----:B------:R-:W-:Y:S01]  /*0e90*/  SHF.R.U32.HI R220, RZ, 0x3, R176 ;  /* 0x00000003ffdc7819 */ /* 0x000fe200000116b0 */
[----:B------:R-:W-:Y:S01]  /*0ea0*/  IMAD.IADD R213, R169, 0x1, -R4 ;  /* 0x00000001a9d57824 */ /* 0x000fe200078e0a04 */
[----:B------:R-:W-:Y:S01]  /*0eb0*/  SHF.R.S32.HI R227, RZ, 0x1f, R187 ;  /* 0x0000001fffe37819 */ /* 0x000fe200000114bb */
[----:B------:R-:W-:Y:S01]  /*0ec0*/  IMAD.SHL.U32 R183, R0, 0x40, RZ ;  /* 0x0000004000b77824 */ /* 0x000fe200078e00ff */
[----:B------:R-:W-:Y:S01]  /*0ed0*/  SHF.R.S32.HI R0, RZ, 0x1f, R163 ;  /* 0x0000001fff007819 */ /* 0x000fe200000114a3 */
[----:B------:R-:W-:Y:S01]  /*0ee0*/  IMAD.SHL.U32 R180, R213, 0x40, RZ ;  /* 0x00000040d5b47824 */ /* 0x000fe200078e00ff */
[----:B------:R-:W-:Y:S01]  /*0ef0*/  SHF.R.S32.HI R3, RZ, 0x1f, R164 ;  /* 0x0000001fff037819 */ /* 0x000fe200000114a4 */
[----:B------:R-:W-:Y:S01]  /*0f00*/  IMAD R12, R12, 0x8, R7 ;  /* 0x000000080c0c7824 */ /* 0x000fe200078e0207 */
[CC--:B------:R-:W-:Y:S01]  /*0f10*/  LEA.HI R165, R0.reuse, R163.reuse, RZ, 0x3 ;  /* 0x000000a300a57211 */ /* 0x0c0fe200078f18ff */
[----:B------:R-:W-:Y:S01]  /*0f20*/  IMAD.SHL.U32 R16, R197, 0x8, RZ ;  /* 0x00000008c5107824 */ /* 0x000fe200078e00ff */
[----:B------:R-:W-:Y:S01]  /*0f30*/  LEA.HI R0, R0, R163, RZ, 0x6 ;  /* 0x000000a300007211 */ /* 0x000fe200078f30ff */
[----:B------:R-:W-:Y:S01]  /*0f40*/  VIADD R174, R160, 0x10 ;  /* 0x00000010a0ae7836 */ /* 0x000fe20000000000 */
[CC--:B------:R-:W-:Y:S01]  /*0f50*/  LEA.HI R5, R3.reuse, R164.reuse, RZ, 0x6 ;  /* 0x000000a403057211 */ /* 0x0c0fe200078f30ff */
[----:B------:R-:W-:Y:S01]  /*0f60*/  VIADD R19, R16, 0x60 ;  /* 0x0000006010137836 */ /* 0x000fe20000000000 */
[----:B------:R-:W-:Y:S01]  /*0f70*/  LOP3.LUT R180, R180, 0x1c0, RZ, 0xc0, !PT ;  /* 0x000001c0b4b47812 */ /* 0x000fe200078ec0ff */
[----:B------:R-:W-:Y:S01]  /*0f80*/  IMAD.SHL.U32 R4, R0, 0x80, RZ ;  /* 0x0000008000047824 */ /* 0x000fe200078e00ff */
[----:B------:R-:W-:Y:S01]  /*0f90*/  LEA.HI R3, R3, R164, RZ, 0x3 ;  /* 0x000000a403037211 */ /* 0x000fe200078f18ff */
[----:B------:R-:W-:Y:S01]  /*0fa0*/  IMAD.SHL.U32 R7, R5, 0x80, RZ ;  /* 0x0000008005077824 */ /* 0x000fe200078e00ff */
[----:B------:R-:W-:Y:S01]  /*0fb0*/  SHF.R.U32.HI R181, RZ, 0x3, R180 ;  /* 0x00000003ffb57819 */ /* 0x000fe200000116b4 */
[----:B------:R-:W-:Y:S01]  /*0fc0*/  VIADD R22, R16, 0x80 ;  /* 0x0000008010167836 */ /* 0x000fe20000000000 */
[----:B------:R-:W-:Y:S01]  /*0fd0*/  LOP3.LUT R0, R180, 0x38, R165, 0xf8, !PT ;  /* 0x00000038b4007812 */ /* 0x000fe200078ef8a5 */
[----:B------:R-:W-:Y:S01]  /*0fe0*/  VIADD R23, R16, 0xa0 ;  /* 0x000000a010177836 */ /* 0x000fe20000000000 */
[----:B------:R-:W-:Y:S01]  /*0ff0*/  LOP3.LUT R11, R176, 0x38, R3, 0xf8, !PT ;  /* 0x00000038b00b7812 */ /* 0x000fe200078ef803 */
[----:B------:R-:W-:Y:S01]  /*1000*/  VIADD R173, R160, 0x30 ;  /* 0x00000030a0ad7836 */ /* 0x000fe20000000000 */
[----:B------:R-:W-:Y:S01]  /*1010*/  LOP3.LUT R5, R0, R181, RZ, 0x3c, !PT ;  /* 0x000000b500057212 */ /* 0x000fe200078e3cff */
[----:B------:R-:W-:Y:S01]  /*1020*/  VIADD R175, R160, 0x50 ;  /* 0x00000050a0af7836 */ /* 0x000fe20000000000 */
[----:B------:R-:W-:Y:S01]  /*1030*/  LOP3.LUT R183, R183, 0xfffffe00, RZ, 0xc0, !PT ;  /* 0xfffffe00b7b77812 */ /* 0x000fe200078ec0ff */
[----:B------:R-:W-:Y:S01]  /*1040*/  IMAD.SHL.U32 R224, R12, 0x8, RZ ;  /* 0x000000080ce07824 */ /* 0x000fe200078e00ff */
[----:B------:R-:W-:-:S02]  /*1050*/  LOP3.LUT R7, R7, 0xffffe000, RZ, 0xc0, !PT ;  /* 0xffffe00007077812 */ /* 0x000fc400078ec0ff */
[-C--:B------:R-:W-:Y:S02]  /*1060*/  LOP3.LUT R0, R11, R220.reuse, RZ, 0x3c, !PT ;  /* 0x000000dc0b007212 */ /* 0x080fe400078e3cff */
[----:B------:R-:W-:Y:S02]  /*1070*/  LOP3.LUT R9, R176, 0x38, R165, 0xf8, !PT ;  /* 0x00000038b0097812 */ /* 0x000fe400078ef8a5 */
[--C-:B------:R-:W-:Y:S01]  /*1080*/  IADD3 R215, R0, R7, R183.reuse ;  /* 0x0000000700d77210 */ /* 0x100fe20007ffe0b7 */
[----:B------:R-:W-:Y:S01]  /*1090*/  IMAD.U32 R0, RZ, RZ, UR5 ;  /* 0x00000005ff007e24 */ /* 0x000fe2000f8e00ff */
[----:B------:R-:W-:Y:S02]  /*10a0*/  LOP3.LUT R4, R4, 0xffffe000, RZ, 0xc0, !PT ;  /* 0xffffe00004047812 */ /* 0x000fe400078ec0ff */
[----:B------:R-:W-:Y:S02]  /*10b0*/  LOP3.LUT R9, R9, R220, RZ, 0x3c, !PT ;  /* 0x000000dc09097212 */ /* 0x000fe400078e3cff */
[-C--:B------:R-:W-:Y:S01]  /*10c0*/  IADD3 R219, R5, R4.reuse, R182 ;  /* 0x0000000405db7210 */ /* 0x080fe20007ffe0b6 */
[----:B------:R0:W-:Y:S01]  /*10d0*/  STL [R1+0x30], R0 ;  /* 0x0000300001007387 */ /* 0x0001e20000100800 */
[----:B------:R-:W-:Y:S01]  /*10e0*/  IADD3 R9, R9, R4, R183 ;  /* 0x0000000409097210 */ /* 0x000fe20007ffe0b7 */
[----:B------:R-:W-:Y:S01]  /*10f0*/  IMAD.U32 R4, RZ, RZ, UR4 ;  /* 0x00000004ff047e24 */ /* 0x000fe2000f8e00ff */
[----:B------:R-:W-:-:S02]  /*1100*/  LOP3.LUT R6, R180, 0x38, R3, 0xf8, !PT ;  /* 0x00000038b4067812 */ /* 0x000fc400078ef803 */
[----:B------:R-:W-:Y:S02]  /*1110*/  LOP3.LUT R5, R8, 0x7ffffffc, RZ, 0xc0, !PT ;  /* 0x7ffffffc08057812 */ /* 0x000fe400078ec0ff */
[----:B------:R1:W-:Y:S01]  /*1120*/  STL [R1+0x34], R4 ;  /* 0x0000340401007387 */ /* 0x0003e20000100800 */
[----:B------:R-:W-:Y:S02]  /*1130*/  LOP3.LUT R6, R6, R181, RZ, 0x3c, !PT ;  /* 0x000000b506067212 */ /* 0x000fe400078e3cff */
[----:B0-----:R-:W-:Y:S01]  /*1140*/  LEA.HI R0, R197, R197, RZ, 0x1 ;  /* 0x000000c5c5007211 */ /* 0x001fe200078f08ff */
[----:B------:R-:W-:Y:S01]  /*1150*/  IMAD.IADD R188, R214, 0x1, -R5 ;  /* 0x00000001d6bc7824 */ /* 0x000fe200078e0a05 */
[----:B------:R-:W-:Y:S02]  /*1160*/  IADD3 R6, R6, R7, R182 ;  /* 0x0000000706067210 */ /* 0x000fe40007ffe0b6 */
[----:B------:R-:W-:Y:S02]  /*1170*/  LOP3.LUT R0, R0, 0x1ffffffe, RZ, 0xc0, !PT ;  /* 0x1ffffffe00007812 */ /* 0x000fe400078ec0ff */
[----:B------:R-:W-:-:S02]  /*1180*/  SHF.R.S32.HI R17, RZ, 0x1f, R16 ;  /* 0x0000001fff117819 */ /* 0x000fc40000011410 */
[----:B-1----:R-:W-:Y:S01]  /*1190*/  LOP3.LUT R4, R176, 0x38, R16, 0xf8, !PT ;  /* 0x00000038b0047812 */ /* 0x002fe200078ef810 */
[----:B------:R-:W-:Y:S01]  /*11a0*/  IMAD.IADD R0, R197, 0x1, -R0 ;  /* 0x00000001c5007824 */ /* 0x000fe200078e0a00 */
[----:B------:R-:W-:Y:S02]  /*11b0*/  SHF.R.S32.HI R168, RZ, 0x1f, R19 ;  /* 0x0000001fffa87819 */ /* 0x000fe40000011413 */
[----:B------:R-:W-:Y:S02]  /*11c0*/  LOP3.LUT R4, R183, R4, R220, 0xf6, !PT ;  /* 0x00000004b7047212 */ /* 0x000fe400078ef6dc */
[----:B------:R-:W-:Y:S02]  /*11d0*/  SHF.R.S32.HI R179, RZ, 0x1f, R22 ;  /* 0x0000001fffb37819 */ /* 0x000fe40000011416 */
[----:B------:R-:W-:Y:S02]  /*11e0*/  SHF.R.S32.HI R178, RZ, 0x1f, R23 ;  /* 0x0000001fffb27819 */ /* 0x000fe40000011417 */
[----:B------:R-:W-:-:S02]  /*11f0*/  SHF.R.S32.HI R204, RZ, 0x1f, R174 ;  /* 0x0000001fffcc7819 */ /* 0x000fc400000114ae */
[----:B------:R-:W-:Y:S02]  /*1200*/  SHF.R.S32.HI R226, RZ, 0x1f, R190 ;  /* 0x0000001fffe27819 */ /* 0x000fe400000114be */
[----:B------:R-:W-:Y:S02]  /*1210*/  SHF.R.S32.HI R203, RZ, 0x1f, R172 ;  /* 0x0000001fffcb7819 */ /* 0x000fe400000114ac */
[----:B------:R-:W-:Y:S02]  /*1220*/  SHF.R.S32.HI R202, RZ, 0x1f, R173 ;  /* 0x0000001fffca7819 */ /* 0x000fe400000114ad */
[----:B------:R-:W-:Y:S02]  /*1230*/  SHF.R.S32.HI R201, RZ, 0x1f, R171 ;  /* 0x0000001fffc97819 */ /* 0x000fe400000114ab */
[----:B------:R-:W-:Y:S02]  /*1240*/  SHF.R.S32.HI R200, RZ, 0x1f, R175 ;  /* 0x0000001fffc87819 */ /* 0x000fe400000114af */
[----:B------:R-:W-:-:S02]  /*1250*/  SHF.R.S32.HI R165, RZ, 0x3, R165 ;  /* 0x00000003ffa57819 */ /* 0x000fc400000114a5 */
[----:B------:R-:W-:Y:S02]  /*1260*/  SHF.R.S32.HI R166, RZ, 0x3, R3 ;  /* 0x00000003ffa67819 */ /* 0x000fe40000011403 */
[----:B------:R-:W-:Y:S02]  /*1270*/  LEA R218, R4, UR4, 0x1 ;  /* 0x0000000404da7c11 */ /* 0x000fe4000f8e08ff */
[----:B------:R-:W-:Y:S02]  /*1280*/  LEA R219, R219, UR4, 0x1 ;  /* 0x00000004dbdb7c11 */ /* 0x000fe4000f8e08ff */
[----:B------:R-:W-:Y:S02]  /*1290*/  LEA R216, R9, UR4, 0x1 ;  /* 0x0000000409d87c11 */ /* 0x000fe4000f8e08ff */
[----:B------:R-:W-:Y:S02]  /*12a0*/  LEA R217, R6, UR4, 0x1 ;  /* 0x0000000406d97c11 */ /* 0x000fe4000f8e08ff */
[----:B------:R-:W-:-:S02]  /*12b0*/  LEA R215, R215, UR4, 0x1 ;  /* 0x00000004d7d77c11 */ /* 0x000fc4000f8e08ff */
[----:B------:R-:W-:-:S07]  /*12c0*/  LEA R189, R0, R223, 0x3 ;  /* 0x000000df00bd7211 */ /* 0x000fce00078e18ff */
.L_x_2923:
[----:B0--34-:R-:W0:Y:S01]  /*12d0*/  LDC.64 R4, c[0x0][0xc88] ;  /* 0x00032200ff047b82 */ /* 0x019e220000000a00 */
        /* <DEDUP_REMOVED lines=39> */
[----:B------:R-:W-:Y:S01]  /*1550*/  IMAD.MOV.U32 R25, RZ, RZ, R195 ;  /* 0x000000ffff197224 */ /* 0x000fe200078e00c3 */
[----:B0-----:R-:W-:Y:S06]  /*1560*/  @P1 BRA `(.L_x_2688) ;  /* 0x0000000000241947 */ /* 0x001fec0003800000 */
        /* <DEDUP_REMOVED lines=9> */
.L_x_2688:
[----:B------:R-:W-:Y:S02]  /*1600*/  IMAD.U32 R24, RZ, RZ, UR5 ;  /* 0x00000005ff187e24 */ /* 0x000fe4000f8e00ff */
[----:B------:R-:W-:Y:S01]  /*1610*/  IMAD.U32 R27, RZ, RZ, UR4 ;  /* 0x00000004ff1b7e24 */ /* 0x000fe2000f8e00ff */
[----:B------:R-:W-:Y:S06]  /*1620*/  @!P2 BRA `(.L_x_2689) ;  /* 0x000000000010a947 */ /* 0x000fec0003800000 */
[----:B------:R-:W-:-:S04]  /*1630*/  IADD3 R4, P0, R193, UR8, RZ ;  /* 0x00000008c1047c10 */ /* 0x000fc8000ff1e0ff */
[----:B------:R-:W-:-:S05]  /*1640*/  IADD3.X R5, R194, UR9, RZ, P0, !PT ;  /* 0x00000009c2057c10 */ /* 0x000fca00087fe4ff */
[----:B------:R0:W5:Y:S01]  /*1650*/  LDG.E R27, desc[UR60][R4.64] ;  /* 0x0000003c041b7981 */ /* 0x000162000c1e1900 */
[----:B------:R-:W-:Y:S05]  /*1660*/  BRA `(.L_x_2690) ;  /* 0x0000000000107947 */ /* 0x000fea0003800000 */
.L_x_2689:
[----:B------:R-:W-:Y:S05]  /*1670*/  @!P0 BRA `(.L_x_2690) ;  /* 0x00000000000c8947 */ /* 0x000fea0003800000 */
[----:B------:R-:W2:Y:S04]  /*1680*/  LDG.E R4, desc[UR60][R8.64] ;  /* 0x0000003c08047981 */ /* 0x000ea8000c1e1900 */
[----:B------:R-:W2:Y:S02]  /*1690*/  LDG.E R27, desc[UR60][R8.64+0x4] ;  /* 0x0000043c081b7981 */ /* 0x000ea4000c1e1900 */
[----:B--2---:R-:W-:-:S07]  /*16a0*/  IMAD.IADD R27, R27, 0x1, -R4 ;  /* 0x000000011b1b7824 */ /* 0x004fce00078e0a04 */
.L_x_2690:
[----:B------:R-:W-:Y:S01]  /*16b0*/  ULDC.64 UR4, c[0x0][0xa10] ;  /* 0x0002840000047ab9 */ /* 0x000fe20000000a00 */
[----:B------:R-:W1:Y:S01]  /*16c0*/  LDC R9, c[0x0][0x448] ;  /* 0x00011200ff097b82 */ /* 0x000e620000000800 */
[----:B------:R-:W-:-:S04]  /*16d0*/  ISETP.NE.U32.AND P0, PT, RZ, UR4, PT ;  /* 0x00000004ff007c0c */ /* 0x000fc8000bf05070 */
[----:B------:R-:W-:Y:S01]  /*16e0*/  ISETP.NE.AND.EX P0, PT, RZ, UR5, PT, P0 ;  /* 0x00000005ff007c0c */ /* 0x000fe2000bf05300 */
[----:B------:R-:W-:-:S12]  /*16f0*/  ULDC.64 UR4, c[0x0][0xa30] ;  /* 0x00028c0000047ab9 */ /* 0x000fd80000000a00 */
[----:B0-----:R-:W0:Y:S02]  /*1700*/  @P0 LDC.64 R4, c[0x0][0xa10] ;  /* 0x00028400ff040b82 */ /* 0x001e240000000a00 */
[----:B0-----:R-:W-:-:S05]  /*1710*/  @P0 IMAD.WIDE R4, R25, 0x4, R4 ;  /* 0x0000000419040825 */ /* 0x001fca00078e0204 */
[----:B------:R-:W2:Y:S04]  /*1720*/  @P0 LDG.E R3, desc[UR60][R4.64] ;  /* 0x0000003c04030981 */ /* 0x000ea8000c1e1900 */
[----:B------:R0:W2:Y:S01]  /*1730*/  @P0 LDG.E R8, desc[UR60][R4.64+0x4] ;  /* 0x0000043c04080981 */ /* 0x0000a2000c1e1900 */
[----:B------:R-:W-:Y:S01]  /*1740*/  ISETP.NE.U32.AND P1, PT, RZ, UR4, PT ;  /* 0x00000004ff007c0c */ /* 0x000fe2000bf25070 */
[----:B-----5:R-:W-:-:S03]  /*1750*/  IMAD.MOV.U32 R142, RZ, RZ, R27 ;  /* 0x000000ffff8e7224 */ /* 0x020fc600078e001b */
[----:B------:R-:W-:-:S13]  /*1760*/  ISETP.NE.AND.EX P1, PT, RZ, UR5, PT, P1 ;  /* 0x00000005ff007c0c */ /* 0x000fda000bf25310 */
[----:B------:R-:W-:-:S04]  /*1770*/  @P1 IADD3 R6, P2, R193, UR4, RZ ;  /* 0x00000004c1061c10 */ /* 0x000fc8000ff5e0ff */
[----:B------:R-:W-:-:S05]  /*1780*/  @P1 IADD3.X R7, R194, UR5, RZ, P2, !PT ;  /* 0x00000005c2071c10 */ /* 0x000fca00097fe4ff */
[----:B------:R3:W5:Y:S01]  /*1790*/  @P1 LDG.E R142, desc[UR60][R6.64] ;  /* 0x0000003c068e1981 */ /* 0x000762000c1e1900 */
[----:B-1----:R-:W-:Y:S01]  /*17a0*/  ISETP.NE.AND P1, PT, R9, 0x1, PT ;  /* 0x000000010900780c */ /* 0x002fe20003f25270 */
[----:B------:R-:W-:-:S04]  /*17b0*/  IMAD.SHL.U32 R184, R29, 0x80, RZ ;  /* 0x000000801db87824 */ /* 0x000fc800078e00ff */
[----:B0-----:R-:W-:-:S08]  /*17c0*/  VIADD R4, R184, 0x7f ;  /* 0x0000007fb8047836 */ /* 0x001fd00000000000 */
[----:B------:R-:W0:Y:S08]  /*17d0*/  @P1 LDC R9, c[0x0][0x44c] ;  /* 0x00011300ff091b82 */ /* 0x000e300000000800 */
[----:B------:R-:W1:Y:S01]  /*17e0*/  @P1 LDC R5, c[0x0][0x450] ;  /* 0x00011400ff051b82 */ /* 0x000e620000000800 */
[----:B--2---:R-:W-:Y:S02]  /*17f0*/  @P0 IMAD.IADD R24, R8, 0x1, -R3 ;  /* 0x0000000108180824 */ /* 0x004fe400078e0a03 */
[----:B------:R-:W-:-:S02]  /*1800*/  IMAD.IADD R8, R27, 0x1, -R0 ;  /* 0x000000011b087824 */ /* 0x000fc400078e0a00 */
[----:B0-----:R-:W-:-:S03]  /*1810*/  @P1 IMAD.HI.U32 R0, R4, R9, RZ ;  /* 0x0000000904001227 */ /* 0x001fc600078e00ff */
[----:B------:R-:W-:Y:S02]  /*1820*/  IADD3 R186, R8, R24, RZ ;  /* 0x0000001808ba7210 */ /* 0x000fe40007ffe0ff */
[----:B-1----:R-:W-:Y:S02]  /*1830*/  @P1 SHF.R.U32.HI R4, RZ, R5, R0 ;  /* 0x00000005ff041219 */ /* 0x002fe40000011600 */
[C---:B------:R-:W-:Y:S01]  /*1840*/  IADD3 R143, R186.reuse, 0x60, -R185 ;  /* 0x00000060ba8f7810 */ /* 0x040fe20007ffe8b9 */
[----:B------:R-:W-:-:S04]  /*1850*/  VIADD R0, R186, 0x5f ;  /* 0x0000005fba007836 */ /* 0x000fc80000000000 */
[----:B------:R-:W-:Y:S02]  /*1860*/  IMAD.IADD R4, R143, 0x1, R4 ;  /* 0x000000018f047824 */ /* 0x000fe400078e0204 */
[----:B------:R-:W-:-:S04]  /*1870*/  IMAD.HI R0, R0, 0x2aaaaaab, RZ ;  /* 0x2aaaaaab00007827 */ /* 0x000fc800078e02ff */
[----:B------:R-:W-:Y:S01]  /*1880*/  IMAD.HI R4, R4, 0x2aaaaaab, RZ ;  /* 0x2aaaaaab04047827 */ /* 0x000fe200078e02ff */
[----:B------:R-:W-:-:S04]  /*1890*/  SHF.R.U32.HI R3, RZ, 0x1f, R0 ;  /* 0x0000001fff037819 */ /* 0x000fc80000011600 */
[----:B------:R-:W-:Y:S02]  /*18a0*/  SHF.R.U32.HI R5, RZ, 0x1f, R4 ;  /* 0x0000001fff057819 */ /* 0x000fe40000011604 */
[----:B------:R-:W-:Y:S02]  /*18b0*/  LEA.HI.SX32 R144, R0, R3, 0x1c ;  /* 0x0000000300907211 */ /* 0x000fe400078fe2ff */
[----:B------:R-:W-:Y:S01]  /*18c0*/  LEA.HI.SX32 R5, R4, R5, 0x1c ;  /* 0x0000000504057211 */ /* 0x000fe200078fe2ff */
[----:B------:R-:W-:-:S03]  /*18d0*/  IMAD.MOV R4, RZ, RZ, -R8 ;  /* 0x000000ffff047224 */ /* 0x000fc600078e0a08 */
[----:B------:R-:W-:Y:S02]  /*18e0*/  VIMNMX R5, R144, R5, PT ;  /* 0x0000000590057248 */ /* 0x000fe40003fe0100 */
[----:B------:R-:W-:-:S03]  /*18f0*/  VIMNMX R4, RZ, R4, !PT ;  /* 0x00000004ff047248 */ /* 0x000fc60007fe0100 */
[----:B------:R-:W-:-:S05]  /*1900*/  IMAD R5, R5, 0x60, -R8 ;  /* 0x0000006005057824 */ /* 0x000fca00078e0a08 */
        /* <DEDUP_REMOVED lines=11> */
[----:B---3--:R-:W-:Y:S05]  /*19c0*/  @!P1 BRA `(.L_x_2691) ;  /* 0x0000009000fc9947 */ /* 0x008fea0003800000 */
        /* <DEDUP_REMOVED lines=20> */
.L_x_2693:
[----:B------:R-:W-:Y:S05]  /*1b10*/  BSYNC B6 ;  /* 0x0000000000067941 */ /* 0x000fea0003800000 */
.L_x_2692:
        /* <DEDUP_REMOVED lines=20> */
.L_x_2695:
[----:B------:R-:W-:Y:S05]  /*1c60*/  BSYNC B6 ;  /* 0x0000000000067941 */ /* 0x000fea0003800000 */
.L_x_2694:
[----:B------:R-:W-:Y:S01]  /*1c70*/  ULDC.64 UR4, c[0x0][0x9f8] ;  /* 0x00027e0000047ab9 */ /* 0x000fe20000000a00 */
[----:B------:R-:W0:Y:S01]  /*1c80*/  LDC.64 R94, c[0x0][0x3f8] ;  /* 0x0000fe00ff5e7b82 */ /* 0x000e220000000a00 */
[----:B------:R-:W-:-:S04]  /*1c90*/  ISETP.NE.U32.AND P0, PT, RZ, UR4, PT ;  /* 0x00000004ff007c0c */ /* 0x000fc8000bf05070 */
[----:B------:R-:W-:-:S03]  /*1ca0*/  ISETP.NE.AND.EX P0, PT, RZ, UR5, PT, P0 ;  /* 0x00000005ff007c0c */ /* 0x000fc6000bf05300 */
[----:B------:R-:W1:Y:S08]  /*1cb0*/  LDC R29, c[0x0][0x3f4] ;  /* 0x0000fd00ff1d7b82 */ /* 0x000e700000000800 */
[----:B------:R-:W2:Y:S02]  /*1cc0*/  LDC.64 R88, c[0x0][0x408] ;  /* 0x00010200ff587b82 */ /* 0x000ea40000000a00 */
[----:B------:R-:W-:Y:S01]  /*1cd0*/  @P0 IADD3 R4, P1, R193, UR4, RZ ;  /* 0x00000004c1040c10 */ /* 0x000fe2000ff3e0ff */
[----:B------:R-:W-:-:S03]  /*1ce0*/  ULDC UR4, c[0x0][0x2f4] ;  /* 0x0000bd0000047ab9 */ /* 0x000fc60000000800 */
        /* <DEDUP_REMOVED lines=10> */
[----:B------:R-:W-:Y:S01]  /*1d90*/  IMAD R131, R95, 0x60, RZ ;  /* 0x000000605f837824 */ /* 0x000fe200078e02ff */
[----:B------:R-:W-:Y:S01]  /*1da0*/  ISETP.GE.AND P0, PT, R163, UR5, PT ;  /* 0x00000005a3007c0c */ /* 0x000fe2000bf06270 */
[----:B------:R-:W-:Y:S01]  /*1db0*/  IMAD.SHL.U32 R3, R3, 0x2, RZ ;  /* 0x0000000203037824 */ /* 0x000fe200078e00ff */
[----:B------:R-:W-:Y:S01]  /*1dc0*/  ISETP.GE.AND P1, PT, R19, UR4, PT ;  /* 0x0000000413007c0c */ /* 0x000fe2000bf26270 */
[----:B------:R-:W-:Y:S01]  /*1dd0*/  IMAD.SHL.U32 R108, R94, 0x40, RZ ;  /* 0x000000405e6c7824 */ /* 0x000fe200078e00ff */
[----:B------:R-:W-:Y:S01]  /*1de0*/  SHF.R.S32.HI R7, RZ, 0x1f, R169 ;  /* 0x0000001fff077819 */ /* 0x000fe200000114a9 */
[----:B--2---:R-:W-:Y:S01]  /*1df0*/  IMAD.WIDE.U32 R90, R169, R88, R16 ;  /* 0x00000058a95a7225 */ /* 0x004fe200078e0010 */
[----:B------:R-:W-:-:S02]  /*1e00*/  LOP3.LUT R0, R3, 0x2, R0, 0xe2, !PT ;  /* 0x0000000203007812 */ /* 0x000fc400078ee200 */
[----:B------:R-:W-:Y:S01]  /*1e10*/  SEL R3, RZ, 0xffffffff, P0 ;  /* 0xffffffffff037807 */ /* 0x000fe20000000000 */
[----:B------:R-:W-:Y:S01]  /*1e20*/  IMAD R133, R89, 0x60, RZ ;  /* 0x0000006059857824 */ /* 0x000fe200078e02ff */
[----:B------:R-:W-:Y:S01]  /*1e30*/  ISETP.GE.AND P0, PT, R164, UR4, PT ;  /* 0x00000004a4007c0c */ /* 0x000fe2000bf06270 */
[----:B------:R-:W-:Y:S01]  /*1e40*/  IMAD.SHL.U32 R110, R88, 0x40, RZ ;  /* 0x00000040586e7824 */ /* 0x000fe200078e00ff */
[----:B---3--:R-:W-:Y:S01]  /*1e50*/  SEL R4, RZ, 0x8, P1 ;  /* 0x00000008ff047807 */ /* 0x008fe20000800000 */
[----:B------:R-:W-:Y:S01]  /*1e60*/  IMAD.SHL.U32 R6, R3, 0x2, RZ ;  /* 0x0000000203067824 */ /* 0x000fe200078e00ff */
[----:B------:R-:W-:Y:S01]  /*1e70*/  SEL R3, RZ, 0x4, P0 ;  /* 0x00000004ff037807 */ /* 0x000fe20000000000 */
[----:B------:R-:W-:Y:S01]  /*1e80*/  IMAD.IADD R130, R130, 0x1, R27 ;  /* 0x0000000182827824 */ /* 0x000fe200078e021b */
[--C-:B------:R-:W-:Y:S01]  /*1e90*/  SHF.R.S32.HI R161, RZ, 0x1f, R160.reuse ;  /* 0x0000001fffa17819 */ /* 0x100fe200000114a0 */
[----:B------:R-:W-:Y:S01]  /*1ea0*/  IMAD R114, R197, 0x40, R169 ;  /* 0x00000040c5727824 */ /* 0x000fe200078e02a9 */
[----:B------:R-:W-:Y:S01]  /*1eb0*/  LOP3.LUT R0, R4, R0, R3, 0xfe, !PT ;  /* 0x0000000004007212 */ /* 0x000fe200078efe03 */
[-C--:B------:R-:W-:Y:S01]  /*1ec0*/  IMAD R4, R7, R94.reuse, RZ ;  /* 0x0000005e07047224 */ /* 0x080fe200078e02ff */
[----:B------:R-:W-:Y:S01]  /*1ed0*/  ISETP.GE.AND P0, PT, R22, UR4, PT ;  /* 0x0000000416007c0c */ /* 0x000fe2000bf06270 */
[----:B------:R-:W-:Y:S01]  /*1ee0*/  IMAD.WIDE.U32 R98, R169, R94, R160 ;  /* 0x0000005ea9627225 */ /* 0x000fe200078e00a0 */
[----:B------:R-:W-:-:S02]  /*1ef0*/  ISETP.GE.AND P2, PT, R16, UR5, PT ;  /* 0x0000000510007c0c */ /* 0x000fc4000bf46270 */
[----:B------:R-:W-:Y:S01]  /*1f00*/  SEL R3, RZ, 0x10, P0 ;  /* 0x00000010ff037807 */ /* 0x000fe20000000000 */
[C---:B------:R-:W-:Y:S01]  /*1f10*/  IMAD R9, R169.reuse, R95, R4 ;  /* 0x0000005fa9097224 */ /* 0x040fe200078e0204 */
[-C--:B-1----:R-:W-:Y:S01]  /*1f20*/  ISETP.GE.AND P3, PT, R16, R29.reuse, PT ;  /* 0x0000001d1000720c */ /* 0x082fe20003f66270 */
[-C--:B------:R-:W-:Y:S01]  /*1f30*/  IMAD.WIDE.U32 R92, R169, R88.reuse, R160 ;  /* 0x00000058a95c7225 */ /* 0x080fe200078e00a0 */
[----:B------:R-:W-:Y:S02]  /*1f40*/  SEL R5, RZ, 0x1, P2 ;  /* 0x00000001ff057807 */ /* 0x000fe40001000000 */
[----:B------:R-:W-:Y:S01]  /*1f50*/  ISETP.GE.AND P1, PT, R164, UR5, PT ;  /* 0x00000005a4007c0c */ /* 0x000fe2000bf26270 */
[----:B------:R-:W-:Y:S01]  /*1f60*/  IMAD.IADD R99, R99, 0x1, R9 ;  /* 0x0000000163637824 */ /* 0x000fe200078e0209 */
[----:B------:R-:W-:Y:S01]  /*1f70*/  ISETP.GE.AND P2, PT, R163, R29, PT ;  /* 0x0000001da300720c */ /* 0x000fe20003f46270 */
[----:B------:R-:W-:Y:S01]  /*1f80*/  IMAD.IADD R97, R9, 0x1, R97 ;  /* 0x0000000109617824 */ /* 0x000fe200078e0261 */
[----:B------:R-:W-:Y:S01]  /*1f90*/  LOP3.LUT R9, R0, R3, RZ, 0xfc, !PT ;  /* 0x0000000300097212 */ /* 0x000fe200078efcff */
[----:B------:R-:W-:Y:S01]  /*1fa0*/  IMAD R0, R7, R88, RZ ;  /* 0x0000005807007224 */ /* 0x000fe200078e02ff */
[----:B------:R-:W-:Y:S01]  /*1fb0*/  SEL R3, R29, RZ, P3 ;  /* 0x000000ff1d037207 */ /* 0x000fe20001800000 */
[----:B-----5:R-:W-:Y:S01]  /*1fc0*/  IMAD.WIDE.U32 R98, R142, R94, R98 ;  /* 0x0000005e8e627225 */ /* 0x020fe200078e0062 */
[----:B------:R-:W-:-:S02]  /*1fd0*/  LOP3.LUT R5, R6, 0x2, R5, 0xe2, !PT ;  /* 0x0000000206057812 */ /* 0x000fc400078ee205 */
[----:B------:R-:W-:Y:S01]  /*1fe0*/  SEL R4, RZ, 0x4, P1 ;  /* 0x00000004ff047807 */ /* 0x000fe20000800000 */
[----:B------:R-:W-:Y:S01]  /*1ff0*/  IMAD R11, R169, R89, R0 ;  /* 0x00000059a90b7224 */ /* 0x000fe200078e0200 */
[----:B------:R-:W-:Y:S01]  /*2000*/  SEL R0, R29, RZ, P2 ;  /* 0x000000ff1d007207 */ /* 0x000fe20001000000 */
[----:B------:R-:W-:Y:S01]  /*2010*/  IMAD.IADD R3, R16, 0x1, R3 ;  /* 0x0000000110037824 */ /* 0x000fe200078e0203 */
[----:B------:R-:W-:Y:S01]  /*2020*/  ISETP.GE.AND P1, PT, R164, R29, PT ;  /* 0x0000001da400720c */ /* 0x000fe20003f26270 */
[----:B------:R-:W-:Y:S01]  /*2030*/  IMAD.IADD R93, R93, 0x1, R11 ;  /* 0x000000015d5d7824 */ /* 0x000fe200078e020b */
[----:B------:R-:W-:Y:S01]  /*2040*/  LOP3.LUT R5, R5, R4, RZ, 0xfc, !PT ;  /* 0x0000000405057212 */ /* 0x000fe200078efcff */
[----:B------:R-:W-:Y:S01]  /*2050*/  IMAD.IADD R4, R163, 0x1, R0 ;  /* 0x00000001a3047824 */ /* 0x000fe200078e0200 */
[----:B------:R-:W-:Y:S01]  /*2060*/  SEL R7, R29, RZ, P1 ;  /* 0x000000ff1d077207 */ /* 0x000fe20000800000 */
[----:B------:R-:W-:Y:S01]  /*2070*/  IMAD.WIDE.U32 R96, R142, R94, R96 ;  /* 0x0000005e8e607225 */ /* 0x000fe200078e0060 */
[----:B------:R-:W-:-:S02]  /*2080*/  SHF.R.S32.HI R0, RZ, 0x1f, R3 ;  /* 0x0000001fff007819 */ /* 0x000fc40000011403 */
[----:B------:R-:W-:Y:S01]  /*2090*/  IADD3 R91, R11, R91, RZ ;  /* 0x0000005b0b5b7210 */ /* 0x000fe20007ffe0ff */
[----:B------:R-:W-:Y:S01]  /*20a0*/  IMAD.IADD R10, R164, 0x1, R7 ;  /* 0x00000001a40a7824 */ /* 0x000fe200078e0207 */
[----:B------:R-:W-:Y:S01]  /*20b0*/  SHF.R.S32.HI R11, RZ, 0x1f, R4 ;  /* 0x0000001fff0b7819 */ /* 0x000fe20000011404 */
[-C--:B------:R-:W-:Y:S01]  /*20c0*/  IMAD.WIDE.U32 R92, R142, R88.reuse, R92 ;  /* 0x000000588e5c7225 */ /* 0x080fe200078e005c */
[CC--:B------:R-:W-:Y:S02]  /*20d0*/  LEA.HI R7, R0.reuse, R3.reuse, RZ, 0x3 ;  /* 0x0000000300077211 */ /* 0x0c0fe400078f18ff */
[----:B------:R-:W-:Y:S01]  /*20e0*/  LEA.HI R0, R0, R3, RZ, 0x6 ;  /* 0x0000000300007211 */ /* 0x000fe200078f30ff */
[----:B------:R-:W-:Y:S01]  /*20f0*/  IMAD.WIDE.U32 R90, R142, R88, R90 ;  /* 0x000000588e5a7225 */ /* 0x000fe200078e005a */
[CC--:B------:R-:W-:Y:S02]  /*2100*/  LEA.HI R6, R11.reuse, R4.reuse, RZ, 0x6 ;  /* 0x000000040b067211 */ /* 0x0c0fe400078f30ff */
[----:B------:R-:W-:Y:S01]  /*2110*/  LEA.HI R11, R11, R4, RZ, 0x3 ;  /* 0x000000040b0b7211 */ /* 0x000fe200078f18ff */
[----:B------:R-:W-:Y:S01]  /*2120*/  IMAD.SHL.U32 R126, R29, 0x2, RZ ;  /* 0x000000021d7e7824 */ /* 0x000fe200078e00ff */
[----:B------:R-:W-:-:S02]  /*2130*/  SHF.R.S32.HI R3, RZ, 0x6, R0 ;  /* 0x00000006ff037819 */ /* 0x000fc40000011400 */
[----:B------:R-:W-:Y:S02]  /*2140*/  SHF.R.S32.HI R6, RZ, 0x6, R6 ;  /* 0x00000006ff067819 */ /* 0x000fe40000011406 */
[C---:B------:R-:W-:Y:S01]  /*2150*/  LOP3.LUT R4, R180.reuse, 0x38, R11, 0xf8, !PT ;  /* 0x00000038b4047812 */ /* 0x040fe200078ef80b */
[C-C-:B------:R-:W-:Y:S01]  /*2160*/  IMAD R141, R3.reuse, 0x1800, R182.reuse ;  /* 0x00001800038d7824 */ /* 0x140fe200078e02b6 */
[----:B------:R-:W-:Y:S01]  /*2170*/  LOP3.LUT R0, R180, 0x38, R7, 0xf8, !PT ;  /* 0x00000038b4007812 */ /* 0x000fe200078ef807 */
[--C-:B------:R-:W-:Y:S01]  /*2180*/  IMAD R139, R3, 0x1800, R183.reuse ;  /* 0x00001800038b7824 */ /* 0x100fe200078e02b7 */
[-C--:B------:R-:W-:Y:S01]  /*2190*/  LOP3.LUT R3, R4, R181.reuse, RZ, 0x3c, !PT ;  /* 0x000000b504037212 */ /* 0x080fe200078e3cff */
[C---:B------:R-:W-:Y:S01]  /*21a0*/  IMAD R140, R6.reuse, 0x1800, R182 ;  /* 0x00001800068c7824 */ /* 0x040fe200078e02b6 */
[----:B------:R-:W-:Y:S01]  /*21b0*/  SHF.R.S32.HI R15, RZ, 0x1f, R10 ;  /* 0x0000001fff0f7819 */ /* 0x000fe2000001140a */
[----:B------:R-:W-:Y:S01]  /*21c0*/  IMAD R137, R6, 0x1800, R183 ;  /* 0x0000180006897824 */ /* 0x000fe200078e02b7 */
[----:B------:R-:W-:Y:S01]  /*21d0*/  LOP3.LUT R0, R0, R181, RZ, 0x3c, !PT ;  /* 0x000000b500007212 */ /* 0x000fe200078e3cff */
[----:B------:R-:W-:Y:S01]  /*21e0*/  IMAD.IADD R140, R140, 0x1, R3 ;  /* 0x000000018c8c7824 */ /* 0x000fe200078e0203 */
[----:B------:R-:W-:-:S02]  /*21f0*/  LOP3.LUT R3, R176, 0x38, R11, 0xf8, !PT ;  /* 0x00000038b0037812 */ /* 0x000fc400078ef80b */
[-C--:B------:R-:W-:Y:S01]  /*2200*/  LEA.HI R21, R15, R10.reuse, RZ, 0x3 ;  /* 0x0000000a0f157211 */ /* 0x080fe200078f18ff */
[----:B------:R-:W-:Y:S01]  /*2210*/  IMAD.IADD R141, R141, 0x1, R0 ;  /* 0x000000018d8d7824 */ /* 0x000fe200078e0200 */
[----:B------:R-:W-:Y:S02]  /*2220*/  LOP3.LUT R13, R176, 0x38, R7, 0xf8, !PT ;  /* 0x00000038b00d7812 */ /* 0x000fe400078ef807 */
[----:B------:R-:W-:Y:S02]  /*2230*/  LEA.HI R10, R15, R10, RZ, 0x6 ;  /* 0x0000000a0f0a7211 */ /* 0x000fe400078f30ff */
[-C--:B------:R-:W-:Y:S02]  /*2240*/  LOP3.LUT R4, R3, R220.reuse, RZ, 0x3c, !PT ;  /* 0x000000dc03047212 */ /* 0x080fe400078e3cff */
[----:B------:R-:W-:Y:S02]  /*2250*/  SHF.R.S32.HI R15, RZ, 0x1f, R142 ;  /* 0x0000001fff0f7819 */ /* 0x000fe4000001148e */
[----:B------:R-:W-:Y:S01]  /*2260*/  LOP3.LUT R8, R13, R220, RZ, 0x3c, !PT ;  /* 0x000000dc0d087212 */ /* 0x000fe200078e3cff */
[----:B------:R-:W-:Y:S01]  /*2270*/  IMAD.IADD R137, R137, 0x1, R4 ;  /* 0x0000000189897824 */ /* 0x000fe200078e0204 */
[--C-:B------:R-:W-:Y:S01]  /*2280*/  LOP3.LUT R0, R180, 0x38, R21.reuse, 0xf8, !PT ;  /* 0x00000038b4007812 */ /* 0x100fe200078ef815 */
[----:B------:R-:W-:Y:S01]  /*2290*/  IMAD R4, R15, R94, RZ ;  /* 0x0000005e0f047224 */ /* 0x000fe200078e02ff */
[----:B------:R-:W-:Y:S01]  /*22a0*/  SHF.R.S32.HI R10, RZ, 0x6, R10 ;  /* 0x00000006ff0a7819 */ /* 0x000fe2000001140a */
[----:B------:R-:W-:Y:S01]  /*22b0*/  IMAD.IADD R139, R139, 0x1, R8 ;  /* 0x000000018b8b7824 */ /* 0x000fe200078e0208 */
[----:B------:R-:W-:Y:S01]  /*22c0*/  LOP3.LUT R13, R176, 0x38, R21, 0xf8, !PT ;  /* 0x00000038b00d7812 */ /* 0x000fe200078ef815 */
[----:B------:R-:W-:Y:S01]  /*22d0*/  IMAD R15, R15, R88, RZ ;  /* 0x000000580f0f7224 */ /* 0x000fe200078e02ff */
[----:B------:R-:W-:Y:S01]  /*22e0*/  LOP3.LUT R3, R0, R181, RZ, 0x3c, !PT ;  /* 0x000000b500037212 */ /* 0x000fe200078e3cff */
[----:B------:R-:W-:Y:S01]  /*22f0*/  IMAD R138, R10, 0x1800, R182 ;  /* 0x000018000a8a7824 */ /* 0x000fe200078e02b6 */
[----:B------:R-:W-:Y:S01]  /*2300*/  LOP3.LUT R0, R13, R220, RZ, 0x3c, !PT ;  /* 0x000000dc0d007212 */ /* 0x000fe200078e3cff */
[----:B------:R-:W-:Y:S01]  /*2310*/  IMAD R13, R142, R95, R4 ;  /* 0x0000005f8e0d7224 */ /* 0x000fe200078e0204 */
[----:B------:R-:W-:Y:S01]  /*2320*/  LOP3.LUT R4, R180, 0x18, R16, 0xf8, !PT ;  /* 0x00000018b4047812 */ /* 0x000fe200078ef810 */
[----:B------:R-:W-:Y:S01]  /*2330*/  IMAD.IADD R138, R138, 0x1, R3 ;  /* 0x000000018a8a7824 */ /* 0x000fe200078e0203 */
[----:B------:R-:W-:Y:S01]  /*2340*/  ISETP.GE.AND P4, PT, R19, UR5, PT ;  /* 0x0000000513007c0c */ /* 0x000fe2000bf86270 */
[----:B------:R-:W-:Y:S01]  /*2350*/  IMAD R135, R10, 0x1800, R183 ;  /* 0x000018000a877824 */ /* 0x000fe200078e02b7 */
[----:B------:R-:W-:Y:S01]  /*2360*/  ISETP.GE.AND P0, PT, R23, UR4, PT ;  /* 0x0000000417007c0c */ /* 0x000fe2000bf06270 */
[----:B------:R-:W-:Y:S01]  /*2370*/  IMAD R15, R142, R89, R15 ;  /* 0x000000598e0f7224 */ /* 0x000fe200078e020f */
[----:B------:R-:W-:Y:S01]  /*2380*/  LOP3.LUT R3, R4, R181, RZ, 0x3c, !PT ;  /* 0x000000b504037212 */ /* 0x000fe200078e3cff */
[----:B------:R-:W-:Y:S01]  /*2390*/  IMAD.IADD R135, R135, 0x1, R0 ;  /* 0x0000000187877824 */ /* 0x000fe200078e0200 */
[----:B------:R-:W-:Y:S01]  /*23a0*/  SEL R4, RZ, 0x8, P4 ;  /* 0x00000008ff047807 */ /* 0x000fe20002000000 */
[----:B------:R-:W-:Y:S01]  /*23b0*/  IMAD.IADD R106, R99, 0x1, R13 ;  /* 0x00000001636a7824 */ /* 0x000fe200078e020d */
[----:B------:R-:W-:Y:S01]  /*23c0*/  LOP3.LUT P5, RZ, R213, 0x4, RZ, 0xc0, !PT ;  /* 0x00000004d5ff7812 */ /* 0x000fe200078ac0ff */
[----:B------:R-:W-:Y:S01]  /*23d0*/  IMAD.IADD R3, R182, 0x1, R3 ;  /* 0x00000001b6037824 */ /* 0x000fe200078e0203 */
[----:B------:R-:W-:Y:S01]  /*23e0*/  SEL R8, RZ, 0x20, P0 ;  /* 0x00000020ff087807 */ /* 0x000fe20000000000 */
[----:B------:R-:W-:Y:S01]  /*23f0*/  IMAD.IADD R104, R13, 0x1, R97 ;  /* 0x000000010d687824 */ /* 0x000fe200078e0261 */
[----:B------:R-:W-:Y:S01]  /*2400*/  LOP3.LUT R20, R5, R4, RZ, 0xfc, !PT ;  /* 0x0000000405147212 */ /* 0x000fe200078efcff */
[----:B------:R-:W-:Y:S01]  /*2410*/  IMAD.IADD R105, R93, 0x1, R15 ;  /* 0x000000015d697824 */ /* 0x000fe200078e020f */
[C---:B------:R-:W-:Y:S01]  /*2420*/  SHF.L.U64.HI R107, R94.reuse, 0x6, R95 ;  /* 0x000000065e6b7819 */ /* 0x040fe2000001025f */
[----:B------:R-:W-:Y:S01]  /*2430*/  IMAD.WIDE.U32 R94, R94, 0x60, RZ ;  /* 0x000000605e5e7825 */ /* 0x000fe200078e00ff */
[----:B------:R-:W-:-:S02]  /*2440*/  LOP3.LUT R4, R5, 0x1, RZ, 0xc0, !PT ;  /* 0x0000000105047812 */ /* 0x000fc400078ec0ff */
[C---:B------:R-:W-:Y:S01]  /*2450*/  SHF.L.U64.HI R109, R88.reuse, 0x6, R89 ;  /* 0x00000006586d7819 */ /* 0x040fe20000010259 */
[----:B------:R-:W-:Y:S01]  /*2460*/  IMAD.WIDE.U32 R88, R88, 0x60, RZ ;  /* 0x0000006058587825 */ /* 0x000fe200078e00ff */
[----:B------:R-:W-:Y:S02]  /*2470*/  SEL R128, R128, 0xffffffe0, !P5 ;  /* 0xffffffe080807807 */ /* 0x000fe40006800000 */
[----:B------:R-:W-:Y:S01]  /*2480*/  SHF.R.S32.HI R119, RZ, 0x3, R7 ;  /* 0x00000003ff777819 */ /* 0x000fe20000011407 */
[----:B------:R-:W-:Y:S01]  /*2490*/  IMAD.IADD R133, R89, 0x1, R133 ;  /* 0x0000000159857824 */ /* 0x000fe200078e0285 */
[----:B------:R-:W-:Y:S01]  /*24a0*/  LOP3.LUT R5, R7, 0xfffffff8, RZ, 0xc0, !PT ;  /* 0xfffffff807057812 */ /* 0x000fe200078ec0ff */
[----:B------:R-:W-:Y:S01]  /*24b0*/  IMAD.IADD R134, R128, 0x1, R3 ;  /* 0x0000000180867824 */ /* 0x000fe200078e0203 */
[----:B------:R-:W-:Y:S01]  /*24c0*/  LOP3.LUT R100, R9, R8, RZ, 0xfc, !PT ;  /* 0x0000000809647212 */ /* 0x000fe200078efcff */
[----:B------:R-:W-:Y:S01]  /*24d0*/  IMAD.IADD R103, R15, 0x1, R91 ;  /* 0x000000010f677824 */ /* 0x000fe200078e025b */
[----:B------:R-:W-:-:S02]  /*24e0*/  LOP3.LUT R6, R11, 0xfffffff8, RZ, 0xc0, !PT ;  /* 0xfffffff80b067812 */ /* 0x000fc400078ec0ff */
[----:B------:R-:W-:Y:S02]  /*24f0*/  LOP3.LUT R7, R21, 0xfffffff8, RZ, 0xc0, !PT ;  /* 0xfffffff815077812 */ /* 0x000fe400078ec0ff */
[----:B------:R-:W-:Y:S02]  /*2500*/  SHF.R.S32.HI R115, RZ, 0x3, R21 ;  /* 0x00000003ff737819 */ /* 0x000fe40000011415 */
[----:B------:R-:W-:Y:S02]  /*2510*/  LOP3.LUT R8, R9, 0x1, RZ, 0xc0, !PT ;  /* 0x0000000109087812 */ /* 0x000fe400078ec0ff */
[C---:B------:R-:W-:Y:S02]  /*2520*/  LOP3.LUT R9, R20.reuse, 0x2, RZ, 0xc0, !PT ;  /* 0x0000000214097812 */ /* 0x040fe400078ec0ff */
[----:B------:R-:W-:Y:S02]  /*2530*/  LOP3.LUT R10, R20, 0x4, RZ, 0xc0, !PT ;  /* 0x00000004140a7812 */ /* 0x000fe400078ec0ff */
[----:B------:R-:W-:-:S02]  /*2540*/  LOP3.LUT R21, R100, 0x2, RZ, 0xc0, !PT ;  /* 0x0000000264157812 */ /* 0x000fc400078ec0ff */
[C---:B------:R-:W-:Y:S02]  /*2550*/  LOP3.LUT R27, R100.reuse, 0x4, RZ, 0xc0, !PT ;  /* 0x00000004641b7812 */ /* 0x040fe400078ec0ff */
[C---:B------:R-:W-:Y:S02]  /*2560*/  LOP3.LUT R102, R100.reuse, 0x8, RZ, 0xc0, !PT ;  /* 0x0000000864667812 */ /* 0x040fe400078ec0ff */
[----:B------:R-:W-:Y:S02]  /*2570*/  LOP3.LUT R101, R100, 0x10, RZ, 0xc0, !PT ;  /* 0x0000001064657812 */ /* 0x000fe400078ec0ff */
[----:B------:R-:W-:Y:S02]  /*2580*/  SHF.R.S32.HI R0, RZ, 0x1f, R30 ;  /* 0x0000001fff007819 */ /* 0x000fe4000001141e */
[----:B0-----:R-:W-:Y:S02]  /*2590*/  LEA.HI R145, R145, 0x8, RZ, 0x19 ;  /* 0x0000000891917811 */ /* 0x001fe400078fc8ff */
[----:B------:R-:W-:-:S02]  /*25a0*/  IADD3 R131, R95, R131, RZ ;  /* 0x000000835f837210 */ /* 0x000fc40007ffe0ff */
[----:B------:R-:W-:Y:S02]  /*25b0*/  SHF.R.S32.HI R116, RZ, 0x3, R11 ;  /* 0x00000003ff747819 */ /* 0x000fe4000001140b */
[----:B------:R-:W-:Y:S02]  /*25c0*/  LOP3.LUT R20, R20, 0x8, RZ, 0xc0, !PT ;  /* 0x0000000814147812 */ /* 0x000fe400078ec0ff */
[----:B------:R-:W-:Y:S02]  /*25d0*/  SHF.R.S32.HI R113, RZ, 0x1f, R5 ;  /* 0x0000001fff717819 */ /* 0x000fe40000011405 */
[----:B------:R-:W-:Y:S02]  /*25e0*/  SHF.R.S32.HI R112, RZ, 0x1f, R6 ;  /* 0x0000001fff707819 */ /* 0x000fe40000011406 */
[----:B------:R-:W-:Y:S02]  /*25f0*/  SHF.R.S32.HI R111, RZ, 0x1f, R7 ;  /* 0x0000001fff6f7819 */ /* 0x000fe40000011407 */
[----:B------:R-:W-:-:S02]  /*2600*/  LOP3.LUT R100, R100, 0x20, RZ, 0xc0, !PT ;  /* 0x0000002064647812 */ /* 0x000fc400078ec0ff */
[----:B----4-:R-:W-:-:S07]  /*2610*/  SHF.R.S32.HI R129, RZ, 0x1f, R25 ;  /* 0x0000001fff817819 */ /* 0x010fce0000011419 */
.L_x_2801:
        /* <DEDUP_REMOVED lines=9> */
[----:B--2---:R-:W0:Y:S08]  /*26b0*/  @!P0 LDC.64 R14, c[0x0][0x428] ;  /* 0x00010a00ff0e8b82 */ /* 0x004e300000000a00 */
        /* <DEDUP_REMOVED lines=38> */
[----:B------:R-:W-:Y:S01]  /*2920*/  IMAD R15, R84, UR4, RZ ;  /* 0x00000004540f7c24 */ /* 0x000fe2000f8e02ff */
[----:B------:R-:W-:Y:S01]  /*2930*/  IADD3 R13, R13, R11, RZ ;  /* 0x0000000b0d0d7210 */ /* 0x000fe20007ffe0ff */
[----:B------:R-:W-:Y:S01]  /*2940*/  IMAD R85, R26, -0x60, R24 ;  /* 0xffffffa01a557824 */ /* 0x000fe200078e0218 */
[----:B------:R-:W-:Y:S01]  /*2950*/  SHF.R.S32.HI R11, RZ, 0x1f, R26 ;  /* 0x0000001fff0b7819 */ /* 0x000fe2000001141a */
[C---:B------:R-:W-:Y:S02]  /*2960*/  IMAD R15, R28.reuse, UR5, R15 ;  /* 0x000000051c0f7c24 */ /* 0x040fe4000f8e020f */
[----:B------:R-:W-:Y:S01]  /*2970*/  IMAD.WIDE.U32 R12, R28, UR4, R12 ;  /* 0x000000041c0c7c25 */ /* 0x000fe2000f8e000c */
[----:B------:R-:W-:Y:S01]  /*2980*/  ULDC.64 UR4, c[0x0][0x308] ;  /* 0x0000c20000047ab9 */ /* 0x000fe20000000a00 */
[----:B------:R-:W-:Y:S02]  /*2990*/  VIMNMX R85, R85, 0x60, PT ;  /* 0x0000006055557848 */ /* 0x000fe40003fe0100 */
[----:B------:R-:W-:-:S02]  /*29a0*/  IMAD.IADD R13, R13, 0x1, R15 ;  /* 0x000000010d0d7824 */ /* 0x000fc400078e020f */
        /* <DEDUP_REMOVED lines=8> */
[----:B------:R-:W-:Y:S01]  /*2a30*/  IMAD.WIDE.U32 R14, R94, R26, RZ ;  /* 0x0000001a5e0e7225 */ /* 0x000fe200078e00ff */
[----:B------:R-:W-:-:S03]  /*2a40*/  LEA.HI.X R117, R34, UR5, R117, 0x1, P4 ;  /* 0x0000000522757c11 */ /* 0x000fc6000a0f0c75 */
        /* <DEDUP_REMOVED lines=60> */
.L_x_2700:
[----:B------:R-:W-:Y:S05]  /*2e10*/  BSYNC B1 ;  /* 0x0000000000017941 */ /* 0x000fea0003800000 */
.L_x_2699:
        /* <DEDUP_REMOVED lines=56> */
.L_x_2702:
[----:B------:R-:W-:Y:S05]  /*31a0*/  BSYNC B1 ;  /* 0x0000000000017941 */ /* 0x000fea0003800000 */
.L_x_2701:
        /* <DEDUP_REMOVED lines=14> */
[----:B------:R-:W-:Y:S02]  /*3290*/  IMAD.MOV.U32 R14, RZ, RZ, R72 ;  /* 0x000000ffff0e7224 */ /* 0x000fe400078e0048 */
        /* <DEDUP_REMOVED lines=11> */
[----:B------:R-:W-:Y:S01]  /*3350*/  UISETP.NE.AND UP0, UPT, UR4, 0x3, UPT ;  /* 0x000000030400788c */ /* 0x000fe2000bf05270 */
[----:B------:R-:W-:Y:S02]  /*3360*/  MOV R12, R75 ;  /* 0x0000004b000c7202 */ /* 0x000fe40000000f00 */
[----:B------:R-:W-:Y:S01]  /*3370*/  PRMT R211, R211, 0x5410, R11 ;  /* 0x00005410d3d37816 */ /* 0x000fe2000000000b */
[----:B------:R-:W-:Y:S01]  /*3380*/  IMAD.MOV.U32 R11, RZ, RZ, R60 ;  /* 0x000000ffff0b7224 */ /* 0x000fe200078e003c */
[----:B------:R-:W-:Y:S01]  /*3390*/  PRMT R212, R212, 0x5410, R12 ;  /* 0x00005410d4d47816 */ /* 0x000fe2000000000c */
[----:B------:R-:W-:Y:S01]  /*33a0*/  IMAD.MOV.U32 R12, RZ, RZ, R61 ;  /* 0x000000ffff0c7224 */ /* 0x000fe200078e003d */
[----:B------:R-:W-:Y:S01]  /*33b0*/  PRMT R207, R207, 0x5410, R13 ;  /* 0x00005410cfcf7816 */ /* 0x000fe2000000000d */
[----:B------:R-:W-:Y:S01]  /*33c0*/  IMAD.MOV.U32 R13, RZ, RZ, R80 ;  /* 0x000000ffff0d7224 */ /* 0x000fe200078e0050 */
[----:B------:R-:W-:-:S02]  /*33d0*/  PLOP3.LUT P0, PT, PT, PT, UP0, 0x80, 0x0 ;  /* 0x000000000000781c */ /* 0x000fc40003f0f008 */
[----:B------:R-:W-:Y:S01]  /*33e0*/  PRMT R159, R11, 0x5410, R12 ;  /* 0x000054100b9f7816 */ /* 0x000fe2000000000c */
[----:B------:R-:W-:Y:S01]  /*33f0*/  IMAD.MOV.U32 R12, RZ, RZ, R68 ;  /* 0x000000ffff0c7224 */ /* 0x000fe200078e0044 */
[----:B------:R-:W-:Y:S01]  /*3400*/  PRMT R151, R13, 0x7610, R151 ;  /* 0x000076100d977816 */ /* 0x000fe20000000097 */
[----:B------:R-:W-:Y:S01]  /*3410*/  IMAD.MOV.U32 R11, RZ, RZ, R73 ;  /* 0x000000ffff0b7224 */ /* 0x000fe200078e0049 */
[----:B-----5:R-:W-:Y:S02]  /*3420*/  MOV R13, R35 ;  /* 0x00000023000d7202 */ /* 0x020fe40000000f00 */
        /* <DEDUP_REMOVED lines=28> */
[----:B------:R-:W-:Y:S01]  /*35f0*/  IMAD.MOV.U32 R12, RZ, RZ, R44 ;  /* 0x000000ffff0c7224 */ /* 0x000fe200078e002c */
[----:B------:R-:W-:-:S02]  /*3600*/  MOV R11, R45 ;  /* 0x0000002d000b7202 */ /* 0x000fc40000000f00 */
[----:B------:R-:W-:Y:S02]  /*3610*/  PRMT R122, R14, 0x5410, R13 ;  /* 0x000054100e7a7816 */ /* 0x000fe4000000000d */
        /* <DEDUP_REMOVED lines=12> */
.L_x_2703:
[----:B------:R-:W-:Y:S01]  /*36e0*/  IMAD R86, R18, 0x8, R2 ;  /* 0x0000000812567824 */ /* 0x000fe200078e0202 */
[----:B------:R-:W-:Y:S01]  /*36f0*/  SHF.L.U32 R87, R170, 0x1f, RZ ;  /* 0x0000001faa577819 */ /* 0x000fe200000006ff */
[----:B------:R-:W-:Y:S03]  /*3700*/  BSSY B1, `(.L_x_2704) ;  /* 0x0000003000017945 */ /* 0x000fe60003800000 */
[----:B------:R-:W0:Y:S02]  /*3710*/  SYNCS.PHASECHK.TRANS64.TRYWAIT P6, [R86+URZ+0x2a890], R87 ;  /* 0x02a89057560075a7 */ /* 0x000e2400080c017f */
[----:B0-----:R-:W-:Y:S05]  /*3720*/  @!P6 BRA `(.L_x_2705) ;  /* 0x000002080050e947 */ /* 0x001fea0003800000 */
.L_x_3046:
[----:B------:R-:W-:Y:S05]  /*3730*/  BSYNC B1 ;  /* 0x0000000000017941 */ /* 0x000fea0003800000 */
.L_x_2704:
[----:B------:R-:W-:-:S03]  /*3740*/  UMOV UR4, 0xffffffff ;  /* 0xffffffff00047882 */ /* 0x000fc60000000000 */
[----:B------:R-:W-:Y:S05]  /*3750*/  BRA.DIV UR4, `(.L_x_2706) ;  /* 0x0000020a04587947 */ /* 0x000fea000b800000 */
[----:B------:R1:W2:Y:S04]  /*3760*/  SHFL.IDX PT, R82, R117, RZ, 0x1c1f ;  /* 0x001c1fff75527589 */ /* 0x0002a800000e0000 */
[----:B------:R1:W3:Y:S02]  /*3770*/  SHFL.IDX PT, R11, R118, RZ, 0x1c1f ;  /* 0x001c1fff760b7589 */ /* 0x0002e400000e0000 */
.L_x_3050:
        /* <DEDUP_REMOVED lines=25> */
[----:B------:R-:W-:Y:S02]  /*3910*/  PRMT R13, R209, 0x5410, R149 ;  /* 0x00005410d10d7816 */ /* 0x000fe40000000095 */
[----:B------:R-:W-:Y:S02]  /*3920*/  PRMT R149, R225, 0x5432, R150 ;  /* 0x00005432e1957816 */ /* 0x000fe40000000096 */
[C---:B------:R-:W-:Y:S01]  /*3930*/  LOP3.LUT R151, R14.reuse, 0xffff0000, RZ, 0xc0, !PT ;  /* 0xffff00000e977812 */ /* 0x040fe200078ec0ff */
        /* <DEDUP_REMOVED lines=19> */
[CC--:B------:R-:W-:Y:S01]  /*3a70*/  FMUL.FTZ R15, R13.reuse, R81.reuse ;  /* 0x000000510d0f7220 */ /* 0x0c0fe20000410000 */
[----:B------:R-:W-:Y:S01]  /*3a80*/  FMUL.FTZ R13, R13, R78 ;  /* 0x0000004e0d0d7220 */ /* 0x000fe20000410000 */
[----:B------:R-:W-:Y:S02]  /*3a90*/  F2FP.BF16.F32.PACK_AB R14, R14, R150 ;  /* 0x000000960e0e723e */ /* 0x000fe400000010ff */
[C---:B------:R-:W-:Y:S01]  /*3aa0*/  FFMA.FTZ R15, R12.reuse, R78, -R15 ;  /* 0x0000004e0c0f7223 */ /* 0x040fe2000001080f */
[----:B------:R-:W-:-:S05]  /*3ab0*/  FFMA.FTZ R13, R12, R81, R13 ;  /* 0x000000510c0d7223 */ /* 0x000fca000001000d */
[----:B------:R-:W-:Y:S02]  /*3ac0*/  F2FP.BF16.F32.PACK_AB R13, R13, R15 ;  /* 0x0000000f0d0d723e */ /* 0x000fe400000010ff */
[----:B------:R-:W-:Y:S01]  /*3ad0*/  MOV R15, R14 ;  /* 0x0000000e000f7202 */ /* 0x000fe20000000f00 */
[----:B------:R-:W-:Y:S02]  /*3ae0*/  IMAD.MOV.U32 R14, RZ, RZ, R151 ;  /* 0x000000ffff0e7224 */ /* 0x000fe400078e0097 */
[----:B------:R-:W-:Y:S02]  /*3af0*/  IMAD.MOV.U32 R12, RZ, RZ, R13 ;  /* 0x000000ffff0c7224 */ /* 0x000fe400078e000d */
[----:B------:R-:W-:-:S07]  /*3b00*/  IMAD.MOV.U32 R13, RZ, RZ, R79 ;  /* 0x000000ffff0d7224 */ /* 0x000fce00078e004f */
.L_x_2712:
[----:B------:R-:W-:Y:S05]  /*3b10*/  BSYNC B3 ;  /* 0x0000000000037941 */ /* 0x000fea0003800000 */
.L_x_2711:
[----:B---3--:R-:W-:-:S04]  /*3b20*/  LEA R78, P4, R16, R11, 0x1 ;  /* 0x0000000b104e7211 */ /* 0x008fc800078808ff */
[----:B--2---:R-:W-:-:S05]  /*3b30*/  LEA.HI.X R79, R16, R82, R17, 0x1, P4 ;  /* 0x00000052104f7211 */ /* 0x004fca00020f0c11 */
[----:B0-----:R4:W-:Y:S04]  /*3b40*/  ST.E.128 desc[UR60][R78.64], R12 ;  /* 0x0000000c4e007985 */ /* 0x0019e8000c101d3c */
.L_x_2710:
[----:B------:R-:W-:Y:S05]  /*3b50*/  BSYNC B2 ;  /* 0x0000000000027941 */ /* 0x000fea0003800000 */
.L_x_2709:
        /* <DEDUP_REMOVED lines=55> */
.L_x_2716:
[----:B------:R-:W-:Y:S05]  /*3ed0*/  BSYNC B3 ;  /* 0x0000000000037941 */ /* 0x000fea0003800000 */
.L_x_2715:
[----:B------:R-:W-:Y:S01]  /*3ee0*/  SHF.L.U32 R76, R165, 0x3, RZ ;  /* 0x00000003a54c7819 */ /* 0x000fe200000006ff */
[----:B---3--:R-:W-:Y:S02]  /*3ef0*/  IMAD.MOV.U32 R74, RZ, RZ, R11 ;  /* 0x000000ffff4a7224 */ /* 0x008fe400078e000b */
[----:B--2---:R-:W-:Y:S02]  /*3f00*/  IMAD.MOV.U32 R75, RZ, RZ, R82 ;  /* 0x000000ffff4b7224 */ /* 0x004fe400078e0052 */
[----:B------:R-:W-:-:S05]  /*3f10*/  IMAD.WIDE R74, R76, 0x2, R74 ;  /* 0x000000024c4a7825 */ /* 0x000fca00078e024a */
[----:B0-----:R0:W-:Y:S02]  /*3f20*/  ST.E.128 desc[UR60][R74.64], R12 ;  /* 0x0000000c4a007985 */ /* 0x0011e4000c101d3c */
.L_x_2714:
[----:B------:R-:W-:Y:S05]  /*3f30*/  BSYNC B2 ;  /* 0x0000000000027941 */ /* 0x000fea0003800000 */
.L_x_2713:
        /* <DEDUP_REMOVED lines=59> */
.L_x_2720:
[----:B------:R-:W-:Y:S05]  /*42f0*/  BSYNC B3 ;  /* 0x0000000000037941 */ /* 0x000fea0003800000 */
.L_x_2719:
[----:B----4-:R0:W-:Y:S02]  /*4300*/  ST.E.128 desc[UR60][R74.64], R12 ;  /* 0x0000000c4a007985 */ /* 0x0101e4000c101d3c */
.L_x_2718:
[----:B------:R-:W-:Y:S05]  /*4310*/  BSYNC B2 ;  /* 0x0000000000027941 */ /* 0x000fea0003800000 */
.L_x_2717:
        /* <DEDUP_REMOVED lines=28> */
[----:B------:R-:W-:Y:S01]  /*44e0*/  LOP3.LUT R13, R14, 0xffff0000, RZ, 0xc0, !PT ;  /* 0xffff00000e0d7812 */ /* 0x000fe200078ec0ff */
[C---:B------:R-:W-:Y:S01]  /*44f0*/  IMAD.U32 R75, R72.reuse, 0x10000, RZ ;  /* 0x00010000484b7824 */ /* 0x040fe200078e00ff */
[----:B------:R-:W-:Y:S01]  /*4500*/  LOP3.LUT R72, R72, 0xffff0000, RZ, 0xc0, !PT ;  /* 0xffff000048487812 */ /* 0x000fe200078ec0ff */
[C---:B------:R-:W-:Y:S01]  /*4510*/  IMAD.U32 R76, R67.reuse, 0x10000, RZ ;  /* 0x00010000434c7824 */ /* 0x040fe200078e00ff */
[----:B------:R-:W-:Y:S01]  /*4520*/  LOP3.LUT R67, R67, 0xffff0000, RZ, 0xc0, !PT ;  /* 0xffff000043437812 */ /* 0x000fe200078ec0ff */
[----:B------:R-:W-:Y:S02]  /*4530*/  IMAD.U32 R74, R14, 0x10000, RZ ;  /* 0x000100000e4a7824 */ /* 0x000fe400078e00ff */
[----:B------:R-:W-:Y:S01]  /*4540*/  FMUL.FTZ R77, R13, R75 ;  /* 0x0000004b0d4d7220 */ /* 0x000fe20000410000 */
[----:B------:R-:W-:Y:S01]  /*4550*/  LOP3.LUT R14, R15, 0xffff0000, RZ, 0xc0, !PT ;  /* 0xffff00000f0e7812 */ /* 0x000fe200078ec0ff */
[-C--:B------:R-:W-:Y:S01]  /*4560*/  FMUL.FTZ R13, R13, R76.reuse ;  /* 0x0000004c0d0d7220 */ /* 0x080fe20000410000 */
[----:B------:R-:W-:Y:S01]  /*4570*/  LOP3.LUT R12, R12, 0xffff0000, RZ, 0xc0, !PT ;  /* 0xffff00000c0c7812 */ /* 0x000fe200078ec0ff */
        /* <DEDUP_REMOVED lines=14> */
[----:B------:R-:W-:Y:S01]  /*4660*/  F2FP.BF16.F32.PACK_AB R12, R12, R14 ;  /* 0x0000000e0c0c723e */ /* 0x000fe200000010ff */
[----:B------:R-:W-:Y:S02]  /*4670*/  IMAD.MOV.U32 R14, RZ, RZ, R13 ;  /* 0x000000ffff0e7224 */ /* 0x000fe400078e000d */
[----:B------:R-:W-:Y:S02]  /*4680*/  IMAD.MOV.U32 R15, RZ, RZ, R74 ;  /* 0x000000ffff0f7224 */ /* 0x000fe400078e004a */
[----:B------:R-:W-:-:S07]  /*4690*/  IMAD.MOV.U32 R13, RZ, RZ, R69 ;  /* 0x000000ffff0d7224 */ /* 0x000fce00078e0045 */
.L_x_2724:
[----:B------:R-:W-:Y:S05]  /*46a0*/  BSYNC B3 ;  /* 0x0000000000037941 */ /* 0x000fea0003800000 */
.L_x_2723:
[----:B----4-:R0:W-:Y:S02]  /*46b0*/  ST.E.128 desc[UR60][R70.64], R12 ;  /* 0x0000000c46007985 */ /* 0x0101e4000c101d3c */
.L_x_2722:
[----:B------:R-:W-:Y:S05]  /*46c0*/  BSYNC B2 ;  /* 0x0000000000027941 */ /* 0x000fea0003800000 */
.L_x_2721:
        /* <DEDUP_REMOVED lines=30> */
[----:B------:R-:W-:Y:S01]  /*48b0*/  SHF.L.U32 R72, R12, 0x10, RZ ;  /* 0x000000100c487819 */ /* 0x000fe200000006ff */
[----:B------:R-:W-:Y:S01]  /*48c0*/  IMAD.U32 R68, R68, 0x10000, RZ ;  /* 0x0001000044447824 */ /* 0x000fe200078e00ff */
[----:B------:R-:W-:Y:S01]  /*48d0*/  LOP3.LUT R12, R12, 0xffff0000, RZ, 0xc0, !PT ;  /* 0xffff00000c0c7812 */ /* 0x000fe200078ec0ff */
[----:B------:R-:W-:Y:S01]  /*48e0*/  FFMA.FTZ R76, R15, R13, R76 ;  /* 0x0000000d0f4c7223 */ /* 0x000fe2000001004c */
[----:B------:R-:W-:Y:S01]  /*48f0*/  FMUL.FTZ R13, R62, R65 ;  /* 0x000000413e0d7220 */ /* 0x000fe20000410000 */
[----:B------:R-:W-:Y:S01]  /*4900*/  LOP3.LUT R14, R14, 0xffff0000, RZ, 0xc0, !PT ;  /* 0xffff00000e0e7812 */ /* 0x000fe200078ec0ff */
        /* <DEDUP_REMOVED lines=19> */
.L_x_2728:
[----:B------:R-:W-:Y:S05]  /*4a40*/  BSYNC B3 ;  /* 0x0000000000037941 */ /* 0x000fea0003800000 */
.L_x_2727:
[----:B----4-:R0:W-:Y:S02]  /*4a50*/  ST.E.128 desc[UR60][R66.64], R12 ;  /* 0x0000000c42007985 */ /* 0x0101e4000c101d3c */
.L_x_2726:
[----:B------:R-:W-:Y:S05]  /*4a60*/  BSYNC B2 ;  /* 0x0000000000027941 */ /* 0x000fea0003800000 */
.L_x_2725:
        /* <DEDUP_REMOVED lines=10> */
[----:B------:R-:W-:Y:S01]  /*4b10*/  SHF.R.U32.HI R64, RZ, 0x10, R61 ;  /* 0x00000010ff407819 */ /* 0x000fe2000001163d */
[----:B------:R-:W-:Y:S01]  /*4b20*/  IMAD.U32 R65, R12, 0x10000, RZ ;  /* 0x000100000c417824 */ /* 0x000fe200078e00ff */
[----:B------:R-:W-:Y:S02]  /*4b30*/  SHF.R.U32.HI R59, RZ, 0x10, R59 ;  /* 0x00000010ff3b7819 */ /* 0x000fe4000001163b */
[----:B------:R-:W-:Y:S01]  /*4b40*/  SHF.R.U64 R58, R60, 0x10, R61 ;  /* 0x000000103c3a7819 */ /* 0x000fe2000000123d */
[----:B------:R-:W-:Y:S01]  /*4b50*/  IMAD.U32 R61, R14, 0x10000, RZ ;  /* 0x000100000e3d7824 */ /* 0x000fe200078e00ff */
[----:B------:R-:W-:Y:S02]  /*4b60*/  PRMT R64, R159, 0x5432, R64 ;  /* 0x000054329f407816 */ /* 0x000fe40000000040 */
[----:B------:R-:W-:-:S02]  /*4b70*/  PRMT R59, R158, 0x5432, R59 ;  /* 0x000054329e3b7816 */ /* 0x000fc4000000003b */
[----:B------:R-:W-:Y:S01]  /*4b80*/  PRMT R58, R159, 0x5410, R58 ;  /* 0x000054109f3a7816 */ /* 0x000fe2000000003a */
[----:B------:R-:W-:Y:S01]  /*4b90*/  IMAD.U32 R67, R64, 0x10000, RZ ;  /* 0x0001000040437824 */ /* 0x000fe200078e00ff */
[----:B------:R-:W-:Y:S01]  /*4ba0*/  PRMT R11, R158, 0x5410, R11 ;  /* 0x000054109e0b7816 */ /* 0x000fe2000000000b */
[----:B------:R-:W-:Y:S01]  /*4bb0*/  IMAD.U32 R68, R59, 0x10000, RZ ;  /* 0x000100003b447824 */ /* 0x000fe200078e00ff */
[----:B------:R-:W-:Y:S02]  /*4bc0*/  LOP3.LUT R14, R14, 0xffff0000, RZ, 0xc0, !PT ;  /* 0xffff00000e0e7812 */ /* 0x000fe400078ec0ff */
[----:B------:R-:W-:Y:S02]  /*4bd0*/  LOP3.LUT R13, R13, 0xffff0000, RZ, 0xc0, !PT ;  /* 0xffff00000d0d7812 */ /* 0x000fe400078ec0ff */
[----:B------:R-:W-:Y:S01]  /*4be0*/  LOP3.LUT R70, R58, 0xffff0000, RZ, 0xc0, !PT ;  /* 0xffff00003a467812 */ /* 0x000fe200078ec0ff */
[C---:B------:R-:W-:Y:S01]  /*4bf0*/  FMUL.FTZ R72, R14.reuse, R67 ;  /* 0x000000430e487220 */ /* 0x040fe20000410000 */
[----:B------:R-:W-:Y:S01]  /*4c00*/  LOP3.LUT R71, R11, 0xffff0000, RZ, 0xc0, !PT ;  /* 0xffff00000b477812 */ /* 0x000fe200078ec0ff */
[----:B------:R-:W-:Y:S01]  /*4c10*/  FMUL.FTZ R14, R14, R68 ;  /* 0x000000440e0e7220 */ /* 0x000fe20000410000 */
[----:B------:R-:W-:Y:S01]  /*4c20*/  LOP3.LUT R12, R12, 0xffff0000, RZ, 0xc0, !PT ;  /* 0xffff00000c0c7812 */ /* 0x000fe200078ec0ff */
[----:B------:R-:W-:Y:S01]  /*4c30*/  FMUL.FTZ R66, R13, R70 ;  /* 0x000000460d427220 */ /* 0x000fe20000410000 */
[----:B------:R-:W-:Y:S01]  /*4c40*/  LOP3.LUT R60, R15, 0xffff0000, RZ, 0xc0, !PT ;  /* 0xffff00000f3c7812 */ /* 0x000fe200078ec0ff */
[----:B------:R-:W-:Y:S01]  /*4c50*/  FMUL.FTZ R13, R13, R71 ;  /* 0x000000470d0d7220 */ /* 0x000fe20000410000 */
[----:B------:R-:W-:Y:S01]  /*4c60*/  LOP3.LUT R64, R64, 0xffff0000, RZ, 0xc0, !PT ;  /* 0xffff000040407812 */ /* 0x000fe200078ec0ff */
[----:B------:R-:W-:Y:S01]  /*4c70*/  IMAD.U32 R58, R58, 0x10000, RZ ;  /* 0x000100003a3a7824 */ /* 0x000fe200078e00ff */
[----:B------:R-:W-:Y:S01]  /*4c80*/  LOP3.LUT R59, R59, 0xffff0000, RZ, 0xc0, !PT ;  /* 0xffff00003b3b7812 */ /* 0x000fe200078ec0ff */
[----:B------:R-:W-:-:S02]  /*4c90*/  IMAD.U32 R11, R11, 0x10000, RZ ;  /* 0x000100000b0b7824 */ /* 0x000fc400078e00ff */
[C---:B------:R-:W-:Y:S01]  /*4ca0*/  FFMA.FTZ R72, R61.reuse, R68, -R72 ;  /* 0x000000443d487223 */ /* 0x040fe20000010848 */
[----:B------:R-:W-:Y:S01]  /*4cb0*/  FFMA.FTZ R61, R61, R67, R14 ;  /* 0x000000433d3d7223 */ /* 0x000fe2000001000e */
[C---:B------:R-:W-:Y:S01]  /*4cc0*/  FFMA.FTZ R66, R69.reuse, R71, -R66 ;  /* 0x0000004745427223 */ /* 0x040fe20000010842 */
[----:B------:R-:W-:Y:S01]  /*4cd0*/  FFMA.FTZ R13, R69, R70, R13 ;  /* 0x00000046450d7223 */ /* 0x000fe2000001000d */
[C---:B------:R-:W-:Y:S01]  /*4ce0*/  FMUL.FTZ R14, R12.reuse, R58 ;  /* 0x0000003a0c0e7220 */ /* 0x040fe20000410000 */
[----:B------:R-:W-:Y:S01]  /*4cf0*/  FMUL.FTZ R67, R12, R11 ;  /* 0x0000000b0c437220 */ /* 0x000fe20000410000 */
[----:B------:R-:W-:Y:S02]  /*4d00*/  IMAD.U32 R15, R15, 0x10000, RZ ;  /* 0x000100000f0f7824 */ /* 0x000fe400078e00ff */
        /* <DEDUP_REMOVED lines=10> */
[----:B------:R-:W-:-:S07]  /*4db0*/  F2FP.BF16.F32.PACK_AB R15, R69, R68 ;  /* 0x00000044450f723e */ /* 0x000fce00000010ff */
.L_x_2730:
[----:B------:R-:W-:Y:S05]  /*4dc0*/  BSYNC B2 ;  /* 0x0000000000027941 */ /* 0x000fea0003800000 */
.L_x_2729:
[----:B----4-:R0:W-:Y:S02]  /*4dd0*/  ST.E.128 desc[UR60][R62.64], R12 ;  /* 0x0000000c3e007985 */ /* 0x0101e4000c101d3c */
.L_x_2708:
[----:B------:R-:W-:Y:S05]  /*4de0*/  BSYNC B1 ;  /* 0x0000000000017941 */ /* 0x000fea0003800000 */
.L_x_2707:
[----:B------:R-:W-:-:S03]  /*4df0*/  UMOV UR4, 0xffffffff ;  /* 0xffffffff00047882 */ /* 0x000fc60000000000 */
[----:B------:R-:W-:Y:S05]  /*4e00*/  BRA.DIV UR4, `(.L_x_2731) ;  /* 0x000001f204f87947 */ /* 0x000fea000b800000 */
[----:B-1----:R-:W1:Y:S04]  /*4e10*/  SHFL.IDX PT, R117, R117, 0x1, 0x1c1f ;  /* 0x003c1f0075757f89 */ /* 0x002e6800000e0000 */
[----:B------:R-:W0:Y:S02]  /*4e20*/  SHFL.IDX PT, R118, R118, 0x1, 0x1c1f ;  /* 0x003c1f0076767f89 */ /* 0x000e2400000e0000 */
.L_x_3054:
        /* <DEDUP_REMOVED lines=11> */
[--C-:B------:R-:W-:Y:S02]  /*4ee0*/  SHF.R.U64 R63, R54, 0x10, R55.reuse ;  /* 0x00000010363f7819 */ /* 0x100fe40000001237 */
[----:B------:R-:W-:Y:S02]  /*4ef0*/  SHF.R.U32.HI R61, RZ, 0x10, R55 ;  /* 0x00000010ff3d7819 */ /* 0x000fe40000011637 */
[----:B------:R-:W-:Y:S02]  /*4f00*/  SHF.R.U32.HI R56, RZ, 0x10, R57 ;  /* 0x00000010ff387819 */ /* 0x000fe40000011639 */
[C---:B----4-:R-:W-:Y:S02]  /*4f10*/  SHF.L.U32 R54, R14.reuse, 0x10, RZ ;  /* 0x000000100e367819 */ /* 0x050fe400000006ff */
[----:B------:R-:W-:Y:S01]  /*4f20*/  LOP3.LUT R55, R14, 0xffff0000, RZ, 0xc0, !PT ;  /* 0xffff00000e377812 */ /* 0x000fe200078ec0ff */
[C---:B------:R-:W-:Y:S01]  /*4f30*/  IMAD.U32 R14, R15.reuse, 0x10000, RZ ;  /* 0x000100000f0e7824 */ /* 0x040fe200078e00ff */
[----:B---3--:R-:W-:-:S02]  /*4f40*/  LOP3.LUT R11, R15, 0xffff0000, RZ, 0xc0, !PT ;  /* 0xffff00000f0b7812 */ /* 0x008fc400078ec0ff */
[----:B------:R-:W-:Y:S02]  /*4f50*/  PRMT R57, R157, 0x5410, R60 ;  /* 0x000054109d397816 */ /* 0x000fe4000000003c */
[C---:B------:R-:W-:Y:S02]  /*4f60*/  PRMT R15, R156.reuse, 0x5410, R63 ;  /* 0x000054109c0f7816 */ /* 0x040fe4000000003f */
[----:B------:R-:W-:Y:S02]  /*4f70*/  LOP3.LUT R60, R13, 0xffff0000, RZ, 0xc0, !PT ;  /* 0xffff00000d3c7812 */ /* 0x000fe400078ec0ff */
[C---:B------:R-:W-:Y:S01]  /*4f80*/  LOP3.LUT R64, R57.reuse, 0xffff0000, RZ, 0xc0, !PT ;  /* 0xffff000039407812 */ /* 0x040fe200078ec0ff */
[----:B------:R-:W-:Y:S01]  /*4f90*/  IMAD.U32 R57, R57, 0x10000, RZ ;  /* 0x0001000039397824 */ /* 0x000fe200078e00ff */
[C---:B------:R-:W-:Y:S01]  /*4fa0*/  LOP3.LUT R62, R15.reuse, 0xffff0000, RZ, 0xc0, !PT ;  /* 0xffff00000f3e7812 */ /* 0x040fe200078ec0ff */
[----:B------:R-:W-:Y:S01]  /*4fb0*/  IMAD.U32 R15, R15, 0x10000, RZ ;  /* 0x000100000f0f7824 */ /* 0x000fe200078e00ff */
[----:B------:R-:W-:Y:S01]  /*4fc0*/  PRMT R156, R156, 0x5432, R61 ;  /* 0x000054329c9c7816 */ /* 0x000fe2000000003d */
[----:B------:R-:W-:Y:S01]  /*4fd0*/  IMAD.U32 R61, R13, 0x10000, RZ ;  /* 0x000100000d3d7824 */ /* 0x000fe200078e00ff */
[----:B------:R-:W-:Y:S01]  /*4fe0*/  PRMT R157, R157, 0x5432, R56 ;  /* 0x000054329d9d7816 */ /* 0x000fe20000000038 */
[C---:B------:R-:W-:Y:S01]  /*4ff0*/  FMUL.FTZ R66, R60.reuse, R64 ;  /* 0x000000403c427220 */ /* 0x040fe20000410000 */
[----:B------:R-:W-:Y:S01]  /*5000*/  FMUL.FTZ R65, R60, R62 ;  /* 0x0000003e3c417220 */ /* 0x000fe20000410000 */
[----:B------:R-:W-:Y:S01]  /*5010*/  IMAD.U32 R63, R156, 0x10000, RZ ;  /* 0x000100009c3f7824 */ /* 0x000fe200078e00ff */
[C---:B------:R-:W-:Y:S01]  /*5020*/  LOP3.LUT R60, R12.reuse, 0xffff0000, RZ, 0xc0, !PT ;  /* 0xffff00000c3c7812 */ /* 0x040fe200078ec0ff */
[C---:B------:R-:W-:Y:S01]  /*5030*/  IMAD.U32 R56, R157.reuse, 0x10000, RZ ;  /* 0x000100009d387824 */ /* 0x040fe200078e00ff */
[----:B------:R-:W-:Y:S01]  /*5040*/  LOP3.LUT R157, R157, 0xffff0000, RZ, 0xc0, !PT ;  /* 0xffff00009d9d7812 */ /* 0x000fe200078ec0ff */
[----:B------:R-:W-:-:S02]  /*5050*/  IMAD.U32 R13, R12, 0x10000, RZ ;  /* 0x000100000c0d7824 */ /* 0x000fc400078e00ff */
[C---:B------:R-:W-:Y:S01]  /*5060*/  FFMA.FTZ R12, R61.reuse, R62, -R66 ;  /* 0x0000003e3d0c7223 */ /* 0x040fe20000010842 */
[----:B------:R-:W-:Y:S01]  /*5070*/  FFMA.FTZ R61, R61, R64, R65 ;  /* 0x000000403d3d7223 */ /* 0x000fe20000010041 */
[CC--:B------:R-:W-:Y:S01]  /*5080*/  FMUL.FTZ R67, R55.reuse, R56.reuse ;  /* 0x0000003837437220 */ /* 0x0c0fe20000410000 */
[-C--:B------:R-:W-:Y:S01]  /*5090*/  FMUL.FTZ R65, R55, R63.reuse ;  /* 0x0000003f37417220 */ /* 0x080fe20000410000 */
[----:B------:R-:W-:Y:S02]  /*50a0*/  LOP3.LUT R156, R156, 0xffff0000, RZ, 0xc0, !PT ;  /* 0xffff00009c9c7812 */ /* 0x000fe400078ec0ff */
[C---:B------:R-:W-:Y:S01]  /*50b0*/  FFMA.FTZ R55, R54.reuse, R63, -R67 ;  /* 0x0000003f36377223 */ /* 0x040fe20000010843 */
[----:B------:R-:W-:Y:S01]  /*50c0*/  FFMA.FTZ R56, R54, R56, R65 ;  /* 0x0000003836387223 */ /* 0x000fe20000010041 */
[C---:B------:R-:W-:Y:S01]  /*50d0*/  FMUL.FTZ R54, R60.reuse, R57 ;  /* 0x000000393c367220 */ /* 0x040fe20000410000 */
[----:B------:R-:W-:Y:S01]  /*50e0*/  FMUL.FTZ R60, R60, R15 ;  /* 0x0000000f3c3c7220 */ /* 0x000fe20000410000 */
        /* <DEDUP_REMOVED lines=11> */
.L_x_2736:
[----:B------:R-:W-:Y:S05]  /*51a0*/  BSYNC B2 ;  /* 0x0000000000027941 */ /* 0x000fea0003800000 */
.L_x_2735:
[----:B----4-:R0:W-:Y:S02]  /*51b0*/  ST.E.128 desc[UR60][R58.64], R12 ;  /* 0x0000000c3a007985 */ /* 0x0101e4000c101d3c */
.L_x_2734:
[----:B------:R-:W-:Y:S05]  /*51c0*/  BSYNC B1 ;  /* 0x0000000000017941 */ /* 0x000fea0003800000 */
.L_x_2733:
        /* <DEDUP_REMOVED lines=24> */
[C---:B------:R-:W-:Y:S01]  /*5350*/  LOP3.LUT R56, R53.reuse, 0xffff0000, RZ, 0xc0, !PT ;  /* 0xffff000035387812 */ /* 0x040fe200078ec0ff */
[----:B------:R-:W-:Y:S01]  /*5360*/  IMAD.U32 R53, R53, 0x10000, RZ ;  /* 0x0001000035357824 */ /* 0x000fe200078e00ff */
[----:B------:R-:W-:Y:S01]  /*5370*/  LOP3.LUT R52, R14, 0xffff0000, RZ, 0xc0, !PT ;  /* 0xffff00000e347812 */ /* 0x000fe200078ec0ff */
[C---:B------:R-:W-:Y:S01]  /*5380*/  IMAD.U32 R14, R15.reuse, 0x10000, RZ ;  /* 0x000100000f0e7824 */ /* 0x040fe200078e00ff */
[----:B------:R-:W-:Y:S01]  /*5390*/  LOP3.LUT R11, R15, 0xffff0000, RZ, 0xc0, !PT ;  /* 0xffff00000f0b7812 */ /* 0x000fe200078ec0ff */
[----:B------:R-:W-:Y:S01]  /*53a0*/  FMUL.FTZ R62, R51, R60 ;  /* 0x0000003c333e7220 */ /* 0x000fe20000410000 */
[----:B------:R-:W-:-:S02]  /*53b0*/  IMAD.U32 R15, R13, 0x10000, RZ ;  /* 0x000100000d0f7824 */ /* 0x000fc400078e00ff */
[-C--:B------:R-:W-:Y:S01]  /*53c0*/  FMUL.FTZ R51, R51, R56.reuse ;  /* 0x0000003833337220 */ /* 0x080fe20000410000 */
[----:B------:R-:W-:Y:S01]  /*53d0*/  SHF.L.U32 R59, R155, 0x10, RZ ;  /* 0x000000109b3b7819 */ /* 0x000fe200000006ff */
[----:B------:R-:W-:Y:S02]  /*53e0*/  IMAD.U32 R13, R12, 0x10000, RZ ;  /* 0x000100000c0d7824 */ /* 0x000fe400078e00ff */
[C---:B------:R-:W-:Y:S01]  /*53f0*/  FFMA.FTZ R62, R15.reuse, R56, -R62 ;  /* 0x000000380f3e7223 */ /* 0x040fe2000001083e */
[----:B------:R-:W-:Y:S01]  /*5400*/  FFMA.FTZ R51, R15, R60, R51 ;  /* 0x0000003c0f337223 */ /* 0x000fe20000010033 */
[C---:B------:R-:W-:Y:S01]  /*5410*/  FMUL.FTZ R15, R52.reuse, R57 ;  /* 0x00000039340f7220 */ /* 0x040fe20000410000 */
        /* <DEDUP_REMOVED lines=18> */
.L_x_2740:
[----:B------:R-:W-:Y:S05]  /*5540*/  BSYNC B2 ;  /* 0x0000000000027941 */ /* 0x000fea0003800000 */
.L_x_2739:
[----:B----4-:R0:W-:Y:S02]  /*5550*/  ST.E.128 desc[UR60][R54.64], R12 ;  /* 0x0000000c36007985 */ /* 0x0101e4000c101d3c */
.L_x_2738:
[----:B------:R-:W-:Y:S05]  /*5560*/  BSYNC B1 ;  /* 0x0000000000017941 */ /* 0x000fea0003800000 */
.L_x_2737:
        /* <DEDUP_REMOVED lines=15> */
[----:B------:R-:W-:Y:S02]  /*5660*/  PRMT R49, R147, 0x5410, R54 ;  /* 0x0000541093317816 */ /* 0x000fe40000000036 */
[----:B------:R-:W-:Y:S02]  /*5670*/  SHF.R.U32.HI R52, RZ, 0x10, R47 ;  /* 0x00000010ff347819 */ /* 0x000fe4000001162f */
[----:B------:R-:W-:-:S02]  /*5680*/  PRMT R54, R148, 0x5410, R53 ;  /* 0x0000541094367816 */ /* 0x000fc40000000035 */
[----:B------:R-:W-:Y:S01]  /*5690*/  LOP3.LUT R47, R14, 0xffff0000, RZ, 0xc0, !PT ;  /* 0xffff00000e2f7812 */ /* 0x000fe200078ec0ff */
[C---:B------:R-:W-:Y:S01]  /*56a0*/  IMAD.U32 R14, R15.reuse, 0x10000, RZ ;  /* 0x000100000f0e7824 */ /* 0x040fe200078e00ff */
[----:B------:R-:W-:Y:S01]  /*56b0*/  LOP3.LUT R48, R15, 0xffff0000, RZ, 0xc0, !PT ;  /* 0xffff00000f307812 */ /* 0x000fe200078ec0ff */
[----:B------:R-:W-:Y:S01]  /*56c0*/  IMAD.U32 R15, R13, 0x10000, RZ ;  /* 0x000100000d0f7824 */ /* 0x000fe200078e00ff */
        /* <DEDUP_REMOVED lines=8> */
[----:B------:R-:W-:Y:S01]  /*5750*/  LOP3.LUT R147, R147, 0xffff0000, RZ, 0xc0, !PT ;  /* 0xffff000093937812 */ /* 0x000fe200078ec0ff */
[----:B------:R-:W-:Y:S01]  /*5760*/  IMAD.U32 R55, R148, 0x10000, RZ ;  /* 0x0001000094377824 */ /* 0x000fe200078e00ff */
[----:B------:R-:W-:Y:S01]  /*5770*/  LOP3.LUT R12, R12, 0xffff0000, RZ, 0xc0, !PT ;  /* 0xffff00000c0c7812 */ /* 0x000fe200078ec0ff */
[-C--:B------:R-:W-:Y:S01]  /*5780*/  FMUL.FTZ R13, R13, R52.reuse ;  /* 0x000000340d0d7220 */ /* 0x080fe20000410000 */
[----:B------:R-:W-:Y:S01]  /*5790*/  FFMA.FTZ R58, R15, R52, -R58 ;  /* 0x000000340f3a7223 */ /* 0x000fe2000001083a */
[C---:B------:R-:W-:Y:S01]  /*57a0*/  FMUL.FTZ R59, R47.reuse, R55 ;  /* 0x000000372f3b7220 */ /* 0x040fe20000410000 */
[----:B------:R-:W-:Y:S01]  /*57b0*/  FMUL.FTZ R47, R47, R53 ;  /* 0x000000352f2f7220 */ /* 0x000fe20000410000 */
[----:B------:R-:W-:Y:S01]  /*57c0*/  FFMA.FTZ R57, R15, R56, R13 ;  /* 0x000000380f397223 */ /* 0x000fe2000001000d */
[----:B------:R-:W-:Y:S01]  /*57d0*/  LOP3.LUT R13, R148, 0xffff0000, RZ, 0xc0, !PT ;  /* 0xffff0000940d7812 */ /* 0x000fe200078ec0ff */
[----:B------:R-:W-:-:S02]  /*57e0*/  IMAD.U32 R54, R54, 0x10000, RZ ;  /* 0x0001000036367824 */ /* 0x000fc400078e00ff */
[C---:B------:R-:W-:Y:S01]  /*57f0*/  FFMA.FTZ R52, R46.reuse, R55, R47 ;  /* 0x000000372e347223 */ /* 0x040fe2000001002f */
[----:B------:R-:W-:Y:S02]  /*5800*/  IMAD.U32 R49, R49, 0x10000, RZ ;  /* 0x0001000031317824 */ /* 0x000fe400078e00ff */
[----:B------:R-:W-:Y:S01]  /*5810*/  FFMA.FTZ R59, R46, R53, -R59 ;  /* 0x000000352e3b7223 */ /* 0x000fe2000001083b */
[C---:B------:R-:W-:Y:S01]  /*5820*/  FMUL.FTZ R47, R48.reuse, R13 ;  /* 0x0000000d302f7220 */ /* 0x040fe20000410000 */
[----:B------:R-:W-:Y:S01]  /*5830*/  FMUL.FTZ R48, R48, R147 ;  /* 0x0000009330307220 */ /* 0x000fe20000410000 */
[CC--:B------:R-:W-:Y:S01]  /*5840*/  FMUL.FTZ R46, R12.reuse, R54.reuse ;  /* 0x000000360c2e7220 */ /* 0x0c0fe20000410000 */
        /* <DEDUP_REMOVED lines=9> */
[----:B------:R-:W-:-:S07]  /*58e0*/  IMAD.MOV.U32 R15, RZ, RZ, R47 ;  /* 0x000000ffff0f7224 */ /* 0x000fce00078e002f */
.L_x_2744:
[----:B------:R-:W-:Y:S05]  /*58f0*/  BSYNC B2 ;  /* 0x0000000000027941 */ /* 0x000fea0003800000 */
.L_x_2743:
[----:B----4-:R0:W-:Y:S02]  /*5900*/  ST.E.128 desc[UR60][R50.64], R12 ;  /* 0x0000000c32007985 */ /* 0x0101e4000c101d3c */
.L_x_2742:
[----:B------:R-:W-:Y:S05]  /*5910*/  BSYNC B1 ;  /* 0x0000000000017941 */ /* 0x000fea0003800000 */
.L_x_2741:
        /* <DEDUP_REMOVED lines=11> */
[----:B---3--:R-:W-:Y:S02]  /*59d0*/  SHF.R.U32.HI R11, RZ, 0x10, R45 ;  /* 0x00000010ff0b7819 */ /* 0x008fe4000001162d */
[----:B------:R-:W-:Y:S02]  /*59e0*/  SHF.R.U32.HI R51, RZ, 0x10, R43 ;  /* 0x00000010ff337819 */ /* 0x000fe4000001162b */
[----:B------:R-:W-:Y:S02]  /*59f0*/  PRMT R45, R136, 0x5410, R53 ;  /* 0x00005410882d7816 */ /* 0x000fe40000000035 */
[----:B------:R-:W-:-:S02]  /*5a00*/  PRMT R50, R146, 0x5410, R49 ;  /* 0x0000541092327816 */ /* 0x000fc40000000031 */
[----:B------:R-:W-:Y:S01]  /*5a10*/  PRMT R146, R146, 0x5432, R11 ;  /* 0x0000543292927816 */ /* 0x000fe2000000000b */
[----:B----4-:R-:W-:Y:S01]  /*5a20*/  IMAD.U32 R11, R12, 0x10000, RZ ;  /* 0x000100000c0b7824 */ /* 0x010fe200078e00ff */
[C---:B------:R-:W-:Y:S02]  /*5a30*/  SHF.L.U32 R42, R14.reuse, 0x10, RZ ;  /* 0x000000100e2a7819 */ /* 0x040fe400000006ff */
[----:B------:R-:W-:Y:S01]  /*5a40*/  LOP3.LUT R43, R14, 0xffff0000, RZ, 0xc0, !PT ;  /* 0xffff00000e2b7812 */ /* 0x000fe200078ec0ff */
[C---:B------:R-:W-:Y:S01]  /*5a50*/  IMAD.U32 R14, R13.reuse, 0x10000, RZ ;  /* 0x000100000d0e7824 */ /* 0x040fe200078e00ff */
[----:B------:R-:W-:Y:S01]  /*5a60*/  PRMT R136, R136, 0x5432, R51 ;  /* 0x0000543288887816 */ /* 0x000fe20000000033 */
[----:B------:R-:W-:Y:S01]  /*5a70*/  IMAD.U32 R52, R146, 0x10000, RZ ;  /* 0x0001000092347824 */ /* 0x000fe200078e00ff */
[----:B------:R-:W-:Y:S02]  /*5a80*/  LOP3.LUT R13, R13, 0xffff0000, RZ, 0xc0, !PT ;  /* 0xffff00000d0d7812 */ /* 0x000fe400078ec0ff */
[----:B------:R-:W-:Y:S01]  /*5a90*/  LOP3.LUT R51, R50, 0xffff0000, RZ, 0xc0, !PT ;  /* 0xffff000032337812 */ /* 0x000fe200078ec0ff */
[----:B------:R-:W-:Y:S01]  /*5aa0*/  IMAD.U32 R49, R136, 0x10000, RZ ;  /* 0x0001000088317824 */ /* 0x000fe200078e00ff */
[----:B------:R-:W-:Y:S01]  /*5ab0*/  LOP3.LUT R48, R45, 0xffff0000, RZ, 0xc0, !PT ;  /* 0xffff00002d307812 */ /* 0x000fe200078ec0ff */
        /* <DEDUP_REMOVED lines=29> */
.L_x_2748:
[----:B------:R-:W-:Y:S05]  /*5c90*/  BSYNC B2 ;  /* 0x0000000000027941 */ /* 0x000fea0003800000 */
.L_x_2747:
[----:B----4-:R0:W-:Y:S02]  /*5ca0*/  ST.E.128 desc[UR60][R46.64], R12 ;  /* 0x0000000c2e007985 */ /* 0x0101e4000c101d3c */
.L_x_2746:
[----:B------:R-:W-:Y:S05]  /*5cb0*/  BSYNC B1 ;  /* 0x0000000000017941 */ /* 0x000fea0003800000 */
.L_x_2745:
        /* <DEDUP_REMOVED lines=23> */
[----:B------:R-:W-:Y:S02]  /*5e30*/  PRMT R123, R123, 0x5432, R44 ;  /* 0x000054327b7b7816 */ /* 0x000fe4000000002c */
        /* <DEDUP_REMOVED lines=12> */
[----:B------:R-:W-:Y:S01]  /*5f00*/  SHF.L.U32 R45, R45, 0x10, RZ ;  /* 0x000000102d2d7819 */ /* 0x000fe200000006ff */
[----:B------:R-:W-:Y:S01]  /*5f10*/  FFMA.FTZ R48, R33, R44, -R48 ;  /* 0x0000002c21307223 */ /* 0x000fe20000010830 */
[----:B------:R-:W-:Y:S01]  /*5f20*/  LOP3.LUT R14, R123, 0xffff0000, RZ, 0xc0, !PT ;  /* 0xffff00007b0e7812 */ /* 0x000fe200078ec0ff */
        /* <DEDUP_REMOVED lines=14> */
.L_x_2752:
[----:B------:R-:W-:Y:S05]  /*6010*/  BSYNC B2 ;  /* 0x0000000000027941 */ /* 0x000fea0003800000 */
.L_x_2751:
[----:B----4-:R0:W-:Y:S02]  /*6020*/  ST.E.128 desc[UR60][R42.64], R12 ;  /* 0x0000000c2a007985 */ /* 0x0101e4000c101d3c */
.L_x_2750:
[----:B------:R-:W-:Y:S05]  /*6030*/  BSYNC B1 ;  /* 0x0000000000017941 */ /* 0x000fea0003800000 */
.L_x_2749:
        /* <DEDUP_REMOVED lines=54> */
.L_x_2754:
[----:B------:R-:W-:Y:S05]  /*63a0*/  BSYNC B1 ;  /* 0x0000000000017941 */ /* 0x000fea0003800000 */
.L_x_2753:
[----:B----4-:R0:W-:Y:S01]  /*63b0*/  ST.E.128 desc[UR60][R38.64], R12 ;  /* 0x0000000c26007985 */ /* 0x0101e2000c101d3c */
[----:B------:R-:W-:Y:S05]  /*63c0*/  BRA `(.L_x_2732) ;  /* 0x0000004000ac7947 */ /* 0x000fea0003800000 */
.L_x_2698:
        /* <DEDUP_REMOVED lines=47> */
.L_x_2756:
[----:B------:R-:W-:Y:S05]  /*66c0*/  BSYNC B1 ;  /* 0x0000000000017941 */ /* 0x000fea0003800000 */
.L_x_2755:
        /* <DEDUP_REMOVED lines=47> */
.L_x_2758:
[----:B------:R-:W-:Y:S05]  /*69c0*/  BSYNC B1 ;  /* 0x0000000000017941 */ /* 0x000fea0003800000 */
.L_x_2757:
[----:B------:R-:W2:Y:S01]  /*69d0*/  LDL R11, [R1+0x30] ;  /* 0x00003000010b7983 */ /* 0x000ea20000100800 */
[----:B0-----:R-:W-:Y:S01]  /*69e0*/  IMAD.MOV.U32 R12, RZ, RZ, R33 ;  /* 0x000000ffff0c7224 */ /* 0x001fe200078e0021 */
        /* <DEDUP_REMOVED lines=14> */
[----:B------:R-:W-:-:S05]  /*6ad0*/  IMAD.MOV.U32 R13, RZ, RZ, R44 ;  /* 0x000000ffff0d7224 */ /* 0x000fca00078e002c */
[----:B------:R-:W-:Y:S02]  /*6ae0*/  PRMT R210, R210, 0x5410, R13 ;  /* 0x00005410d2d27816 */ /* 0x000fe4000000000d */
[----:B------:R-:W-:-:S04]  /*6af0*/  MOV R13, R48 ;  /* 0x00000030000d7202 */ /* 0x000fc80000000f00 */
[----:B------:R-:W-:Y:S01]  /*6b00*/  PRMT R228, R228, 0x5410, R13 ;  /* 0x00005410e4e47816 */ /* 0x000fe2000000000d */
[----:B------:R-:W-:Y:S01]  /*6b10*/  IMAD.MOV.U32 R13, RZ, RZ, R55 ;  /* 0x000000ffff0d7224 */ /* 0x000fe200078e0037 */
[----:B--2---:R-:W-:Y:S02]  /*6b20*/  R2UR UR4, R11 ;  /* 0x000000000b0472ca */ /* 0x004fe400000e0000 */
[----:B------:R-:W-:-:S04]  /*6b30*/  MOV R11, R32 ;  /* 0x00000020000b7202 */ /* 0x000fc80000000f00 */
[----:B------:R-:W-:Y:S01]  /*6b40*/  PRMT R211, R211, 0x5410, R11 ;  /* 0x00005410d3d37816 */ /* 0x000fe2000000000b */
[----:B------:R-:W-:-:S03]  /*6b50*/  IMAD.MOV.U32 R11, RZ, RZ, R38 ;  /* 0x000000ffff0b7224 */ /* 0x000fc600078e0026 */
[----:B------:R-:W-:Y:S01]  /*6b60*/  PRMT R211, R14, 0x7610, R211 ;  /* 0x000076100ed37816 */ /* 0x000fe200000000d3 */
[----:B------:R-:W-:Y:S01]  /*6b70*/  IMAD.MOV.U32 R14, RZ, RZ, R49 ;  /* 0x000000ffff0e7224 */ /* 0x000fe200078e0031 */
[----:B------:R-:W-:Y:S01]  /*6b80*/  PRMT R225, R225, 0x5410, R11 ;  /* 0x00005410e1e17816 */ /* 0x000fe2000000000b */
[----:B------:R-:W-:Y:S01]  /*6b90*/  IMAD.MOV.U32 R11, RZ, RZ, R42 ;  /* 0x000000ffff0b7224 */ /* 0x000fe200078e002a */
[----:B------:R-:W-:-:S04]  /*6ba0*/  UISETP.NE.AND UP0, UPT, UR4, 0x3, UPT ;  /* 0x000000030400788c */ /* 0x000fc8000bf05270 */
[----:B------:R-:W-:Y:S01]  /*6bb0*/  PRMT R158, R158, 0x5410, R11 ;  /* 0x000054109e9e7816 */ /* 0x000fe2000000000b */
[----:B------:R-:W-:Y:S01]  /*6bc0*/  IMAD.MOV.U32 R11, RZ, RZ, R46 ;  /* 0x000000ffff0b7224 */ /* 0x000fe200078e002e */
[----:B------:R-:W-:Y:S02]  /*6bd0*/  PLOP3.LUT P0, PT, PT, PT, UP0, 0x80, 0x0 ;  /* 0x000000000000781c */ /* 0x000fe40003f0f008 */
[----:B------:R-:W-:Y:S01]  /*6be0*/  PRMT R158, R13, 0x7610, R158 ;  /* 0x000076100d9e7816 */ /* 0x000fe2000000009e */
[----:B-----5:R-:W-:Y:S01]  /*6bf0*/  IMAD.MOV.U32 R13, RZ, RZ, R59 ;  /* 0x000000ffff0d7224 */ /* 0x020fe200078e003b */
[----:B------:R-:W-:Y:S01]  /*6c00*/  PRMT R209, R11, 0x5410, R12 ;  /* 0x000054100bd17816 */ /* 0x000fe2000000000c */
[----:B------:R-:W-:Y:S02]  /*6c10*/  IMAD.MOV.U32 R12, RZ, RZ, R51 ;  /* 0x000000ffff0c7224 */ /* 0x000fe400078e0033 */
[----:B------:R-:W-:-:S03]  /*6c20*/  IMAD.MOV.U32 R11, RZ, RZ, R50 ;  /* 0x000000ffff0b7224 */ /* 0x000fc600078e0032 */
[----:B------:R0:W-:Y:S02]  /*6c30*/  STL.S16 [R1+0x38], R12 ;  /* 0x0000380c01007387 */ /* 0x0001e40000100600 */
[----:B------:R-:W-:Y:S01]  /*6c40*/  PRMT R225, R11, 0x7610, R225 ;  /* 0x000076100be17816 */ /* 0x000fe200000000e1 */
[----:B------:R-:W-:Y:S01]  /*6c50*/  IMAD.MOV.U32 R11, RZ, RZ, R53 ;  /* 0x000000ffff0b7224 */ /* 0x000fe200078e0035 */
[----:B------:R1:W-:Y:S01]  /*6c60*/  STL.S16 [R1+0x3a], R14 ;  /* 0x00003a0e01007387 */ /* 0x0003e20000100600 */
[----:B0-----:R-:W-:Y:S02]  /*6c70*/  IMAD.MOV.U32 R12, RZ, RZ, R52 ;  /* 0x000000ffff0c7224 */ /* 0x001fe400078e0034 */
[----:B-1----:R-:W-:-:S03]  /*6c80*/  IMAD.MOV.U32 R14, RZ, RZ, R54 ;  /* 0x000000ffff0e7224 */ /* 0x002fc600078e0036 */
        /* <DEDUP_REMOVED lines=12> */
[----:B------:R-:W-:Y:S01]  /*6d50*/  IMAD.MOV.U32 R11, RZ, RZ, R65 ;  /* 0x000000ffff0b7224 */ /* 0x000fe200078e0041 */
[----:B------:R-:W-:-:S02]  /*6d60*/  MOV R12, R64 ;  /* 0x00000040000c7202 */ /* 0x000fc40000000f00 */
        /* <DEDUP_REMOVED lines=25> */
.L_x_2759:
[----:B------:R-:W-:Y:S01]  /*6f00*/  IMAD R86, R18, 0x8, R2 ;  /* 0x0000000812567824 */ /* 0x000fe200078e0202 */
[----:B------:R-:W-:Y:S01]  /*6f10*/  SHF.L.U32 R87, R170, 0x1f, RZ ;  /* 0x0000001faa577819 */ /* 0x000fe200000006ff */
[----:B------:R-:W0:Y:S01]  /*6f20*/  LDC R132, c[0x0][0x2f4] ;  /* 0x0000bd00ff847b82 */ /* 0x000e220000000800 */
[----:B------:R-:W-:Y:S02]  /*6f30*/  BSSY B1, `(.L_x_2760) ;  /* 0x0000003000017945 */ /* 0x000fe40003800000 */
[----:B------:R-:W1:Y:S02]  /*6f40*/  SYNCS.PHASECHK.TRANS64.TRYWAIT P6, [R86+URZ+0x2a890], R87 ;  /* 0x02a89057560075a7 */ /* 0x000e6400080c017f */
[----:B-1----:R-:W-:Y:S05]  /*6f50*/  @!P6 BRA `(.L_x_2761) ;  /* 0x000001d000f0e947 */ /* 0x002fea0003800000 */
.L_x_3055:
[----:B------:R-:W-:Y:S05]  /*6f60*/  BSYNC B1 ;  /* 0x0000000000017941 */ /* 0x000fea0003800000 */
.L_x_2760:
[----:B------:R-:W-:Y:S01]  /*6f70*/  UMOV UR4, 0xffffffff ;  /* 0xffffffff00047882 */ /* 0x000fe20000000000 */
[----:B0-----:R-:W-:Y:S02]  /*6f80*/  IMAD.IADD R136, R132, 0x1, -R126 ;  /* 0x0000000184887824 */ /* 0x001fe400078e0a7e */
[----:B------:R-:W-:Y:S05]  /*6f90*/  BRA.DIV UR4, `(.L_x_2762) ;  /* 0x000001d204f47947 */ /* 0x000fea000b800000 */
[----:B------:R0:W2:Y:S04]  /*6fa0*/  SHFL.IDX PT, R123, R117, RZ, 0x1c1f ;  /* 0x001c1fff757b7589 */ /* 0x0000a800000e0000 */
[----:B------:R0:W3:Y:S02]  /*6fb0*/  SHFL.IDX PT, R11, R118, RZ, 0x1c1f ;  /* 0x001c1fff760b7589 */ /* 0x0000e400000e0000 */
.L_x_3059:
[----:B------:R-:W-:Y:S04]  /*6fc0*/  BSSY B1, `(.L_x_2763) ;  /* 0x000017c000017945 */ /* 0x000fe80003800000 */
[----:B------:R-:W-:Y:S05]  /*6fd0*/  @P4 BRA `(.L_x_2764) ;  /* 0x0000001400e84947 */ /* 0x000fea0003800000 */
[----:B------:R-:W-:Y:S01]  /*6fe0*/  ISETP.NE.AND P4, PT, R8, RZ, PT ;  /* 0x000000ff0800720c */ /* 0x000fe20003f85270 */
[----:B------:R-:W-:Y:S01]  /*6ff0*/  BSSY B2, `(.L_x_2765) ;  /* 0x000007d000027945 */ /* 0x000fe20003800000 */
[----:B---3--:R-:W-:-:S11]  /*7000*/  MOV R122, R11 ;  /* 0x0000000b007a7202 */ /* 0x008fd60000000f00 */
        /* <DEDUP_REMOVED lines=52> */
[C---:B------:R-:W-:Y:S01]  /*7350*/  FMUL.FTZ R13, R81.reuse, R157 ;  /* 0x0000009d510d7220 */ /* 0x040fe20000410000 */
[C---:B------:R-:W-:Y:S01]  /*7360*/  IMAD.U32 R159, R54.reuse, 0x10000, RZ ;  /* 0x00010000369f7824 */ /* 0x040fe200078e00ff */
[----:B------:R-:W-:Y:S02]  /*7370*/  LOP3.LUT R54, R54, 0xffff0000, RZ, 0xc0, !PT ;  /* 0xffff000036367812 */ /* 0x000fe400078ec0ff */
        /* <DEDUP_REMOVED lines=20> */
[----:B------:R-:W-:Y:S01]  /*74c0*/  SHF.L.U32 R81, R40, 0x10, RZ ;  /* 0x0000001028517819 */ /* 0x000fe200000006ff */
[----:B------:R-:W-:Y:S01]  /*74d0*/  IMAD.U32 R15, R12, 0x10000, RZ ;  /* 0x000100000c0f7824 */ /* 0x000fe200078e00ff */
[----:B------:R-:W-:Y:S01]  /*74e0*/  LOP3.LUT R43, R43, 0xffff0000, RZ, 0xc0, !PT ;  /* 0xffff00002b2b7812 */ /* 0x000fe200078ec0ff */
[C---:B------:R-:W-:Y:S01]  /*74f0*/  FMUL.FTZ R83, R55.reuse, R54 ;  /* 0x0000003637537220 */ /* 0x040fe20000410000 */
[----:B------:R-:W-:Y:S01]  /*7500*/  LOP3.LUT R40, R40, 0xffff0000, RZ, 0xc0, !PT ;  /* 0xffff000028287812 */ /* 0x000fe200078ec0ff */
[----:B------:R-:W-:Y:S01]  /*7510*/  FMUL.FTZ R55, R55, R81 ;  /* 0x0000005137377220 */ /* 0x000fe20000410000 */
[----:B------:R-:W-:Y:S01]  /*7520*/  F2FP.BF16.F32.PACK_AB R42, R42, R157 ;  /* 0x0000009d2a2a723e */ /* 0x000fe200000010ff */
[----:B------:R-:W-:Y:S01]  /*7530*/  FFMA.FTZ R83, R15, R81, -R83 ;  /* 0x000000510f537223 */ /* 0x000fe20000010853 */
[----:B------:R-:W-:-:S02]  /*7540*/  IMAD.U32 R81, R82, 0x10000, RZ ;  /* 0x0001000052517824 */ /* 0x000fc400078e00ff */
[----:B------:R-:W-:Y:S01]  /*7550*/  FFMA.FTZ R55, R15, R54, R55 ;  /* 0x000000360f377223 */ /* 0x000fe20000010037 */
[----:B------:R-:W-:Y:S02]  /*7560*/  LOP3.LUT R15, R80, 0xffff0000, RZ, 0xc0, !PT ;  /* 0xffff0000500f7812 */ /* 0x000fe400078ec0ff */
        /* <DEDUP_REMOVED lines=30> */
.L_x_2768:
[----:B------:R-:W-:Y:S05]  /*7750*/  BSYNC B3 ;  /* 0x0000000000037941 */ /* 0x000fea0003800000 */
.L_x_2767:
[----:B------:R-:W-:-:S04]  /*7760*/  LEA R40, P4, R5, R11, 0x1 ;  /* 0x0000000b05287211 */ /* 0x000fc800078808ff */
[----:B--2---:R-:W-:Y:S02]  /*7770*/  LEA.HI.X R41, R5, R123, R113, 0x1, P4 ;  /* 0x0000007b05297211 */ /* 0x004fe400020f0c71 */
[----:B------:R-:W-:-:S03]  /*7780*/  ISETP.GE.AND P4, PT, R155, R132, PT ;  /* 0x000000849b00720c */ /* 0x000fc60003f86270 */
[----:B----4-:R2:W-:Y:S10]  /*7790*/  ST.E.128 desc[UR60][R40.64], R12 ;  /* 0x0000000c28007985 */ /* 0x0105f4000c101d3c */
[----:B--2---:R-:W-:-:S05]  /*77a0*/  @!P4 IMAD.WIDE R12, R155, 0x2, R122 ;  /* 0x000000029b0cc825 */ /* 0x004fca00078e027a */
[----:B---3--:R3:W-:Y:S02]  /*77b0*/  @!P4 ST.E.128 desc[UR60][R12.64], R80 ;  /* 0x000000500c00c985 */ /* 0x0087e4000c101d3c */
.L_x_2766:
[----:B------:R-:W-:Y:S05]  /*77c0*/  BSYNC B2 ;  /* 0x0000000000027941 */ /* 0x000fea0003800000 */
.L_x_2765:
        /* <DEDUP_REMOVED lines=25> */
[----:B------:R-:W2:Y:S01]  /*7960*/  LDL.LU.S16 R155, [R1+0x38] ;  /* 0x00003800019b7983 */ /* 0x000ea20000300600 */
[----:B------:R-:W-:Y:S01]  /*7970*/  SHF.R.U32.HI R53, RZ, 0x10, R49 ;  /* 0x00000010ff357819 */ /* 0x000fe20000011631 */
[C---:B----4-:R-:W-:Y:S01]  /*7980*/  IMAD.U32 R82, R41.reuse, 0x10000, RZ ;  /* 0x0001000029527824 */ /* 0x050fe200078e00ff */
[----:B------:R-:W-:Y:S02]  /*7990*/  SHF.R.U32.HI R54, RZ, 0x10, R37 ;  /* 0x00000010ff367819 */ /* 0x000fe40000011625 */
[----:B------:R-:W-:Y:S02]  /*79a0*/  LOP3.LUT R41, R41, 0xffff0000, RZ, 0xc0, !PT ;  /* 0xffff000029297812 */ /* 0x000fe400078ec0ff */
[----:B------:R-:W-:-:S02]  /*79b0*/  PRMT R54, R229, 0x5410, R54 ;  /* 0x00005410e5367816 */ /* 0x000fc40000000036 */
[----:B------:R-:W-:Y:S02]  /*79c0*/  SHF.R.U64 R36, R36, 0x10, R37 ;  /* 0x0000001024247819 */ /* 0x000fe40000001225 */
[----:B------:R-:W-:Y:S01]  /*79d0*/  SHF.R.U64 R48, R48, 0x10, R49 ;  /* 0x0000001030307819 */ /* 0x000fe20000001231 */
[----:B------:R-:W-:Y:S01]  /*79e0*/  IMAD.U32 R80, R54, 0x10000, RZ ;  /* 0x0001000036507824 */ /* 0x000fe200078e00ff */
[----:B------:R-:W-:Y:S02]  /*79f0*/  SHF.R.U64 R50, R50, 0x10, R51 ;  /* 0x0000001032327819 */ /* 0x000fe40000001233 */
[----:B------:R-:W-:Y:S02]  /*7a00*/  SHF.R.U64 R38, R38, 0x10, R39 ;  /* 0x0000001026267819 */ /* 0x000fe40000001227 */
[C---:B------:R-:W-:Y:S02]  /*7a10*/  PRMT R50, R225.reuse, 0x5410, R50 ;  /* 0x00005410e1327816 */ /* 0x040fe40000000032 */
[----:B------:R-:W-:-:S02]  /*7a20*/  PRMT R38, R225, 0x5432, R38 ;  /* 0x00005432e1267816 */ /* 0x000fc40000000026 */
[----:B-----5:R-:W-:Y:S01]  /*7a30*/  PRMT R53, R55, 0x5410, R53 ;  /* 0x0000541037357816 */ /* 0x020fe20000000035 */
[C---:B---3--:R-:W-:Y:S01]  /*7a40*/  IMAD.U32 R55, R13.reuse, 0x10000, RZ ;  /* 0x000100000d377824 */ /* 0x048fe200078e00ff */
[----:B------:R-:W-:Y:S02]  /*7a50*/  LOP3.LUT R13, R13, 0xffff0000, RZ, 0xc0, !PT ;  /* 0xffff00000d0d7812 */ /* 0x000fe400078ec0ff */
[----:B------:R-:W-:-:S05]  /*7a60*/  SHF.L.U32 R81, R53, 0x10, RZ ;  /* 0x0000001035517819 */ /* 0x000fca00000006ff */
[C---:B------:R-:W-:Y:S01]  /*7a70*/  FMUL.FTZ R83, R82.reuse, R81 ;  /* 0x0000005152537220 */ /* 0x040fe20000410000 */
[----:B------:R-:W-:-:S03]  /*7a80*/  FMUL.FTZ R82, R82, R80 ;  /* 0x0000005052527220 */ /* 0x000fc60000410000 */
[C---:B------:R-:W-:Y:S01]  /*7a90*/  FFMA.FTZ R80, R55.reuse, R80, -R83 ;  /* 0x0000005037507223 */ /* 0x040fe20000010853 */
[----:B------:R-:W-:Y:S01]  /*7aa0*/  FFMA.FTZ R55, R55, R81, R82 ;  /* 0x0000005137377223 */ /* 0x000fe20000010052 */
[----:B------:R-:W-:Y:S01]  /*7ab0*/  LOP3.LUT R81, R54, 0xffff0000, RZ, 0xc0, !PT ;  /* 0xffff000036517812 */ /* 0x000fe200078ec0ff */
[----:B------:R-:W-:Y:S01]  /*7ac0*/  IMAD.U32 R83, R43, 0x10000, RZ ;  /* 0x000100002b537824 */ /* 0x000fe200078e00ff */
[----:B------:R-:W-:Y:S02]  /*7ad0*/  LOP3.LUT R54, R53, 0xffff0000, RZ, 0xc0, !PT ;  /* 0xffff000035367812 */ /* 0x000fe400078ec0ff */
[----:B------:R-:W-:-:S03]  /*7ae0*/  LOP3.LUT R43, R43, 0xffff0000, RZ, 0xc0, !PT ;  /* 0xffff00002b2b7812 */ /* 0x000fc600078ec0ff */
[C---:B------:R-:W-:Y:S01]  /*7af0*/  FMUL.FTZ R53, R41.reuse, R54 ;  /* 0x0000003629357220 */ /* 0x040fe20000410000 */
[----:B------:R-:W-:-:S03]  /*7b00*/  FMUL.FTZ R41, R41, R81 ;  /* 0x0000005129297220 */ /* 0x000fc60000410000 */
[C---:B------:R-:W-:Y:S01]  /*7b10*/  FFMA.FTZ R53, R13.reuse, R81, -R53 ;  /* 0x000000510d357223 */ /* 0x040fe20000010835 */
[----:B------:R-:W-:Y:S01]  /*7b20*/  FFMA.FTZ R13, R13, R54, R41 ;  /* 0x000000360d0d7223 */ /* 0x000fe20000010029 */
[----:B------:R-:W-:Y:S01]  /*7b30*/  SHF.R.U32.HI R41, RZ, 0x10, R51 ;  /* 0x00000010ff297819 */ /* 0x000fe20000011633 */
[----:B------:R-:W-:Y:S01]  /*7b40*/  IMAD.U32 R81, R15, 0x10000, RZ ;  /* 0x000100000f517824 */ /* 0x000fe200078e00ff */
[----:B------:R-:W-:Y:S02]  /*7b50*/  SHF.R.U32.HI R54, RZ, 0x10, R39 ;  /* 0x00000010ff367819 */ /* 0x000fe40000011627 */
[----:B--2---:R-:W-:Y:S02]  /*7b60*/  PRMT R41, R155, 0x5410, R41 ;  /* 0x000054109b297816 */ /* 0x004fe40000000029 */
[----:B------:R-:W-:Y:S02]  /*7b70*/  PRMT R54, R228, 0x5410, R54 ;  /* 0x00005410e4367816 */ /* 0x000fe40000000036 */
[----:B------:R-:W-:Y:S01]  /*7b80*/  LOP3.LUT R15, R15, 0xffff0000, RZ, 0xc0, !PT ;  /* 0xffff00000f0f7812 */ /* 0x000fe200078ec0ff */
[C---:B------:R-:W-:Y:S01]  /*7b90*/  IMAD.U32 R82, R41.reuse, 0x10000, RZ ;  /* 0x0001000029527824 */ /* 0x040fe200078e00ff */
[----:B------:R-:W-:Y:S01]  /*7ba0*/  LOP3.LUT R41, R41, 0xffff0000, RZ, 0xc0, !PT ;  /* 0xffff000029297812 */ /* 0x000fe200078ec0ff */
[C---:B------:R-:W-:Y:S01]  /*7bb0*/  IMAD.U32 R155, R54.reuse, 0x10000, RZ ;  /* 0x00010000369b7824 */ /* 0x040fe200078e00ff */
[----:B------:R-:W-:Y:S01]  /*7bc0*/  LOP3.LUT R37, R54, 0xffff0000, RZ, 0xc0, !PT ;  /* 0xffff000036257812 */ /* 0x000fe200078ec0ff */
[-C--:B------:R-:W-:Y:S01]  /*7bd0*/  FMUL.FTZ R156, R83, R82.reuse ;  /* 0x00000052539c7220 */ /* 0x080fe20000410000 */
        /* <DEDUP_REMOVED lines=17> */
[----:B------:R-:W-:Y:S01]  /*7cf0*/  F2FP.BF16.F32.PACK_AB R53, R53, R80 ;  /* 0x000000503535723e */ /* 0x000fe200000010ff */
        /* <DEDUP_REMOVED lines=35> */
[----:B------:R-:W-:-:S02]  /*7f30*/  F2FP.BF16.F32.PACK_AB R42, R42, R48 ;  /* 0x000000302a2a723e */ /* 0x000fc400000010ff */
[----:B------:R-:W-:-:S07]  /*7f40*/  MOV R40, R36 ;  /* 0x0000002400287202 */ /* 0x000fce0000000f00 */
.L_x_2772:
[----:B------:R-:W-:Y:S05]  /*7f50*/  BSYNC B3 ;  /* 0x0000000000037941 */ /* 0x000fea0003800000 */
.L_x_2771:
[----:B------:R-:W-:-:S04]  /*7f60*/  LEA R36, P4, R6, R11, 0x1 ;  /* 0x0000000b06247211 */ /* 0x000fc800078808ff */
[----:B--2---:R-:W-:Y:S02]  /*7f70*/  LEA.HI.X R37, R6, R123, R112, 0x1, P4 ;  /* 0x0000007b06257211 */ /* 0x004fe400020f0c70 */
[----:B------:R-:W-:-:S03]  /*7f80*/  ISETP.GE.AND P4, PT, R52, R132, PT ;  /* 0x000000843400720c */ /* 0x000fc60003f86270 */
[----:B---3--:R2:W-:Y:S10]  /*7f90*/  ST.E.128 desc[UR60][R36.64], R12 ;  /* 0x0000000c24007985 */ /* 0x0085f4000c101d3c */
[----:B------:R-:W-:-:S05]  /*7fa0*/  @!P4 IMAD.WIDE R38, R52, 0x2, R122 ;  /* 0x000000023426c825 */ /* 0x000fca00078e027a */
[----:B----4-:R2:W-:Y:S02]  /*7fb0*/  @!P4 ST.E.128 desc[UR60][R38.64], R40 ;  /* 0x000000282600c985 */ /* 0x0105e4000c101d3c */
.L_x_2770:
[----:B------:R-:W-:Y:S05]  /*7fc0*/  BSYNC B2 ;  /* 0x0000000000027941 */ /* 0x000fea0003800000 */
.L_x_2769:
[----:B------:R-:W-:-:S13]  /*7fd0*/  ISETP.NE.AND P4, PT, R27, RZ, PT ;  /* 0x000000ff1b00720c */ /* 0x000fda0003f85270 */
[----:B------:R-:W-:Y:S05]  /*7fe0*/  @!P4 BRA `(.L_x_2764) ;  /* 0x0000000400e4c947 */ /* 0x000fea0003800000 */
[----:B--23--:R-:W-:Y:S01]  /*7ff0*/  SEL R12, R126, R136, !P1 ;  /* 0x000000887e0c7207 */ /* 0x00cfe20004800000 */
[----:B------:R-:W-:Y:S01]  /*8000*/  BSSY B2, `(.L_x_2773) ;  /* 0x0000075000027945 */ /* 0x000fe20003800000 */
[C---:B------:R-:W-:Y:S02]  /*8010*/  LEA R40, P4, R7.reuse, R11, 0x1 ;  /* 0x0000000b07287211 */ /* 0x040fe400078808ff */
[----:B------:R-:W-:Y:S02]  /*8020*/  SHF.R.S32.HI R13, RZ, 0x1f, R12 ;  /* 0x0000001fff0d7819 */ /* 0x000fe4000001140c */
[----:B------:R-:W-:Y:S02]  /*8030*/  LEA.HI.X R41, R7, R123, R111, 0x1, P4 ;  /* 0x0000007b07297211 */ /* 0x000fe400020f0c6f */
        /* <DEDUP_REMOVED lines=28> */
[--C-:B------:R-:W-:Y:S02]  /*8200*/  SHF.R.U64 R35, R44, 0x10, R45.reuse ;  /* 0x000000102c237819 */ /* 0x100fe4000000122d */
[----:B------:R-:W-:Y:S01]  /*8210*/  SHF.R.U32.HI R44, RZ, 0x10, R45 ;  /* 0x00000010ff2c7819 */ /* 0x000fe2000001162d */
[----:B------:R-:W-:Y:S01]  /*8220*/  IMAD.U32 R45, R13, 0x10000, RZ ;  /* 0x000100000d2d7824 */ /* 0x000fe200078e00ff */
[----:B------:R-:W-:-:S02]  /*8230*/  PRMT R32, R210, 0x5410, R32 ;  /* 0x00005410d2207816 */ /* 0x000fc40000000020 */
[----:B------:R-:W-:Y:S02]  /*8240*/  PRMT R44, R211, 0x5410, R44 ;  /* 0x00005410d32c7816 */ /* 0x000fe4000000002c */
[--C-:B------:R-:W-:Y:S01]  /*8250*/  SHF.R.U64 R42, R46, 0x10, R47.reuse ;  /* 0x000000102e2a7819 */ /* 0x100fe2000000122f */
[----:B------:R-:W-:Y:S01]  /*8260*/  IMAD.U32 R54, R32, 0x10000, RZ ;  /* 0x0001000020367824 */ /* 0x000fe200078e00ff */
[----:B------:R-:W-:Y:S01]  /*8270*/  SHF.R.U32.HI R46, RZ, 0x10, R47 ;  /* 0x00000010ff2e7819 */ /* 0x000fe2000001162f */
[C---:B------:R-:W-:Y:S01]  /*8280*/  IMAD.U32 R47, R37.reuse, 0x10000, RZ ;  /* 0x00010000252f7824 */ /* 0x040fe200078e00ff */
[----:B------:R-:W-:Y:S01]  /*8290*/  LOP3.LUT R48, R37, 0xffff0000, RZ, 0xc0, !PT ;  /* 0xffff000025307812 */ /* 0x000fe200078ec0ff */
[C---:B------:R-:W-:Y:S01]  /*82a0*/  IMAD.U32 R53, R44.reuse, 0x10000, RZ ;  /* 0x000100002c357824 */ /* 0x040fe200078e00ff */
[----:B------:R-:W-:Y:S01]  /*82b0*/  LOP3.LUT R44, R44, 0xffff0000, RZ, 0xc0, !PT ;  /* 0xffff00002c2c7812 */ /* 0x000fe200078ec0ff */
[----:B------:R-:W-:Y:S01]  /*82c0*/  IMAD.U32 R37, R36, 0x10000, RZ ;  /* 0x0001000024257824 */ /* 0x000fe200078e00ff */
[----:B------:R-:W-:Y:S01]  /*82d0*/  PRMT R46, R209, 0x5432, R46 ;  /* 0x00005432d12e7816 */ /* 0x000fe2000000002e */
[C---:B------:R-:W-:Y:S01]  /*82e0*/  FMUL.FTZ R55, R47.reuse, R53 ;  /* 0x000000352f377220 */ /* 0x040fe20000410000 */
[----:B------:R-:W-:Y:S01]  /*82f0*/  FMUL.FTZ R47, R47, R54 ;  /* 0x000000362f2f7220 */ /* 0x000fe20000410000 */
[----:B------:R-:W-:-:S02]  /*8300*/  PRMT R34, R212, 0x5410, R34 ;  /* 0x00005410d4227816 */ /* 0x000fc40000000022 */
[----:B------:R-:W-:Y:S01]  /*8310*/  LOP3.LUT R13, R13, 0xffff0000, RZ, 0xc0, !PT ;  /* 0xffff00000d0d7812 */ /* 0x000fe200078ec0ff */
[C---:B------:R-:W-:Y:S01]  /*8320*/  FFMA.FTZ R47, R45.reuse, R53, R47 ;  /* 0x000000352d2f7223 */ /* 0x040fe2000001002f */
[----:B------:R-:W-:Y:S01]  /*8330*/  LOP3.LUT R53, R32, 0xffff0000, RZ, 0xc0, !PT ;  /* 0xffff000020357812 */ /* 0x000fe200078ec0ff */
[----:B------:R-:W-:Y:S01]  /*8340*/  FFMA.FTZ R55, R45, R54, -R55 ;  /* 0x000000362d377223 */ /* 0x000fe20000010837 */
[----:B------:R-:W-:Y:S01]  /*8350*/  FMUL.FTZ R32, R48, R44 ;  /* 0x0000002c30207220 */ /* 0x000fe20000410000 */
[----:B------:R-:W-:Y:S01]  /*8360*/  IMAD.U32 R45, R46, 0x10000, RZ ;  /* 0x000100002e2d7824 */ /* 0x000fe200078e00ff */
[----:B------:R-:W-:Y:S01]  /*8370*/  LOP3.LUT R39, R39, 0xffff0000, RZ, 0xc0, !PT ;  /* 0xffff000027277812 */ /* 0x000fe200078ec0ff */
[----:B------:R-:W-:Y:S02]  /*8380*/  IMAD.U32 R54, R34, 0x10000, RZ ;  /* 0x0001000022367824 */ /* 0x000fe400078e00ff */
[-C--:B------:R-:W-:Y:S01]  /*8390*/  FMUL.FTZ R48, R48, R53.reuse ;  /* 0x0000003530307220 */ /* 0x080fe20000410000 */
[----:B------:R-:W-:Y:S01]  /*83a0*/  FFMA.FTZ R53, R13, R53, -R32 ;  /* 0x000000350d357223 */ /* 0x000fe20000010820 */
[CC--:B------:R-:W-:Y:S01]  /*83b0*/  FMUL.FTZ R32, R51.reuse, R45.reuse ;  /* 0x0000002d33207220 */ /* 0x0c0fe20000410000 */
[----:B------:R-:W-:Y:S01]  /*83c0*/  LOP3.LUT R46, R46, 0xffff0000, RZ, 0xc0, !PT ;  /* 0xffff00002e2e7812 */ /* 0x000fe200078ec0ff */
[----:B------:R-:W-:Y:S01]  /*83d0*/  FMUL.FTZ R51, R51, R54 ;  /* 0x0000003633337220 */ /* 0x000fe20000410000 */
[----:B------:R-:W-:Y:S01]  /*83e0*/  PRMT R35, R210, 0x5432, R35 ;  /* 0x00005432d2237816 */ /* 0x000fe20000000023 */
[----:B------:R-:W-:Y:S01]  /*83f0*/  FFMA.FTZ R48, R13, R44, R48 ;  /* 0x0000002c0d307223 */ /* 0x000fe20000010030 */
[----:B------:R-:W-:Y:S01]  /*8400*/  LOP3.LUT R15, R15, 0xffff0000, RZ, 0xc0, !PT ;  /* 0xffff00000f0f7812 */ /* 0x000fe200078ec0ff */
[----:B------:R-:W-:Y:S01]  /*8410*/  FFMA.FTZ R51, R50, R45, R51 ;  /* 0x0000002d32337223 */ /* 0x000fe20000010033 */
[----:B------:R-:W-:Y:S01]  /*8420*/  LOP3.LUT R34, R34, 0xffff0000, RZ, 0xc0, !PT ;  /* 0xffff000022227812 */ /* 0x000fe200078ec0ff */
[----:B------:R-:W-:Y:S01]  /*8430*/  FMUL.FTZ R45, R39, R46 ;  /* 0x0000002e272d7220 */ /* 0x000fe20000410000 */
[----:B------:R-:W-:Y:S01]  /*8440*/  PRMT R11, R211, 0x5432, R11 ;  /* 0x00005432d30b7816 */ /* 0x000fe2000000000b */
[----:B------:R-:W-:Y:S01]  /*8450*/  IMAD.U32 R44, R35, 0x10000, RZ ;  /* 0x00010000232c7824 */ /* 0x000fe200078e00ff */
[----:B------:R-:W-:Y:S01]  /*8460*/  LOP3.LUT R36, R36, 0xffff0000, RZ, 0xc0, !PT ;  /* 0xffff000024247812 */ /* 0x000fe200078ec0ff */
[-C--:B------:R-:W-:Y:S01]  /*8470*/  FMUL.FTZ R39, R39, R34.reuse ;  /* 0x0000002227277220 */ /* 0x080fe20000410000 */
[----:B------:R-:W-:Y:S01]  /*8480*/  FFMA.FTZ R45, R15, R34, -R45 ;  /* 0x000000220f2d7223 */ /* 0x000fe2000001082d */
[----:B------:R-:W-:Y:S01]  /*8490*/  LOP3.LUT R35, R35, 0xffff0000, RZ, 0xc0, !PT ;  /* 0xffff000023237812 */ /* 0x000fe200078ec0ff */
[C---:B------:R-:W-:Y:S01]  /*84a0*/  IMAD.U32 R13, R11.reuse, 0x10000, RZ ;  /* 0x000100000b0d7824 */ /* 0x040fe200078e00ff */
[----:B------:R-:W-:Y:S01]  /*84b0*/  LOP3.LUT R34, R11, 0xffff0000, RZ, 0xc0, !PT ;  /* 0xffff00000b227812 */ /* 0x000fe200078ec0ff */
[----:B------:R-:W-:Y:S01]  /*84c0*/  FMUL.FTZ R11, R37, R44 ;  /* 0x0000002c250b7220 */ /* 0x000fe20000410000 */
[----:B------:R-:W-:Y:S01]  /*84d0*/  PRMT R42, R209, 0x5410, R42 ;  /* 0x00005410d12a7816 */ /* 0x000fe2000000002a */
[----:B------:R-:W-:Y:S01]  /*84e0*/  FFMA.FTZ R39, R15, R46, R39 ;  /* 0x0000002e0f277223 */ /* 0x000fe20000010027 */
[----:B------:R-:W-:Y:S01]  /*84f0*/  LOP3.LUT R12, R12, 0xffff0000, RZ, 0xc0, !PT ;  /* 0xffff00000c0c7812 */ /* 0x000fe200078ec0ff */
[----:B------:R-:W-:Y:S01]  /*8500*/  FMUL.FTZ R15, R36, R35 ;  /* 0x00000023240f7220 */ /* 0x000fe20000410000 */
[----:B------:R-:W-:Y:S01]  /*8510*/  PRMT R33, R212, 0x5432, R33 ;  /* 0x00005432d4217816 */ /* 0x000fe20000000021 */
[-C--:B------:R-:W-:Y:S01]  /*8520*/  FMUL.FTZ R37, R37, R13.reuse ;  /* 0x0000000d25257220 */ /* 0x080fe20000410000 */
[----:B------:R-:W-:Y:S01]  /*8530*/  FFMA.FTZ R11, R43, R13, -R11 ;  /* 0x0000000d2b0b7223 */ /* 0x000fe2000001080b */
[----:B------:R-:W-:Y:S01]  /*8540*/  SHF.L.U32 R52, R38, 0x10, RZ ;  /* 0x0000001026347819 */ /* 0x000fe200000006ff */
[----:B------:R-:W-:Y:S01]  /*8550*/  IMAD.U32 R13, R42, 0x10000, RZ ;  /* 0x000100002a0d7824 */ /* 0x000fe200078e00ff */
        /* <DEDUP_REMOVED lines=10> */
[-C--:B------:R-:W-:Y:S01]  /*8600*/  FMUL.FTZ R38, R38, R33.reuse ;  /* 0x0000002126267220 */ /* 0x080fe20000410000 */
[----:B------:R-:W-:Y:S01]  /*8610*/  FFMA.FTZ R32, R50, R54, -R32 ;  /* 0x0000003632207223 */ /* 0x000fe20000010820 */
[-C--:B------:R-:W-:Y:S01]  /*8620*/  FFMA.FTZ R12, R49, R34.reuse, -R12 ;  /* 0x00000022310c7223 */ /* 0x080fe2000001080c */
[----:B------:R-:W-:Y:S01]  /*8630*/  FFMA.FTZ R35, R14, R33, -R35 ;  /* 0x000000210e237223 */ /* 0x000fe20000010823 */
[----:B------:R-:W-:Y:S01]  /*8640*/  FMUL.FTZ R52, R52, R34 ;  /* 0x0000002234347220 */ /* 0x000fe20000410000 */
[----:B------:R-:W-:Y:S01]  /*8650*/  FFMA.FTZ R38, R14, R42, R38 ;  /* 0x0000002a0e267223 */ /* 0x000fe20000010026 */
[----:B------:R-:W-:Y:S01]  /*8660*/  FFMA.FTZ R37, R43, R44, R37 ;  /* 0x0000002c2b257223 */ /* 0x000fe20000010025 */
[----:B------:R-:W-:Y:S01]  /*8670*/  F2FP.BF16.F32.PACK_AB R14, R15, R11 ;  /* 0x0000000b0f0e723e */ /* 0x000fe200000010ff */
        /* <DEDUP_REMOVED lines=13> */
.L_x_2774:
[----:B------:R-:W-:Y:S05]  /*8750*/  BSYNC B2 ;  /* 0x0000000000027941 */ /* 0x000fea0003800000 */
.L_x_2773:
[----:B--2---:R4:W-:Y:S04]  /*8760*/  ST.E.128 desc[UR60][R40.64], R12 ;  /* 0x0000000c28007985 */ /* 0x0049e8000c101d3c */
[----:B---3--:R4:W-:Y:S02]  /*8770*/  @!P4 ST.E.128 desc[UR60][R122.64], R36 ;  /* 0x000000247a00c985 */ /* 0x0089e4000c101d3c */
.L_x_2764:
[----:B------:R-:W-:Y:S05]  /*8780*/  BSYNC B1 ;  /* 0x0000000000017941 */ /* 0x000fea0003800000 */
.L_x_2763:
[----:B------:R-:W-:-:S03]  /*8790*/  UMOV UR4, 0xffffffff ;  /* 0xffffffff00047882 */ /* 0x000fc60000000000 */
[----:B------:R-:W-:Y:S05]  /*87a0*/  BRA.DIV UR4, `(.L_x_2775) ;  /* 0x000001be043c7947 */ /* 0x000fea000b800000 */
[----:B0-----:R-:W0:Y:S04]  /*87b0*/  SHFL.IDX PT, R117, R117, 0x1, 0x1c1f ;  /* 0x003c1f0075757f89 */ /* 0x001e2800000e0000 */
[----:B------:R-:W0:Y:S02]  /*87c0*/  SHFL.IDX PT, R118, R118, 0x1, 0x1c1f ;  /* 0x003c1f0076767f89 */ /* 0x000e2400000e0000 */
.L_x_3063:
        /* <DEDUP_REMOVED lines=14> */
[----:B------:R-:W-:Y:S02]  /*88b0*/  SHF.R.S32.HI R11, RZ, 0x1f, R12 ;  /* 0x0000001fff0b7819 */ /* 0x000fe4000001140c */
[----:B------:R-:W-:Y:S02]  /*88c0*/  SHF.L.U32 R41, R12, 0x3, RZ ;  /* 0x000000030c297819 */ /* 0x000fe400000006ff */
        /* <DEDUP_REMOVED lines=15> */
[----:B0-----:R-:W-:Y:S01]  /*89c0*/  SHF.R.U64 R11, R64, 0x10, R65 ;  /* 0x00000010400b7819 */ /* 0x001fe20000001241 */
[----:B---3--:R-:W-:Y:S01]  /*89d0*/  IMAD.U32 R47, R33, 0x10000, RZ ;  /* 0x00010000212f7824 */ /* 0x008fe200078e00ff */
[----:B------:R-:W-:Y:S01]  /*89e0*/  SHF.R.U64 R43, R76, 0x10, R77 ;  /* 0x000000104c2b7819 */ /* 0x000fe2000000124d */
        /* <DEDUP_REMOVED lines=13> */
[----:B------:R-:W-:-:S02]  /*8ac0*/  SHF.R.U32.HI R66, RZ, 0x10, R67 ;  /* 0x00000010ff427819 */ /* 0x000fc40000011643 */
[----:B------:R-:W-:Y:S01]  /*8ad0*/  SHF.R.U32.HI R78, RZ, 0x10, R79 ;  /* 0x00000010ff4e7819 */ /* 0x000fe2000001164f */
[----:B------:R-:W-:Y:S01]  /*8ae0*/  FMUL.FTZ R82, R47, R54 ;  /* 0x000000362f527220 */ /* 0x000fe20000410000 */
[----:B------:R-:W-:Y:S02]  /*8af0*/  PRMT R208, R208, 0x5410, R43 ;  /* 0x00005410d0d07816 */ /* 0x000fe4000000002b */
[----:B------:R-:W-:Y:S01]  /*8b00*/  LOP3.LUT R48, R33, 0xffff0000, RZ, 0xc0, !PT ;  /* 0xffff000021307812 */ /* 0x000fe200078ec0ff */
[-C--:B------:R-:W-:Y:S01]  /*8b10*/  FFMA.FTZ R82, R45, R80.reuse, -R82 ;  /* 0x000000502d527223 */ /* 0x080fe20000010852 */
[----:B------:R-:W-:Y:S01]  /*8b20*/  LOP3.LUT R43, R76, 0xffff0000, RZ, 0xc0, !PT ;  /* 0xffff00004c2b7812 */ /* 0x000fe200078ec0ff */
[----:B------:R-:W-:Y:S01]  /*8b30*/  FMUL.FTZ R76, R47, R80 ;  /* 0x000000502f4c7220 */ /* 0x000fe20000410000 */
[----:B------:R-:W-:Y:S01]  /*8b40*/  PRMT R66, R154, 0x5432, R66 ;  /* 0x000054329a427816 */ /* 0x000fe20000000042 */
[----:B------:R-:W-:Y:S01]  /*8b50*/  IMAD.U32 R33, R32, 0x10000, RZ ;  /* 0x0001000020217824 */ /* 0x000fe200078e00ff */
[----:B------:R-:W-:Y:S01]  /*8b60*/  PRMT R78, R207, 0x5432, R78 ;  /* 0x00005432cf4e7816 */ /* 0x000fe2000000004e */
[----:B------:R-:W-:Y:S01]  /*8b70*/  FMUL.FTZ R65, R48, R43 ;  /* 0x0000002b30417220 */ /* 0x000fe20000410000 */
[----:B------:R-:W-:Y:S01]  /*8b80*/  LOP3.LUT R46, R13, 0xffff0000, RZ, 0xc0, !PT ;  /* 0xffff00000d2e7812 */ /* 0x000fe200078ec0ff */
[----:B------:R-:W-:Y:S01]  /*8b90*/  IMAD.U32 R53, R66, 0x10000, RZ ;  /* 0x0001000042357824 */ /* 0x000fe200078e00ff */
[----:B------:R-:W-:Y:S01]  /*8ba0*/  LOP3.LUT R55, R64, 0xffff0000, RZ, 0xc0, !PT ;  /* 0xffff000040377812 */ /* 0x000fe200078ec0ff */
[----:B------:R-:W-:-:S02]  /*8bb0*/  IMAD.U32 R47, R78, 0x10000, RZ ;  /* 0x000100004e2f7824 */ /* 0x000fc400078e00ff */
[----:B------:R-:W-:Y:S01]  /*8bc0*/  FFMA.FTZ R76, R45, R54, R76 ;  /* 0x000000362d4c7223 */ /* 0x000fe2000001004c */
[----:B------:R-:W-:Y:S01]  /*8bd0*/  LOP3.LUT R35, R35, 0xffff0000, RZ, 0xc0, !PT ;  /* 0xffff000023237812 */ /* 0x000fe200078ec0ff */
[----:B------:R-:W-:Y:S02]  /*8be0*/  IMAD.U32 R13, R12, 0x10000, RZ ;  /* 0x000100000c0d7824 */ /* 0x000fe400078e00ff */
[-C--:B------:R-:W-:Y:S01]  /*8bf0*/  FMUL.FTZ R67, R48, R55.reuse ;  /* 0x0000003730437220 */ /* 0x080fe20000410000 */
[----:B------:R-:W-:Y:S01]  /*8c00*/  FFMA.FTZ R45, R46, R55, -R65 ;  /* 0x000000372e2d7223 */ /* 0x000fe20000010841 */
[----:B------:R-:W-:Y:S01]  /*8c10*/  LOP3.LUT R78, R78, 0xffff0000, RZ, 0xc0, !PT ;  /* 0xffff00004e4e7812 */ /* 0x000fe200078ec0ff */
[C---:B------:R-:W-:Y:S01]  /*8c20*/  FMUL.FTZ R55, R51.reuse, R47 ;  /* 0x0000002f33377220 */ /* 0x040fe20000410000 */
[----:B------:R-:W-:Y:S01]  /*8c30*/  LOP3.LUT R66, R66, 0xffff0000, RZ, 0xc0, !PT ;  /* 0xffff000042427812 */ /* 0x000fe200078ec0ff */
[----:B------:R-:W-:Y:S01]  /*8c40*/  FMUL.FTZ R48, R51, R53 ;  /* 0x0000003533307220 */ /* 0x000fe20000410000 */
[----:B------:R-:W-:Y:S01]  /*8c50*/  PRMT R11, R206, 0x5410, R11 ;  /* 0x00005410ce0b7816 */ /* 0x000fe2000000000b */
[----:B------:R-:W-:Y:S01]  /*8c60*/  FFMA.FTZ R43, R46, R43, R67 ;  /* 0x0000002b2e2b7223 */ /* 0x000fe20000010043 */
[----:B------:R-:W-:Y:S01]  /*8c70*/  LOP3.LUT R15, R15, 0xffff0000, RZ, 0xc0, !PT ;  /* 0xffff00000f0f7812 */ /* 0x000fe200078ec0ff */
[----:B------:R-:W-:Y:S01]  /*8c80*/  FFMA.FTZ R46, R50, R53, -R55 ;  /* 0x00000035322e7223 */ /* 0x000fe20000010837 */
[----:B------:R-:W-:Y:S01]  /*8c90*/  LOP3.LUT R32, R32, 0xffff0000, RZ, 0xc0, !PT ;  /* 0xffff000020207812 */ /* 0x000fe200078ec0ff */
[----:B------:R-:W-:Y:S01]  /*8ca0*/  FFMA.FTZ R47, R50, R47, R48 ;  /* 0x0000002f322f7223 */ /* 0x000fe20000010030 */
[C---:B------:R-:W-:Y:S01]  /*8cb0*/  FMUL.FTZ R54, R35.reuse, R78 ;  /* 0x0000004e23367220 */ /* 0x040fe20000410000 */
[-C--:B------:R-:W-:Y:S01]  /*8cc0*/  FMUL.FTZ R64, R35, R66.reuse ;  /* 0x0000004223407220 */ /* 0x080fe20000410000 */
[C---:B------:R-:W-:Y:S01]  /*8cd0*/  LOP3.LUT R51, R208.reuse, 0xffff0000, RZ, 0xc0, !PT ;  /* 0xffff0000d0337812 */ /* 0x040fe200078ec0ff */
[----:B------:R-:W-:Y:S01]  /*8ce0*/  IMAD.U32 R48, R208, 0x10000, RZ ;  /* 0x00010000d0307824 */ /* 0x000fe200078e00ff */
[----:B------:R-:W-:Y:S01]  /*8cf0*/  SHF.L.U32 R50, R11, 0x10, RZ ;  /* 0x000000100b327819 */ /* 0x000fe200000006ff */
[----:B------:R-:W-:Y:S01]  /*8d00*/  FFMA.FTZ R35, R15, R66, -R54 ;  /* 0x000000420f237223 */ /* 0x000fe20000010836 */
[----:B------:R-:W-:Y:S01]  /*8d10*/  LOP3.LUT R11, R11, 0xffff0000, RZ, 0xc0, !PT ;  /* 0xffff00000b0b7812 */ /* 0x000fe200078ec0ff */
[----:B------:R-:W-:Y:S01]  /*8d20*/  FFMA.FTZ R78, R15, R78, R64 ;  /* 0x0000004e0f4e7223 */ /* 0x000fe20000010040 */
[----:B------:R-:W-:Y:S01]  /*8d30*/  LOP3.LUT R12, R12, 0xffff0000, RZ, 0xc0, !PT ;  /* 0xffff00000c0c7812 */ /* 0x000fe200078ec0ff */
[----:B------:R-:W-:Y:S01]  /*8d40*/  FMUL.FTZ R54, R33, R48 ;  /* 0x0000003021367220 */ /* 0x000fe20000410000 */
[----:B------:R-:W-:Y:S01]  /*8d50*/  FMUL.FTZ R15, R32, R51 ;  /* 0x00000033200f7220 */ /* 0x000fe20000410000 */
[----:B------:R-:W-:Y:S01]  /*8d60*/  PRMT R44, R207, 0x5410, R44 ;  /* 0x00005410cf2c7816 */ /* 0x000fe2000000002c */
[-C--:B------:R-:W-:Y:S01]  /*8d70*/  FMUL.FTZ R33, R33, R50.reuse ;  /* 0x0000003221217220 */ /* 0x080fe20000410000 */
[----:B------:R-:W-:Y:S01]  /*8d80*/  PRMT R42, R154, 0x5410, R42 ;  /* 0x000054109a2a7816 */ /* 0x000fe2000000002a */
[-C--:B------:R-:W-:Y:S01]  /*8d90*/  FMUL.FTZ R53, R32, R11.reuse ;  /* 0x0000000b20357220 */ /* 0x080fe20000410000 */
[C---:B------:R-:W-:Y:S01]  /*8da0*/  FFMA.FTZ R50, R13.reuse, R50, -R54 ;  /* 0x000000320d327223 */ /* 0x040fe20000010836 */
[----:B------:R-:W-:Y:S01]  /*8db0*/  FFMA.FTZ R11, R12, R11, -R15 ;  /* 0x0000000b0c0b7223 */ /* 0x000fe2000001080f */
[----:B------:R-:W-:Y:S01]  /*8dc0*/  LOP3.LUT R34, R34, 0xffff0000, RZ, 0xc0, !PT ;  /* 0xffff000022227812 */ /* 0x000fe200078ec0ff */
[----:B------:R-:W-:Y:S01]  /*8dd0*/  FFMA.FTZ R13, R13, R48, R33 ;  /* 0x000000300d0d7223 */ /* 0x000fe20000010021 */
[C---:B------:R-:W-:Y:S01]  /*8de0*/  LOP3.LUT R15, R44.reuse, 0xffff0000, RZ, 0xc0, !PT ;  /* 0xffff00002c0f7812 */ /* 0x040fe200078ec0ff */
[----:B------:R-:W-:Y:S01]  /*8df0*/  IMAD.U32 R48, R44, 0x10000, RZ ;  /* 0x000100002c307824 */ /* 0x000fe200078e00ff */
[C---:B------:R-:W-:Y:S01]  /*8e00*/  LOP3.LUT R33, R42.reuse, 0xffff0000, RZ, 0xc0, !PT ;  /* 0xffff00002a217812 */ /* 0x040fe200078ec0ff */
[----:B------:R-:W-:-:S02]  /*8e10*/  IMAD.U32 R32, R42, 0x10000, RZ ;  /* 0x000100002a207824 */ /* 0x000fc400078e00ff */
[----:B------:R-:W-:Y:S01]  /*8e20*/  FFMA.FTZ R12, R12, R51, R53 ;  /* 0x000000330c0c7223 */ /* 0x000fe20000010035 */
[----:B------:R-:W-:Y:S01]  /*8e30*/  LOP3.LUT R14, R14, 0xffff0000, RZ, 0xc0, !PT ;  /* 0xffff00000e0e7812 */ /* 0x000fe200078ec0ff */
[----:B------:R-:W-:Y:S01]  /*8e40*/  FMUL.FTZ R53, R34, R15 ;  /* 0x0000000f22357220 */ /* 0x000fe20000410000 */
        /* <DEDUP_REMOVED lines=10> */
[----:B------:R-:W-:Y:S01]  /*8ef0*/  F2FP.BF16.F32.PACK_AB R32, R12, R13 ;  /* 0x0000000d0c20723e */ /* 0x000fe200000010ff */
[----:B------:R-:W-:Y:S01]  /*8f00*/  IMAD.MOV.U32 R12, RZ, RZ, R44 ;  /* 0x000000ffff0c7224 */ /* 0x000fe200078e002c */
[----:B------:R-:W-:Y:S01]  /*8f10*/  F2FP.BF16.F32.PACK_AB R33, R43, R76 ;  /* 0x0000004c2b21723e */ /* 0x000fe200000010ff */
[----:B------:R-:W-:Y:S01]  /*8f20*/  IMAD.MOV.U32 R13, RZ, RZ, R45 ;  /* 0x000000ffff0d7224 */ /* 0x000fe200078e002d */
[----:B------:R-:W-:Y:S02]  /*8f30*/  F2FP.BF16.F32.PACK_AB R35, R78, R47 ;  /* 0x0000002f4e23723e */ /* 0x000fe400000010ff */
[----:B------:R-:W-:-:S02]  /*8f40*/  F2FP.BF16.F32.PACK_AB R14, R53, R42 ;  /* 0x0000002a350e723e */ /* 0x000fc400000010ff */
[----:B------:R-:W-:-:S07]  /*8f50*/  F2FP.BF16.F32.PACK_AB R34, R34, R51 ;  /* 0x000000332222723e */ /* 0x000fce00000010ff */
.L_x_2779:
[----:B------:R-:W-:Y:S05]  /*8f60*/  BSYNC B2 ;  /* 0x0000000000027941 */ /* 0x000fea0003800000 */
.L_x_2778:
[----:B--2---:R2:W-:Y:S04]  /*8f70*/  ST.E.128 desc[UR60][R38.64], R12 ;  /* 0x0000000c26007985 */ /* 0x0045e8000c101d3c */
[----:B---3--:R2:W-:Y:S02]  /*8f80*/  @!P4 ST.E.128 desc[UR60][R40.64], R32 ;  /* 0x000000202800c985 */ /* 0x0085e4000c101d3c */
.L_x_2777:
[----:B------:R-:W-:Y:S05]  /*8f90*/  BSYNC B1 ;  /* 0x0000000000017941 */ /* 0x000fea0003800000 */
.L_x_2776:
        /* <DEDUP_REMOVED lines=35> */
[----:B0-----:R-:W-:Y:S01]  /*91d0*/  IMAD.U32 R11, R12, 0x10000, RZ ;  /* 0x000100000c0b7824 */ /* 0x001fe200078e00ff */
[----:B------:R-:W-:Y:S02]  /*91e0*/  PRMT R53, R153, 0x5432, R72 ;  /* 0x0000543299357816 */ /* 0x000fe40000000048 */
[----:B------:R-:W-:-:S02]  /*91f0*/  PRMT R60, R151, 0x5432, R60 ;  /* 0x00005432973c7816 */ /* 0x000fc4000000003c */
[--C-:B------:R-:W-:Y:S01]  /*9200*/  SHF.R.U64 R49, R74, 0x10, R75.reuse ;  /* 0x000000104a317819 */ /* 0x100fe2000000124b */
[----:B------:R-:W-:Y:S01]  /*9210*/  IMAD.U32 R54, R53, 0x10000, RZ ;  /* 0x0001000035367824 */ /* 0x000fe200078e00ff */
[----:B------:R-:W-:Y:S02]  /*9220*/  SHF.R.U32.HI R75, RZ, 0x10, R75 ;  /* 0x00000010ff4b7819 */ /* 0x000fe4000001164b */
[--C-:B------:R-:W-:Y:S01]  /*9230*/  SHF.R.U64 R45, R62, 0x10, R63.reuse ;  /* 0x000000103e2d7819 */ /* 0x100fe2000000123f */
[----:B------:R-:W-:Y:S01]  /*9240*/  FMUL.FTZ R62, R52, R54 ;  /* 0x00000036343e7220 */ /* 0x000fe20000410000 */
[----:B------:R-:W-:Y:S01]  /*9250*/  PRMT R153, R153, 0x5410, R46 ;  /* 0x0000541099997816 */ /* 0x000fe2000000002e */
[----:B------:R-:W-:Y:S01]  /*9260*/  IMAD.U32 R46, R60, 0x10000, RZ ;  /* 0x000100003c2e7824 */ /* 0x000fe200078e00ff */
[----:B------:R-:W-:Y:S02]  /*9270*/  SHF.R.U32.HI R63, RZ, 0x10, R63 ;  /* 0x00000010ff3f7819 */ /* 0x000fe4000001163f */
[----:B------:R-:W-:Y:S01]  /*9280*/  PRMT R75, R152, 0x5432, R75 ;  /* 0x00005432984b7816 */ /* 0x000fe2000000004b */
[-C--:B------:R-:W-:Y:S01]  /*9290*/  FMUL.FTZ R52, R52, R46.reuse ;  /* 0x0000002e34347220 */ /* 0x080fe20000410000 */
[----:B------:R-:W-:Y:S01]  /*92a0*/  LOP3.LUT R50, R33, 0xffff0000, RZ, 0xc0, !PT ;  /* 0xffff000021327812 */ /* 0x000fe200078ec0ff */
[----:B------:R-:W-:Y:S01]  /*92b0*/  FFMA.FTZ R46, R47, R46, -R62 ;  /* 0x0000002e2f2e7223 */ /* 0x000fe2000001083e */
[----:B------:R-:W-:Y:S01]  /*92c0*/  LOP3.LUT R55, R53, 0xffff0000, RZ, 0xc0, !PT ;  /* 0xffff000035377812 */ /* 0x000fe200078ec0ff */
[----:B------:R-:W-:Y:S01]  /*92d0*/  FFMA.FTZ R47, R47, R54, R52 ;  /* 0x000000362f2f7223 */ /* 0x000fe20000010034 */
[----:B------:R-:W-:Y:S01]  /*92e0*/  PRMT R63, R150, 0x5432, R63 ;  /* 0x00005432963f7816 */ /* 0x000fe2000000003f */
[----:B------:R-:W-:Y:S01]  /*92f0*/  IMAD.U32 R33, R14, 0x10000, RZ ;  /* 0x000100000e217824 */ /* 0x000fe200078e00ff */
[----:B------:R-:W-:Y:S01]  /*9300*/  LOP3.LUT R53, R60, 0xffff0000, RZ, 0xc0, !PT ;  /* 0xffff00003c357812 */ /* 0x000fe200078ec0ff */
[----:B------:R-:W-:Y:S01]  /*9310*/  IMAD.U32 R60, R75, 0x10000, RZ ;  /* 0x000100004b3c7824 */ /* 0x000fe200078e00ff */
[----:B------:R-:W-:Y:S01]  /*9320*/  SHF.L.U32 R51, R35, 0x10, RZ ;  /* 0x0000001023337819 */ /* 0x000fe200000006ff */
[----:B------:R-:W-:Y:S01]  /*9330*/  FMUL.FTZ R62, R50, R55 ;  /* 0x00000037323e7220 */ /* 0x000fe20000410000 */
[----:B------:R-:W-:Y:S01]  /*9340*/  LOP3.LUT R43, R13, 0xffff0000, RZ, 0xc0, !PT ;  /* 0xffff00000d2b7812 */ /* 0x000fe200078ec0ff */
[----:B------:R-:W-:-:S02]  /*9350*/  IMAD.U32 R52, R63, 0x10000, RZ ;  /* 0x000100003f347824 */ /* 0x000fc400078e00ff */
[-C--:B------:R-:W-:Y:S01]  /*9360*/  FMUL.FTZ R50, R50, R53.reuse ;  /* 0x0000003532327220 */ /* 0x080fe20000410000 */
[----:B------:R-:W-:Y:S01]  /*9370*/  FMUL.FTZ R61, R51, R60 ;  /* 0x0000003c333d7220 */ /* 0x000fe20000410000 */
[----:B------:R-:W-:Y:S01]  /*9380*/  PRMT R42, R151, 0x5410, R42 ;  /* 0x00005410972a7816 */ /* 0x000fe2000000002a */
[----:B------:R-:W-:Y:S01]  /*9390*/  FFMA.FTZ R53, R43, R53, -R62 ;  /* 0x000000352b357223 */ /* 0x000fe2000001083e */
[-C--:B------:R-:W-:Y:S01]  /*93a0*/  FMUL.FTZ R51, R51, R52.reuse ;  /* 0x0000003433337220 */ /* 0x080fe20000410000 */
[----:B------:R-:W-:Y:S01]  /*93b0*/  FFMA.FTZ R50, R43, R55, R50 ;  /* 0x000000372b327223 */ /* 0x000fe20000010032 */
[C---:B------:R-:W-:Y:S01]  /*93c0*/  FFMA.FTZ R43, R48.reuse, R52, -R61 ;  /* 0x00000034302b7223 */ /* 0x040fe2000001083d */
[----:B------:R-:W-:Y:S01]  /*93d0*/  LOP3.LUT R35, R35, 0xffff0000, RZ, 0xc0, !PT ;  /* 0xffff000023237812 */ /* 0x000fe200078ec0ff */
[----:B------:R-:W-:Y:S01]  /*93e0*/  FFMA.FTZ R48, R48, R60, R51 ;  /* 0x0000003c30307223 */ /* 0x000fe20000010033 */
[----:B------:R-:W-:Y:S01]  /*93f0*/  LOP3.LUT R62, R75, 0xffff0000, RZ, 0xc0, !PT ;  /* 0xffff00004b3e7812 */ /* 0x000fe200078ec0ff */
[----:B------:R-:W-:Y:S01]  /*9400*/  IMAD.U32 R13, R32, 0x10000, RZ ;  /* 0x00010000200d7824 */ /* 0x000fe200078e00ff */
[----:B------:R-:W-:Y:S01]  /*9410*/  LOP3.LUT R52, R63, 0xffff0000, RZ, 0xc0, !PT ;  /* 0xffff00003f347812 */ /* 0x000fe200078ec0ff */
[----:B------:R-:W-:Y:S01]  /*9420*/  IMAD.U32 R60, R153, 0x10000, RZ ;  /* 0x00010000993c7824 */ /* 0x000fe200078e00ff */
[----:B------:R-:W-:Y:S01]  /*9430*/  LOP3.LUT R15, R15, 0xffff0000, RZ, 0xc0, !PT ;  /* 0xffff00000f0f7812 */ /* 0x000fe200078ec0ff */
[----:B------:R-:W-:-:S02]  /*9440*/  IMAD.U32 R54, R42, 0x10000, RZ ;  /* 0x000100002a367824 */ /* 0x000fc400078e00ff */
[C---:B------:R-:W-:Y:S01]  /*9450*/  FMUL.FTZ R64, R35.reuse, R62 ;  /* 0x0000003e23407220 */ /* 0x040fe20000410000 */
[----:B------:R-:W-:Y:S01]  /*9460*/  FMUL.FTZ R66, R35, R52 ;  /* 0x0000003423427220 */ /* 0x000fe20000410000 */
[----:B------:R-:W-:Y:S01]  /*9470*/  LOP3.LUT R35, R42, 0xffff0000, RZ, 0xc0, !PT ;  /* 0xffff00002a237812 */ /* 0x000fe200078ec0ff */
[C---:B------:R-:W-:Y:S01]  /*9480*/  FMUL.FTZ R42, R13.reuse, R60 ;  /* 0x0000003c0d2a7220 */ /* 0x040fe20000410000 */
[----:B------:R-:W-:Y:S01]  /*9490*/  PRMT R49, R152, 0x5410, R49 ;  /* 0x0000541098317816 */ /* 0x000fe20000000031 */
[----:B------:R-:W-:Y:S01]  /*94a0*/  FMUL.FTZ R13, R13, R54 ;  /* 0x000000360d0d7220 */ /* 0x000fe20000410000 */
[----:B------:R-:W-:Y:S01]  /*94b0*/  LOP3.LUT R32, R32, 0xffff0000, RZ, 0xc0, !PT ;  /* 0xffff000020207812 */ /* 0x000fe200078ec0ff */
[----:B------:R-:W-:Y:S01]  /*94c0*/  FFMA.FTZ R52, R15, R52, -R64 ;  /* 0x000000340f347223 */ /* 0x000fe20000010840 */
[----:B------:R-:W-:Y:S01]  /*94d0*/  PRMT R45, R150, 0x5410, R45 ;  /* 0x00005410962d7816 */ /* 0x000fe2000000002d */
[----:B------:R-:W-:Y:S01]  /*94e0*/  FFMA.FTZ R60, R11, R60, R13 ;  /* 0x0000003c0b3c7223 */ /* 0x000fe2000001000d */
[----:B------:R-:W-:Y:S01]  /*94f0*/  LOP3.LUT R153, R153, 0xffff0000, RZ, 0xc0, !PT ;  /* 0xffff000099997812 */ /* 0x000fe200078ec0ff */
[----:B------:R-:W-:Y:S01]  /*9500*/  FFMA.FTZ R55, R15, R62, R66 ;  /* 0x0000003e0f377223 */ /* 0x000fe20000010042 */
[----:B------:R-:W-:Y:S01]  /*9510*/  LOP3.LUT R44, R14, 0xffff0000, RZ, 0xc0, !PT ;  /* 0xffff00000e2c7812 */ /* 0x000fe200078ec0ff */
[----:B------:R-:W-:Y:S01]  /*9520*/  IMAD.U32 R14, R34, 0x10000, RZ ;  /* 0x00010000220e7824 */ /* 0x000fe200078e00ff */
[----:B------:R-:W-:Y:S01]  /*9530*/  LOP3.LUT R12, R12, 0xffff0000, RZ, 0xc0, !PT ;  /* 0xffff00000c0c7812 */ /* 0x000fe200078ec0ff */
[----:B------:R-:W-:Y:S01]  /*9540*/  FFMA.FTZ R42, R11, R54, -R42 ;  /* 0x000000360b2a7223 */ /* 0x000fe2000001082a */
[----:B------:R-:W-:Y:S01]  /*9550*/  IMAD.U32 R13, R49, 0x10000, RZ ;  /* 0x00010000310d7824 */ /* 0x000fe200078e00ff */
[----:B------:R-:W-:Y:S01]  /*9560*/  LOP3.LUT R34, R34, 0xffff0000, RZ, 0xc0, !PT ;  /* 0xffff000022227812 */ /* 0x000fe200078ec0ff */
[C---:B------:R-:W-:Y:S01]  /*9570*/  FMUL.FTZ R15, R32.reuse, R153 ;  /* 0x00000099200f7220 */ /* 0x040fe20000410000 */
[-C--:B------:R-:W-:Y:S01]  /*9580*/  FMUL.FTZ R51, R32, R35.reuse ;  /* 0x0000002320337220 */ /* 0x080fe20000410000 */
[----:B------:R-:W-:Y:S01]  /*9590*/  IMAD.U32 R11, R45, 0x10000, RZ ;  /* 0x000100002d0b7824 */ /* 0x000fe200078e00ff */
[----:B------:R-:W-:Y:S01]  /*95a0*/  LOP3.LUT R49, R49, 0xffff0000, RZ, 0xc0, !PT ;  /* 0xffff000031317812 */ /* 0x000fe200078ec0ff */
[C---:B------:R-:W-:Y:S01]  /*95b0*/  FFMA.FTZ R15, R12.reuse, R35, -R15 ;  /* 0x000000230c0f7223 */ /* 0x040fe2000001080f */
[----:B------:R-:W-:Y:S01]  /*95c0*/  LOP3.LUT R45, R45, 0xffff0000, RZ, 0xc0, !PT ;  /* 0xffff00002d2d7812 */ /* 0x000fe200078ec0ff */
[----:B------:R-:W-:Y:S01]  /*95d0*/  FFMA.FTZ R51, R12, R153, R51 ;  /* 0x000000990c337223 */ /* 0x000fe20000010033 */
[----:B------:R-:W-:Y:S01]  /*95e0*/  FMUL.FTZ R12, R14, R13 ;  /* 0x0000000d0e0c7220 */ /* 0x000fe20000410000 */
        /* <DEDUP_REMOVED lines=20> */
.L_x_2783:
[----:B------:R-:W-:Y:S05]  /*9730*/  BSYNC B2 ;  /* 0x0000000000027941 */ /* 0x000fea0003800000 */
.L_x_2782:
[----:B--2---:R4:W-:Y:S04]  /*9740*/  ST.E.128 desc[UR60][R38.64], R12 ;  /* 0x0000000c26007985 */ /* 0x0049e8000c101d3c */
[----:B---3--:R4:W-:Y:S02]  /*9750*/  @!P4 ST.E.128 desc[UR60][R40.64], R32 ;  /* 0x000000202800c985 */ /* 0x0089e4000c101d3c */
.L_x_2781:
[----:B------:R-:W-:Y:S05]  /*9760*/  BSYNC B1 ;  /* 0x0000000000017941 */ /* 0x000fea0003800000 */
.L_x_2780:
[----:B------:R-:W-:-:S13]  /*9770*/  ISETP.NE.AND P4, PT, R27, RZ, PT ;  /* 0x000000ff1b00720c */ /* 0x000fda0003f85270 */
[----:B------:R-:W-:Y:S05]  /*9780*/  @!P4 BRA `(.L_x_2732) ;  /* 0x0000000c00bcc947 */ /* 0x000fea0003800000 */
[----:B------:R-:W-:Y:S01]  /*9790*/  SEL R136, R126, R136, !P1 ;  /* 0x000000887e887207 */ /* 0x000fe20004800000 */
[----:B------:R-:W-:Y:S01]  /*97a0*/  BSSY B1, `(.L_x_2784) ;  /* 0x0000070000017945 */ /* 0x000fe20003800000 */
[----:B------:R-:W-:Y:S02]  /*97b0*/  ISETP.GE.AND P5, PT, R164, R125, PT ;  /* 0x0000007da400720c */ /* 0x000fe40003fa6270 */
[----:B0--3--:R-:W-:Y:S02]  /*97c0*/  SHF.R.S32.HI R11, RZ, 0x1f, R136 ;  /* 0x0000001fff0b7819 */ /* 0x009fe40000011488 */
[----:B--2-4-:R-:W-:Y:S02]  /*97d0*/  LEA R38, P4, R7, R118, 0x1 ;  /* 0x0000007607267211 */ /* 0x014fe400078808ff */
[----:B------:R-:W-:Y:S02]  /*97e0*/  LEA.HI R136, R11, R136, RZ, 0x4 ;  /* 0x000000880b887211 */ /* 0x000fe400078f20ff */
[----:B------:R-:W-:-:S02]  /*97f0*/  LEA.HI.X R39, R7, R117, R111, 0x1, P4 ;  /* 0x0000007507277211 */ /* 0x000fc400020f0c6f */
        /* <DEDUP_REMOVED lines=8> */
[----:B------:R-:W-:Y:S01]  /*9880*/  IADD3 R15, R12, R13, RZ ;  /* 0x0000000d0c0f7210 */ /* 0x000fe20007ffe0ff */
[----:B------:R-:W-:-:S04]  /*9890*/  IMAD R13, R18, 0x4800, R135 ;  /* 0x00004800120d7824 */ /* 0x000fc800078e0287 */
[----:B------:R-:W-:Y:S02]  /*98a0*/  IMAD R15, R18, 0x4800, R15 ;  /* 0x00004800120f7824 */ /* 0x000fe400078e020f */
[--C-:B------:R-:W-:Y:S02]  /*98b0*/  IMAD R13, R13, 0x2, R2.reuse ;  /* 0x000000020d0d7824 */ /* 0x100fe400078e0202 */
[----:B------:R-:W-:-:S04]  /*98c0*/  IMAD R32, R15, 0x2, R2 ;  /* 0x000000020f207824 */ /* 0x000fc800078e0202 */
[----:B------:R-:W0:Y:S04]  /*98d0*/  LDS.128 R12, [R13+0x18400] ;  /* 0x018400000d0c7984 */ /* 0x000e280000000c00 */
[----:B------:R-:W2:Y:S01]  /*98e0*/  LDS.128 R32, [R32+0x18400] ;  /* 0x0184000020207984 */ /* 0x000ea20000000c00 */
[----:B------:R-:W-:Y:S05]  /*98f0*/  @P5 BRA `(.L_x_2785) ;  /* 0x0000000400685947 */ /* 0x000fea0003800000 */
[----:B------:R-:W-:Y:S01]  /*9900*/  SHF.R.U64 R50, R56, 0x10, R57 ;  /* 0x0000001038327819 */ /* 0x000fe20000001239 */
[----:B--2---:R-:W-:Y:S01]  /*9910*/  IMAD.U32 R48, R35, 0x10000, RZ ;  /* 0x0001000023307824 */ /* 0x004fe200078e00ff */
[----:B------:R-:W-:Y:S01]  /*9920*/  SHF.R.U64 R51, R58, 0x10, R59 ;  /* 0x000000103a337819 */ /* 0x000fe2000000123b */
[----:B------:R-:W-:Y:S01]  /*9930*/  IMAD.U32 R46, R33, 0x10000, RZ ;  /* 0x00010000212e7824 */ /* 0x000fe200078e00ff */
[----:B------:R-:W-:Y:S01]  /*9940*/  SHF.R.U64 R54, R68, 0x10, R69 ;  /* 0x0000001044367819 */ /* 0x000fe20000001245 */
[----:B0-----:R-:W-:Y:S01]  /*9950*/  IMAD.U32 R43, R13, 0x10000, RZ ;  /* 0x000100000d2b7824 */ /* 0x001fe200078e00ff */
[----:B------:R-:W-:Y:S01]  /*9960*/  SHF.R.U32.HI R56, RZ, 0x10, R57 ;  /* 0x00000010ff387819 */ /* 0x000fe20000011639 */
[----:B------:R-:W-:Y:S01]  /*9970*/  IMAD.U32 R45, R15, 0x10000, RZ ;  /* 0x000100000f2d7824 */ /* 0x000fe200078e00ff */
[----:B------:R-:W-:Y:S01]  /*9980*/  SHF.R.U32.HI R68, RZ, 0x10, R69 ;  /* 0x00000010ff447819 */ /* 0x000fe20000011645 */
[----:B------:R-:W-:Y:S01]  /*9990*/  IMAD.U32 R41, R32, 0x10000, RZ ;  /* 0x0001000020297824 */ /* 0x000fe200078e00ff */
[----:B------:R-:W-:Y:S01]  /*99a0*/  LOP3.LUT R49, R35, 0xffff0000, RZ, 0xc0, !PT ;  /* 0xffff000023317812 */ /* 0x000fe200078ec0ff */
[----:B------:R-:W-:Y:S01]  /*99b0*/  IMAD.U32 R40, R12, 0x10000, RZ ;  /* 0x000100000c287824 */ /* 0x000fe200078e00ff */
[----:B------:R-:W-:-:S02]  /*99c0*/  PRMT R50, R147, 0x5410, R50 ;  /* 0x0000541093327816 */ /* 0x000fc40000000032 */
[----:B------:R-:W-:Y:S02]  /*99d0*/  PRMT R35, R146, 0x5410, R51 ;  /* 0x0000541092237816 */ /* 0x000fe40000000033 */
[----:B------:R-:W-:Y:S02]  /*99e0*/  PRMT R147, R147, 0x5432, R56 ;  /* 0x0000543293937816 */ /* 0x000fe40000000038 */
[----:B------:R-:W-:Y:S02]  /*99f0*/  PRMT R51, R149, 0x5432, R68 ;  /* 0x0000543295337816 */ /* 0x000fe40000000044 */
[----:B------:R-:W-:Y:S02]  /*9a00*/  SHF.R.U64 R53, R70, 0x10, R71 ;  /* 0x0000001046357819 */ /* 0x000fe40000001247 */
[----:B------:R-:W-:Y:S01]  /*9a10*/  LOP3.LUT R47, R33, 0xffff0000, RZ, 0xc0, !PT ;  /* 0xffff0000212f7812 */ /* 0x000fe200078ec0ff */
[----:B------:R-:W-:Y:S01]  /*9a20*/  IMAD.U32 R52, R51, 0x10000, RZ ;  /* 0x0001000033347824 */ /* 0x000fe200078e00ff */
[----:B------:R-:W-:Y:S01]  /*9a30*/  SHF.R.U32.HI R59, RZ, 0x10, R59 ;  /* 0x00000010ff3b7819 */ /* 0x000fe2000001163b */
[----:B------:R-:W-:Y:S01]  /*9a40*/  IMAD.U32 R33, R147, 0x10000, RZ ;  /* 0x0001000093217824 */ /* 0x000fe200078e00ff */
[----:B------:R-:W-:-:S02]  /*9a50*/  SHF.R.U32.HI R71, RZ, 0x10, R71 ;  /* 0x00000010ff477819 */ /* 0x000fc40000011647 */
[----:B------:R-:W-:Y:S01]  /*9a60*/  PRMT R149, R149, 0x5410, R54 ;  /* 0x0000541095957816 */ /* 0x000fe20000000036 */
[-C--:B------:R-:W-:Y:S01]  /*9a70*/  FMUL.FTZ R54, R46, R52.reuse ;  /* 0x000000342e367220 */ /* 0x080fe20000410000 */
[----:B------:R-:W-:Y:S01]  /*9a80*/  PRMT R53, R148, 0x5410, R53 ;  /* 0x0000541094357816 */ /* 0x000fe20000000035 */
[-C--:B------:R-:W-:Y:S01]  /*9a90*/  FMUL.FTZ R56, R46, R33.reuse ;  /* 0x000000212e387220 */ /* 0x080fe20000410000 */
[----:B------:R-:W-:Y:S01]  /*9aa0*/  LOP3.LUT R51, R51, 0xffff0000, RZ, 0xc0, !PT ;  /* 0xffff000033337812 */ /* 0x000fe200078ec0ff */
[C---:B------:R-:W-:Y:S01]  /*9ab0*/  FFMA.FTZ R33, R43.reuse, R33, -R54 ;  /* 0x000000212b217223 */ /* 0x040fe20000010836 */
[----:B------:R-:W-:Y:S01]  /*9ac0*/  PRMT R146, R146, 0x5432, R59 ;  /* 0x0000543292927816 */ /* 0x000fe2000000003b */
[----:B------:R-:W-:Y:S01]  /*9ad0*/  FFMA.FTZ R56, R43, R52, R56 ;  /* 0x000000342b387223 */ /* 0x000fe20000010038 */
[----:B------:R-:W-:Y:S01]  /*9ae0*/  PRMT R148, R148, 0x5432, R71 ;  /* 0x0000543294947816 */ /* 0x000fe20000000047 */
[----:B------:R-:W-:Y:S01]  /*9af0*/  FMUL.FTZ R55, R47, R51 ;  /* 0x000000332f377220 */ /* 0x000fe20000410000 */
[----:B------:R-:W-:Y:S01]  /*9b00*/  LOP3.LUT R44, R13, 0xffff0000, RZ, 0xc0, !PT ;  /* 0xffff00000d2c7812 */ /* 0x000fe200078ec0ff */
[----:B------:R-:W-:Y:S01]  /*9b10*/  IMAD.U32 R43, R146, 0x10000, RZ ;  /* 0x00010000922b7824 */ /* 0x000fe200078e00ff */
[----:B------:R-:W-:Y:S01]  /*9b20*/  LOP3.LUT R147, R147, 0xffff0000, RZ, 0xc0, !PT ;  /* 0xffff000093937812 */ /* 0x000fe200078ec0ff */
[C---:B------:R-:W-:Y:S01]  /*9b30*/  IMAD.U32 R46, R148.reuse, 0x10000, RZ ;  /* 0x00010000942e7824 */ /* 0x040fe200078e00ff */
[----:B------:R-:W-:Y:S01]  /*9b40*/  LOP3.LUT R148, R148, 0xffff0000, RZ, 0xc0, !PT ;  /* 0xffff000094947812 */ /* 0x000fe200078ec0ff */
[----:B------:R-:W-:Y:S01]  /*9b50*/  IMAD.U32 R13, R14, 0x10000, RZ ;  /* 0x000100000e0d7824 */ /* 0x000fe200078e00ff */
[----:B------:R-:W-:Y:S01]  /*9b60*/  LOP3.LUT R42, R15, 0xffff0000, RZ, 0xc0, !PT ;  /* 0xffff00000f2a7812 */ /* 0x000fe200078ec0ff */
[-C--:B------:R-:W-:Y:S01]  /*9b70*/  FMUL.FTZ R47, R47, R147.reuse ;  /* 0x000000932f2f7220 */ /* 0x080fe20000410000 */
[----:B------:R-:W-:Y:S01]  /*9b80*/  FFMA.FTZ R52, R44, R147, -R55 ;  /* 0x000000932c347223 */ /* 0x000fe20000010837 */
[CC--:B------:R-:W-:Y:S01]  /*9b90*/  FMUL.FTZ R54, R48.reuse, R46.reuse ;  /* 0x0000002e30367220 */ /* 0x0c0fe20000410000 */
[----:B------:R-:W-:Y:S01]  /*9ba0*/  FMUL.FTZ R55, R48, R43 ;  /* 0x0000002b30377220 */ /* 0x000fe20000410000 */
[----:B------:R-:W-:Y:S01]  /*9bb0*/  FFMA.FTZ R51, R44, R51, R47 ;  /* 0x000000332c337223 */ /* 0x000fe2000001002f */
[----:B------:R-:W-:Y:S01]  /*9bc0*/  LOP3.LUT R146, R146, 0xffff0000, RZ, 0xc0, !PT ;  /* 0xffff000092927812 */ /* 0x000fe200078ec0ff */
[C---:B------:R-:W-:Y:S01]  /*9bd0*/  FFMA.FTZ R54, R45.reuse, R43, -R54 ;  /* 0x0000002b2d367223 */ /* 0x040fe20000010836 */
[----:B------:R-:W-:Y:S01]  /*9be0*/  FFMA.FTZ R55, R45, R46, R55 ;  /* 0x0000002e2d377223 */ /* 0x000fe20000010037 */
[----:B------:R-:W-:Y:S01]  /*9bf0*/  SHF.L.U32 R44, R149, 0x10, RZ ;  /* 0x00000010952c7819 */ /* 0x000fe200000006ff */
[C---:B------:R-:W-:Y:S01]  /*9c00*/  FMUL.FTZ R45, R49.reuse, R148 ;  /* 0x00000094312d7220 */ /* 0x040fe20000410000 */
[----:B------:R-:W-:Y:S01]  /*9c10*/  IMAD.U32 R43, R50, 0x10000, RZ ;  /* 0x00010000322b7824 */ /* 0x000fe200078e00ff */
[----:B------:R-:W-:Y:S01]  /*9c20*/  LOP3.LUT R32, R32, 0xffff0000, RZ, 0xc0, !PT ;  /* 0xffff000020207812 */ /* 0x000fe200078ec0ff */
[-C--:B------:R-:W-:Y:S01]  /*9c30*/  FMUL.FTZ R49, R49, R146.reuse ;  /* 0x0000009231317220 */ /* 0x080fe20000410000 */
[----:B------:R-:W-:Y:S01]  /*9c40*/  FFMA.FTZ R57, R42, R146, -R45 ;  /* 0x000000922a397223 */ /* 0x000fe2000001082d */
[----:B------:R-:W-:Y:S01]  /*9c50*/  FMUL.FTZ R47, R41, R44 ;  /* 0x0000002c292f7220 */ /* 0x000fe20000410000 */
[----:B------:R-:W-:Y:S01]  /*9c60*/  LOP3.LUT R149, R149, 0xffff0000, RZ, 0xc0, !PT ;  /* 0xffff000095957812 */ /* 0x000fe200078ec0ff */
[-C--:B------:R-:W-:Y:S01]  /*9c70*/  FMUL.FTZ R41, R41, R43.reuse ;  /* 0x0000002b29297220 */ /* 0x080fe20000410000 */
[----:B------:R-:W-:Y:S01]  /*9c80*/  LOP3.LUT R45, R50, 0xffff0000, RZ, 0xc0, !PT ;  /* 0xffff0000322d7812 */ /* 0x000fe200078ec0ff */
[----:B------:R-:W-:Y:S01]  /*9c90*/  FFMA.FTZ R148, R42, R148, R49 ;  /* 0x000000942a947223 */ /* 0x000fe20000010031 */
[----:B------:R-:W-:Y:S01]  /*9ca0*/  LOP3.LUT R12, R12, 0xffff0000, RZ, 0xc0, !PT ;  /* 0xffff00000c0c7812 */ /* 0x000fe200078ec0ff */
[C---:B------:R-:W-:Y:S01]  /*9cb0*/  FFMA.FTZ R47, R40.reuse, R43, -R47 ;  /* 0x0000002b282f7223 */ /* 0x040fe2000001082f */
[----:B------:R-:W-:Y:S01]  /*9cc0*/  FFMA.FTZ R41, R40, R44, R41 ;  /* 0x0000002c28297223 */ /* 0x000fe20000010029 */
[----:B------:R-:W-:-:S02]  /*9cd0*/  IMAD.U32 R15, R34, 0x10000, RZ ;  /* 0x00010000220f7824 */ /* 0x000fc400078e00ff */
[C---:B------:R-:W-:Y:S01]  /*9ce0*/  FMUL.FTZ R49, R32.reuse, R149 ;  /* 0x0000009520317220 */ /* 0x040fe20000410000 */
[-C--:B------:R-:W-:Y:S01]  /*9cf0*/  FMUL.FTZ R43, R32, R45.reuse ;  /* 0x0000002d202b7220 */ /* 0x080fe20000410000 */
[----:B------:R-:W-:Y:S01]  /*9d00*/  IMAD.U32 R40, R53, 0x10000, RZ ;  /* 0x0001000035287824 */ /* 0x000fe200078e00ff */
[----:B------:R-:W-:Y:S01]  /*9d10*/  LOP3.LUT R34, R34, 0xffff0000, RZ, 0xc0, !PT ;  /* 0xffff000022227812 */ /* 0x000fe200078ec0ff */
[----:B------:R-:W-:Y:S01]  /*9d20*/  IMAD.U32 R32, R35, 0x10000, RZ ;  /* 0x0001000023207824 */ /* 0x000fe200078e00ff */
[----:B------:R-:W-:Y:S01]  /*9d30*/  LOP3.LUT R53, R53, 0xffff0000, RZ, 0xc0, !PT ;  /* 0xffff000035357812 */ /* 0x000fe200078ec0ff */
[C---:B------:R-:W-:Y:S01]  /*9d40*/  FFMA.FTZ R42, R12.reuse, R45, -R49 ;  /* 0x0000002d0c2a7223 */ /* 0x040fe20000010831 */
[----:B------:R-:W-:Y:S01]  /*9d50*/  LOP3.LUT R35, R35, 0xffff0000, RZ, 0xc0, !PT ;  /* 0xffff000023237812 */ /* 0x000fe200078ec0ff */
[----:B------:R-:W-:Y:S01]  /*9d60*/  FFMA.FTZ R12, R12, R149, R43 ;  /* 0x000000950c0c7223 */ /* 0x000fe2000001002b */
[----:B------:R-:W-:Y:S01]  /*9d70*/  LOP3.LUT R14, R14, 0xffff0000, RZ, 0xc0, !PT ;  /* 0xffff00000e0e7812 */ /* 0x000fe200078ec0ff */
        /* <DEDUP_REMOVED lines=18> */
.L_x_2785:
[----:B------:R-:W-:Y:S05]  /*9ea0*/  BSYNC B1 ;  /* 0x0000000000017941 */ /* 0x000fea0003800000 */
.L_x_2784:
[----:B0-----:R0:W-:Y:S01]  /*9eb0*/  ST.E.128 desc[UR60][R38.64], R12 ;  /* 0x0000000c26007985 */ /* 0x0011e2000c101d3c */
[----:B------:R-:W-:-:S13]  /*9ec0*/  ISETP.GE.AND P4, PT, R11, R132, PT ;  /* 0x000000840b00720c */ /* 0x000fda0003f86270 */
[----:B------:R-:W-:Y:S05]  /*9ed0*/  @P4 BRA `(.L_x_2732) ;  /* 0x0000000400e84947 */ /* 0x000fea0003800000 */
[----:B------:R-:W-:-:S05]  /*9ee0*/  IMAD.WIDE R36, R11, 0x2, R36 ;  /* 0x000000020b247825 */ /* 0x000fca00078e0224 */
[----:B--2---:R2:W-:Y:S01]  /*9ef0*/  ST.E.128 desc[UR60][R36.64], R32 ;  /* 0x0000002024007985 */ /* 0x0045e2000c101d3c */
[----:B------:R-:W-:Y:S05]  /*9f00*/  BRA `(.L_x_2732) ;  /* 0x0000000400dc7947 */ /* 0x000fea0003800000 */
.L_x_2697:
[----:B------:R-:W2:Y:S02]  /*9f10*/  LDL R11, [R1+0x30] ;  /* 0x00003000010b7983 */ /* 0x000ea40000100800 */
[----:B--2---:R-:W-:-:S13]  /*9f20*/  R2UR UR4, R11 ;  /* 0x000000000b0472ca */ /* 0x004fda00000e0000 */
[----:B------:R-:W-:-:S06]  /*9f30*/  UISETP.NE.AND UP0, UPT, UR4, 0x3, UPT ;  /* 0x000000030400788c */ /* 0x000fcc000bf05270 */
[----:B------:R-:W-:-:S13]  /*9f40*/  PLOP3.LUT P0, PT, PT, PT, UP0, 0x80, 0x0 ;  /* 0x000000000000781c */ /* 0x000fda0003f0f008 */
[----:B------:R-:W-:Y:S05]  /*9f50*/  @!P0 BRA `(.L_x_2786) ;  /* 0x0000000000048947 */ /* 0x000fea0003800000 */
[----:B------:R-:W-:Y:S01]  /*9f60*/  BPT.TRAP 0x1 ;  /* 0x000000040000795c */ /* 0x000fe20000300000 */
.L_x_2786:
[----:B------:R-:W-:Y:S01]  /*9f70*/  IMAD R86, R18, 0x8, R2 ;  /* 0x0000000812567824 */ /* 0x000fe200078e0202 */
[----:B------:R-:W-:Y:S01]  /*9f80*/  SHF.L.U32 R87, R170, 0x1f, RZ ;  /* 0x0000001faa577819 */ /* 0x000fe200000006ff */
[----:B------:R-:W-:Y:S01]  /*9f90*/  BSSY B1, `(.L_x_2787) ;  /* 0x0000004000017945 */ /* 0x000fe20003800000 */
[----:B------:R-:W-:Y:S02]  /*9fa0*/  SHF.R.S32.HI R31, RZ, 0x1f, R29 ;  /* 0x0000001fff1f7819 */ /* 0x000fe4000001141d */
[----:B------:R-:W0:Y:S02]  /*9fb0*/  SYNCS.PHASECHK.TRANS64.TRYWAIT P4, [R86+URZ+0x2a890], R87 ;  /* 0x02a89057560075a7 */ /* 0x000e24000808017f */
[----:B0-----:R-:W-:Y:S05]  /*9fc0*/  @!P4 BRA `(.L_x_2788) ;  /* 0x000001a40080c947 */ /* 0x001fea0003800000 */
.L_x_3064:
[----:B------:R-:W-:Y:S05]  /*9fd0*/  BSYNC B1 ;  /* 0x0000000000017941 */ /* 0x000fea0003800000 */
.L_x_2787:
        /* <DEDUP_REMOVED lines=27> */
.L_x_3068:
        /* <DEDUP_REMOVED lines=37> */
.L_x_2791:
[----:B------:R-:W-:Y:S05]  /*a3e0*/  BSYNC B1 ;  /* 0x0000000000017941 */ /* 0x000fea0003800000 */
.L_x_2790:
[----:B------:R-:W-:-:S03]  /*a3f0*/  UMOV UR4, 0xffffffff ;  /* 0xffffffff00047882 */ /* 0x000fc60000000000 */
[----:B------:R-:W-:Y:S05]  /*a400*/  BRA.DIV UR4, `(.L_x_2792) ;  /* 0x000001a204d07947 */ /* 0x000fea000b800000 */
[----:B--2---:R2:W0:Y:S04]  /*a410*/  SHFL.IDX PT, R37, R39, 0x1, 0x1c1f ;  /* 0x003c1f0027257f89 */ /* 0x00442800000e0000 */
[----:B---3--:R2:W3:Y:S02]  /*a420*/  SHFL.IDX PT, R36, R38, 0x1, 0x1c1f ;  /* 0x003c1f0026247f89 */ /* 0x0084e400000e0000 */
.L_x_3072:
        /* <DEDUP_REMOVED lines=8> */
[----:B------:R-:W-:Y:S01]  /*a4b0*/  @!P5 SHF.L.U32 R11, R165, 0x3, RZ ;  /* 0x00000003a50bd819 */ /* 0x000fe200000006ff */
        /* <DEDUP_REMOVED lines=28> */
.L_x_2732:
[----:B------:R-:W-:Y:S05]  /*a680*/  BSYNC B0 ;  /* 0x0000000000007941 */ /* 0x000fea0003800000 */
.L_x_2696:
        /* <DEDUP_REMOVED lines=17> */
.L_x_2794:
[----:B------:R-:W-:Y:S05]  /*a7a0*/  BSYNC B0 ;  /* 0x0000000000007941 */ /* 0x000fea0003800000 */
.L_x_2793:
[----:B------:R-:W3:Y:S01]  /*a7b0*/  SYNCS.PHASECHK.TRANS64.TRYWAIT P0, [R86+URZ+0x2a8b0], R87 ;  /* 0x02a8b057560075a7 */ /* 0x000ee2000800017f */
[----:B------:R-:W-:Y:S04]  /*a7c0*/  BSSY B0, `(.L_x_2795) ;  /* 0x0000002000007945 */ /* 0x000fe80003800000 */
[----:B---3--:R-:W-:Y:S05]  /*a7d0*/  @!P0 BRA `(.L_x_2796) ;  /* 0x000001a000288947 */ /* 0x008fea0003800000 */
.L_x_3073:
[----:B------:R-:W-:Y:S05]  /*a7e0*/  BSYNC B0 ;  /* 0x0000000000007941 */ /* 0x000fea0003800000 */
.L_x_2795:
[----:B------:R-:W-:Y:S01]  /*a7f0*/  ULDC.64 UR4, c[0x0][0x328] ;  /* 0x0000ca0000047ab9 */ /* 0x000fe20000000a00 */
[----:B------:R-:W-:Y:S01]  /*a800*/  IMAD.IADD R85, R85, 0x1, -R169 ;  /* 0x0000000155557824 */ /* 0x000fe200078e0aa9 */
[----:B------:R-:W-:Y:S01]  /*a810*/  BSSY B0, `(.L_x_2797) ;  /* 0x000002e000007945 */ /* 0x000fe20003800000 */
[----:B--2-4-:R-:W-:Y:S02]  /*a820*/  IMAD R14, R31, UR4, RZ ;  /* 0x000000041f0e7c24 */ /* 0x014fe4000f8e02ff */
[----:B------:R-:W-:Y:S01]  /*a830*/  IMAD.WIDE.U32 R12, R29, UR4, RZ ;  /* 0x000000041d0c7c25 */ /* 0x000fe2000f8e00ff */
[----:B------:R-:W-:-:S03]  /*a840*/  ISETP.GE.AND P0, PT, R85, 0x1, PT ;  /* 0x000000015500780c */ /* 0x000fc60003f06270 */
[----:B------:R-:W-:Y:S01]  /*a850*/  IMAD R29, R29, UR5, R14 ;  /* 0x000000051d1d7c24 */ /* 0x000fe2000f8e020e */
[----:B------:R-:W-:Y:S02]  /*a860*/  ULDC.64 UR4, c[0x0][0x338] ;  /* 0x0000ce0000047ab9 */ /* 0x000fe40000000a00 */
        /* <DEDUP_REMOVED lines=12> */
[----:B------:R-:W-:-:S03]  /*a930*/  IMAD R11, R18, 0x3000, R3 ;  /* 0x00003000120b7824 */ /* 0x000fc600078e0203 */
[----:B------:R-:W-:Y:S01]  /*a940*/  LEA.HI.X R34, R12, UR5, R15, 0x1, P5 ;  /* 0x000000050c227c11 */ /* 0x000fe2000a8f0c0f */
[----:B------:R-:W-:Y:S01]  /*a950*/  IMAD.IADD R13, R128, 0x1, R11 ;  /* 0x00000001800d7824 */ /* 0x000fe200078e020b */
[----:B------:R0:W2:Y:S01]  /*a960*/  SHFL.IDX PT, R28, R31, RZ, 0x1c1f ;  /* 0x001c1fff1f1c7589 */ /* 0x0000a200000e0000 */
[--C-:B------:R-:W-:Y:S02]  /*a970*/  IMAD R11, R11, 0x2, R120.reuse ;  /* 0x000000020b0b7824 */ /* 0x100fe400078e0278 */
[----:B------:R-:W-:Y:S01]  /*a980*/  IMAD R35, R13, 0x2, R120 ;  /* 0x000000020d237824 */ /* 0x000fe200078e0278 */
        /* <DEDUP_REMOVED lines=22> */
.L_x_2798:
[----:B------:R-:W-:Y:S05]  /*aaf0*/  BSYNC B0 ;  /* 0x0000000000007941 */ /* 0x000fea0003800000 */
.L_x_2797:
        /* <DEDUP_REMOVED lines=10> */
[----:B------:R-:W-:Y:S01]  /*aba0*/  @P0 SHF.L.U32 R31, R165, 0x3, RZ ;  /* 0x00000003a51f0819 */ /* 0x000fe200000006ff */
        /* <DEDUP_REMOVED lines=14> */
.L_x_2800:
[----:B------:R-:W-:Y:S05]  /*ac90*/  BSYNC B0 ;  /* 0x0000000000007941 */ /* 0x000fea0003800000 */
.L_x_2799:
        /* <DEDUP_REMOVED lines=14> */
[----:B------:R-:W-:Y:S02]  /*ad80*/  SEL R11, RZ, 0x1, P4 ;  /* 0x00000001ff0b7807 */ /* 0x000fe40002000000 */
[----:B------:R-:W-:Y:S02]  /*ad90*/  SEL R18, R18, RZ, P4 ;  /* 0x000000ff12127207 */ /* 0x000fe40002000000 */
[----:B------:R-:W-:Y:S01]  /*ada0*/  LOP3.LUT R170, R170, R11, RZ, 0x3c, !PT ;  /* 0x0000000baaaa7212 */ /* 0x000fe200078e3cff */
[----:B-1----:R-:W-:Y:S06]  /*adb0*/  @P5 BRA `(.L_x_2801) ;  /* 0xffffff7800185947 */ /* 0x002fec000383ffff */
.L_x_2691:
[----:B------:R-:W1:Y:S01]  /*adc0*/  LDC R0, c[0x0][0x448] ;  /* 0x00011200ff007b82 */ /* 0x000e620000000800 */
        /* <DEDUP_REMOVED lines=11> */
[----:B0-----:R-:W-:Y:S02]  /*ae80*/  CS2R R34, SRZ ;  /* 0x0000000000227805 */ /* 0x001fe4000001ff00 */
        /* <DEDUP_REMOVED lines=11> */
[----:B-1----:R-:W-:Y:S01]  /*af40*/  ISETP.NE.AND P1, PT, R0, 0x1, PT ;  /* 0x000000010000780c */ /* 0x002fe20003f25270 */
[----:B------:R-:W-:Y:S01]  /*af50*/  VIADD R0, R184, 0x7f ;  /* 0x0000007fb8007836 */ /* 0x000fe20000000000 */
[----:B------:R-:W-:-:S02]  /*af60*/  CS2R R46, SRZ ;  /* 0x00000000002e7805 */ /* 0x000fc4000001ff00 */
[----:B------:R-:W-:Y:S02]  /*af70*/  CS2R R44, SRZ ;  /* 0x00000000002c7805 */ /* 0x000fe4000001ff00 */
[----:B------:R-:W-:Y:S02]  /*af80*/  CS2R R40, SRZ ;  /* 0x0000000000287805 */ /* 0x000fe4000001ff00 */
[----:B------:R-:W-:Y:S02]  /*af90*/  CS2R R94, SRZ ;  /* 0x00000000005e7805 */ /* 0x000fe4000001ff00 */
[----:B------:R-:W-:Y:S02]  /*afa0*/  CS2R R92, SRZ ;  /* 0x00000000005c7805 */ /* 0x000fe4000001ff00 */
[----:B------:R-:W-:Y:S01]  /*afb0*/  CS2R R88, SRZ ;  /* 0x0000000000587805 */ /* 0x000fe2000001ff00 */
[----:B------:R-:W-:Y:S01]  /*afc0*/  IMAD.MOV.U32 R90, RZ, RZ, RZ ;  /* 0x000000ffff5a7224 */ /* 0x000fe200078e00ff */
[----:B------:R-:W-:Y:S01]  /*afd0*/  CS2R R10, SRZ ;  /* 0x00000000000a7805 */ /* 0x000fe2000001ff00 */
[----:B------:R-:W-:-:S02]  /*afe0*/  IMAD.MOV.U32 R97, RZ, RZ, RZ ;  /* 0x000000ffff617224 */ /* 0x000fc400078e00ff */
[----:B------:R-:W-:Y:S01]  /*aff0*/  IMAD.MOV.U32 R26, RZ, RZ, RZ ;  /* 0x000000ffff1a7224 */ /* 0x000fe200078e00ff */
[----:B------:R-:W0:Y:S01]  /*b000*/  @P1 LDC R3, c[0x0][0x44c] ;  /* 0x00011300ff031b82 */ /* 0x000e220000000800 */
[----:B------:R-:W-:Y:S02]  /*b010*/  IMAD.MOV.U32 R32, RZ, RZ, RZ ;  /* 0x000000ffff207224 */ /* 0x000fe400078e00ff */
[----:B------:R-:W-:-:S05]  /*b020*/  IMAD.MOV.U32 R99, RZ, RZ, RZ ;  /* 0x000000ffff637224 */ /* 0x000fca00078e00ff */
[----:B------:R-:W1:Y:S01]  /*b030*/  @P1 LDC R4, c[0x0][0x450] ;  /* 0x00011400ff041b82 */ /* 0x000e620000000800 */
[----:B0-----:R-:W-:-:S05]  /*b040*/  @P1 IMAD.HI.U32 R3, R0, R3, RZ ;  /* 0x0000000300031227 */ /* 0x001fca00078e00ff */
[----:B-1----:R-:W-:Y:S02]  /*b050*/  @P1 SHF.R.U32.HI R0, RZ, R4, R3 ;  /* 0x00000004ff001219 */ /* 0x002fe40000011603 */
[----:B------:R-:W-:-:S03]  /*b060*/  PLOP3.LUT P1, PT, PT, PT, PT, 0x80, 0x0 ;  /* 0x000000000000781c */ /* 0x000fc60003f2f070 */
[----:B------:R-:W-:-:S04]  /*b070*/  IMAD.IADD R0, R143, 0x1, R0 ;  /* 0x000000018f007824 */ /* 0x000fc800078e0200 */
[----:B------:R-:W-:-:S05]  /*b080*/  IMAD.HI R0, R0, 0x2aaaaaab, RZ ;  /* 0x2aaaaaab00007827 */ /* 0x000fca00078e02ff */
[----:B------:R-:W-:-:S04]  /*b090*/  SHF.R.U32.HI R3, RZ, 0x1f, R0 ;  /* 0x0000001fff037819 */ /* 0x000fc80000011600 */
[----:B------:R-:W-:Y:S01]  /*b0a0*/  LEA.HI.SX32 R3, R0, R3, 0x1c ;  /* 0x0000000300037211 */ /* 0x000fe200078fe2ff */
[----:B------:R-:W-:-:S03]  /*b0b0*/  IMAD.MOV.U32 R0, RZ, RZ, RZ ;  /* 0x000000ffff007224 */ /* 0x000fc600078e00ff */
[----:B------:R-:W-:Y:S01]  /*b0c0*/  VIMNMX R72, R144, R3, PT ;  /* 0x0000000390487248 */ /* 0x000fe20003fe0100 */
[----:B------:R-:W-:-:S03]  /*b0d0*/  IMAD.MOV.U32 R3, RZ, RZ, RZ ;  /* 0x000000ffff037224 */ /* 0x000fc600078e00ff */
[----:B------:R-:W-:Y:S01]  /*b0e0*/  ISETP.GE.AND P2, PT, R72, 0x1, PT ;  /* 0x000000014800780c */ /* 0x000fe20003f46270 */
[----:B------:R-:W-:-:S12]  /*b0f0*/  @P0 BRA `(.L_x_2803) ;  /* 0x0000000000080947 */ /* 0x000fd80003800000 */
[----:B------:R-:W0:Y:S02]  /*b100*/  FENCE.VIEW.ASYNC.G ;  /* 0x00000000000073c6 */ /* 0x000e240000000100 */
[----:B0-----:R-:W-:Y:S06]  /*b110*/  BAR.ARV 0xc, 0x180 ;  /* 0x0306000000007b1d */ /* 0x001fec0000002000 */
.L_x_2803:
[----:B------:R-:W-:Y:S05]  /*b120*/  BSYNC B0 ;  /* 0x0000000000007941 */ /* 0x000fea0003800000 */
.L_x_2802:
[----:B------:R-:W-:Y:S02]  /*b130*/  IMAD.MOV.U32 R91, RZ, RZ, RZ ;  /* 0x000000ffff5b7224 */ /* 0x000fe400078e00ff */
[----:B------:R-:W-:Y:S01]  /*b140*/  IMAD.MOV.U32 R24, RZ, RZ, RZ ;  /* 0x000000ffff187224 */ /* 0x000fe200078e00ff */
[----:B------:R-:W-:Y:S06]  /*b150*/  @!P2 BRA `(.L_x_2804) ;  /* 0x000001000054a947 */ /* 0x000fec0003800000 */
[----:B------:R-:W3:Y:S04]  /*b160*/  LDL R4, [R1+0x34] ;  /* 0x0000340001047983 */ /* 0x000ee80000100800 */
[----:B------:R-:W0:Y:S02]  /*b170*/  SHFL.IDX PT, R0, R222, RZ, 0x1f ;  /* 0x00001fffde007589 */ /* 0x000e2400000e0000 */
[----:B0-----:R-:W-:-:S04]  /*b180*/  LEA.HI R3, R0, R0, RZ, 0x1 ;  /* 0x0000000000037211 */ /* 0x001fc800078f08ff */
[----:B------:R-:W-:-:S04]  /*b190*/  LOP3.LUT R3, R3, 0x1e, RZ, 0xc0, !PT ;  /* 0x0000001e03037812 */ /* 0x000fc800078ec0ff */
[----:B------:R-:W-:Y:S02]  /*b1a0*/  IADD3 R3, R0, -R3, RZ ;  /* 0x8000000300037210 */ /* 0x000fe40007ffe0ff */
[----:B---3--:R-:W-:-:S13]  /*b1b0*/  R2UR UR4, R4 ;  /* 0x00000000040472ca */ /* 0x008fda00000e0000 */
        /* <DEDUP_REMOVED lines=10> */
[----:B--2---:R0:W1:Y:S01]  /*b260*/  LDC.64 R14, c[0x4][R0] ;  /* 0x01000000000e7b82 */ /* 0x0040620000000a00 */
        /* <DEDUP_REMOVED lines=10> */
[----:B-1--45:R-:W-:Y:S05]  /*b310*/  CALL.ABS.NOINC R14 ;  /* 0x000000000e007343 */ /* 0x032fea0003c00000 */
.L_x_2805:
        /* <DEDUP_REMOVED lines=12> */
.L_x_2809:
[----:B-1----:R1:W3:Y:S02]  /*b3e0*/  SYNCS.PHASECHK.TRANS64.TRYWAIT P0, [R2+URZ+0x2a800], R3 ;  /* 0x02a80003020075a7 */ /* 0x0022e4000800017f */
[----:B---3--:R-:W-:Y:S05]  /*b3f0*/  @!P0 NANOSLEEP.SYNCS 0x989680 ;  /* 0x009896800000895d */ /* 0x008fea0003900000 */
[----:B------:R-:W3:Y:S02]  /*b400*/  @!P0 SYNCS.PHASECHK.TRANS64 P0, [R2+URZ+0x2a800], R3 ;  /* 0x02a80003020085a7 */ /* 0x000ee4000800007f */
[----:B---3--:R-:W-:Y:S05]  /*b410*/  @!P0 BRA `(.L_x_2809) ;  /* 0xfffffffc00f08947 */ /* 0x008fea000383ffff */
.L_x_2808:
[----:B------:R-:W-:Y:S05]  /*b420*/  BSYNC B0 ;  /* 0x0000000000007941 */ /* 0x000fea0003800000 */
.L_x_2807:
[----:B------:R-:W-:Y:S05]  /*b430*/  BRA `(.L_x_2810) ;  /* 0x0000007400207947 */ /* 0x000fea0003800000 */
.L_x_2806:
[----:B------:R-:W3:Y:S01]  /*b440*/  LDL R0, [R1+0x34] ;  /* 0x0000340001007983 */ /* 0x000ee20000100800 */
[----:B------:R-:W-:Y:S01]  /*b450*/  ULDC.64 UR6, c[0x0][0x408] ;  /* 0x0001020000067ab9 */ /* 0x000fe20000000a00 */
[----:B---3--:R-:W-:Y:S02]  /*b460*/  R2UR UR4, R0 ;  /* 0x00000000000472ca */ /* 0x008fe400000e0000 */
[----:B-----5:R-:W-:-:S05]  /*b470*/  SHF.R.S32.HI R0, RZ, 0x1f, R142 ;  /* 0x0000001fff007819 */ /* 0x020fca000001148e */
[----:B------:R-:W-:-:S04]  /*b480*/  IMAD R5, R0, UR6, RZ ;  /* 0x0000000600057c24 */ /* 0x000fc8000f8e02ff */
[----:B------:R-:W-:Y:S02]  /*b490*/  IMAD R5, R142, UR7, R5 ;  /* 0x000000078e057c24 */ /* 0x000fe4000f8e0205 */
[----:B------:R-:W-:-:S03]  /*b4a0*/  ULOP3.LUT UP0, URZ, UR4, 0x3ff, URZ, 0xc0, !UPT ;  /* 0x000003ff043f7892 */ /* 0x000fc6000f80c03f */
[----:B------:R-:W-:Y:S02]  /*b4b0*/  ULDC.64 UR4, c[0x0][0x3f8] ;  /* 0x0000fe0000047ab9 */ /* 0x000fe40000000a00 */
[----:B------:R-:W-:Y:S01]  /*b4c0*/  IMAD R3, R0, UR4, RZ ;  /* 0x0000000400037c24 */ /* 0x000fe2000f8e02ff */
[----:B------:R-:W-:Y:S01]  /*b4d0*/  PLOP3.LUT P0, PT, PT, PT, UP0, 0x80, 0x0 ;  /* 0x000000000000781c */ /* 0x000fe20003f0f008 */
[----:B------:R-:W-:-:S04]  /*b4e0*/  IMAD.WIDE.U32 R24, R142, UR4, RZ ;  /* 0x000000048e187c25 */ /* 0x000fc8000f8e00ff */
[C---:B------:R-:W-:Y:S02]  /*b4f0*/  IMAD R3, R142.reuse, UR5, R3 ;  /* 0x000000058e037c24 */ /* 0x040fe4000f8e0203 */
[----:B------:R-:W-:-:S04]  /*b500*/  IMAD.WIDE.U32 R142, R142, UR6, RZ ;  /* 0x000000068e8e7c25 */ /* 0x000fc8000f8e00ff */
[----:B------:R-:W-:Y:S02]  /*b510*/  IMAD.IADD R27, R3, 0x1, R25 ;  /* 0x00000001031b7824 */ /* 0x000fe400078e0219 */
[----:B--2-4-:R-:W-:Y:S01]  /*b520*/  IMAD.IADD R29, R5, 0x1, R143 ;  /* 0x00000001051d7824 */ /* 0x014fe200078e028f */
        /* <DEDUP_REMOVED lines=17> */
.L_x_2811:
        /* <DEDUP_REMOVED lines=39> */
.L_x_3079:
        /* <DEDUP_REMOVED lines=27> */
[----:B------:R-:W-:Y:S02]  /*ba60*/  @!P2 SHF.L.U64.HI R24, R172, 0x1, R203 ;  /* 0x00000001ac18a819 */ /* 0x000fe400000102cb */
[-C--:B--2---:R-:W-:Y:S01]  /*ba70*/  @!P3 IADD3 R28, P6, R0, R31.reuse, RZ ;  /* 0x0000001f001cb210 */ /* 0x084fe20007fde0ff */
[----:B------:R-:W-:Y:S01]  /*ba80*/  @!P0 IMAD.SHL.U32 R63, R171, 0x2, RZ ;  /* 0x00000002ab3f8824 */ /* 0x000fe200078e00ff */
[----:B----4-:R-:W-:Y:S01]  /*ba90*/  @!P3 IADD3 R30, P5, R14, R31, RZ ;  /* 0x0000001f0e1eb210 */ /* 0x010fe20007fbe0ff */
[----:B-1----:R-:W-:Y:S01]  /*baa0*/  @!P4 IMAD.MOV.U32 R25, RZ, RZ, R3 ;  /* 0x000000ffff19c224 */ /* 0x002fe200078e0003 */
[----:B------:R-:W-:Y:S01]  /*bab0*/  @!P1 SHF.L.U32 R35, R173, 0x1, RZ ;  /* 0x00000001ad239819 */ /* 0x000fe200000006ff */
[--C-:B------:R-:W-:Y:S01]  /*bac0*/  @!P3 IMAD.X R29, R3, 0x1, R12.reuse, P6 ;  /* 0x00000001031db824 */ /* 0x100fe200030e060c */
[-C--:B------:R-:W-:Y:S01]  /*bad0*/  @!P2 IADD3 R20, P6, R0, R33.reuse, RZ ;  /* 0x000000210014a210 */ /* 0x080fe20007fde0ff */
[----:B---3--:R-:W-:Y:S01]  /*bae0*/  @!P3 IMAD.X R31, R5, 0x1, R12, P5 ;  /* 0x00000001051fb824 */ /* 0x008fe200028e060c */
[----:B------:R-:W-:Y:S01]  /*baf0*/  @!P2 IADD3 R32, P5, R14, R33, RZ ;  /* 0x000000210e20a210 */ /* 0x000fe20007fbe0ff */
[----:B------:R-:W-:Y:S01]  /*bb00*/  @!P4 IMAD.MOV.U32 R15, RZ, RZ, R5 ;  /* 0x000000ffff0fc224 */ /* 0x000fe200078e0005 */
[----:B------:R-:W-:Y:S01]  /*bb10*/  @!P1 SHF.L.U64.HI R26, R173, 0x1, R202 ;  /* 0x00000001ad1a9819 */ /* 0x000fe200000102ca */
[--C-:B------:R-:W-:Y:S01]  /*bb20*/  @!P2 IMAD.X R21, R3, 0x1, R24.reuse, P6 ;  /* 0x000000010315a824 */ /* 0x100fe200030e0618 */
[-C--:B------:R-:W-:Y:S01]  /*bb30*/  @!P1 IADD3 R12, P6, R0, R35.reuse, RZ ;  /* 0x00000023000c9210 */ /* 0x080fe20007fde0ff */
[----:B------:R-:W-:Y:S01]  /*bb40*/  @!P2 IMAD.X R33, R5, 0x1, R24, P5 ;  /* 0x000000010521a824 */ /* 0x000fe200028e0618 */
[----:B------:R-:W-:Y:S01]  /*bb50*/  ISETP.GE.AND P5, PT, R175, UR4, PT ;  /* 0x00000004af007c0c */ /* 0x000fe2000bfa6270 */
[----:B------:R-:W-:Y:S01]  /*bb60*/  @!P4 IMAD.MOV.U32 R24, RZ, RZ, R0 ;  /* 0x000000ffff18c224 */ /* 0x000fe200078e0000 */
[----:B------:R-:W-:Y:S01]  /*bb70*/  @!P0 SHF.L.U64.HI R38, R171, 0x1, R201 ;  /* 0x00000001ab268819 */ /* 0x000fe200000102c9 */
        /* <DEDUP_REMOVED lines=37> */
.L_x_2816:
[----:B------:R-:W-:Y:S05]  /*bdd0*/  BSYNC B1 ;  /* 0x0000000000017941 */ /* 0x000fea0003800000 */
.L_x_2815:
[----:B-1---5:R-:W-:Y:S01]  /*bde0*/  IMAD.MOV.U32 R3, RZ, RZ, R61 ;  /* 0x000000ffff037224 */ /* 0x022fe200078e003d */
[----:B--2---:R-:W-:Y:S01]  /*bdf0*/  MOV R0, R60 ;  /* 0x0000003c00007202 */ /* 0x004fe20000000f00 */
[----:B---3--:R-:W-:Y:S01]  /*be00*/  IMAD.MOV.U32 R5, RZ, RZ, R56 ;  /* 0x000000ffff057224 */ /* 0x008fe200078e0038 */
[----:B------:R-:W-:Y:S01]  /*be10*/  UMOV UR4, 0xffffffff ;  /* 0xffffffff00047882 */ /* 0x000fe20000000000 */
        /* <DEDUP_REMOVED lines=33> */
[----:B------:R-:W-:Y:S02]  /*c030*/  MOV R0, R52 ;  /* 0x0000003400007202 */ /* 0x000fe40000000f00 */
        /* <DEDUP_REMOVED lines=10> */
[----:B------:R-:W-:Y:S02]  /*c0e0*/  PRMT R80, R5, 0x7610, R80 ;  /* 0x0000761005507816 */ /* 0x000fe40000000050 */
[----:B------:R-:W-:Y:S01]  /*c0f0*/  PRMT R81, R9, 0x7610, R81 ;  /* 0x0000761009517816 */ /* 0x000fe20000000051 */
[----:B------:R-:W-:Y:S06]  /*c100*/  BRA.DIV UR4, `(.L_x_2817) ;  /* 0x0000018a04607947 */ /* 0x000fec000b800000 */
[----:B------:R1:W2:Y:S04]  /*c110*/  SHFL.IDX PT, R3, R7, 0x1, 0x1c1f ;  /* 0x003c1f0007037f89 */ /* 0x0002a800000e0000 */
[----:B------:R1:W3:Y:S04]  /*c120*/  SHFL.IDX PT, R0, R6, 0x1, 0x1c1f ;  /* 0x003c1f0006007f89 */ /* 0x0002e800000e0000 */
[----:B------:R1:W1:Y:S04]  /*c130*/  SHFL.IDX PT, R5, R8, 0x1, 0x1c1f ;  /* 0x003c1f0008057f89 */ /* 0x00026800000e0000 */
[----:B0-----:R-:W0:Y:S02]  /*c140*/  SHFL.IDX PT, R4, R4, 0x1, 0x1c1f ;  /* 0x003c1f0004047f89 */ /* 0x001e2400000e0000 */
.L_x_3085:
        /* <DEDUP_REMOVED lines=40> */
[----:B------:R-:W-:Y:S02]  /*c3d0*/  @!P3 IADD3.X R79, R3, R12, RZ, P5, !PT ;  /* 0x0000000c034fb210 */ /* 0x000fe40002ffe4ff */
[-C--:B------:R-:W-:Y:S01]  /*c3e0*/  @!P2 IADD3 R70, P5, R0, R67.reuse, RZ ;  /* 0x000000430046a210 */ /* 0x080fe20007fbe0ff */
[----:B------:R-:W-:Y:S01]  /*c3f0*/  @!P3 IMAD.X R75, R5, 0x1, R12, P6 ;  /* 0x00000001054bb824 */ /* 0x000fe200030e060c */
[----:B------:R-:W-:Y:S02]  /*c400*/  @!P1 SHF.L.U64.HI R20, R171, 0x1, R201 ;  /* 0x00000001ab149819 */ /* 0x000fe400000102c9 */
[----:B------:R-:W-:Y:S01]  /*c410*/  @!P2 IADD3 R66, P6, R4, R67, RZ ;  /* 0x000000430442a210 */ /* 0x000fe20007fde0ff */
[----:B------:R-:W-:Y:S01]  /*c420*/  @!P2 IMAD.X R71, R3, 0x1, R14, P5 ;  /* 0x000000010347a824 */ /* 0x000fe200028e060e */
[----:B------:R-:W-:-:S03]  /*c430*/  @!P1 IADD3 R64, P5, R0, R7, RZ ;  /* 0x0000000700409210 */ /* 0x000fc60007fbe0ff */
[----:B------:R-:W-:Y:S01]  /*c440*/  @!P2 IMAD.X R67, R5, 0x1, R14, P6 ;  /* 0x000000010543a824 */ /* 0x000fe200030e060e */
[----:B------:R-:W-:Y:S01]  /*c450*/  ISETP.GE.AND P6, PT, R160, UR4, PT ;  /* 0x00000004a0007c0c */ /* 0x000fe2000bfc6270 */
[----:B------:R-:W-:Y:S01]  /*c460*/  @!P1 IMAD.X R65, R3, 0x1, R20, P5 ;  /* 0x0000000103419824 */ /* 0x000fe200028e0614 */
[----:B------:R-:W-:-:S05]  /*c470*/  @!P1 IADD3 R6, P5, R4, R7, RZ ;  /* 0x0000000704069210 */ /* 0x000fca0007fbe0ff */
[----:B------:R-:W-:Y:S01]  /*c480*/  @!P1 IMAD.X R7, R5, 0x1, R20, P5 ;  /* 0x0000000105079824 */ /* 0x000fe200028e0614 */
[----:B------:R-:W-:-:S05]  /*c490*/  ISETP.GE.AND P5, PT, R175, UR4, PT ;  /* 0x00000004af007c0c */ /* 0x000fca000bfa6270 */
        /* <DEDUP_REMOVED lines=32> */
.L_x_2819:
[----:B------:R-:W-:Y:S05]  /*c6a0*/  BSYNC B1 ;  /* 0x0000000000017941 */ /* 0x000fea0003800000 */
.L_x_2818:
        /* <DEDUP_REMOVED lines=18> */
[----:B------:R-:W-:Y:S01]  /*c7d0*/  MOV R4, R31 ;  /* 0x0000001f00047202 */ /* 0x000fe20000000f00 */
        /* <DEDUP_REMOVED lines=12> */
[----:B------:R-:W-:Y:S01]  /*c8a0*/  PRMT R67, R6, 0x7610, R67 ;  /* 0x0000761006437816 */ /* 0x000fe20000000043 */
[----:B------:R-:W-:Y:S01]  /*c8b0*/  IMAD.MOV.U32 R6, RZ, RZ, R40 ;  /* 0x000000ffff067224 */ /* 0x000fe200078e0028 */
[----:B------:R-:W-:Y:S01]  /*c8c0*/  PRMT R66, R4, 0x7610, R66 ;  /* 0x0000761004427816 */ /* 0x000fe20000000042 */
[----:B------:R-:W-:Y:S01]  /*c8d0*/  IMAD.MOV.U32 R4, RZ, RZ, R9 ;  /* 0x000000ffff047224 */ /* 0x000fe200078e0009 */
[----:B------:R-:W-:Y:S01]  /*c8e0*/  PRMT R3, R7, 0x7610, R3 ;  /* 0x0000761007037816 */ /* 0x000fe20000000003 */
[----:B------:R-:W-:Y:S01]  /*c8f0*/  IMAD.MOV.U32 R7, RZ, RZ, R41 ;  /* 0x000000ffff077224 */ /* 0x000fe200078e0029 */
[----:B------:R-:W-:Y:S02]  /*c900*/  PRMT R107, R6, 0x7610, R107 ;  /* 0x00007610066b7816 */ /* 0x000fe4000000006b */
[----:B------:R-:W-:Y:S01]  /*c910*/  PRMT R63, R4, 0x7610, R63 ;  /* 0x00007610043f7816 */ /* 0x000fe2000000003f */
[----:B------:R-:W-:Y:S01]  /*c920*/  IMAD.MOV.U32 R4, RZ, RZ, R35 ;  /* 0x000000ffff047224 */ /* 0x000fe200078e0023 */
[----:B------:R-:W-:Y:S01]  /*c930*/  PRMT R108, R7, 0x7610, R108 ;  /* 0x00007610076c7816 */ /* 0x000fe2000000006c */
[----:B------:R-:W-:Y:S01]  /*c940*/  IMAD.MOV.U32 R7, RZ, RZ, R29 ;  /* 0x000000ffff077224 */ /* 0x000fe200078e001d */
[----:B------:R-:W-:-:S02]  /*c950*/  MOV R6, R28 ;  /* 0x0000001c00067202 */ /* 0x000fc40000000f00 */
        /* <DEDUP_REMOVED lines=14> */
[----:B0-----:R-:W-:Y:S06]  /*ca40*/  @!P0 BRA `(.L_x_2821) ;  /* 0x0000018000848947 */ /* 0x001fec0003800000 */
.L_x_3086:
[----:B------:R-:W-:Y:S05]  /*ca50*/  BSYNC B1 ;  /* 0x0000000000017941 */ /* 0x000fea0003800000 */
.L_x_2820:
        /* <DEDUP_REMOVED lines=14> */
[--C-:B------:R-:W-:Y:S02]  /*cb40*/  SHF.R.U64 R113, R58, 0x10, R59.reuse ;  /* 0x000000103a717819 */ /* 0x100fe4000000123b */
[----:B------:R-:W-:Y:S02]  /*cb50*/  SHF.R.U32.HI R58, RZ, 0x10, R59 ;  /* 0x00000010ff3a7819 */ /* 0x000fe4000001163b */
[--C-:B------:R-:W-:Y:S02]  /*cb60*/  SHF.R.U64 R59, R60, 0x10, R61.reuse ;  /* 0x000000103c3b7819 */ /* 0x100fe4000000123d */
        /* <DEDUP_REMOVED lines=42> */
.L_x_2825:
[----:B------:R-:W-:Y:S05]  /*ce10*/  BSYNC B2 ;  /* 0x0000000000027941 */ /* 0x000fea0003800000 */
.L_x_2824:
[----:B------:R-:W-:Y:S04]  /*ce20*/  BSSY B2, `(.L_x_2826) ;  /* 0x0000030000027945 */ /* 0x000fe80003800000 */
[----:B------:R-:W-:Y:S05]  /*ce30*/  @P1 BRA `(.L_x_2827) ;  /* 0x0000000000b81947 */ /* 0x000fea0003800000 */
[----:B01----:R-:W0:Y:S01]  /*ce40*/  LDS.128 R4, [R0] ;  /* 0x0000000000047984 */ /* 0x003e220000000c00 */
        /* <DEDUP_REMOVED lines=13> */
[C---:B------:R-:W-:Y:S01]  /*cf20*/  IMAD.U32 R56, R7.reuse, 0x10000, RZ ;  /* 0x0001000007387824 */ /* 0x040fe200078e00ff */
[----:B------:R-:W-:Y:S01]  /*cf30*/  LOP3.LUT R57, R7, 0xffff0000, RZ, 0xc0, !PT ;  /* 0xffff000007397812 */ /* 0x000fe200078ec0ff */
[----:B------:R-:W-:Y:S01]  /*cf40*/  IMAD.U32 R7, R5, 0x10000, RZ ;  /* 0x0001000005077824 */ /* 0x000fe200078e00ff */
[----:B------:R-:W-:Y:S01]  /*cf50*/  SHF.L.U32 R54, R6, 0x10, RZ ;  /* 0x0000001006367819 */ /* 0x000fe200000006ff */
[C---:B------:R-:W-:Y:S01]  /*cf60*/  FMUL.FTZ R60, R55.reuse, R58 ;  /* 0x0000003a373c7220 */ /* 0x040fe20000410000 */
[----:B------:R-:W-:Y:S01]  /*cf70*/  FMUL.FTZ R61, R55, R59 ;  /* 0x0000003b373d7220 */ /* 0x000fe20000410000 */
[----:B------:R-:W-:Y:S01]  /*cf80*/  FMUL.FTZ R55, R57, R102 ;  /* 0x0000006639377220 */ /* 0x000fe20000410000 */
[----:B------:R-:W-:-:S02]  /*cf90*/  IMAD.U32 R6, R4, 0x10000, RZ ;  /* 0x0001000004067824 */ /* 0x000fc400078e00ff */
[C---:B------:R-:W-:Y:S01]  /*cfa0*/  FFMA.FTZ R110, R54.reuse, R59, R60 ;  /* 0x0000003b366e7223 */ /* 0x040fe2000001003c */
        /* <DEDUP_REMOVED lines=23> */
.L_x_2827:
[----:B------:R-:W-:Y:S05]  /*d120*/  BSYNC B2 ;  /* 0x0000000000027941 */ /* 0x000fea0003800000 */
.L_x_2826:
        /* <DEDUP_REMOVED lines=48> */
.L_x_2829:
[----:B------:R-:W-:Y:S05]  /*d430*/  BSYNC B2 ;  /* 0x0000000000027941 */ /* 0x000fea0003800000 */
.L_x_2828:
        /* <DEDUP_REMOVED lines=48> */
.L_x_2831:
[----:B------:R-:W-:Y:S05]  /*d740*/  BSYNC B2 ;  /* 0x0000000000027941 */ /* 0x000fea0003800000 */
.L_x_2830:
[----:B------:R-:W-:Y:S04]  /*d750*/  BSSY B2, `(.L_x_2832) ;  /* 0x0000030000027945 */ /* 0x000fe80003800000 */
        /* <DEDUP_REMOVED lines=47> */
.L_x_2833:
[----:B------:R-:W-:Y:S05]  /*da50*/  BSYNC B2 ;  /* 0x0000000000027941 */ /* 0x000fea0003800000 */
.L_x_2832:
        /* <DEDUP_REMOVED lines=23> */
[----:B------:R-:W-:Y:S01]  /*dbd0*/  FFMA.FTZ R47, R36, R43, R46 ;  /* 0x0000002b242f7223 */ /* 0x000fe2000001002e */
[-C--:B------:R-:W-:Y:S01]  /*dbe0*/  FMUL.FTZ R43, R39, R81.reuse ;  /* 0x00000051272b7220 */ /* 0x080fe20000410000 */
[----:B------:R-:W-:Y:S01]  /*dbf0*/  FFMA.FTZ R81, R38, R81, -R37 ;  /* 0x0000005126517223 */ /* 0x000fe20000010825 */
        /* <DEDUP_REMOVED lines=21> */
.L_x_2823:
[----:B------:R-:W-:Y:S05]  /*dd50*/  BSYNC B1 ;  /* 0x0000000000017941 */ /* 0x000fea0003800000 */
.L_x_2822:
        /* <DEDUP_REMOVED lines=57> */
.L_x_2836:
[----:B------:R-:W-:Y:S05]  /*e0f0*/  BSYNC B1 ;  /* 0x0000000000017941 */ /* 0x000fea0003800000 */
.L_x_2835:
        /* <DEDUP_REMOVED lines=48> */
.L_x_2838:
[----:B------:R-:W-:Y:S05]  /*e400*/  BSYNC B1 ;  /* 0x0000000000017941 */ /* 0x000fea0003800000 */
.L_x_2837:
        /* <DEDUP_REMOVED lines=48> */
.L_x_2840:
[----:B------:R-:W-:Y:S05]  /*e710*/  BSYNC B1 ;  /* 0x0000000000017941 */ /* 0x000fea0003800000 */
.L_x_2839:
        /* <DEDUP_REMOVED lines=27> */
[----:B------:R-:W-:Y:S01]  /*e8d0*/  IMAD.U32 R25, R74, 0x10000, RZ ;  /* 0x000100004a197824 */ /* 0x000fe200078e00ff */
[----:B------:R-:W-:Y:S01]  /*e8e0*/  LOP3.LUT R4, R4, 0xffff0000, RZ, 0xc0, !PT ;  /* 0xffff000004047812 */ /* 0x000fe200078ec0ff */
[----:B------:R-:W-:Y:S01]  /*e8f0*/  IMAD.U32 R21, R76, 0x10000, RZ ;  /* 0x000100004c157824 */ /* 0x000fe200078e00ff */
[----:B------:R-:W-:Y:S01]  /*e900*/  LOP3.LUT R5, R5, 0xffff0000, RZ, 0xc0, !PT ;  /* 0xffff000005057812 */ /* 0x000fe200078ec0ff */
[----:B------:R-:W-:Y:S01]  /*e910*/  FFMA.FTZ R26, R20, R26, -R29 ;  /* 0x0000001a141a7223 */ /* 0x000fe2000001081d */
[----:B------:R-:W-:Y:S01]  /*e920*/  LOP3.LUT R74, R74, 0xffff0000, RZ, 0xc0, !PT ;  /* 0xffff00004a4a7812 */ /* 0x000fe200078ec0ff */
[----:B------:R-:W-:Y:S01]  /*e930*/  FFMA.FTZ R28, R24, R75, R27 ;  /* 0x0000004b181c7223 */ /* 0x000fe2000001001b */
[----:B------:R-:W-:Y:S01]  /*e940*/  LOP3.LUT R76, R76, 0xffff0000, RZ, 0xc0, !PT ;  /* 0xffff00004c4c7812 */ /* 0x000fe200078ec0ff */
[C---:B------:R-:W-:Y:S01]  /*e950*/  FMUL.FTZ R27, R4.reuse, R25 ;  /* 0x00000019041b7220 */ /* 0x040fe20000410000 */
[----:B------:R-:W-:Y:S01]  /*e960*/  FMUL.FTZ R20, R4, R21 ;  /* 0x0000001504147220 */ /* 0x000fe20000410000 */
[----:B------:R-:W-:-:S02]  /*e970*/  FMUL.FTZ R24, R5, R74 ;  /* 0x0000004a05187220 */ /* 0x000fc40000410000 */
[-C--:B------:R-:W-:Y:S01]  /*e980*/  FMUL.FTZ R29, R5, R76.reuse ;  /* 0x0000004c051d7220 */ /* 0x080fe20000410000 */
[C---:B------:R-:W-:Y:S01]  /*e990*/  FFMA.FTZ R4, R6.reuse, R21, -R27 ;  /* 0x0000001506047223 */ /* 0x040fe2000001081b */
[----:B------:R-:W-:Y:S01]  /*e9a0*/  FFMA.FTZ R25, R6, R25, R20 ;  /* 0x0000001906197223 */ /* 0x000fe20000010014 */
[C---:B------:R-:W-:Y:S01]  /*e9b0*/  FFMA.FTZ R5, R7.reuse, R76, -R24 ;  /* 0x0000004c07057223 */ /* 0x040fe20000010818 */
[----:B------:R-:W-:Y:S01]  /*e9c0*/  FFMA.FTZ R74, R7, R74, R29 ;  /* 0x0000004a074a7223 */ /* 0x000fe2000001001d */
[----:B------:R-:W-:Y:S02]  /*e9d0*/  F2FP.BF16.F32.PACK_AB R6, R31, R26 ;  /* 0x0000001a1f06723e */ /* 0x000fe400000010ff */
[----:B------:R-:W-:Y:S02]  /*e9e0*/  F2FP.BF16.F32.PACK_AB R7, R28, R77 ;  /* 0x0000004d1c07723e */ /* 0x000fe400000010ff */
[----:B------:R-:W-:Y:S02]  /*e9f0*/  F2FP.BF16.F32.PACK_AB R4, R25, R4 ;  /* 0x000000041904723e */ /* 0x000fe400000010ff */
[----:B------:R-:W-:-:S05]  /*ea00*/  F2FP.BF16.F32.PACK_AB R5, R74, R5 ;  /* 0x000000054a05723e */ /* 0x000fca00000010ff */
[----:B------:R3:W-:Y:S02]  /*ea10*/  STS.128 [R0+0x6000], R4 ;  /* 0x0060000400007388 */ /* 0x0007e40000000c00 */
.L_x_2842:
[----:B------:R-:W-:Y:S05]  /*ea20*/  BSYNC B1 ;  /* 0x0000000000017941 */ /* 0x000fea0003800000 */
.L_x_2841:
        /* <DEDUP_REMOVED lines=48> */
.L_x_2844:
[----:B------:R-:W-:Y:S05]  /*ed30*/  BSYNC B1 ;  /* 0x0000000000017941 */ /* 0x000fea0003800000 */
.L_x_2843:
        /* <DEDUP_REMOVED lines=16> */
[----:B------:R-:W-:Y:S01]  /*ee40*/  SHF.L.U32 R8, R6, 0x10, RZ ;  /* 0x0000001006087819 */ /* 0x000fe200000006ff */
[C---:B------:R-:W-:Y:S01]  /*ee50*/  IMAD.U32 R3, R4.reuse, 0x10000, RZ ;  /* 0x0001000004037824 */ /* 0x040fe200078e00ff */
[----:B------:R-:W-:Y:S01]  /*ee60*/  LOP3.LUT R7, R7, 0xffff0000, RZ, 0xc0, !PT ;  /* 0xffff000007077812 */ /* 0x000fe200078ec0ff */
[C---:B------:R-:W-:Y:S01]  /*ee70*/  FMUL.FTZ R15, R9.reuse, R13 ;  /* 0x0000000d090f7220 */ /* 0x040fe20000410000 */
[-C--:B------:R-:W-:Y:S01]  /*ee80*/  FMUL.FTZ R14, R9, R11.reuse ;  /* 0x0000000b090e7220 */ /* 0x080fe20000410000 */
[----:B------:R-:W-:Y:S01]  /*ee90*/  IMAD.U32 R6, R5, 0x10000, RZ ;  /* 0x0001000005067824 */ /* 0x000fe200078e00ff */
[----:B------:R-:W-:Y:S01]  /*eea0*/  LOP3.LUT R4, R4, 0xffff0000, RZ, 0xc0, !PT ;  /* 0xffff000004047812 */ /* 0x000fe200078ec0ff */
[C---:B------:R-:W-:Y:S01]  /*eeb0*/  FFMA.FTZ R15, R8.reuse, R11, -R15 ;  /* 0x0000000b080f7223 */ /* 0x040fe2000001080f */
[C---:B------:R-:W-:Y:S01]  /*eec0*/  FMUL.FTZ R9, R7.reuse, R63 ;  /* 0x0000003f07097220 */ /* 0x040fe20000410000 */
[----:B------:R-:W-:Y:S01]  /*eed0*/  FFMA.FTZ R14, R8, R13, R14 ;  /* 0x0000000d080e7223 */ /* 0x000fe2000001000e */
[-C--:B------:R-:W-:Y:S01]  /*eee0*/  FMUL.FTZ R11, R7, R65.reuse ;  /* 0x00000041070b7220 */ /* 0x080fe20000410000 */
        /* <DEDUP_REMOVED lines=21> */
.L_x_2813:
        /* <DEDUP_REMOVED lines=34> */
.L_x_3092:
        /* <DEDUP_REMOVED lines=17> */
[----:B--2---:R-:W-:Y:S01]  /*f370*/  MOV R12, R0 ;  /* 0x00000000000c7202 */ /* 0x004fe20000000f00 */
[----:B-1----:R-:W-:Y:S01]  /*f380*/  IMAD.MOV.U32 R13, RZ, RZ, R3 ;  /* 0x000000ffff0d7224 */ /* 0x002fe200078e0003 */
[----:B------:R-:W-:Y:S01]  /*f390*/  ISETP.GE.AND P2, PT, R16, UR4, PT ;  /* 0x0000000410007c0c */ /* 0x000fe2000bf46270 */
[----:B----4-:R-:W-:Y:S01]  /*f3a0*/  IMAD.MOV.U32 R24, RZ, RZ, R14 ;  /* 0x000000ffff187224 */ /* 0x010fe200078e000e */
[----:B------:R-:W-:Y:S01]  /*f3b0*/  ISETP.GE.AND P3, PT, R163, UR4, PT ;  /* 0x00000004a3007c0c */ /* 0x000fe2000bf66270 */
[----:B---3--:R-:W-:Y:S01]  /*f3c0*/  IMAD.MOV.U32 R25, RZ, RZ, R5 ;  /* 0x000000ffff197224 */ /* 0x008fe200078e0005 */
[----:B------:R-:W-:Y:S02]  /*f3d0*/  ISETP.GE.AND P4, PT, R164, UR4, PT ;  /* 0x00000004a4007c0c */ /* 0x000fe4000bf86270 */
        /* <DEDUP_REMOVED lines=30> */
.L_x_2847:
[----:B------:R-:W-:Y:S05]  /*f5c0*/  BSYNC B1 ;  /* 0x0000000000017941 */ /* 0x000fea0003800000 */
.L_x_2846:
[----:B-1---5:R-:W-:Y:S01]  /*f5d0*/  IMAD.MOV.U32 R4, RZ, RZ, R46 ;  /* 0x000000ffff047224 */ /* 0x022fe200078e002e */
[----:B------:R-:W-:Y:S01]  /*f5e0*/  UMOV UR4, 0xffffffff ;  /* 0xffffffff00047882 */ /* 0x000fe20000000000 */
[----:B---3--:R-:W-:Y:S02]  /*f5f0*/  IMAD.MOV.U32 R5, RZ, RZ, R47 ;  /* 0x000000ffff057224 */ /* 0x008fe400078e002f */
[----:B------:R-:W-:Y:S01]  /*f600*/  IMAD.MOV.U32 R3, RZ, RZ, R45 ;  /* 0x000000ffff037224 */ /* 0x000fe200078e002d */
[----:B------:R-:W-:Y:S01]  /*f610*/  PRMT R73, R73, 0x5410, R4 ;  /* 0x0000541049497816 */ /* 0x000fe20000000004 */
        /* <DEDUP_REMOVED lines=50> */
.L_x_3098:
[----:B------:R-:W-:Y:S01]  /*f940*/  IADD3 R10, R10, 0x40, RZ ;  /* 0x000000400a0a7810 */ /* 0x000fe20007ffe0ff */
[----:B------:R-:W-:Y:S01]  /*f950*/  BSSY B1, `(.L_x_2849) ;  /* 0x0000032000017945 */ /* 0x000fe20003800000 */
[----:B------:R-:W-:Y:S02]  /*f960*/  CS2R R6, SRZ ;  /* 0x0000000000067805 */ /* 0x000fe4000001ff00 */
[----:B------:R-:W-:Y:S02]  /*f970*/  CS2R R8, SRZ ;  /* 0x0000000000087805 */ /* 0x000fe4000001ff00 */
[----:B------:R-:W-:Y:S02]  /*f980*/  ISETP.GE.AND P0, PT, R10, R79, PT ;  /* 0x0000004f0a00720c */ /* 0x000fe40003f06270 */
[----:B------:R-:W-:Y:S02]  /*f990*/  CS2R R10, SRZ ;  /* 0x00000000000a7805 */ /* 0x000fe4000001ff00 */
        /* <DEDUP_REMOVED lines=45> */
.L_x_2850:
[----:B------:R-:W-:Y:S05]  /*fc70*/  BSYNC B1 ;  /* 0x0000000000017941 */ /* 0x000fea0003800000 */
.L_x_2849:
[----:B--2--5:R-:W-:Y:S01]  /*fc80*/  IMAD.MOV.U32 R3, RZ, RZ, R4 ;  /* 0x000000ffff037224 */ /* 0x024fe200078e0004 */
[----:B---3--:R-:W-:Y:S01]  /*fc90*/  LEA.HI R0, R196, R196, RZ, 0x1 ;  /* 0x000000c4c4007211 */ /* 0x008fe200078f08ff */
[----:B0-----:R-:W-:Y:S01]  /*fca0*/  IMAD.MOV.U32 R21, RZ, RZ, R6 ;  /* 0x000000ffff157224 */ /* 0x001fe200078e0006 */
[----:B------:R-:W-:Y:S01]  /*fcb0*/  VIADDMNMX R90, R79, -R184, 0x80, PT ;  /* 0x000000804f5a7446 */ /* 0x000fe200038009b8 */
[----:B-1----:R-:W-:Y:S01]  /*fcc0*/  IMAD.MOV.U32 R60, RZ, RZ, R7 ;  /* 0x000000ffff3c7224 */ /* 0x002fe200078e0007 */
        /* <DEDUP_REMOVED lines=34> */
[----:B------:R-:W-:Y:S01]  /*fef0*/  MOV R0, R11 ;  /* 0x0000000b00007202 */ /* 0x000fe20000000f00 */
[----:B------:R-:W-:Y:S01]  /*ff00*/  BSSY B1, `(.L_x_2851) ;  /* 0x000000d000017945 */ /* 0x000fe20003800000 */
[----:B------:R-:W-:Y:S01]  /*ff10*/  PRMT R75, R20, 0x7610, R75 ;  /* 0x00007610144b7816 */ /* 0x000fe2000000004b */
[----:B------:R-:W-:Y:S01]  /*ff20*/  IMAD.MOV.U32 R20, RZ, RZ, R13 ;  /* 0x000000ffff147224 */ /* 0x000fe200078e000d */
[----:B------:R-:W-:Y:S01]  /*ff30*/  PRMT R77, R0, 0x7610, R77 ;  /* 0x00007610004d7816 */ /* 0x000fe2000000004d */
[----:B------:R-:W-:Y:S01]  /*ff40*/  IMAD.MOV.U32 R0, RZ, RZ, R15 ;  /* 0x000000ffff007224 */ /* 0x000fe200078e000f */
[----:B------:R-:W-:Y:S01]  /*ff50*/  PRMT R80, R60, 0x7610, R80 ;  /* 0x000076103c507816 */ /* 0x000fe20000000050 */
[----:B------:R-:W-:Y:S01]  /*ff60*/  IMAD.MOV.U32 R60, RZ, RZ, R58 ;  /* 0x000000ffff3c7224 */ /* 0x000fe200078e003a */
[----:B------:R-:W-:-:S02]  /*ff70*/  PRMT R81, R62, 0x7610, R81 ;  /* 0x000076103e517816 */ /* 0x000fc40000000051 */
[----:B------:R-:W-:Y:S02]  /*ff80*/  ISETP.GE.AND P1, PT, R169, R90, PT ;  /* 0x0000005aa900720c */ /* 0x000fe40003f26270 */
[----:B------:R-:W-:Y:S02]  /*ff90*/  PRMT R69, R63, 0x7610, R69 ;  /* 0x000076103f457816 */ /* 0x000fe40000000045 */
[----:B------:R-:W-:Y:S02]  /*ffa0*/  PRMT R70, R64, 0x7610, R70 ;  /* 0x0000761040467816 */ /* 0x000fe40000000046 */
[----:B------:R-:W-:Y:S01]  /*ffb0*/  MOV R62, R59 ;  /* 0x0000003b003e7202 */ /* 0x000fe20000000f00 */
[----:B0-----:R-:W-:Y:S06]  /*ffc0*/  @!P0 BRA `(.L_x_2852) ;  /* 0x00000150001c8947 */ /* 0x001fec0003800000 */
.L_x_3099:
[----:B------:R-:W-:Y:S05]  /*ffd0*/  BSYNC B1 ;  /* 0x0000000000017941 */ /* 0x000fea0003800000 */
.L_x_2851:
        /* <DEDUP_REMOVED lines=24> */
[----:B------:R-:W-:Y:S02]  /*10160*/  SHF.R.U32.HI R45, RZ, 0x10, R45 ;  /* 0x00000010ff2d7819 */ /* 0x000fe4000001162d */
[----:B------:R-:W-:Y:S02]  /*10170*/  IADD3 R65, R60, R65, R182 ;  /* 0x000000413c417210 */ /* 0x000fe40007ffe0b6 */
[----:B------:R-:W0:Y:S01]  /*10180*/  LDS.128 R60, [R108+0xc400] ;  /* 0x00c400006c3c7984 */ /* 0x000e220000000c00 */
[----:B------:R-:W-:Y:S02]  /*10190*/  PRMT R118, R113, 0x5410, R118 ;  /* 0x0000541071767816 */ /* 0x000fe40000000076 */
[----:B------:R-:W-:Y:S01]  /*101a0*/  IMAD R109, R65, 0x2, R2 ;  /* 0x00000002416d7824 */ /* 0x000fe200078e0202 */
[----:B------:R-:W-:-:S02]  /*101b0*/  SHF.R.U32.HI R33, RZ, 0x10, R33 ;  /* 0x00000010ff217819 */ /* 0x000fc40000011621 */
[----:B------:R-:W-:Y:S01]  /*101c0*/  PRMT R111, R111, 0x5410, R114 ;  /* 0x000054106f6f7816 */ /* 0x000fe20000000072 */
[----:B------:R-:W-:Y:S01]  /*101d0*/  IMAD.U32 R119, R118, 0x10000, RZ ;  /* 0x0001000076777824 */ /* 0x000fe200078e00ff */
[----:B------:R-:W1:Y:S01]  /*101e0*/  LDS.128 R64, [R109+0xc400] ;  /* 0x00c400006d407984 */ /* 0x000e620000000c00 */
[--C-:B------:R-:W-:Y:S02]  /*101f0*/  SHF.R.U64 R32, R34, 0x10, R35.reuse ;  /* 0x0000001022207819 */ /* 0x100fe40000001223 */
[----:B------:R-:W-:Y:S02]  /*10200*/  SHF.R.U32.HI R35, RZ, 0x10, R35 ;  /* 0x00000010ff237819 */ /* 0x000fe40000011623 */
[--C-:B------:R-:W-:Y:S02]  /*10210*/  SHF.R.U64 R44, R46, 0x10, R47.reuse ;  /* 0x000000102e2c7819 */ /* 0x100fe4000000122f */
[----:B------:R-:W-:Y:S02]  /*10220*/  SHF.R.U32.HI R34, RZ, 0x10, R47 ;  /* 0x00000010ff227819 */ /* 0x000fe4000001162f */
[----:B------:R-:W-:-:S02]  /*10230*/  PRMT R120, R112, 0x5410, R45 ;  /* 0x0000541070787816 */ /* 0x000fc4000000002d */
[----:B------:R-:W-:Y:S02]  /*10240*/  PRMT R110, R110, 0x5410, R33 ;  /* 0x000054106e6e7816 */ /* 0x000fe40000000021 */
[----:B------:R-:W-:Y:S02]  /*10250*/  PRMT R33, R77, 0x5432, R32 ;  /* 0x000054324d217816 */ /* 0x000fe40000000020 */
[----:B------:R-:W-:Y:S02]  /*10260*/  PRMT R32, R76, 0x5432, R35 ;  /* 0x000054324c207816 */ /* 0x000fe40000000023 */
[----:B------:R-:W-:Y:S02]  /*10270*/  PRMT R45, R73, 0x5432, R44 ;  /* 0x00005432492d7816 */ /* 0x000fe4000000002c */
[----:B------:R-:W-:Y:S02]  /*10280*/  PRMT R34, R69, 0x5432, R34 ;  /* 0x0000543245227816 */ /* 0x000fe40000000022 */
[----:B------:R-:W-:-:S02]  /*10290*/  SHF.L.U32 R121, R120, 0x10, RZ ;  /* 0x0000001078797819 */ /* 0x000fc400000006ff */
[----:B------:R-:W-:Y:S01]  /*102a0*/  LOP3.LUT R118, R118, 0xffff0000, RZ, 0xc0, !PT ;  /* 0xffff000076767812 */ /* 0x000fe200078ec0ff */
[----:B------:R-:W-:Y:S01]  /*102b0*/  IMAD.U32 R122, R34, 0x10000, RZ ;  /* 0x00010000227a7824 */ /* 0x000fe200078e00ff */
[----:B------:R-:W-:Y:S01]  /*102c0*/  LOP3.LUT R120, R120, 0xffff0000, RZ, 0xc0, !PT ;  /* 0xffff000078787812 */ /* 0x000fe200078ec0ff */
        /* <DEDUP_REMOVED lines=8> */
[C---:B-1----:R-:W-:Y:S01]  /*10350*/  IMAD.U32 R47, R64.reuse, 0x10000, RZ ;  /* 0x00010000402f7824 */ /* 0x042fe200078e00ff */
[----:B------:R-:W-:Y:S01]  /*10360*/  LOP3.LUT R116, R64, 0xffff0000, RZ, 0xc0, !PT ;  /* 0xffff000040747812 */ /* 0x000fe200078ec0ff */
[----:B------:R-:W-:Y:S01]  /*10370*/  IMAD.U32 R63, R65, 0x10000, RZ ;  /* 0x00010000413f7824 */ /* 0x000fe200078e00ff */
[C---:B------:R-:W-:Y:S01]  /*10380*/  LOP3.LUT R46, R66.reuse, 0xffff0000, RZ, 0xc0, !PT ;  /* 0xffff0000422e7812 */ /* 0x040fe200078ec0ff */
[C---:B------:R-:W-:Y:S01]  /*10390*/  FMUL.FTZ R123, R47.reuse, R119 ;  /* 0x000000772f7b7220 */ /* 0x040fe20000410000 */
[----:B------:R-:W-:Y:S01]  /*103a0*/  FMUL.FTZ R125, R47, R60 ;  /* 0x0000003c2f7d7220 */ /* 0x000fe20000410000 */
[----:B------:R-:W-:Y:S01]  /*103b0*/  IMAD.U32 R117, R66, 0x10000, RZ ;  /* 0x0001000042757824 */ /* 0x000fe200078e00ff */
[C---:B------:R-:W-:Y:S01]  /*103c0*/  LOP3.LUT R66, R67.reuse, 0xffff0000, RZ, 0xc0, !PT ;  /* 0xffff000043427812 */ /* 0x040fe200078ec0ff */
[----:B------:R-:W-:-:S02]  /*103d0*/  IMAD.U32 R64, R67, 0x10000, RZ ;  /* 0x0001000043407824 */ /* 0x000fc400078e00ff */
[----:B------:R-:W-:Y:S01]  /*103e0*/  FFMA.FTZ R47, R112, R60, -R123 ;  /* 0x0000003c702f7223 */ /* 0x000fe2000001087b */
[----:B------:R-:W-:Y:S02]  /*103f0*/  IMAD.U32 R67, R110, 0x10000, RZ ;  /* 0x000100006e437824 */ /* 0x000fe400078e00ff */
[----:B------:R-:W-:Y:S01]  /*10400*/  FMUL.FTZ R123, R63, R121 ;  /* 0x000000793f7b7220 */ /* 0x000fe20000410000 */
[----:B------:R-:W-:Y:S02]  /*10410*/  IMAD.U32 R114, R61, 0x10000, RZ ;  /* 0x000100003d727824 */ /* 0x000fe400078e00ff */
[----:B------:R-:W-:Y:S01]  /*10420*/  FFMA.FTZ R60, R112, R119, R125 ;  /* 0x00000077703c7223 */ /* 0x000fe2000001007d */
[----:B------:R-:W-:Y:S02]  /*10430*/  IMAD.U32 R112, R32, 0x10000, RZ ;  /* 0x0001000020707824 */ /* 0x000fe400078e00ff */
[----:B------:R-:W-:Y:S01]  /*10440*/  FMUL.FTZ R124, R64, R122 ;  /* 0x0000007a407c7220 */ /* 0x000fe20000410000 */
[----:B------:R-:W-:Y:S01]  /*10450*/  LOP3.LUT R65, R65, 0xffff0000, RZ, 0xc0, !PT ;  /* 0xffff000041417812 */ /* 0x000fe200078ec0ff */
[-C--:B------:R-:W-:Y:S01]  /*10460*/  FMUL.FTZ R119, R63, R67.reuse ;  /* 0x000000433f777220 */ /* 0x080fe20000410000 */
[----:B------:R-:W-:Y:S01]  /*10470*/  FFMA.FTZ R63, R114, R67, -R123 ;  /* 0x00000043723f7223 */ /* 0x000fe2000001087b */
[----:B------:R-:W-:Y:S01]  /*10480*/  LOP3.LUT R110, R110, 0xffff0000, RZ, 0xc0, !PT ;  /* 0xffff00006e6e7812 */ /* 0x000fe200078ec0ff */
[-C--:B------:R-:W-:Y:S01]  /*10490*/  FMUL.FTZ R67, R64, R112.reuse ;  /* 0x0000007040437220 */ /* 0x080fe20000410000 */
[----:B------:R-:W-:Y:S01]  /*104a0*/  FFMA.FTZ R64, R115, R112, -R124 ;  /* 0x0000007073407223 */ /* 0x000fe2000001087c */
[----:B------:R-:W-:Y:S01]  /*104b0*/  FFMA.FTZ R119, R114, R121, R119 ;  /* 0x0000007972777223 */ /* 0x000fe20000010077 */
[C---:B------:R-:W-:Y:S01]  /*104c0*/  FMUL.FTZ R112, R116.reuse, R118 ;  /* 0x0000007674707220 */ /* 0x040fe20000410000 */
[----:B------:R-:W-:Y:S01]  /*104d0*/  LOP3.LUT R61, R61, 0xffff0000, RZ, 0xc0, !PT ;  /* 0xffff00003d3d7812 */ /* 0x000fe200078ec0ff */
[C---:B------:R-:W-:Y:S01]  /*104e0*/  FMUL.FTZ R114, R65.reuse, R120 ;  /* 0x0000007841727220 */ /* 0x040fe20000410000 */
[----:B------:R-:W-:Y:S01]  /*104f0*/  FMUL.FTZ R65, R65, R110 ;  /* 0x0000006e41417220 */ /* 0x000fe20000410000 */
[-C--:B------:R-:W-:Y:S01]  /*10500*/  FMUL.FTZ R116, R116, R111.reuse ;  /* 0x0000006f74747220 */ /* 0x080fe20000410000 */
[----:B------:R-:W-:Y:S01]  /*10510*/  FFMA.FTZ R112, R113, R111, -R112 ;  /* 0x0000006f71707223 */ /* 0x000fe20000010870 */
[----:B------:R-:W-:-:S02]  /*10520*/  IMAD.U32 R111, R45, 0x10000, RZ ;  /* 0x000100002d6f7824 */ /* 0x000fc400078e00ff */
[----:B------:R-:W-:Y:S01]  /*10530*/  FFMA.FTZ R122, R115, R122, R67 ;  /* 0x0000007a737a7223 */ /* 0x000fe20000010043 */
[C---:B------:R-:W-:Y:S01]  /*10540*/  FFMA.FTZ R114, R61.reuse, R110, -R114 ;  /* 0x0000006e3d727223 */ /* 0x040fe20000010872 */
[----:B------:R-:W-:Y:S01]  /*10550*/  FFMA.FTZ R120, R61, R120, R65 ;  /* 0x000000783d787223 */ /* 0x000fe20000010041 */
[----:B------:R-:W-:Y:S01]  /*10560*/  IMAD.U32 R67, R33, 0x10000, RZ ;  /* 0x0001000021437824 */ /* 0x000fe200078e00ff */
[----:B------:R-:W-:Y:S01]  /*10570*/  LOP3.LUT R61, R45, 0xffff0000, RZ, 0xc0, !PT ;  /* 0xffff00002d3d7812 */ /* 0x000fe200078ec0ff */
[----:B------:R-:W-:Y:S01]  /*10580*/  FMUL.FTZ R115, R117, R111 ;  /* 0x0000006f75737220 */ /* 0x000fe20000410000 */
[----:B------:R-:W-:Y:S01]  /*10590*/  LOP3.LUT R33, R33, 0xffff0000, RZ, 0xc0, !PT ;  /* 0xffff000021217812 */ /* 0x000fe200078ec0ff */
[-C--:B------:R-:W-:Y:S01]  /*105a0*/  FMUL.FTZ R117, R117, R67.reuse ;  /* 0x0000004375757220 */ /* 0x080fe20000410000 */
[----:B------:R-:W-:Y:S01]  /*105b0*/  LOP3.LUT R65, R34, 0xffff0000, RZ, 0xc0, !PT ;  /* 0xffff000022417812 */ /* 0x000fe200078ec0ff */
[----:B------:R-:W-:Y:S01]  /*105c0*/  FFMA.FTZ R115, R44, R67, -R115 ;  /* 0x000000432c737223 */ /* 0x000fe20000010873 */
[----:B------:R-:W-:Y:S01]  /*105d0*/  LOP3.LUT R45, R32, 0xffff0000, RZ, 0xc0, !PT ;  /* 0xffff0000202d7812 */ /* 0x000fe200078ec0ff */
[C---:B------:R-:W-:Y:S01]  /*105e0*/  FMUL.FTZ R32, R46.reuse, R61 ;  /* 0x0000003d2e207220 */ /* 0x040fe20000410000 */
[----:B------:R-:W-:Y:S01]  /*105f0*/  FMUL.FTZ R46, R46, R33 ;  /* 0x000000212e2e7220 */ /* 0x000fe20000410000 */
[C---:B------:R-:W-:Y:S01]  /*10600*/  FMUL.FTZ R67, R66.reuse, R65 ;  /* 0x0000004142437220 */ /* 0x040fe20000410000 */
[----:B------:R-:W-:Y:S01]  /*10610*/  FFMA.FTZ R113, R113, R118, R116 ;  /* 0x0000007671717223 */ /* 0x000fe20000010074 */
        /* <DEDUP_REMOVED lines=16> */
.L_x_2856:
[----:B------:R-:W-:Y:S05]  /*10720*/  BSYNC B2 ;  /* 0x0000000000027941 */ /* 0x000fea0003800000 */
.L_x_2855:
[----:B------:R-:W-:Y:S04]  /*10730*/  BSSY B2, `(.L_x_2857) ;  /* 0x0000068000027945 */ /* 0x000fe80003800000 */
[----:B------:R-:W-:Y:S05]  /*10740*/  @P1 BRA `(.L_x_2858) ;  /* 0x0000000400981947 */ /* 0x000fea0003800000 */
[----:B-1----:R-:W-:Y:S02]  /*10750*/  LEA.HI R32, R107, R165, RZ, 0x1d ;  /* 0x000000a56b207211 */ /* 0x002fe400078fe8ff */
[----:B------:R-:W-:Y:S02]  /*10760*/  SHF.R.U64 R64, R28, 0x10, R29 ;  /* 0x000000101c407819 */ /* 0x000fe4000000121d */
[----:B------:R-:W-:Y:S01]  /*10770*/  SHF.R.S32.HI R35, RZ, 0x1f, R32 ;  /* 0x0000001fff237819 */ /* 0x000fe20000011420 */
        /* <DEDUP_REMOVED lines=19> */
[----:B------:R-:W-:Y:S01]  /*108b0*/  SHF.R.U32.HI R43, RZ, 0x10, R43 ;  /* 0x00000010ff2b7819 */ /* 0x000fe2000001162b */
[----:B------:R-:W-:Y:S01]  /*108c0*/  IMAD.U32 R63, R99, 0x10000, RZ ;  /* 0x00010000633f7824 */ /* 0x000fe200078e00ff */
[----:B------:R-:W-:Y:S02]  /*108d0*/  PRMT R106, R106, 0x5410, R31 ;  /* 0x000054106a6a7816 */ /* 0x000fe4000000001f */
[----:B------:R-:W-:Y:S02]  /*108e0*/  PRMT R103, R103, 0x5410, R64 ;  /* 0x0000541067677816 */ /* 0x000fe40000000040 */
[----:B------:R-:W-:Y:S02]  /*108f0*/  PRMT R100, R100, 0x5410, R41 ;  /* 0x0000541064647816 */ /* 0x000fe40000000029 */
[----:B------:R-:W-:Y:S02]  /*10900*/  PRMT R105, R105, 0x5410, R62 ;  /* 0x0000541069697816 */ /* 0x000fe4000000003e */
[----:B------:R-:W-:-:S02]  /*10910*/  PRMT R102, R102, 0x5410, R43 ;  /* 0x0000541066667816 */ /* 0x000fc4000000002b */
[----:B------:R-:W-:Y:S01]  /*10920*/  SHF.L.U32 R62, R103, 0x10, RZ ;  /* 0x00000010673e7819 */ /* 0x000fe200000006ff */
        /* <DEDUP_REMOVED lines=12> */
[C---:B------:R-:W-:Y:S01]  /*109f0*/  IMAD.U32 R43, R46.reuse, 0x10000, RZ ;  /* 0x000100002e2b7824 */ /* 0x040fe200078e00ff */
[----:B------:R-:W-:Y:S01]  /*10a00*/  LOP3.LUT R45, R46, 0xffff0000, RZ, 0xc0, !PT ;  /* 0xffff00002e2d7812 */ /* 0x000fe200078ec0ff */
[C---:B0-----:R-:W-:Y:S01]  /*10a10*/  IMAD.U32 R61, R47.reuse, 0x10000, RZ ;  /* 0x000100002f3d7824 */ /* 0x041fe200078e00ff */
        /* <DEDUP_REMOVED lines=12> */
[----:B------:R-:W-:Y:S01]  /*10ae0*/  FMUL.FTZ R35, R61, R62 ;  /* 0x0000003e3d237220 */ /* 0x000fe20000410000 */
[----:B------:R-:W-:Y:S01]  /*10af0*/  LOP3.LUT R42, R99, 0xffff0000, RZ, 0xc0, !PT ;  /* 0xffff0000632a7812 */ /* 0x000fe200078ec0ff */
[-C--:B------:R-:W-:Y:S01]  /*10b00*/  FMUL.FTZ R99, R61, R28.reuse ;  /* 0x0000001c3d637220 */ /* 0x080fe20000410000 */
[----:B------:R-:W-:Y:S01]  /*10b10*/  FFMA.FTZ R63, R30, R47, R63 ;  /* 0x0000002f1e3f7223 */ /* 0x000fe2000001003f */
[----:B------:R-:W-:Y:S01]  /*10b20*/  FFMA.FTZ R61, R40, R28, -R35 ;  /* 0x0000001c283d7223 */ /* 0x000fe20000010823 */
[----:B------:R-:W-:Y:S01]  /*10b30*/  LOP3.LUT R28, R103, 0xffff0000, RZ, 0xc0, !PT ;  /* 0xffff0000671c7812 */ /* 0x000fe200078ec0ff */
[----:B------:R-:W-:Y:S01]  /*10b40*/  FMUL.FTZ R30, R41, R42 ;  /* 0x0000002a291e7220 */ /* 0x000fe20000410000 */
[----:B------:R-:W-:Y:S01]  /*10b50*/  LOP3.LUT R47, R100, 0xffff0000, RZ, 0xc0, !PT ;  /* 0xffff0000642f7812 */ /* 0x000fe200078ec0ff */
[----:B------:R-:W-:Y:S01]  /*10b60*/  FFMA.FTZ R99, R40, R62, R99 ;  /* 0x0000003e28637223 */ /* 0x000fe20000010063 */
[----:B------:R-:W-:Y:S01]  /*10b70*/  LOP3.LUT R35, R104, 0xffff0000, RZ, 0xc0, !PT ;  /* 0xffff000068237812 */ /* 0x000fe200078ec0ff */
[-C--:B------:R-:W-:Y:S01]  /*10b80*/  FFMA.FTZ R40, R29, R28.reuse, -R30 ;  /* 0x0000001c1d287223 */ /* 0x080fe2000001081e */
[----:B------:R-:W-:Y:S01]  /*10b90*/  FMUL.FTZ R62, R41, R28 ;  /* 0x0000001c293e7220 */ /* 0x000fe20000410000 */
[----:B------:R-:W-:-:S02]  /*10ba0*/  IMAD.U32 R30, R101, 0x10000, RZ ;  /* 0x00010000651e7824 */ /* 0x000fc400078e00ff */
[C---:B------:R-:W-:Y:S01]  /*10bb0*/  FMUL.FTZ R41, R44.reuse, R47 ;  /* 0x0000002f2c297220 */ /* 0x040fe20000410000 */
[-C--:B------:R-:W-:Y:S01]  /*10bc0*/  FMUL.FTZ R44, R44, R35.reuse ;  /* 0x000000232c2c7220 */ /* 0x080fe20000410000 */
[----:B------:R-:W-:Y:S02]  /*10bd0*/  IMAD.U32 R28, R105, 0x10000, RZ ;  /* 0x00010000691c7824 */ /* 0x000fe400078e00ff */
[----:B------:R-:W-:Y:S01]  /*10be0*/  FMUL.FTZ R64, R43, R30 ;  /* 0x0000001e2b407220 */ /* 0x000fe20000410000 */
[----:B------:R-:W-:Y:S01]  /*10bf0*/  FFMA.FTZ R62, R29, R42, R62 ;  /* 0x0000002a1d3e7223 */ /* 0x000fe2000001003e */
[C---:B------:R-:W-:Y:S01]  /*10c00*/  FFMA.FTZ R42, R32.reuse, R35, -R41 ;  /* 0x00000023202a7223 */ /* 0x040fe20000010829 */
[----:B------:R-:W-:Y:S01]  /*10c10*/  FFMA.FTZ R44, R32, R47, R44 ;  /* 0x0000002f202c7223 */ /* 0x000fe2000001002c */
        /* <DEDUP_REMOVED lines=8> */
[----:B------:R-:W-:-:S02]  /*10ca0*/  FMUL.FTZ R41, R46, R35 ;  /* 0x000000232e297220 */ /* 0x000fc40000410000 */
[-C--:B------:R-:W-:Y:S01]  /*10cb0*/  FMUL.FTZ R45, R45, R28.reuse ;  /* 0x0000001c2d2d7220 */ /* 0x080fe20000410000 */
[C---:B------:R-:W-:Y:S01]  /*10cc0*/  FFMA.FTZ R31, R33.reuse, R28, -R30 ;  /* 0x0000001c211f7223 */ /* 0x040fe2000001081e */
        /* <DEDUP_REMOVED lines=14> */
.L_x_2858:
[----:B------:R-:W-:Y:S05]  /*10db0*/  BSYNC B2 ;  /* 0x0000000000027941 */ /* 0x000fea0003800000 */
.L_x_2857:
[----:B------:R-:W-:Y:S05]  /*10dc0*/  @P2 BRA `(.L_x_2854) ;  /* 0x0000000400982947 */ /* 0x000fea0003800000 */
[----:B------:R-:W-:Y:S02]  /*10dd0*/  LEA.HI R107, R107, R166, RZ, 0x1d ;  /* 0x000000a66b6b7211 */ /* 0x000fe400078fe8ff */
[----:B------:R-:W-:Y:S02]  /*10de0*/  SHF.R.U64 R43, R24, 0x10, R25 ;  /* 0x00000010182b7819 */ /* 0x000fe40000001219 */
[----:B--2---:R-:W-:Y:S01]  /*10df0*/  SHF.R.S32.HI R28, RZ, 0x1f, R107 ;  /* 0x0000001fff1c7819 */ /* 0x004fe2000001146b */
        /* <DEDUP_REMOVED lines=11> */
[----:B------:R-:W2:Y:S01]  /*10eb0*/  LDS.128 R28, [R217] ;  /* 0x00000000d91c7984 */ /* 0x000ea20000000c00 */
[--C-:B------:R-:W-:Y:S02]  /*10ec0*/  SHF.R.U64 R27, R36, 0x10, R37.reuse ;  /* 0x00000010241b7819 */ /* 0x100fe40000001225 */
[----:B------:R-:W-:Y:S01]  /*10ed0*/  IMAD R40, R107, 0x2, R2 ;  /* 0x000000026b287824 */ /* 0x000fe200078e0202 */
[----:B------:R-:W-:Y:S02]  /*10ee0*/  SHF.R.U32.HI R36, RZ, 0x10, R37 ;  /* 0x00000010ff247819 */ /* 0x000fe40000011625 */
[----:B------:R-:W-:Y:S02]  /*10ef0*/  PRMT R87, R87, 0x5410, R24 ;  /* 0x0000541057577816 */ /* 0x000fe40000000018 */
[----:B-1----:R-:W1:Y:S01]  /*10f00*/  LDS.128 R32, [R40+0xc400] ;  /* 0x00c4000028207984 */ /* 0x002e620000000c00 */
[----:B------:R-:W-:Y:S02]  /*10f10*/  PRMT R84, R84, 0x5410, R25 ;  /* 0x0000541054547816 */ /* 0x000fe40000000019 */
[----:B------:R-:W-:-:S02]  /*10f20*/  PRMT R89, R89, 0x5410, R26 ;  /* 0x0000541059597816 */ /* 0x000fc4000000001a */
[----:B------:R-:W-:Y:S02]  /*10f30*/  PRMT R82, R82, 0x5410, R27 ;  /* 0x0000541052527816 */ /* 0x000fe4000000001b */
[----:B------:R-:W-:Y:S02]  /*10f40*/  PRMT R83, R83, 0x5410, R36 ;  /* 0x0000541053537816 */ /* 0x000fe40000000024 */
[----:B------:R-:W-:Y:S01]  /*10f50*/  PRMT R86, R86, 0x5410, R43 ;  /* 0x0000541056567816 */ /* 0x000fe2000000002b */
[----:B------:R-:W-:Y:S01]  /*10f60*/  IMAD.U32 R42, R82, 0x10000, RZ ;  /* 0x00010000522a7824 */ /* 0x000fe200078e00ff */
[----:B------:R-:W-:Y:S01]  /*10f70*/  SHF.R.U32.HI R38, RZ, 0x10, R39 ;  /* 0x00000010ff267819 */ /* 0x000fe20000011627 */
[----:B------:R-:W-:Y:S01]  /*10f80*/  IMAD.U32 R43, R83, 0x10000, RZ ;  /* 0x00010000532b7824 */ /* 0x000fe200078e00ff */
[----:B------:R-:W-:Y:S01]  /*10f90*/  PRMT R88, R88, 0x5410, R41 ;  /* 0x0000541058587816 */ /* 0x000fe20000000029 */
[----:B------:R-:W-:Y:S01]  /*10fa0*/  IMAD.U32 R41, R86, 0x10000, RZ ;  /* 0x0001000056297824 */ /* 0x000fe200078e00ff */
[----:B------:R-:W-:-:S02]  /*10fb0*/  PRMT R85, R85, 0x5410, R38 ;  /* 0x0000541055557816 */ /* 0x000fc40000000026 */
[----:B------:R-:W-:Y:S02]  /*10fc0*/  LOP3.LUT R82, R82, 0xffff0000, RZ, 0xc0, !PT ;  /* 0xffff000052527812 */ /* 0x000fe400078ec0ff */
[----:B------:R-:W-:Y:S02]  /*10fd0*/  LOP3.LUT R86, R86, 0xffff0000, RZ, 0xc0, !PT ;  /* 0xffff000056567812 */ /* 0x000fe400078ec0ff */
[----:B------:R-:W-:Y:S01]  /*10fe0*/  LOP3.LUT R83, R83, 0xffff0000, RZ, 0xc0, !PT ;  /* 0xffff000053537812 */ /* 0x000fe200078ec0ff */
[C---:B--2---:R-:W-:Y:S01]  /*10ff0*/  IMAD.U32 R24, R28.reuse, 0x10000, RZ ;  /* 0x000100001c187824 */ /* 0x044fe200078e00ff */
[----:B------:R-:W-:Y:S01]  /*11000*/  LOP3.LUT R25, R28, 0xffff0000, RZ, 0xc0, !PT ;  /* 0xffff00001c197812 */ /* 0x000fe200078ec0ff */
[C---:B------:R-:W-:Y:S01]  /*11010*/  IMAD.U32 R26, R29.reuse, 0x10000, RZ ;  /* 0x000100001d1a7824 */ /* 0x040fe200078e00ff */
[----:B------:R-:W-:Y:S01]  /*11020*/  LOP3.LUT R28, R29, 0xffff0000, RZ, 0xc0, !PT ;  /* 0xffff00001d1c7812 */ /* 0x000fe200078ec0ff */
[C---:B------:R-:W-:Y:S01]  /*11030*/  IMAD.U32 R27, R30.reuse, 0x10000, RZ ;  /* 0x000100001e1b7824 */ /* 0x040fe200078e00ff */
[----:B------:R-:W-:Y:S01]  /*11040*/  LOP3.LUT R29, R30, 0xffff0000, RZ, 0xc0, !PT ;  /* 0xffff00001e1d7812 */ /* 0x000fe200078ec0ff */
[C---:B------:R-:W-:Y:S01]  /*11050*/  IMAD.U32 R36, R31.reuse, 0x10000, RZ ;  /* 0x000100001f247824 */ /* 0x040fe200078e00ff */
[----:B------:R-:W-:Y:S01]  /*11060*/  LOP3.LUT R30, R31, 0xffff0000, RZ, 0xc0, !PT ;  /* 0xffff00001f1e7812 */ /* 0x000fe200078ec0ff */
[----:B-1----:R-:W-:Y:S01]  /*11070*/  IMAD.U32 R37, R33, 0x10000, RZ ;  /* 0x0001000021257824 */ /* 0x002fe200078e00ff */
[C---:B------:R-:W-:Y:S01]  /*11080*/  SHF.L.U32 R31, R32.reuse, 0x10, RZ ;  /* 0x00000010201f7819 */ /* 0x040fe200000006ff */
[----:B------:R-:W-:Y:S01]  /*11090*/  IMAD.U32 R39, R35, 0x10000, RZ ;  /* 0x0001000023277824 */ /* 0x000fe200078e00ff */
[----:B------:R-:W-:Y:S01]  /*110a0*/  LOP3.LUT R32, R32, 0xffff0000, RZ, 0xc0, !PT ;  /* 0xffff000020207812 */ /* 0x000fe200078ec0ff */
[----:B0-----:R-:W-:Y:S01]  /*110b0*/  FMUL.FTZ R61, R37, R43 ;  /* 0x0000002b253d7220 */ /* 0x001fe20000410000 */
[----:B------:R-:W-:-:S02]  /*110c0*/  IMAD.U32 R38, R34, 0x10000, RZ ;  /* 0x0001000022267824 */ /* 0x000fc400078e00ff */
[CC--:B------:R-:W-:Y:S01]  /*110d0*/  FMUL.FTZ R45, R31.reuse, R42.reuse ;  /* 0x0000002a1f2d7220 */ /* 0x0c0fe20000410000 */
[-C--:B------:R-:W-:Y:S01]  /*110e0*/  FMUL.FTZ R47, R31, R41.reuse ;  /* 0x000000291f2f7220 */ /* 0x080fe20000410000 */
[----:B------:R-:W-:Y:S01]  /*110f0*/  IMAD.U32 R31, R87, 0x10000, RZ ;  /* 0x00010000571f7824 */ /* 0x000fe200078e00ff */
[----:B------:R-:W-:Y:S01]  /*11100*/  LOP3.LUT R33, R33, 0xffff0000, RZ, 0xc0, !PT ;  /* 0xffff000021217812 */ /* 0x000fe200078ec0ff */
[C---:B------:R-:W-:Y:S01]  /*11110*/  FFMA.FTZ R45, R24.reuse, R41, -R45 ;  /* 0x00000029182d7223 */ /* 0x040fe2000001082d */
[----:B------:R-:W-:Y:S02]  /*11120*/  IMAD.U32 R41, R85, 0x10000, RZ ;  /* 0x0001000055297824 */ /* 0x000fe400078e00ff */
[----:B------:R-:W-:Y:S01]  /*11130*/  FFMA.FTZ R47, R24, R42, R47 ;  /* 0x0000002a182f7223 */ /* 0x000fe2000001002f */
[----:B------:R-:W-:Y:S02]  /*11140*/  IMAD.U32 R24, R89, 0x10000, RZ ;  /* 0x0001000059187824 */ /* 0x000fe400078e00ff */
[-C--:B------:R-:W-:Y:S01]  /*11150*/  FMUL.FTZ R37, R37, R31.reuse ;  /* 0x0000001f25257220 */ /* 0x080fe20000410000 */
[C---:B------:R-:W-:Y:S01]  /*11160*/  FFMA.FTZ R61, R26.reuse, R31, -R61 ;  /* 0x0000001f1a3d7223 */ /* 0x040fe2000001083d */
[C---:B------:R-:W-:Y:S01]  /*11170*/  FMUL.FTZ R31, R39.reuse, R41 ;  /* 0x00000029271f7220 */ /* 0x040fe20000410000 */
[----:B------:R-:W-:Y:S01]  /*11180*/  FMUL.FTZ R42, R39, R24 ;  /* 0x00000018272a7220 */ /* 0x000fe20000410000 */
[----:B------:R-:W-:Y:S01]  /*11190*/  FFMA.FTZ R37, R26, R43, R37 ;  /* 0x0000002b1a257223 */ /* 0x000fe20000010025 */
[----:B------:R-:W-:-:S02]  /*111a0*/  IMAD.U32 R26, R84, 0x10000, RZ ;  /* 0x00010000541a7824 */ /* 0x000fc400078e00ff */
[----:B------:R-:W-:Y:S01]  /*111b0*/  FFMA.FTZ R39, R36, R24, -R31 ;  /* 0x0000001824277223 */ /* 0x000fe2000001081f */
[C---:B------:R-:W-:Y:S01]  /*111c0*/  FMUL.FTZ R24, R32.reuse, R82 ;  /* 0x0000005220187220 */ /* 0x040fe20000410000 */
[----:B------:R-:W-:Y:S01]  /*111d0*/  FMUL.FTZ R32, R32, R86 ;  /* 0x0000005620207220 */ /* 0x000fe20000410000 */
[----:B------:R-:W-:Y:S01]  /*111e0*/  LOP3.LUT R34, R34, 0xffff0000, RZ, 0xc0, !PT ;  /* 0xffff000022227812 */ /* 0x000fe200078ec0ff */
[----:B------:R-:W-:Y:S01]  /*111f0*/  FMUL.FTZ R44, R38, R26 ;  /* 0x0000001a262c7220 */ /* 0x000fe20000410000 */
[----:B------:R-:W-:Y:S01]  /*11200*/  FFMA.FTZ R86, R25, R86, -R24 ;  /* 0x0000005619567223 */ /* 0x000fe20000010818 */
[----:B------:R-:W-:Y:S01]  /*11210*/  IMAD.U32 R24, R88, 0x10000, RZ ;  /* 0x0001000058187824 */ /* 0x000fe200078e00ff */
        /* <DEDUP_REMOVED lines=9> */
[----:B------:R-:W-:Y:S01]  /*112b0*/  FMUL.FTZ R42, R33, R87 ;  /* 0x00000057212a7220 */ /* 0x000fe20000410000 */
[----:B------:R-:W-:Y:S01]  /*112c0*/  LOP3.LUT R89, R89, 0xffff0000, RZ, 0xc0, !PT ;  /* 0xffff000059597812 */ /* 0x000fe200078ec0ff */
        /* <DEDUP_REMOVED lines=22> */
.L_x_2854:
[----:B------:R-:W-:Y:S05]  /*11430*/  BSYNC B1 ;  /* 0x0000000000017941 */ /* 0x000fea0003800000 */
.L_x_2853:
        /* <DEDUP_REMOVED lines=45> */
[----:B------:R-:W-:Y:S01]  /*11710*/  SHF.L.U32 R6, R25, 0x10, RZ ;  /* 0x0000001019067819 */ /* 0x000fe200000006ff */
[----:B------:R-:W-:Y:S01]  /*11720*/  IMAD.U32 R34, R27, 0x10000, RZ ;  /* 0x000100001b227824 */ /* 0x000fe200078e00ff */
[----:B------:R-:W-:Y:S02]  /*11730*/  LOP3.LUT R24, R25, 0xffff0000, RZ, 0xc0, !PT ;  /* 0xffff000019187812 */ /* 0x000fe400078ec0ff */
[----:B------:R-:W-:Y:S01]  /*11740*/  LOP3.LUT R25, R26, 0xffff0000, RZ, 0xc0, !PT ;  /* 0xffff00001a197812 */ /* 0x000fe200078ec0ff */
[----:B--2---:R-:W-:Y:S01]  /*11750*/  IMAD.U32 R35, R29, 0x10000, RZ ;  /* 0x000100001d237824 */ /* 0x004fe200078e00ff */
[----:B------:R-:W-:Y:S01]  /*11760*/  LOP3.LUT R26, R27, 0xffff0000, RZ, 0xc0, !PT ;  /* 0xffff00001b1a7812 */ /* 0x000fe200078ec0ff */
[C---:B------:R-:W-:Y:S01]  /*11770*/  IMAD.U32 R27, R28.reuse, 0x10000, RZ ;  /* 0x000100001c1b7824 */ /* 0x040fe200078e00ff */
[----:B------:R-:W-:Y:S01]  /*11780*/  LOP3.LUT R28, R28, 0xffff0000, RZ, 0xc0, !PT ;  /* 0xffff00001c1c7812 */ /* 0x000fe200078ec0ff */
[----:B------:R-:W-:Y:S01]  /*11790*/  FMUL.FTZ R45, R35, R40 ;  /* 0x00000028232d7220 */ /* 0x000fe20000410000 */
        /* <DEDUP_REMOVED lines=56> */
.L_x_2860:
[----:B------:R-:W-:Y:S05]  /*11b20*/  BSYNC B1 ;  /* 0x0000000000017941 */ /* 0x000fea0003800000 */
.L_x_2859:
        /* <DEDUP_REMOVED lines=9> */
[----:B------:R-:W-:Y:S02]  /*11bc0*/  SHF.L.U32 R7, R7, 0xa, RZ ;  /* 0x0000000a07077819 */ /* 0x000fe400000006ff */
[----:B------:R-:W-:Y:S02]  /*11bd0*/  LOP3.LUT R4, R5, R220, RZ, 0x3c, !PT ;  /* 0x000000dc05047212 */ /* 0x000fe400078e3cff */
[----:B------:R-:W-:Y:S02]  /*11be0*/  LOP3.LUT R7, R7, 0x7fffe000, RZ, 0xc0, !PT ;  /* 0x7fffe00007077812 */ /* 0x000fe400078ec0ff */
[----:B------:R-:W-:Y:S02]  /*11bf0*/  PRMT R74, R74, 0x5410, R29 ;  /* 0x000054104a4a7816 */ /* 0x000fe4000000001d */
[----:B------:R-:W-:Y:S02]  /*11c00*/  IADD3 R25, R4, R7, R183 ;  /* 0x0000000704197210 */ /* 0x000fe40007ffe0b7 */
[----:B------:R-:W1:Y:S01]  /*11c10*/  LDS.128 R4, [R216] ;  /* 0x00000000d8047984 */ /* 0x000e620000000c00 */
[----:B------:R-:W-:Y:S01]  /*11c20*/  SHF.R.U32.HI R8, RZ, 0x10, R9 ;  /* 0x00000010ff087819 */ /* 0x000fe20000011609 */
[----:B------:R-:W-:Y:S01]  /*11c30*/  IMAD.U32 R35, R74, 0x10000, RZ ;  /* 0x000100004a237824 */ /* 0x000fe200078e00ff */
[----:B------:R-:W-:Y:S01]  /*11c40*/  PRMT R78, R78, 0x5410, R33 ;  /* 0x000054104e4e7816 */ /* 0x000fe20000000021 */
[----:B------:R-:W-:Y:S01]  /*11c50*/  IMAD R28, R25, 0x2, R2 ;  /* 0x00000002191c7824 */ /* 0x000fe200078e0202 */
[----:B------:R-:W-:-:S02]  /*11c60*/  SHF.R.U32.HI R52, RZ, 0x10, R53 ;  /* 0x00000010ff347819 */ /* 0x000fc40000011635 */
[----:B------:R-:W-:Y:S01]  /*11c70*/  SHF.R.U64 R9, R10, 0x10, R11 ;  /* 0x000000100a097819 */ /* 0x000fe2000000120b */
[----:B------:R-:W-:Y:S01]  /*11c80*/  IMAD.U32 R34, R78, 0x10000, RZ ;  /* 0x000100004e227824 */ /* 0x000fe200078e00ff */
[----:B------:R-:W2:Y:S01]  /*11c90*/  LDS.128 R24, [R28+0xc400] ;  /* 0x00c400001c187984 */ /* 0x000ea20000000c00 */
[----:B------:R-:W-:Y:S02]  /*11ca0*/  SHF.R.U64 R31, R54, 0x10, R55 ;  /* 0x00000010361f7819 */ /* 0x000fe40000001237 */
[----:B------:R-:W-:Y:S02]  /*11cb0*/  SHF.R.U32.HI R10, RZ, 0x10, R11 ;  /* 0x00000010ff0a7819 */ /* 0x000fe4000001160b */
[----:B------:R-:W-:Y:S02]  /*11cc0*/  PRMT R75, R75, 0x5410, R8 ;  /* 0x000054104b4b7816 */ /* 0x000fe40000000008 */
[----:B------:R-:W-:Y:S02]  /*11cd0*/  SHF.R.U32.HI R54, RZ, 0x10, R55 ;  /* 0x00000010ff367819 */ /* 0x000fe40000011637 */
[----:B------:R-:W-:Y:S01]  /*11ce0*/  PRMT R79, R79, 0x5410, R52 ;  /* 0x000054104f4f7816 */ /* 0x000fe20000000034 */
[----:B------:R-:W-:Y:S01]  /*11cf0*/  IMAD.U32 R36, R75, 0x10000, RZ ;  /* 0x000100004b247824 */ /* 0x000fe200078e00ff */
[----:B------:R-:W-:-:S02]  /*11d00*/  PRMT R77, R77, 0x5410, R10 ;  /* 0x000054104d4d7816 */ /* 0x000fc4000000000a */
[----:B------:R-:W-:Y:S02]  /*11d10*/  PRMT R81, R81, 0x5410, R54 ;  /* 0x0000541051517816 */ /* 0x000fe40000000036 */
[----:B------:R-:W-:Y:S02]  /*11d20*/  PRMT R76, R76, 0x5410, R9 ;  /* 0x000054104c4c7816 */ /* 0x000fe40000000009 */
[----:B------:R-:W-:Y:S01]  /*11d30*/  PRMT R80, R80, 0x5410, R31 ;  /* 0x0000541050507816 */ /* 0x000fe2000000001f */
        /* <DEDUP_REMOVED lines=23> */
[C---:B------:R-:W-:Y:S01]  /*11eb0*/  FMUL.FTZ R40, R33.reuse, R34 ;  /* 0x0000002221287220 */ /* 0x040fe20000410000 */
[----:B------:R-:W-:Y:S01]  /*11ec0*/  LOP3.LUT R29, R74, 0xffff0000, RZ, 0xc0, !PT ;  /* 0xffff00004a1d7812 */ /* 0x000fe200078ec0ff */
[----:B------:R-:W-:Y:S01]  /*11ed0*/  FMUL.FTZ R33, R33, R8 ;  /* 0x0000000821217220 */ /* 0x000fe20000410000 */
[----:B------:R-:W-:Y:S01]  /*11ee0*/  FFMA.FTZ R36, R9, R36, R30 ;  /* 0x0000002409247223 */ /* 0x000fe2000001001e */
[----:B------:R-:W-:Y:S01]  /*11ef0*/  LOP3.LUT R9, R78, 0xffff0000, RZ, 0xc0, !PT ;  /* 0xffff00004e097812 */ /* 0x000fe200078ec0ff */
[C---:B------:R-:W-:Y:S01]  /*11f00*/  FFMA.FTZ R41, R11.reuse, R8, -R40 ;  /* 0x000000080b297223 */ /* 0x040fe20000010828 */
[----:B------:R-:W-:Y:S01]  /*11f10*/  FFMA.FTZ R42, R11, R34, R33 ;  /* 0x000000220b2a7223 */ /* 0x000fe20000010021 */
[----:B------:R-:W-:Y:S01]  /*11f20*/  FMUL.FTZ R11, R24, R29 ;  /* 0x0000001d180b7220 */ /* 0x000fe20000410000 */
[----:B------:R-:W-:-:S02]  /*11f30*/  IMAD.U32 R31, R26, 0x10000, RZ ;  /* 0x000100001a1f7824 */ /* 0x000fc400078e00ff */
[-C--:B------:R-:W-:Y:S01]  /*11f40*/  FMUL.FTZ R33, R24, R9.reuse ;  /* 0x0000000918217220 */ /* 0x080fe20000410000 */
[----:B------:R-:W-:Y:S01]  /*11f50*/  LOP3.LUT R8, R79, 0xffff0000, RZ, 0xc0, !PT ;  /* 0xffff00004f087812 */ /* 0x000fe200078ec0ff */
[----:B------:R-:W-:Y:S01]  /*11f60*/  FFMA.FTZ R24, R4, R9, -R11 ;  /* 0x0000000904187223 */ /* 0x000fe2000001080b */
[----:B------:R-:W-:Y:S01]  /*11f70*/  SHF.L.U32 R11, R76, 0x10, RZ ;  /* 0x000000104c0b7819 */ /* 0x000fe200000006ff */
[----:B------:R-:W-:Y:S01]  /*11f80*/  FFMA.FTZ R34, R4, R29, R33 ;  /* 0x0000001d04227223 */ /* 0x000fe20000010021 */
[----:B------:R-:W-:Y:S01]  /*11f90*/  LOP3.LUT R30, R75, 0xffff0000, RZ, 0xc0, !PT ;  /* 0xffff00004b1e7812 */ /* 0x000fe200078ec0ff */
[----:B------:R-:W-:Y:S02]  /*11fa0*/  IMAD.U32 R9, R80, 0x10000, RZ ;  /* 0x0001000050097824 */ /* 0x000fe400078e00ff */
[----:B------:R-:W-:Y:S01]  /*11fb0*/  FMUL.FTZ R35, R25, R8 ;  /* 0x0000000819237220 */ /* 0x000fe20000410000 */
[----:B------:R-:W-:Y:S01]  /*11fc0*/  FMUL.FTZ R29, R31, R11 ;  /* 0x0000000b1f1d7220 */ /* 0x000fe20000410000 */
[----:B------:R-:W-:Y:S01]  /*11fd0*/  LOP3.LUT R26, R26, 0xffff0000, RZ, 0xc0, !PT ;  /* 0xffff00001a1a7812 */ /* 0x000fe200078ec0ff */
[-C--:B------:R-:W-:Y:S01]  /*11fe0*/  FMUL.FTZ R40, R25, R30.reuse ;  /* 0x0000001e19287220 */ /* 0x080fe20000410000 */
[-C--:B------:R-:W-:Y:S01]  /*11ff0*/  FMUL.FTZ R31, R31, R9.reuse ;  /* 0x000000091f1f7220 */ /* 0x080fe20000410000 */
[----:B------:R-:W-:Y:S01]  /*12000*/  FFMA.FTZ R29, R10, R9, -R29 ;  /* 0x000000090a1d7223 */ /* 0x000fe2000001081d */
[C---:B------:R-:W-:Y:S01]  /*12010*/  FFMA.FTZ R35, R5.reuse, R30, R35 ;  /* 0x0000001e05237223 */ /* 0x040fe20000010023 */
[----:B------:R-:W-:Y:S01]  /*12020*/  FFMA.FTZ R25, R5, R8, -R40 ;  /* 0x0000000805197223 */ /* 0x000fe20000010828 */
[----:B------:R-:W-:Y:S01]  /*12030*/  LOP3.LUT R9, R76, 0xffff0000, RZ, 0xc0, !PT ;  /* 0xffff00004c097812 */ /* 0x000fe200078ec0ff */
[----:B------:R-:W-:Y:S01]  /*12040*/  FFMA.FTZ R10, R10, R11, R31 ;  /* 0x0000000b0a0a7223 */ /* 0x000fe2000001001f */
[----:B------:R-:W-:-:S02]  /*12050*/  LOP3.LUT R27, R27, 0xffff0000, RZ, 0xc0, !PT ;  /* 0xffff00001b1b7812 */ /* 0x000fc400078ec0ff */
[----:B------:R-:W-:Y:S01]  /*12060*/  LOP3.LUT R5, R80, 0xffff0000, RZ, 0xc0, !PT ;  /* 0xffff000050057812 */ /* 0x000fe200078ec0ff */
[C---:B------:R-:W-:Y:S01]  /*12070*/  FMUL.FTZ R11, R26.reuse, R9 ;  /* 0x000000091a0b7220 */ /* 0x040fe20000410000 */
[----:B------:R-:W-:Y:S02]  /*12080*/  LOP3.LUT R8, R77, 0xffff0000, RZ, 0xc0, !PT ;  /* 0xffff00004d087812 */ /* 0x000fe400078ec0ff */
[----:B------:R-:W-:Y:S01]  /*12090*/  LOP3.LUT R4, R81, 0xffff0000, RZ, 0xc0, !PT ;  /* 0xffff000051047812 */ /* 0x000fe200078ec0ff */
[-C--:B------:R-:W-:Y:S01]  /*120a0*/  FMUL.FTZ R30, R26, R5.reuse ;  /* 0x000000051a1e7220 */ /* 0x080fe20000410000 */
[C---:B------:R-:W-:Y:S01]  /*120b0*/  FFMA.FTZ R26, R6.reuse, R5, -R11 ;  /* 0x00000005061a7223 */ /* 0x040fe2000001080b */
[----:B------:R-:W-:Y:S01]  /*120c0*/  FMUL.FTZ R40, R27, R8 ;  /* 0x000000081b287220 */ /* 0x000fe20000410000 */
[----:B------:R-:W-:Y:S01]  /*120d0*/  F2FP.BF16.F32.PACK_AB R5, R25, R38 ;  /* 0x000000261905723e */ /* 0x000fe200000010ff */
[-C--:B------:R-:W-:Y:S01]  /*120e0*/  FMUL.FTZ R27, R27, R4.reuse ;  /* 0x000000041b1b7220 */ /* 0x080fe20000410000 */
[----:B------:R-:W-:Y:S01]  /*120f0*/  FFMA.FTZ R11, R6, R9, R30 ;  /* 0x00000009060b7223 */ /* 0x000fe2000001001e */
[C---:B------:R-:W-:Y:S01]  /*12100*/  FFMA.FTZ R40, R7.reuse, R4, -R40 ;  /* 0x0000000407287223 */ /* 0x040fe20000010828 */
[----:B------:R-:W-:Y:S01]  /*12110*/  F2FP.BF16.F32.PACK_AB R4, R24, R37 ;  /* 0x000000251804723e */ /* 0x000fe200000010ff */
[----:B------:R-:W-:Y:S01]  /*12120*/  FFMA.FTZ R27, R7, R8, R27 ;  /* 0x00000008071b7223 */ /* 0x000fe2000001001b */
[----:B------:R-:W-:-:S02]  /*12130*/  F2FP.BF16.F32.PACK_AB R6, R26, R29 ;  /* 0x0000001d1a06723e */ /* 0x000fc400000010ff */
[----:B------:R-:W-:Y:S02]  /*12140*/  F2FP.BF16.F32.PACK_AB R10, R11, R10 ;  /* 0x0000000a0b0a723e */ /* 0x000fe400000010ff */
[----:B------:R-:W-:Y:S02]  /*12150*/  F2FP.BF16.F32.PACK_AB R7, R40, R41 ;  /* 0x000000292807723e */ /* 0x000fe400000010ff */
[----:B------:R-:W-:Y:S02]  /*12160*/  F2FP.BF16.F32.PACK_AB R8, R34, R39 ;  /* 0x000000272208723e */ /* 0x000fe400000010ff */
[----:B------:R-:W-:Y:S01]  /*12170*/  F2FP.BF16.F32.PACK_AB R9, R35, R36 ;  /* 0x000000242309723e */ /* 0x000fe200000010ff */
[----:B------:R2:W-:Y:S01]  /*12180*/  STS.128 [R216], R4 ;  /* 0x00000004d8007388 */ /* 0x0005e20000000c00 */
[----:B------:R-:W-:-:S05]  /*12190*/  F2FP.BF16.F32.PACK_AB R11, R27, R42 ;  /* 0x0000002a1b0b723e */ /* 0x000fca00000010ff */
[----:B------:R2:W-:Y:S02]  /*121a0*/  STS.128 [R28+0xc400], R8 ;  /* 0x00c400081c007388 */ /* 0x0005e40000000c00 */
.L_x_2862:
[----:B------:R-:W-:Y:S05]  /*121b0*/  BSYNC B1 ;  /* 0x0000000000017941 */ /* 0x000fea0003800000 */
.L_x_2861:
        /* <DEDUP_REMOVED lines=8> */
[----:B------:R-:W-:Y:S01]  /*12240*/  SHF.R.U64 R32, R56, 0x10, R57 ;  /* 0x0000001038207819 */ /* 0x000fe20000001239 */
[----:B------:R-:W-:Y:S01]  /*12250*/  IMAD.SHL.U32 R7, R7, 0x400, RZ ;  /* 0x0000040007077824 */ /* 0x000fe200078e00ff */
[----:B------:R-:W-:Y:S02]  /*12260*/  LOP3.LUT R4, R5, R220, RZ, 0x3c, !PT ;  /* 0x000000dc05047212 */ /* 0x000fe400078e3cff */
[----:B------:R-:W-:Y:S02]  /*12270*/  PRMT R26, R21, 0x5410, R26 ;  /* 0x00005410151a7816 */ /* 0x000fe4000000001a */
[----:B------:R-:W-:Y:S02]  /*12280*/  LOP3.LUT R7, R7, 0x7fffe000, RZ, 0xc0, !PT ;  /* 0x7fffe00007077812 */ /* 0x000fe400078ec0ff */
[----:B------:R-:W-:Y:S01]  /*12290*/  SHF.R.U32.HI R13, RZ, 0x10, R13 ;  /* 0x00000010ff0d7819 */ /* 0x000fe2000001160d */
[----:B------:R-:W-:Y:S01]  /*122a0*/  IMAD.U32 R27, R26, 0x10000, RZ ;  /* 0x000100001a1b7824 */ /* 0x000fe200078e00ff */
[----:B------:R-:W-:-:S02]  /*122b0*/  IADD3 R9, R4, R7, R183 ;  /* 0x0000000704097210 */ /* 0x000fc40007ffe0b7 */
[----:B------:R-:W1:Y:S01]  /*122c0*/  LDS.128 R4, [R215] ;  /* 0x00000000d7047984 */ /* 0x000e620000000c00 */
[----:B------:R-:W-:Y:S02]  /*122d0*/  PRMT R69, R69, 0x5410, R32 ;  /* 0x0000541045457816 */ /* 0x000fe40000000020 */
[----:B------:R-:W-:Y:S01]  /*122e0*/  IMAD R24, R9, 0x2, R2 ;  /* 0x0000000209187824 */ /* 0x000fe200078e0202 */
[--C-:B------:R-:W-:Y:S02]  /*122f0*/  SHF.R.U64 R30, R14, 0x10, R15.reuse ;  /* 0x000000100e1e7819 */ /* 0x100fe4000000120f */
[----:B------:R-:W-:Y:S01]  /*12300*/  SHF.R.U32.HI R31, RZ, 0x10, R15 ;  /* 0x00000010ff1f7819 */ /* 0x000fe2000001160f */
[----:B------:R-:W-:Y:S01]  /*12310*/  IMAD.U32 R25, R69, 0x10000, RZ ;  /* 0x0001000045197824 */ /* 0x000fe200078e00ff */
[----:B------:R-:W2:Y:S01]  /*12320*/  LDS.128 R8, [R24+0xc400] ;  /* 0x00c4000018087984 */ /* 0x000ea20000000c00 */
[----:B------:R-:W-:Y:S02]  /*12330*/  PRMT R71, R71, 0x5410, R28 ;  /* 0x0000541047477816 */ /* 0x000fe4000000001c */
[----:B------:R-:W-:-:S02]  /*12340*/  SHF.R.U32.HI R57, RZ, 0x10, R57 ;  /* 0x00000010ff397819 */ /* 0x000fc40000011639 */
[----:B------:R-:W-:Y:S02]  /*12350*/  PRMT R28, R20, 0x5410, R13 ;  /* 0x00005410141c7816 */ /* 0x000fe4000000000d */
[----:B------:R-:W-:Y:S02]  /*12360*/  PRMT R31, R0, 0x5410, R31 ;  /* 0x00005410001f7816 */ /* 0x000fe4000000001f */
[----:B------:R-:W-:Y:S01]  /*12370*/  SHF.R.U32.HI R58, RZ, 0x10, R59 ;  /* 0x00000010ff3a7819 */ /* 0x000fe2000001163b */
[----:B------:R-:W-:Y:S01]  /*12380*/  IMAD.U32 R29, R28, 0x10000, RZ ;  /* 0x000100001c1d7824 */ /* 0x000fe200078e00ff */
[----:B------:R-:W-:Y:S01]  /*12390*/  PRMT R70, R70, 0x5410, R57 ;  /* 0x0000541046467816 */ /* 0x000fe20000000039 */
[----:B------:R-:W-:Y:S01]  /*123a0*/  IMAD.U32 R32, R31, 0x10000, RZ ;  /* 0x000100001f207824 */ /* 0x000fe200078e00ff */
[----:B------:R-:W-:Y:S02]  /*123b0*/  PRMT R73, R73, 0x5410, R58 ;  /* 0x0000541049497816 */ /* 0x000fe4000000003a */
[----:B------:R-:W-:-:S02]  /*123c0*/  LOP3.LUT R26, R26, 0xffff0000, RZ, 0xc0, !PT ;  /* 0xffff00001a1a7812 */ /* 0x000fc400078ec0ff */
[----:B------:R-:W-:Y:S02]  /*123d0*/  LOP3.LUT R69, R69, 0xffff0000, RZ, 0xc0, !PT ;  /* 0xffff000045457812 */ /* 0x000fe400078ec0ff */
[----:B------:R-:W-:Y:S02]  /*123e0*/  PRMT R30, R3, 0x5410, R30 ;  /* 0x00005410031e7816 */ /* 0x000fe4000000001e */
        /* <DEDUP_REMOVED lines=15> */
[----:B------:R-:W-:Y:S01]  /*124e0*/  SHF.L.U32 R14, R70, 0x10, RZ ;  /* 0x00000010460e7819 */ /* 0x000fe200000006ff */
[----:B------:R-:W-:-:S02]  /*124f0*/  IMAD.U32 R21, R11, 0x10000, RZ ;  /* 0x000100000b157824 */ /* 0x000fc400078e00ff */
[C---:B------:R-:W-:Y:S01]  /*12500*/  FFMA.FTZ R33, R0.reuse, R25, -R33 ;  /* 0x0000001900217223 */ /* 0x040fe20000010821 */
[----:B------:R-:W-:Y:S01]  /*12510*/  FMUL.FTZ R25, R15, R29 ;  /* 0x0000001d0f197220 */ /* 0x000fe20000410000 */
[----:B------:R-:W-:Y:S01]  /*12520*/  FFMA.FTZ R35, R0, R27, R35 ;  /* 0x0000001b00237223 */ /* 0x000fe20000010023 */
[----:B------:R-:W-:Y:S02]  /*12530*/  IMAD.U32 R0, R73, 0x10000, RZ ;  /* 0x0001000049007824 */ /* 0x000fe400078e00ff */
[-C--:B------:R-:W-:Y:S01]  /*12540*/  FMUL.FTZ R15, R15, R14.reuse ;  /* 0x0000000e0f0f7220 */ /* 0x080fe20000410000 */
[----:B------:R-:W-:Y:S01]  /*12550*/  FFMA.FTZ R25, R12, R14, -R25 ;  /* 0x0000000e0c197223 */ /* 0x000fe20000010819 */
[C---:B------:R-:W-:Y:S01]  /*12560*/  FMUL.FTZ R14, R21.reuse, R32 ;  /* 0x00000020150e7220 */ /* 0x040fe20000410000 */
[----:B------:R-:W-:Y:S01]  /*12570*/  FMUL.FTZ R27, R21, R0 ;  /* 0x00000000151b7220 */ /* 0x000fe20000410000 */
[----:B------:R-:W-:Y:S01]  /*12580*/  LOP3.LUT R70, R70, 0xffff0000, RZ, 0xc0, !PT ;  /* 0xffff000046467812 */ /* 0x000fe200078ec0ff */
[----:B------:R-:W-:-:S02]  /*12590*/  IMAD.U32 R20, R10, 0x10000, RZ ;  /* 0x000100000a147824 */ /* 0x000fc400078e00ff */
[C---:B------:R-:W-:Y:S01]  /*125a0*/  FFMA.FTZ R21, R13.reuse, R0, -R14 ;  /* 0x000000000d157223 */ /* 0x040fe2000001080e */
[C---:B------:R-:W-:Y:S01]  /*125b0*/  FMUL.FTZ R0, R8.reuse, R26 ;  /* 0x0000001a08007220 */ /* 0x040fe20000410000 */
[----:B------:R-:W-:Y:S01]  /*125c0*/  FMUL.FTZ R14, R8, R69 ;  /* 0x00000045080e7220 */ /* 0x000fe20000410000 */
[----:B------:R-:W-:Y:S02]  /*125d0*/  IMAD.U32 R8, R30, 0x10000, RZ ;  /* 0x000100001e087824 */ /* 0x000fe400078e00ff */
[----:B------:R-:W-:Y:S01]  /*125e0*/  FFMA.FTZ R27, R13, R32, R27 ;  /* 0x000000200d1b7223 */ /* 0x000fe2000001001b */
[----:B------:R-:W-:Y:S01]  /*125f0*/  FFMA.FTZ R15, R12, R29, R15 ;  /* 0x0000001d0c0f7223 */ /* 0x000fe2000001000f */
[----:B------:R-:W-:Y:S01]  /*12600*/  FMUL.FTZ R13, R9, R28 ;  /* 0x0000001c090d7220 */ /* 0x000fe20000410000 */
[----:B------:R-:W-:Y:S01]  /*12610*/  FFMA.FTZ R12, R3, R69, -R0 ;  /* 0x00000045030c7223 */ /* 0x000fe20000010800 */
[----:B------:R-:W-:Y:S01]  /*12620*/  FMUL.FTZ R9, R9, R70 ;  /* 0x0000004609097220 */ /* 0x000fe20000410000 */
[----:B------:R-:W-:Y:S01]  /*12630*/  FFMA.FTZ R14, R3, R26, R14 ;  /* 0x0000001a030e7223 */ /* 0x000fe2000001000e */
[----:B------:R-:W-:-:S02]  /*12640*/  IMAD.U32 R0, R71, 0x10000, RZ ;  /* 0x0001000047007824 */ /* 0x000fc400078e00ff */
[----:B------:R-:W-:Y:S01]  /*12650*/  FMUL.FTZ R26, R20, R8 ;  /* 0x00000008141a7220 */ /* 0x000fe20000410000 */
[C---:B------:R-:W-:Y:S01]  /*12660*/  FFMA.FTZ R70, R4.reuse, R70, -R13 ;  /* 0x0000004604467223 */ /* 0x040fe2000001080d */
[----:B------:R-:W-:Y:S01]  /*12670*/  FFMA.FTZ R28, R4, R28, R9 ;  /* 0x0000001c041c7223 */ /* 0x000fe20000010009 */
[----:B------:R-:W-:Y:S01]  /*12680*/  LOP3.LUT R10, R10, 0xffff0000, RZ, 0xc0, !PT ;  /* 0xffff00000a0a7812 */ /* 0x000fe200078ec0ff */
[-C--:B------:R-:W-:Y:S01]  /*12690*/  FMUL.FTZ R20, R20, R0.reuse ;  /* 0x0000000014147220 */ /* 0x080fe20000410000 */
[----:B------:R-:W-:Y:S01]  /*126a0*/  LOP3.LUT R11, R11, 0xffff0000, RZ, 0xc0, !PT ;  /* 0xffff00000b0b7812 */ /* 0x000fe200078ec0ff */
[C---:B------:R-:W-:Y:S01]  /*126b0*/  FFMA.FTZ R26, R5.reuse, R0, -R26 ;  /* 0x00000000051a7223 */ /* 0x040fe2000001081a */
[----:B------:R-:W-:Y:S01]  /*126c0*/  LOP3.LUT R3, R30, 0xffff0000, RZ, 0xc0, !PT ;  /* 0xffff00001e037812 */ /* 0x000fe200078ec0ff */
[----:B------:R-:W-:Y:S01]  /*126d0*/  FFMA.FTZ R20, R5, R8, R20 ;  /* 0x0000000805147223 */ /* 0x000fe20000010014 */
[----:B------:R-:W-:Y:S02]  /*126e0*/  LOP3.LUT R4, R31, 0xffff0000, RZ, 0xc0, !PT ;  /* 0xffff00001f047812 */ /* 0x000fe400078ec0ff */
[----:B------:R-:W-:Y:S01]  /*126f0*/  LOP3.LUT R71, R71, 0xffff0000, RZ, 0xc0, !PT ;  /* 0xffff000047477812 */ /* 0x000fe200078ec0ff */
[----:B------:R-:W-:Y:S01]  /*12700*/  FMUL.FTZ R5, R10, R3 ;  /* 0x000000030a057220 */ /* 0x000fe20000410000 */
[----:B------:R-:W-:Y:S01]  /*12710*/  LOP3.LUT R0, R73, 0xffff0000, RZ, 0xc0, !PT ;  /* 0xffff000049007812 */ /* 0x000fe200078ec0ff */
[C---:B------:R-:W-:Y:S01]  /*12720*/  FMUL.FTZ R8, R11.reuse, R4 ;  /* 0x000000040b087220 */ /* 0x040fe20000410000 */
[----:B------:R-:W-:Y:S01]  /*12730*/  F2FP.BF16.F32.PACK_AB R9, R28, R15 ;  /* 0x0000000f1c09723e */ /* 0x000fe200000010ff */
[-C--:B------:R-:W-:Y:S01]  /*12740*/  FMUL.FTZ R10, R10, R71.reuse ;  /* 0x000000470a0a7220 */ /* 0x080fe20000410000 */
[C---:B------:R-:W-:Y:S01]  /*12750*/  FFMA.FTZ R71, R6.reuse, R71, -R5 ;  /* 0x0000004706477223 */ /* 0x040fe20000010805 */
[-C--:B------:R-:W-:Y:S01]  /*12760*/  FMUL.FTZ R11, R11, R0.reuse ;  /* 0x000000000b0b7220 */ /* 0x080fe20000410000 */
[C---:B------:R-:W-:Y:S01]  /*12770*/  FFMA.FTZ R0, R7.reuse, R0, -R8 ;  /* 0x0000000007007223 */ /* 0x040fe20000010808 */
[----:B------:R-:W-:Y:S01]  /*12780*/  FFMA.FTZ R3, R6, R3, R10 ;  /* 0x0000000306037223 */ /* 0x000fe2000001000a */
        /* <DEDUP_REMOVED lines=10> */
.L_x_2834:
[----:B------:R-:W-:Y:S05]  /*12830*/  BSYNC B0 ;  /* 0x0000000000007941 */ /* 0x000fea0003800000 */
.L_x_2812:
        /* <DEDUP_REMOVED lines=8> */
.L_x_2810:
[----:B01234-:R-:W2:Y:S02]  /*128c0*/  LDL R0, [R1+0x30] ;  /* 0x0000300001007983 */ /* 0x01fea40000100800 */
[----:B--2---:R-:W-:-:S13]  /*128d0*/  R2UR UR4, R0 ;  /* 0x00000000000472ca */ /* 0x004fda00000e0000 */
[----:B------:R-:W-:-:S05]  /*128e0*/  IMAD.U32 R0, RZ, RZ, UR4 ;  /* 0x00000004ff007e24 */ /* 0x000fca000f8e00ff */
[----:B------:R-:W-:-:S13]  /*128f0*/  ISETP.NE.AND P0, PT, R0, 0x3, PT ;  /* 0x000000030000780c */ /* 0x000fda0003f05270 */
[----:B------:R-:W-:Y:S05]  /*12900*/  @!P0 BRA `(.L_x_2863) ;  /* 0x0000000000048947 */ /* 0x000fea0003800000 */
[----:B------:R-:W-:Y:S01]  /*12910*/  BPT.TRAP 0x1 ;  /* 0x000000040000795c */ /* 0x000fe20000300000 */
.L_x_2863:
[----:B------:R-:W-:Y:S01]  /*12920*/  IMAD R0, R162, 0x8, R2 ;  /* 0x00000008a2007824 */ /* 0x000fe200078e0202 */
[----:B------:R-:W-:-:S04]  /*12930*/  SHF.L.U32 R3, R167, 0x1f, RZ ;  /* 0x0000001fa7037819 */ /* 0x000fc800000006ff */
[----:B------:R0:W1:Y:S01]  /*12940*/  SYNCS.PHASECHK.TRANS64.TRYWAIT P1, [R0+URZ+0x2a830], R3 ;  /* 0x02a83003000075a7 */ /* 0x000062000802017f */
[----:B------:R-:W-:Y:S05]  /*12950*/  @!P0 BRA `(.L_x_2864) ;  /* 0x0000000000048947 */ /* 0x000fea0003800000 */
[----:B------:R-:W-:Y:S01]  /*12960*/  BPT.TRAP 0x1 ;  /* 0x000000040000795c */ /* 0x000fe20000300000 */
.L_x_2864:
[----:B-1----:R-:W-:Y:S05]  /*12970*/  @P1 BRA `(.L_x_2865) ;  /* 0x0000000000081947 */ /* 0x002fea0003800000 */
[----:B------:R-:W1:Y:S02]  /*12980*/  SYNCS.PHASECHK.TRANS64.TRYWAIT P1, [R0+URZ+0x2a830], R3 ;  /* 0x02a83003000075a7 */ /* 0x000e64000802017f */
[----:B-1----:R-:W-:Y:S05]  /*12990*/  @!P1 BRA `(.L_x_2866) ;  /* 0x0000012400bc9947 */ /* 0x002fea0003800000 */
.L_x_2865:
[----:B------:R-:W-:Y:S05]  /*129a0*/  WARPSYNC.ALL ;  /* 0x0000000000007948 */ /* 0x000fea0003800000 */
[----:B01----:R-:W-:Y:S01]  /*129b0*/  VIADD R3, R2, 0x18400 ;  /* 0x0001840002037836 */ /* 0x003fe20000000000 */
        /* <DEDUP_REMOVED lines=36> */
[----:B------:R-:W-:Y:S01]  /*12c00*/  MOV R9, 0x40000040 ;  /* 0x4000004000097802 */ /* 0x000fe20000000f00 */
[----:B------:R-:W-:Y:S01]  /*12c10*/  UIADD3 UR5, UR4, 0x4, URZ ;  /* 0x0000000404057890 */ /* 0x000fe2000fffe03f */
[----:B0-----:R-:W-:Y:S01]  /*12c20*/  IMAD.U32 R10, RZ, RZ, UR8 ;  /* 0x00000008ff0a7e24 */ /* 0x001fe2000f8e00ff */
[----:B------:R-:W-:Y:S01]  /*12c30*/  UIADD3 UR36, UR4, 0x806, URZ ;  /* 0x0000080604247890 */ /* 0x000fe2000fffe03f */
[----:B------:R-:W-:Y:S01]  /*12c40*/  IMAD.U32 R11, RZ, RZ, UR9 ;  /* 0x00000009ff0b7e24 */ /* 0x000fe2000f8e00ff */
[----:B------:R-:W-:-:S04]  /*12c50*/  UMOV UR37, 0x40000040 ;  /* 0x4000004000257882 */ /* 0x000fc80000000000 */
        /* <DEDUP_REMOVED lines=49> */
[----:B0-----:R-:W-:Y:S02]  /*12f70*/  IMAD.U32 R10, RZ, RZ, UR8 ;  /* 0x00000008ff0a7e24 */ /* 0x001fe4000f8e00ff */
        /* <DEDUP_REMOVED lines=46> */
.L_x_2867:
[----:B------:R-:W0:Y:S01]  /*13260*/  LDC R9, c[0x0][0x448] ;  /* 0x00011200ff097b82 */ /* 0x000e220000000800 */
[----:B------:R-:W-:Y:S01]  /*13270*/  ULDC UR4, c[0x0][0x9d8] ;  /* 0x0002760000047ab9 */ /* 0x000fe20000000800 */
[----:B------:R-:W-:Y:S02]  /*13280*/  VIADD R0, R0, 0x2a840 ;  /* 0x0002a84000007836 */ /* 0x000fe40000000000 */
[----:B------:R-:W-:Y:S01]  /*13290*/  FMUL.FTZ R4, R25, UR4 ;  /* 0x0000000419047c20 */ /* 0x000fe20008410000 */
[----:B------:R-:W-:Y:S02]  /*132a0*/  IMAD.MOV.U32 R25, RZ, RZ, -0x60 ;  /* 0xffffffa0ff197424 */ /* 0x000fe400078e00ff */
[----:B------:R-:W-:Y:S01]  /*132b0*/  FMUL.FTZ R26, R26, UR4 ;  /* 0x000000041a1a7c20 */ /* 0x000fe20008410000 */
[----:B------:R-:W-:Y:S01]  /*132c0*/  FMUL.FTZ R27, R27, UR4 ;  /* 0x000000041b1b7c20 */ /* 0x000fe20008410000 */
[----:B------:R-:W-:Y:S01]  /*132d0*/  FMUL.FTZ R30, R30, UR4 ;  /* 0x000000041e1e7c20 */ /* 0x000fe20008410000 */
[----:B------:R-:W-:-:S02]  /*132e0*/  IMAD R25, R72, R25, 0x61 ;  /* 0x0000006148197424 */ /* 0x000fc400078e0219 */
[----:B------:R-:W-:Y:S01]  /*132f0*/  FMUL.FTZ R31, R31, UR4 ;  /* 0x000000041f1f7c20 */ /* 0x000fe20008410000 */
[----:B------:R1:W-:Y:S01]  /*13300*/  MUFU.TANH R82, R27 ;  /* 0x0000001b00527308 */ /* 0x0003e20000002400 */
[----:B------:R-:W-:Y:S01]  /*13310*/  FMUL.FTZ R34, R34, UR4 ;  /* 0x0000000422227c20 */ /* 0x000fe20008410000 */
[----:B------:R-:W-:Y:S02]  /*13320*/  IMAD R25, R188, -0x2, R25 ;  /* 0xfffffffebc197824 */ /* 0x000fe400078e0219 */
        /* <DEDUP_REMOVED lines=11> */
[----:B0-----:R-:W-:Y:S01]  /*133e0*/  ISETP.NE.AND P1, PT, R9, 0x1, PT ;  /* 0x000000010900780c */ /* 0x001fe20003f25270 */
[----:B------:R-:W-:Y:S01]  /*133f0*/  IMAD.IADD R9, R189, 0x1, R184 ;  /* 0x00000001bd097824 */ /* 0x000fe200078e02b8 */
        /* <DEDUP_REMOVED lines=11> */
[----:B------:R-:W4:Y:S01]  /*134b0*/  @P1 LDC R10, c[0x0][0x44c] ;  /* 0x00011300ff0a1b82 */ /* 0x000f220000000800 */
[----:B------:R-:W-:Y:S01]  /*134c0*/  FMUL.FTZ R63, R63, UR4 ;  /* 0x000000043f3f7c20 */ /* 0x000fe20008410000 */
[----:B------:R-:W-:Y:S01]  /*134d0*/  FMUL.FTZ R66, R66, UR4 ;  /* 0x0000000442427c20 */ /* 0x000fe20008410000 */
[----:B------:R-:W-:Y:S01]  /*134e0*/  FMUL.FTZ R67, R67, UR4 ;  /* 0x0000000443437c20 */ /* 0x000fe20008410000 */
[----:B------:R-:W-:Y:S01]  /*134f0*/  FMUL.FTZ R70, R70, UR4 ;  /* 0x0000000446467c20 */ /* 0x000fe20008410000 */
[----:B------:R-:W3:Y:S01]  /*13500*/  MUFU.TANH R34, R34 ;  /* 0x0000002200227308 */ /* 0x000ee20000002400 */
[----:B------:R-:W-:Y:S01]  /*13510*/  FMUL.FTZ R71, R71, UR4 ;  /* 0x0000000447477c20 */ /* 0x000fe20008410000 */
[----:B------:R-:W-:Y:S01]  /*13520*/  FMUL.FTZ R7, R29, UR4 ;  /* 0x000000041d077c20 */ /* 0x000fe20008410000 */
[----:B------:R-:W1:Y:S01]  /*13530*/  @P1 LDC R21, c[0x0][0x450] ;  /* 0x00011400ff151b82 */ /* 0x000e620000000800 */
        /* <DEDUP_REMOVED lines=15> */
[----:B----4-:R-:W-:-:S04]  /*13630*/  @P1 IMAD.HI.U32 R10, R9, R10, RZ ;  /* 0x0000000a090a1227 */ /* 0x010fc800078e00ff */
[----:B------:R-:W-:Y:S01]  /*13640*/  FMUL.FTZ R65, R65, UR4 ;  /* 0x0000000441417c20 */ /* 0x000fe20008410000 */
[----:B------:R-:W-:Y:S01]  /*13650*/  FMUL.FTZ R68, R68, UR4 ;  /* 0x0000000444447c20 */ /* 0x000fe20008410000 */
[----:B------:R-:W-:Y:S01]  /*13660*/  FMUL.FTZ R69, R69, UR4 ;  /* 0x0000000445457c20 */ /* 0x000fe20008410000 */
[----:B------:R-:W-:Y:S01]  /*13670*/  PRMT R0, R177, 0x654, R0 ;  /* 0x00000654b1007816 */ /* 0x000fe20000000000 */
[----:B------:R-:W4:Y:S01]  /*13680*/  MUFU.TANH R39, R39 ;  /* 0x0000002700277308 */ /* 0x000f220000002400 */
[----:B------:R-:W-:Y:S01]  /*13690*/  ULDC UR38, c[0x0][0x9d8] ;  /* 0x0002760000267ab9 */ /* 0x000fe20000000800 */
[----:B------:R-:W-:Y:S01]  /*136a0*/  ULDC UR39, c[0x0][0x9d8] ;  /* 0x0002760000277ab9 */ /* 0x000fe20000000800 */
[----:B-1----:R-:W-:Y:S01]  /*136b0*/  @P1 SHF.R.U32.HI R9, RZ, R21, R10 ;  /* 0x00000015ff091219 */ /* 0x002fe2000001160a */
[--C-:B------:R-:W-:Y:S01]  /*136c0*/  IMAD R10, R72, -0x60, R186.reuse ;  /* 0xffffffa0480a7824 */ /* 0x100fe200078e02ba */
[----:B------:R1:W-:Y:S01]  /*136d0*/  SYNCS.ARRIVE.TRANS64.RED.A1T0 RZ, [R0+URZ], RZ ;  /* 0x000000ff00ff79a7 */ /* 0x0003e2000810043f */
[----:B------:R-:W-:Y:S01]  /*136e0*/  ULDC UR42, c[0x0][0x988] ;  /* 0x00026200002a7ab9 */ /* 0x000fe20000000800 */
[----:B------:R-:W-:Y:S01]  /*136f0*/  ULDC UR43, c[0x0][0x988] ;  /* 0x00026200002b7ab9 */ /* 0x000fe20000000800 */
[----:B------:R-:W2:Y:S01]  /*13700*/  SHFL.IDX PT, R20, R9, 0x1, 0x1c1f ;  /* 0x003c1f0009147f89 */ /* 0x000ea200000e0000 */
[----:B------:R-:W-:Y:S01]  /*13710*/  VIADD R21, R10, 0x60 ;  /* 0x000000600a157836 */ /* 0x000fe20000000000 */
[----:B------:R-:W1:Y:S01]  /*13720*/  MUFU.TANH R42, R42 ;  /* 0x0000002a002a7308 */ /* 0x000e620000002400 */
[----:B------:R-:W-:Y:S01]  /*13730*/  BSSY B0, `(.L_x_2868) ;  /* 0x0000475000007945 */ /* 0x000fe20003800000 */
[----:B------:R-:W1:Y:S01]  /*13740*/  SHFL.IDX PT, R9, R9, RZ, 0x1c1f ;  /* 0x001c1fff09097589 */ /* 0x000e6200000e0000 */
[----:B------:R-:W-:Y:S01]  /*13750*/  IMAD R10, R188, -0x2, R21 ;  /* 0xfffffffebc0a7824 */ /* 0x000fe200078e0215 */
[----:B------:R-:W-:-:S04]  /*13760*/  IADD3 R21, -R185, R25, R186 ;  /* 0x00000019b9157210 */ /* 0x000fc80007ffe1ba */
[----:B------:R-:W1:Y:S08]  /*13770*/  MUFU.TANH R24, R43 ;  /* 0x0000002b00187308 */ /* 0x000e700000002400 */
[----:B------:R-:W1:Y:S01]  /*13780*/  MUFU.TANH R28, R46 ;  /* 0x0000002e001c7308 */ /* 0x000e620000002400 */
[----:B--2---:R-:W-:-:S07]  /*13790*/  VIADDMNMX R27, R20, R21, R10, PT ;  /* 0x00000015141b7246 */ /* 0x004fce000380010a */
[----:B------:R-:W2:Y:S01]  /*137a0*/  MUFU.TANH R47, R47 ;  /* 0x0000002f002f7308 */ /* 0x000ea20000002400 */
[C---:B------:R-:W-:Y:S02]  /*137b0*/  ISETP.GT.AND P2, PT, R27.reuse, RZ, PT ;  /* 0x000000ff1b00720c */ /* 0x040fe40003f44270 */
[C---:B------:R-:W-:Y:S02]  /*137c0*/  ISETP.GT.AND P3, PT, R27.reuse, 0x1, PT ;  /* 0x000000011b00780c */ /* 0x040fe40003f64270 */
[C---:B------:R-:W-:Y:S02]  /*137d0*/  ISETP.GT.AND P4, PT, R27.reuse, 0x8, PT ;  /* 0x000000081b00780c */ /* 0x040fe40003f84270 */
[----:B------:R-:W-:Y:S01]  /*137e0*/  FSEL R84, R26, -INF , P2 ;  /* 0xff8000001a547808 */ /* 0x000fe20001000000 */
[----:B------:R-:W2:Y:S01]  /*137f0*/  MUFU.TANH R32, R50 ;  /* 0x0000003200207308 */ /* 0x000ea20000002400 */
[----:B------:R-:W-:Y:S02]  /*13800*/  FSEL R82, R82, -INF , P3 ;  /* 0xff80000052527808 */ /* 0x000fe40001800000 */
[----:B------:R-:W-:-:S02]  /*13810*/  ISETP.GT.AND P2, PT, R27, 0x9, PT ;  /* 0x000000091b00780c */ /* 0x000fc40003f44270 */
[----:B0-----:R-:W-:Y:S02]  /*13820*/  FSEL R80, R30, -INF , P4 ;  /* 0xff8000001e507808 */ /* 0x001fe40002000000 */
[----:B------:R-:W-:Y:S01]  /*13830*/  FMNMX.FTZ R25, R84, R82, !PT ;  /* 0x0000005254197209 */ /* 0x000fe20007810000 */
[----:B------:R-:W0:Y:S01]  /*13840*/  MUFU.TANH R51, R51 ;  /* 0x0000003300337308 */ /* 0x000e220000002400 */
[----:B------:R-:W-:Y:S02]  /*13850*/  ISETP.GT.AND P3, PT, R27, 0x10, PT ;  /* 0x000000101b00780c */ /* 0x000fe40003f64270 */
[----:B---3--:R-:W-:Y:S02]  /*13860*/  FSEL R78, R31, -INF , P2 ;  /* 0xff8000001f4e7808 */ /* 0x008fe40001000000 */
[----:B------:R-:W-:Y:S02]  /*13870*/  FMNMX.FTZ R25, R80, R25, !PT ;  /* 0x0000001950197209 */ /* 0x000fe40007810000 */
[----:B------:R-:W-:Y:S01]  /*13880*/  ISETP.GT.AND P2, PT, R27, 0x11, PT ;  /* 0x000000111b00780c */ /* 0x000fe20003f44270 */
[----:B------:R-:W3:Y:S01]  /*13890*/  MUFU.TANH R38, R54 ;  /* 0x0000003600267308 */ /* 0x000ee20000002400 */
[----:B------:R-:W-:-:S02]  /*138a0*/  FSEL R76, R34, -INF , P3 ;  /* 0xff800000224c7808 */ /* 0x000fc40001800000 */
[----:B------:R-:W-:Y:S02]  /*138b0*/  FMNMX.FTZ R25, R78, R25, !PT ;  /* 0x000000194e197209 */ /* 0x000fe40007810000 */
[----:B------:R-:W-:Y:S02]  /*138c0*/  ISETP.GT.AND P3, PT, R27, 0x18, PT ;  /* 0x000000181b00780c */ /* 0x000fe40003f64270 */
[----:B------:R-:W-:Y:S01]  /*138d0*/  FSEL R74, R35, -INF , P2 ;  /* 0xff800000234a7808 */ /* 0x000fe20001000000 */
[----:B------:R-:W3:Y:S01]  /*138e0*/  MUFU.TANH R40, R55 ;  /* 0x0000003700287308 */ /* 0x000ee20000002400 */
[----:B------:R-:W-:Y:S02]  /*138f0*/  FMNMX.FTZ R25, R76, R25, !PT ;  /* 0x000000194c197209 */ /* 0x000fe40007810000 */
[----:B------:R-:W-:Y:S02]  /*13900*/  ISETP.GT.AND P2, PT, R27, 0x19, PT ;  /* 0x000000191b00780c */ /* 0x000fe40003f44270 */
[----:B------:R-:W-:-:S02]  /*13910*/  FSEL R36, R36, -INF , P3 ;  /* 0xff80000024247808 */ /* 0x000fc40001800000 */
[----:B------:R-:W-:Y:S01]  /*13920*/  FMNMX.FTZ R25, R74, R25, !PT ;  /* 0x000000194a197209 */ /* 0x000fe20007810000 */
[----:B------:R-:W3:Y:S01]  /*13930*/  MUFU.TANH R58, R58 ;  /* 0x0000003a003a7308 */ /* 0x000ee20000002400 */
[----:B------:R-:W-:Y:S02]  /*13940*/  ISETP.GT.AND P3, PT, R27, 0x20, PT ;  /* 0x000000201b00780c */ /* 0x000fe40003f64270 */
[----:B----4-:R-:W-:Y:S02]  /*13950*/  FSEL R26, R39, -INF , P2 ;  /* 0xff800000271a7808 */ /* 0x010fe40001000000 */
[----:B------:R-:W-:Y:S02]  /*13960*/  FMNMX.FTZ R25, R36, R25, !PT ;  /* 0x0000001924197209 */ /* 0x000fe40007810000 */
[----:B------:R-:W-:Y:S01]  /*13970*/  ISETP.GT.AND P2, PT, R27, 0x21, PT ;  /* 0x000000211b00780c */ /* 0x000fe20003f44270 */
[----:B------:R-:W4:Y:S01]  /*13980*/  MUFU.TANH R46, R59 ;  /* 0x0000003b002e7308 */ /* 0x000f220000002400 */
[----:B-1----:R-:W-:-:S02]  /*13990*/  FSEL R20, R42, -INF , P3 ;  /* 0xff8000002a147808 */ /* 0x002fc40001800000 */
[----:B------:R-:W-:Y:S02]  /*139a0*/  FMNMX.FTZ R25, R26, R25, !PT ;  /* 0x000000191a197209 */ /* 0x000fe40007810000 */
[C---:B------:R-:W-:Y:S02]  /*139b0*/  ISETP.GT.AND P3, PT, R27.reuse, 0x28, PT ;  /* 0x000000281b00780c */ /* 0x040fe40003f64270 */
[----:B------:R-:W-:Y:S01]  /*139c0*/  FSEL R24, R24, -INF , P2 ;  /* 0xff80000018187808 */ /* 0x000fe20001000000 */
[----:B------:R-:W1:Y:S01]  /*139d0*/  MUFU.TANH R50, R62 ;  /* 0x0000003e00327308 */ /* 0x000e620000002400 */
[----:B------:R-:W-:Y:S02]  /*139e0*/  FMNMX.FTZ R25, R20, R25, !PT ;  /* 0x0000001914197209 */ /* 0x000fe40007810000 */
[----:B------:R-:W-:Y:S02]  /*139f0*/  ISETP.GT.AND P2, PT, R27, 0x29, PT ;  /* 0x000000291b00780c */ /* 0x000fe40003f44270 */
[----:B------:R-:W-:-:S02]  /*13a00*/  FSEL R28, R28, -INF , P3 ;  /* 0xff8000001c1c7808 */ /* 0x000fc40001800000 */
[----:B------:R-:W-:Y:S01]  /*13a10*/  FMNMX.FTZ R25, R24, R25, !PT ;  /* 0x0000001918197209 */ /* 0x000fe20007810000 */
[----:B------:R-:W1:Y:S01]  /*13a20*/  MUFU.TANH R63, R63 ;  /* 0x0000003f003f7308 */ /* 0x000e620000002400 */
[----:B------:R-:W-:Y:S02]  /*13a30*/  ISETP.GT.AND P3, PT, R27, 0x30, PT ;  /* 0x000000301b00780c */ /* 0x000fe40003f64270 */
[----:B--2---:R-:W-:Y:S02]  /*13a40*/  FSEL R30, R47, -INF , P2 ;  /* 0xff8000002f1e7808 */ /* 0x004fe40001000000 */
[----:B------:R-:W-:Y:S02]  /*13a50*/  FMNMX.FTZ R25, R28, R25, !PT ;  /* 0x000000191c197209 */ /* 0x000fe40007810000 */
[----:B------:R-:W-:Y:S01]  /*13a60*/  ISETP.GT.AND P2, PT, R27, 0x31, PT ;  /* 0x000000311b00780c */ /* 0x000fe20003f44270 */
[----:B------:R-:W2:Y:S01]  /*13a70*/  MUFU.TANH R66, R66 ;  /* 0x0000004200427308 */ /* 0x000ea20000002400 */
[----:B------:R-:W-:-:S02]  /*13a80*/  FSEL R32, R32, -INF , P3 ;  /* 0xff80000020207808 */ /* 0x000fc40001800000 */
[----:B------:R-:W-:Y:S02]  /*13a90*/  FMNMX.FTZ R25, R30, R25, !PT ;  /* 0x000000191e197209 */ /* 0x000fe40007810000 */
[----:B------:R-:W-:Y:S02]  /*13aa0*/  ISETP.GT.AND P3, PT, R27, 0x38, PT ;  /* 0x000000381b00780c */ /* 0x000fe40003f64270 */
[----:B0-----:R-:W-:Y:S01]  /*13ab0*/  FSEL R34, R51, -INF , P2 ;  /* 0xff80000033227808 */ /* 0x001fe20001000000 */
[----:B------:R-:W0:Y:S01]  /*13ac0*/  MUFU.TANH R62, R67 ;  /* 0x00000043003e7308 */ /* 0x000e220000002400 */
[----:B------:R-:W-:Y:S02]  /*13ad0*/  FMNMX.FTZ R25, R32, R25, !PT ;  /* 0x0000001920197209 */ /* 0x000fe40007810000 */
[----:B------:R-:W-:Y:S02]  /*13ae0*/  ISETP.GT.AND P2, PT, R27, 0x39, PT ;  /* 0x000000391b00780c */ /* 0x000fe40003f44270 */
[----:B---3--:R-:W-:-:S02]  /*13af0*/  FSEL R38, R38, -INF , P3 ;  /* 0xff80000026267808 */ /* 0x008fc40001800000 */
[----:B------:R-:W-:Y:S01]  /*13b00*/  FMNMX.FTZ R25, R34, R25, !PT ;  /* 0x0000001922197209 */ /* 0x000fe20007810000 */
[----:B------:R-:W3:Y:S01]  /*13b10*/  MUFU.TANH R70, R70 ;  /* 0x0000004600467308 */ /* 0x000ee20000002400 */
[C---:B------:R-:W-:Y:S02]  /*13b20*/  ISETP.GT.AND P3, PT, R27.reuse, 0x40, PT ;  /* 0x000000401b00780c */ /* 0x040fe40003f64270 */
[----:B------:R-:W-:Y:S02]  /*13b30*/  FSEL R40, R40, -INF , P2 ;  /* 0xff80000028287808 */ /* 0x000fe40001000000 */
[----:B------:R-:W-:Y:S02]  /*13b40*/  FMNMX.FTZ R25, R38, R25, !PT ;  /* 0x0000001926197209 */ /* 0x000fe40007810000 */
[----:B------:R-:W-:Y:S01]  /*13b50*/  ISETP.GT.AND P2, PT, R27, 0x41, PT ;  /* 0x000000411b00780c */ /* 0x000fe20003f44270 */
[----:B------:R-:W3:Y:S01]  /*13b60*/  MUFU.TANH R54, R71 ;  /* 0x0000004700367308 */ /* 0x000ee20000002400 */
[----:B------:R-:W-:-:S02]  /*13b70*/  FSEL R42, R58, -INF , P3 ;  /* 0xff8000003a2a7808 */ /* 0x000fc40001800000 */
[----:B------:R-:W-:Y:S02]  /*13b80*/  FMNMX.FTZ R25, R40, R25, !PT ;  /* 0x0000001928197209 */ /* 0x000fe40007810000 */
[C---:B------:R-:W-:Y:S02]  /*13b90*/  ISETP.GT.AND P3, PT, R27.reuse, 0x48, PT ;  /* 0x000000481b00780c */ /* 0x040fe40003f64270 */
[----:B----4-:R-:W-:Y:S01]  /*13ba0*/  FSEL R46, R46, -INF , P2 ;  /* 0xff8000002e2e7808 */ /* 0x010fe20001000000 */
[----:B------:R-:W4:Y:S01]  /*13bb0*/  MUFU.TANH R3, R3 ;  /* 0x0000000300037308 */ /* 0x000f220000002400 */
[----:B------:R-:W-:Y:S02]  /*13bc0*/  FMNMX.FTZ R25, R42, R25, !PT ;  /* 0x000000192a197209 */ /* 0x000fe40007810000 */
[----:B------:R-:W-:Y:S02]  /*13bd0*/  ISETP.GT.AND P2, PT, R27, 0x49, PT ;  /* 0x000000491b00780c */ /* 0x000fe40003f44270 */
[----:B-1----:R-:W-:-:S02]  /*13be0*/  FSEL R50, R50, -INF , P3 ;  /* 0xff80000032327808 */ /* 0x002fc40001800000 */
[----:B------:R-:W-:Y:S01]  /*13bf0*/  FMNMX.FTZ R25, R46, R25, !PT ;  /* 0x000000192e197209 */ /* 0x000fe20007810000 */
[----:B------:R-:W1:Y:S01]  /*13c00*/  MUFU.TANH R4, R4 ;  /* 0x0000000400047308 */ /* 0x000e620000002400 */
[----:B------:R-:W-:Y:S02]  /*13c10*/  ISETP.GT.AND P3, PT, R27, 0x50, PT ;  /* 0x000000501b00780c */ /* 0x000fe40003f64270 */
[----:B------:R-:W-:Y:S02]  /*13c20*/  FSEL R58, R63, -INF , P2 ;  /* 0xff8000003f3a7808 */ /* 0x000fe40001000000 */
[----:B------:R-:W-:Y:S01]  /*13c30*/  FMNMX.FTZ R29, R50, R25, !PT ;  /* 0x00000019321d7209 */ /* 0x000fe20007810000 */
[----:B------:R-:W-:Y:S01]  /*13c40*/  FMUL.FTZ R25, R44, UR4 ;  /* 0x000000042c197c20 */ /* 0x000fe20008410000 */
[----:B------:R-:W-:Y:S01]  /*13c50*/  ISETP.GT.AND P2, PT, R27, 0x51, PT ;  /* 0x000000511b00780c */ /* 0x000fe20003f44270 */
[----:B------:R-:W1:Y:S01]  /*13c60*/  MUFU.TANH R5, R5 ;  /* 0x0000000500057308 */ /* 0x000e620000002400 */
[----:B--2---:R-:W-:Y:S01]  /*13c70*/  FSEL R44, R66, -INF , P3 ;  /* 0xff800000422c7808 */ /* 0x004fe20001800000 */
[----:B------:R-:W-:Y:S01]  /*13c80*/  ULDC UR4, c[0x0][0x988] ;  /* 0x0002620000047ab9 */ /* 0x000fe20000000800 */
[----:B------:R-:W-:-:S02]  /*13c90*/  FMNMX.FTZ R29, R58, R29, !PT ;  /* 0x0000001d3a1d7209 */ /* 0x000fc40007810000 */
[C---:B------:R-:W-:Y:S02]  /*13ca0*/  ISETP.GT.AND P3, PT, R27.reuse, 0x58, PT ;  /* 0x000000581b00780c */ /* 0x040fe40003f64270 */
[----:B0-----:R-:W-:Y:S01]  /*13cb0*/  FSEL R62, R62, -INF , P2 ;  /* 0xff8000003e3e7808 */ /* 0x001fe20001000000 */
[----:B------:R-:W0:Y:S01]  /*13cc0*/  MUFU.TANH R7, R7 ;  /* 0x0000000700077308 */ /* 0x000e220000002400 */
[----:B------:R-:W-:Y:S02]  /*13cd0*/  FMNMX.FTZ R29, R44, R29, !PT ;  /* 0x0000001d2c1d7209 */ /* 0x000fe40007810000 */
[----:B------:R-:W-:Y:S02]  /*13ce0*/  ISETP.GT.AND P2, PT, R27, 0x59, PT ;  /* 0x000000591b00780c */ /* 0x000fe40003f44270 */
[----:B---3--:R-:W-:Y:S02]  /*13cf0*/  FSEL R66, R70, -INF , P3 ;  /* 0xff80000046427808 */ /* 0x008fe40001800000 */
[----:B------:R-:W-:Y:S01]  /*13d00*/  FMNMX.FTZ R29, R62, R29, !PT ;  /* 0x0000001d3e1d7209 */ /* 0x000fe20007810000 */
[----:B------:R2:W-:Y:S01]  /*13d10*/  MUFU.TANH R31, R25 ;  /* 0x00000019001f7308 */ /* 0x0005e20000002400 */
[----:B------:R-:W-:-:S02]  /*13d20*/  FSEL R54, R54, -INF , P2 ;  /* 0xff80000036367808 */ /* 0x000fc40001000000 */
[----:B------:R-:W-:Y:S02]  /*13d30*/  FMNMX.FTZ R29, R66, R29, !PT ;  /* 0x0000001d421d7209 */ /* 0x000fe40007810000 */
[----:B------:R-:W-:Y:S02]  /*13d40*/  MOV R35, R184 ;  /* 0x000000b800237202 */ /* 0x000fe40000000f00 */
[----:B------:R-:W-:Y:S01]  /*13d50*/  FMNMX.FTZ R29, R54, R29, !PT ;  /* 0x0000001d361d7209 */ /* 0x000fe20007810000 */
[----:B------:R-:W3:Y:S01]  /*13d60*/  MUFU.TANH R8, R8 ;  /* 0x0000000800087308 */ /* 0x000ee20000002400 */
[----:B--2---:R-:W-:Y:S01]  /*13d70*/  VIADDMNMX R25, R9, R21, R10, PT ;  /* 0x0000001509197246 */ /* 0x004fe2000380010a */
[----:B------:R-:W-:Y:S02]  /*13d80*/  IMAD.U32 R9, RZ, RZ, UR4 ;  /* 0x00000004ff097e24 */ /* 0x000fe4000f8e00ff */
[----:B------:R-:W2:Y:S01]  /*13d90*/  SHFL.BFLY PT, R70, R29, 0x2, 0x1f ;  /* 0x0c401f001d467f89 */ /* 0x000ea200000e0000 */
[----:B------:R-:W-:-:S02]  /*13da0*/  ISETP.GT.AND P2, PT, R25, RZ, PT ;  /* 0x000000ff1900720c */ /* 0x000fc40003f44270 */
[C---:B------:R-:W-:Y:S01]  /*13db0*/  ISETP.GT.AND P3, PT, R25.reuse, 0x1, PT ;  /* 0x000000011900780c */ /* 0x040fe20003f64270 */
[----:B------:R-:W3:Y:S01]  /*13dc0*/  MUFU.TANH R11, R11 ;  /* 0x0000000b000b7308 */ /* 0x000ee20000002400 */
[----:B------:R-:W-:Y:S02]  /*13dd0*/  ISETP.GT.AND P4, PT, R25, 0x8, PT ;  /* 0x000000081900780c */ /* 0x000fe40003f84270 */
[----:B----4-:R-:W-:Y:S02]  /*13de0*/  FSEL R21, R3, -INF , P2 ;  /* 0xff80000003157808 */ /* 0x010fe40001000000 */
[----:B-1----:R-:W-:Y:S02]  /*13df0*/  FSEL R94, R4, -INF , P3 ;  /* 0xff800000045e7808 */ /* 0x002fe40001800000 */
[----:B------:R-:W-:Y:S01]  /*13e00*/  ISETP.GT.AND P2, PT, R25, 0x9, PT ;  /* 0x000000091900780c */ /* 0x000fe20003f44270 */
[----:B------:R-:W1:Y:S01]  /*13e10*/  MUFU.TANH R13, R13 ;  /* 0x0000000d000d7308 */ /* 0x000e620000002400 */
[----:B------:R-:W-:-:S02]  /*13e20*/  FSEL R86, R5, -INF , P4 ;  /* 0xff80000005567808 */ /* 0x000fc40002000000 */
[----:B------:R-:W-:Y:S02]  /*13e30*/  FMNMX.FTZ R3, R21, R94, !PT ;  /* 0x0000005e15037209 */ /* 0x000fe40007810000 */
[----:B------:R-:W-:Y:S02]  /*13e40*/  ISETP.GT.AND P3, PT, R25, 0x10, PT ;  /* 0x000000101900780c */ /* 0x000fe40003f64270 */
[----:B0-----:R-:W-:Y:S01]  /*13e50*/  FSEL R88, R7, -INF , P2 ;  /* 0xff80000007587808 */ /* 0x001fe20001000000 */
[----:B------:R-:W0:Y:S01]  /*13e60*/  MUFU.TANH R12, R12 ;  /* 0x0000000c000c7308 */ /* 0x000e220000002400 */
[----:B------:R-:W-:Y:S02]  /*13e70*/  FMNMX.FTZ R3, R86, R3, !PT ;  /* 0x0000000356037209 */ /* 0x000fe40007810000 */
[----:B------:R-:W-:Y:S02]  /*13e80*/  ISETP.GT.AND P2, PT, R25, 0x11, PT ;  /* 0x000000111900780c */ /* 0x000fe40003f44270 */
[----:B--2---:R-:W-:-:S02]  /*13e90*/  FMNMX.FTZ R70, R29, R70, !PT ;  /* 0x000000461d467209 */ /* 0x004fc40007810000 */
[----:B---3--:R-:W-:Y:S01]  /*13ea0*/  FSEL R90, R8, -INF , P3 ;  /* 0xff800000085a7808 */ /* 0x008fe20001800000 */
[----:B------:R-:W-:Y:S01]  /*13eb0*/  MUFU.TANH R15, R15 ;  /* 0x0000000f000f7308 */ /* 0x000fe20000002400 */
[----:B------:R-:W-:Y:S01]  /*13ec0*/  FMNMX.FTZ R3, R88, R3, !PT ;  /* 0x0000000358037209 */ /* 0x000fe20007810000 */
[----:B------:R-:W2:Y:S01]  /*13ed0*/  SHFL.BFLY PT, R27, R70, 0x1, 0x1f ;  /* 0x0c201f00461b7f89 */ /* 0x000ea200000e0000 */
[----:B------:R-:W-:Y:S01]  /*13ee0*/  ISETP.GT.AND P4, PT, R25, 0x18, PT ;  /* 0x000000181900780c */ /* 0x000fe20003f84270 */
[----:B------:R-:W3:Y:S01]  /*13ef0*/  @P1 LDC R29, c[0x0][0x44c] ;  /* 0x00011300ff1d1b82 */ /* 0x000ee20000000800 */
[----:B------:R-:W-:Y:S02]  /*13f00*/  FSEL R92, R11, -INF , P2 ;  /* 0xff8000000b5c7808 */ /* 0x000fe40001000000 */
[----:B------:R-:W-:Y:S01]  /*13f10*/  FMNMX.FTZ R5, R90, R3, !PT ;  /* 0x000000035a057209 */ /* 0x000fe20007810000 */
[----:B------:R-:W4:Y:S01]  /*13f20*/  MUFU.TANH R14, R14 ;  /* 0x0000000e000e7308 */ /* 0x000f220000002400 */
[----:B------:R-:W-:-:S02]  /*13f30*/  ISETP.GT.AND P2, PT, R25, 0x19, PT ;  /* 0x000000191900780c */ /* 0x000fc40003f44270 */
[----:B-1----:R-:W-:Y:S02]  /*13f40*/  FSEL R96, R13, -INF , P4 ;  /* 0xff8000000d607808 */ /* 0x002fe40002000000 */
[----:B------:R-:W-:Y:S02]  /*13f50*/  FMNMX.FTZ R5, R92, R5, !PT ;  /* 0x000000055c057209 */ /* 0x000fe40007810000 */
[----:B0-----:R-:W-:Y:S01]  /*13f60*/  FSEL R98, R12, -INF , P2 ;  /* 0xff8000000c627808 */ /* 0x001fe20001000000 */
[----:B------:R-:W0:Y:S01]  /*13f70*/  MUFU.TANH R45, R45 ;  /* 0x0000002d002d7308 */ /* 0x000e220000002400 */
[----:B------:R-:W-:Y:S02]  /*13f80*/  FMNMX.FTZ R5, R96, R5, !PT ;  /* 0x0000000560057209 */ /* 0x000fe40007810000 */
[----:B------:R-:W-:Y:S02]  /*13f90*/  ISETP.GT.AND P2, PT, R25, 0x21, PT ;  /* 0x000000211900780c */ /* 0x000fe40003f44270 */
[----:B------:R-:W-:-:S03]  /*13fa0*/  FMNMX.FTZ R5, R98, R5, !PT ;  /* 0x0000000562057209 */ /* 0x000fc60007810000 */
[----:B------:R-:W1:Y:S01]  /*13fb0*/  MUFU.TANH R48, R48 ;  /* 0x0000003000307308 */ /* 0x000e620000002400 */
[----:B----4-:R-:W-:Y:S02]  /*13fc0*/  FSEL R100, R14, -INF , P2 ;  /* 0xff8000000e647808 */ /* 0x010fe40001000000 */
[----:B--2---:R-:W-:Y:S01]  /*13fd0*/  FMNMX.FTZ R10, R70, R27, !PT ;  /* 0x0000001b460a7209 */ /* 0x004fe20007810000 */
[----:B---3--:R-:W-:Y:S01]  /*13fe0*/  @P1 IMAD.HI.U32 R29, R184, R29, RZ ;  /* 0x0000001db81d1227 */ /* 0x008fe200078e00ff */
[----:B------:R-:W-:Y:S02]  /*13ff0*/  ISETP.GT.AND P2, PT, R25, 0x29, PT ;  /* 0x000000291900780c */ /* 0x000fe40003f44270 */
[C---:B------:R-:W-:Y:S01]  /*14000*/  FSETP.NEU.FTZ.AND P3, PT, R10.reuse, -INF , PT ;  /* 0xff8000000a00780b */ /* 0x040fe20003f7d000 */
[----:B------:R-:W-:Y:S01]  /*14010*/  FMUL.FTZ R4, R10, R9 ;  /* 0x000000090a047220 */ /* 0x000fe20000410000 */
[----:B------:R-:W2:Y:S01]  /*14020*/  MUFU.TANH R49, R49 ;  /* 0x0000003100317308 */ /* 0x000ea20000002400 */
[----:B0-----:R-:W-:-:S02]  /*14030*/  FSEL R102, R45, -INF , P2 ;  /* 0xff8000002d667808 */ /* 0x001fc40001000000 */
[C---:B------:R-:W-:Y:S02]  /*14040*/  ISETP.GT.AND P2, PT, R25.reuse, 0x31, PT ;  /* 0x000000311900780c */ /* 0x040fe40003f44270 */
[----:B------:R-:W-:Y:S02]  /*14050*/  FSEL R3, R4, RZ, P3 ;  /* 0x000000ff04037208 */ /* 0x000fe40001800000 */
[----:B------:R-:W-:Y:S01]  /*14060*/  ISETP.GT.AND P3, PT, R25, 0x20, PT ;  /* 0x000000201900780c */ /* 0x000fe20003f64270 */
[----:B------:R-:W0:Y:S02]  /*14070*/  MUFU.TANH R52, R52 ;  /* 0x0000003400347308 */ /* 0x000e240000002400 */
[-CC-:B------:R-:W-:Y:S01]  /*14080*/  FFMA.FTZ R157, R84, R9.reuse, -R3.reuse ;  /* 0x00000009549d7223 */ /* 0x180fe20000010803 */
[----:B------:R-:W-:Y:S01]  /*14090*/  FSEL R84, R15, -INF , P3 ;  /* 0xff8000000f547808 */ /* 0x000fe20001800000 */
[-CC-:B------:R-:W-:Y:S01]  /*140a0*/  FFMA.FTZ R4, R82, R9.reuse, -R3.reuse ;  /* 0x0000000952047223 */ /* 0x180fe20000010803 */
[----:B------:R-:W-:Y:S01]  /*140b0*/  ISETP.GT.AND P3, PT, R25, 0x28, PT ;  /* 0x000000281900780c */ /* 0x000fe20003f64270 */
[--C-:B------:R-:W-:Y:S01]  /*140c0*/  FFMA.FTZ R159, R80, R9, -R3.reuse ;  /* 0x00000009509f7223 */ /* 0x100fe20000010803 */
[----:B------:R-:W-:Y:S01]  /*140d0*/  FMNMX.FTZ R5, R84, R5, !PT ;  /* 0x0000000554057209 */ /* 0x000fe20007810000 */
[----:B------:R-:W3:Y:S01]  /*140e0*/  MUFU.TANH R53, R53 ;  /* 0x0000003500357308 */ /* 0x000ee20000002400 */
[----:B------:R-:W-:Y:S01]  /*140f0*/  FSEL R82, R31, -INF , P3 ;  /* 0xff8000001f527808 */ /* 0x000fe20001800000 */
[--C-:B------:R-:W-:Y:S01]  /*14100*/  FFMA.FTZ R12, R78, R9, -R3.reuse ;  /* 0x000000094e0c7223 */ /* 0x100fe20000010803 */
[----:B------:R-:W-:Y:S01]  /*14110*/  FMNMX.FTZ R5, R100, R5, !PT ;  /* 0x0000000564057209 */ /* 0x000fe20007810000 */
[-CC-:B------:R-:W-:Y:S01]  /*14120*/  FFMA.FTZ R155, R36, R9.reuse, -R3.reuse ;  /* 0x00000009249b7223 */ /* 0x180fe20000010803 */
[C---:B------:R-:W-:Y:S01]  /*14130*/  ISETP.GT.AND P3, PT, R25.reuse, 0x30, PT ;  /* 0x000000301900780c */ /* 0x040fe20003f64270 */
[--C-:B------:R-:W-:Y:S01]  /*14140*/  FFMA.FTZ R147, R38, R9, -R3.reuse ;  /* 0x0000000926937223 */ /* 0x100fe20000010803 */
[----:B------:R-:W-:Y:S01]  /*14150*/  FMNMX.FTZ R5, R82, R5, !PT ;  /* 0x0000000552057209 */ /* 0x000fe20007810000 */
[----:B------:R-:W4:Y:S01]  /*14160*/  MUFU.TANH R56, R56 ;  /* 0x0000003800387308 */ /* 0x000f220000002400 */
[----:B-1----:R-:W-:Y:S01]  /*14170*/  FSEL R80, R48, -INF , P3 ;  /* 0xff80000030507808 */ /* 0x002fe20001800000 */
[--C-:B------:R-:W-:Y:S01]  /*14180*/  FFMA.FTZ R38, R40, R9, -R3.reuse ;  /* 0x0000000928267223 */ /* 0x100fe20000010803 */
[----:B------:R-:W-:Y:S01]  /*14190*/  FMNMX.FTZ R5, R102, R5, !PT ;  /* 0x0000000566057209 */ /* 0x000fe20007810000 */
[----:B------:R-:W1:Y:S01]  /*141a0*/  @P1 LDC R40, c[0x0][0x450] ;  /* 0x00011400ff281b82 */ /* 0x000e620000000800 */
[----:B------:R-:W-:Y:S01]  /*141b0*/  ISETP.GT.AND P3, PT, R25, 0x38, PT ;  /* 0x000000381900780c */ /* 0x000fe20003f64270 */
[--C-:B------:R-:W-:Y:S01]  /*141c0*/  FFMA.FTZ R153, R76, R9, -R3.reuse ;  /* 0x000000094c997223 */ /* 0x100fe20000010803 */
[----:B--2---:R-:W-:Y:S01]  /*141d0*/  FSEL R104, R49, -INF , P2 ;  /* 0xff80000031687808 */ /* 0x004fe20001000000 */
[----:B------:R-:W2:Y:S01]  /*141e0*/  MUFU.TANH R57, R57 ;  /* 0x0000003900397308 */ /* 0x000ea20000002400 */
[----:B------:R-:W-:Y:S01]  /*141f0*/  FMNMX.FTZ R5, R80, R5, !PT ;  /* 0x0000000550057209 */ /* 0x000fe20007810000 */
[-CC-:B------:R-:W-:Y:S01]  /*14200*/  FFMA.FTZ R14, R74, R9.reuse, -R3.reuse ;  /* 0x000000094a0e7223 */ /* 0x180fe20000010803 */
[C---:B------:R-:W-:Y:S01]  /*14210*/  ISETP.GT.AND P2, PT, R25.reuse, 0x39, PT ;  /* 0x000000391900780c */ /* 0x040fe20003f44270 */
[-CC-:B------:R-:W-:Y:S01]  /*14220*/  FFMA.FTZ R26, R26, R9.reuse, -R3.reuse ;  /* 0x000000091a1a7223 */ /* 0x180fe20000010803 */
[----:B0-----:R-:W-:Y:S01]  /*14230*/  FSEL R106, R52, -INF , P3 ;  /* 0xff800000346a7808 */ /* 0x001fe20001800000 */
[--C-:B------:R-:W-:Y:S01]  /*14240*/  FFMA.FTZ R149, R20, R9, -R3.reuse ;  /* 0x0000000914957223 */ /* 0x100fe20000010803 */
[----:B------:R-:W-:Y:S01]  /*14250*/  FMNMX.FTZ R5, R104, R5, !PT ;  /* 0x0000000568057209 */ /* 0x000fe20007810000 */
[----:B------:R-:W0:Y:S01]  /*14260*/  MUFU.TANH R60, R60 ;  /* 0x0000003c003c7308 */ /* 0x000e220000002400 */
[----:B------:R-:W-:Y:S01]  /*14270*/  ISETP.GT.AND P3, PT, R25, 0x40, PT ;  /* 0x000000401900780c */ /* 0x000fe20003f64270 */
[-CC-:B------:R-:W-:Y:S01]  /*14280*/  FFMA.FTZ R151, R28, R9.reuse, -R3.reuse ;  /* 0x000000091c977223 */ /* 0x180fe20000010803 */
[----:B---3--:R-:W-:Y:S01]  /*14290*/  FSEL R78, R53, -INF , P2 ;  /* 0xff800000354e7808 */ /* 0x008fe20001000000 */
[--C-:B------:R-:W-:Y:S01]  /*142a0*/  FFMA.FTZ R145, R32, R9, -R3.reuse ;  /* 0x0000000920917223 */ /* 0x100fe20000010803 */
[----:B------:R-:W-:Y:S01]  /*142b0*/  FMNMX.FTZ R5, R106, R5, !PT ;  /* 0x000000056a057209 */ /* 0x000fe20007810000 */
[-CC-:B------:R-:W-:Y:S01]  /*142c0*/  FFMA.FTZ R20, R24, R9.reuse, -R3.reuse ;  /* 0x0000000918147223 */ /* 0x180fe20000010803 */
[C---:B------:R-:W-:Y:S01]  /*142d0*/  ISETP.GT.AND P2, PT, R25.reuse, 0x41, PT ;  /* 0x000000411900780c */ /* 0x040fe20003f44270 */
[----:B------:R-:W3:Y:S01]  /*142e0*/  MUFU.TANH R61, R61 ;  /* 0x0000003d003d7308 */ /* 0x000ee20000002400 */
[----:B----4-:R-:W-:Y:S01]  /*142f0*/  FSEL R70, R56, -INF , P3 ;  /* 0xff80000038467808 */ /* 0x010fe20001800000 */
[--C-:B------:R-:W-:Y:S01]  /*14300*/  FFMA.FTZ R28, R30, R9, -R3.reuse ;  /* 0x000000091e1c7223 */ /* 0x100fe20000010803 */
[----:B------:R-:W-:Y:S01]  /*14310*/  FMNMX.FTZ R5, R78, R5, !PT ;  /* 0x000000054e057209 */ /* 0x000fe20007810000 */
[-CC-:B------:R-:W-:Y:S01]  /*14320*/  FFMA.FTZ R32, R34, R9.reuse, -R3.reuse ;  /* 0x0000000922207223 */ /* 0x180fe20000010803 */
        /* <DEDUP_REMOVED lines=18> */
[----:B------:R-:W-:Y:S01]  /*14450*/  ISETP.GT.AND P2, PT, R25, 0x51, PT ;  /* 0x000000511900780c */ /* 0x000fe20003f44270 */
[----:B------:R-:W3:Y:S01]  /*14460*/  MUFU.TANH R68, R68 ;  /* 0x0000004400447308 */ /* 0x000ee20000002400 */
[----:B--2---:R-:W-:Y:S01]  /*14470*/  FSEL R36, R64, -INF , P3 ;  /* 0xff80000040247808 */ /* 0x004fe20001800000 */
[----:B------:R-:W-:Y:S01]  /*14480*/  FFMA.FTZ R54, R54, R9, -R3 ;  /* 0x0000000936367223 */ /* 0x000fe20000010803 */
[----:B------:R-:W-:-:S02]  /*14490*/  FMNMX.FTZ R5, R52, R5, !PT ;  /* 0x0000000534057209 */ /* 0x000fc40007810000 */
[----:B------:R-:W-:Y:S02]  /*144a0*/  CS2R R76, SRZ ;  /* 0x00000000004c7805 */ /* 0x000fe4000001ff00 */
[----:B------:R-:W-:Y:S02]  /*144b0*/  ISETP.GT.AND P3, PT, R25, 0x58, PT ;  /* 0x000000581900780c */ /* 0x000fe40003f64270 */
[----:B------:R-:W-:Y:S02]  /*144c0*/  CS2R R74, SRZ ;  /* 0x00000000004a7805 */ /* 0x000fe4000001ff00 */
[----:B------:R-:W-:Y:S01]  /*144d0*/  FMNMX.FTZ R5, R36, R5, !PT ;  /* 0x0000000524057209 */ /* 0x000fe20007810000 */
[----:B------:R-:W2:Y:S01]  /*144e0*/  MUFU.TANH R69, R69 ;  /* 0x0000004500457308 */ /* 0x000ea20000002400 */
[----:B0-----:R-:W-:Y:S02]  /*144f0*/  FSEL R60, R65, -INF , P2 ;  /* 0xff800000413c7808 */ /* 0x001fe40001000000 */
[----:B------:R-:W-:-:S02]  /*14500*/  CS2R R66, SRZ ;  /* 0x0000000000427805 */ /* 0x000fc4000001ff00 */
[----:B------:R-:W-:Y:S02]  /*14510*/  ISETP.GT.AND P2, PT, R25, 0x59, PT ;  /* 0x000000591900780c */ /* 0x000fe40003f44270 */
[----:B------:R-:W-:Y:S02]  /*14520*/  CS2R R62, SRZ ;  /* 0x00000000003e7805 */ /* 0x000fe4000001ff00 */
[----:B------:R-:W-:Y:S02]  /*14530*/  FMNMX.FTZ R5, R60, R5, !PT ;  /* 0x000000053c057209 */ /* 0x000fe40007810000 */
[----:B------:R-:W-:Y:S02]  /*14540*/  CS2R R58, SRZ ;  /* 0x00000000003a7805 */ /* 0x000fe4000001ff00 */
[----:B-1----:R-:W-:Y:S01]  /*14550*/  @P1 SHF.R.U32.HI R35, RZ, R40, R29 ;  /* 0x00000028ff231219 */ /* 0x002fe2000001161d */
[----:B------:R-:W-:Y:S01]  /*14560*/  MUFU.EX2 R157, R157 ;  /* 0x0000009d009d7308 */ /* 0x000fe20000000800 */
[----:B---3--:R-:W-:-:S02]  /*14570*/  FSEL R64, R68, -INF , P3 ;  /* 0xff80000044407808 */ /* 0x008fc40001800000 */
[----:B------:R-:W-:Y:S02]  /*14580*/  CS2R R50, SRZ ;  /* 0x0000000000327805 */ /* 0x000fe4000001ff00 */
[----:B------:R-:W-:Y:S02]  /*14590*/  IADD3 R35, R35, R186, -R185 ;  /* 0x000000ba23237210 */ /* 0x000fe40007ffe8b9 */
[----:B------:R-:W-:Y:S02]  /*145a0*/  CS2R R46, SRZ ;  /* 0x00000000002e7805 */ /* 0x000fe4000001ff00 */
[----:B------:R-:W-:Y:S02]  /*145b0*/  FMNMX.FTZ R5, R64, R5, !PT ;  /* 0x0000000540057209 */ /* 0x000fe40007810000 */
[----:B------:R-:W-:Y:S01]  /*145c0*/  CS2R R44, SRZ ;  /* 0x00000000002c7805 */ /* 0x000fe2000001ff00 */
[----:B------:R-:W0:Y:S01]  /*145d0*/  MUFU.EX2 R4, R4 ;  /* 0x0000000400047308 */ /* 0x000e220000000800 */
[----:B--2---:R-:W-:Y:S01]  /*145e0*/  FSEL R68, R69, -INF , P2 ;  /* 0xff80000045447808 */ /* 0x004fe20001000000 */
[----:B------:R-:W-:-:S03]  /*145f0*/  IMAD.HI R37, R35, 0x2aaaaaab, RZ ;  /* 0x2aaaaaab23257827 */ /* 0x000fc600078e02ff */
[----:B------:R-:W-:Y:S02]  /*14600*/  FMNMX.FTZ R5, R68, R5, !PT ;  /* 0x0000000544057209 */ /* 0x000fe40007810000 */
[----:B------:R-:W-:Y:S01]  /*14610*/  SHF.R.U32.HI R42, RZ, 0x1f, R37 ;  /* 0x0000001fff2a7819 */ /* 0x000fe20000011625 */
[----:B------:R-:W1:Y:S02]  /*14620*/  MUFU.EX2 R159, R159 ;  /* 0x0000009f009f7308 */ /* 0x000e640000000800 */
[----:B------:R-:W2:Y:S06]  /*14630*/  SHFL.BFLY PT, R8, R5, 0x2, 0x1f ;  /* 0x0c401f0005087f89 */ /* 0x000eac00000e0000 */
[----:B------:R-:W3:Y:S01]  /*14640*/  MUFU.EX2 R12, R12 ;  /* 0x0000000c000c7308 */ /* 0x000ee20000000800 */
[----:B0-----:R-:W-:Y:S01]  /*14650*/  FADD.FTZ R0, R157, R4 ;  /* 0x000000049d007221 */ /* 0x001fe20000010000 */
[----:B------:R-:W-:-:S06]  /*14660*/  F2FP.BF16.F32.PACK_AB R157, R4, R157 ;  /* 0x0000009d049d723e */ /* 0x000fcc00000010ff */
[----:B------:R-:W-:Y:S01]  /*14670*/  MUFU.EX2 R153, R153 ;  /* 0x0000009900997308 */ /* 0x000fe20000000800 */
[----:B-1----:R-:W-:-:S07]  /*14680*/  FADD.FTZ R33, R159, R0 ;  /* 0x000000009f217221 */ /* 0x002fce0000010000 */
[----:B------:R-:W-:Y:S01]  /*14690*/  MUFU.EX2 R14, R14 ;  /* 0x0000000e000e7308 */ /* 0x000fe20000000800 */
[C---:B---3--:R-:W-:Y:S01]  /*146a0*/  FADD.FTZ R40, R12.reuse, R33 ;  /* 0x000000210c287221 */ /* 0x048fe20000010000 */
[----:B--2---:R-:W-:Y:S02]  /*146b0*/  FMNMX.FTZ R7, R5, R8, !PT ;  /* 0x0000000805077209 */ /* 0x004fe40007810000 */
[----:B------:R-:W-:-:S03]  /*146c0*/  F2FP.BF16.F32.PACK_AB R159, R12, R159 ;  /* 0x0000009f0c9f723e */ /* 0x000fc600000010ff */
[----:B------:R-:W0:Y:S01]  /*146d0*/  SHFL.BFLY PT, R8, R7, 0x1, 0x1f ;  /* 0x0c201f0007087f89 */ /* 0x000e2200000e0000 */
[----:B------:R-:W-:Y:S08]  /*146e0*/  MUFU.EX2 R155, R155 ;  /* 0x0000009b009b7308 */ /* 0x000ff00000000800 */
[----:B------:R-:W-:Y:S08]  /*146f0*/  MUFU.EX2 R26, R26 ;  /* 0x0000001a001a7308 */ /* 0x000ff00000000800 */
[----:B------:R-:W-:Y:S01]  /*14700*/  MUFU.EX2 R149, R149 ;  /* 0x0000009500957308 */ /* 0x000fe20000000800 */
[----:B0-----:R-:W-:-:S07]  /*14710*/  FMNMX.FTZ R8, R7, R8, !PT ;  /* 0x0000000807087209 */ /* 0x001fce0007810000 */
[----:B------:R-:W-:Y:S01]  /*14720*/  MUFU.EX2 R20, R20 ;  /* 0x0000001400147308 */ /* 0x000fe20000000800 */
[C---:B------:R-:W-:Y:S01]  /*14730*/  FSETP.NEU.FTZ.AND P2, PT, R8.reuse, -INF , PT ;  /* 0xff8000000800780b */ /* 0x040fe20003f5d000 */
[----:B------:R-:W-:-:S06]  /*14740*/  FMUL.FTZ R5, R8, R9 ;  /* 0x0000000908057220 */ /* 0x000fcc0000410000 */
[----:B------:R-:W-:Y:S01]  /*14750*/  MUFU.EX2 R151, R151 ;  /* 0x0000009700977308 */ /* 0x000fe20000000800 */
        /* <DEDUP_REMOVED lines=27> */
[----:B------:R-:W-:Y:S01]  /*14910*/  FFMA.FTZ R68, R68, R9, -R7 ;  /* 0x0000000944447223 */ /* 0x000fe20000010807 */
[----:B------:R-:W-:-:S02]  /*14920*/  LEA.HI.SX32 R7, R37, R42, 0x1c ;  /* 0x0000002a25077211 */ /* 0x000fc400078fe2ff */
[----:B------:R-:W-:Y:S01]  /*14930*/  CS2R R42, SRZ ;  /* 0x00000000002a7805 */ /* 0x000fe2000001ff00 */
[----:B------:R-:W2:Y:S01]  /*14940*/  MUFU.EX2 R11, R88 ;  /* 0x00000058000b7308 */ /* 0x000ea20000000800 */
[----:B0-----:R-:W-:Y:S01]  /*14950*/  FADD.FTZ R31, R156, R5 ;  /* 0x000000059c1f7221 */ /* 0x001fe20000010000 */
[----:B------:R-:W-:Y:S02]  /*14960*/  F2FP.BF16.F32.PACK_AB R156, R5, R156 ;  /* 0x0000009c059c723e */ /* 0x000fe400000010ff */
[----:B------:R-:W-:-:S04]  /*14970*/  VIMNMX R7, RZ, R7, !PT ;  /* 0x00000007ff077248 */ /* 0x000fc80007fe0100 */
[----:B------:R-:W0:Y:S01]  /*14980*/  MUFU.EX2 R90, R90 ;  /* 0x0000005a005a7308 */ /* 0x000e220000000800 */
[----:B-1----:R-:W-:Y:S01]  /*14990*/  FADD.FTZ R0, R86, R31 ;  /* 0x0000001f56007221 */ /* 0x002fe20000010000 */
[----:B------:R-:W-:Y:S01]  /*149a0*/  FADD.FTZ R31, R153, R40 ;  /* 0x00000028991f7221 */ /* 0x000fe20000010000 */
[----:B------:R-:W-:-:S03]  /*149b0*/  F2FP.BF16.F32.PACK_AB R153, R14, R153 ;  /* 0x000000990e99723e */ /* 0x000fc600000010ff */
[----:B------:R-:W-:Y:S01]  /*149c0*/  FADD.FTZ R40, R14, R31 ;  /* 0x0000001f0e287221 */ /* 0x000fe20000010000 */
[----:B------:R-:W-:Y:S01]  /*149d0*/  VIADD R14, R72, 0xfffffffe ;  /* 0xfffffffe480e7836 */ /* 0x000fe20000000000 */
[----:B------:R-:W1:Y:S01]  /*149e0*/  MUFU.EX2 R13, R92 ;  /* 0x0000005c000d7308 */ /* 0x000e620000000800 */
[----:B--2---:R-:W-:Y:S01]  /*149f0*/  FADD.FTZ R3, R11, R0 ;  /* 0x000000000b037221 */ /* 0x004fe20000010000 */
[----:B------:R-:W-:Y:S01]  /*14a00*/  FADD.FTZ R33, R155, R40 ;  /* 0x000000289b217221 */ /* 0x000fe20000010000 */
[----:B------:R-:W-:Y:S02]  /*14a10*/  F2FP.BF16.F32.PACK_AB R158, R11, R86 ;  /* 0x000000560b9e723e */ /* 0x000fe400000010ff */
[----:B------:R-:W-:Y:S02]  /*14a20*/  CS2R R86, SRZ ;  /* 0x0000000000567805 */ /* 0x000fe4000001ff00 */
[----:B------:R-:W-:Y:S01]  /*14a30*/  ISETP.GE.AND P2, PT, R14, R7, PT ;  /* 0x000000070e00720c */ /* 0x000fe20003f46270 */
[C---:B------:R-:W-:Y:S01]  /*14a40*/  FADD.FTZ R40, R26.reuse, R33 ;  /* 0x000000211a287221 */ /* 0x040fe20000010000 */
[----:B------:R-:W-:Y:S01]  /*14a50*/  F2FP.BF16.F32.PACK_AB R155, R26, R155 ;  /* 0x0000009b1a9b723e */ /* 0x000fe200000010ff */
[----:B------:R-:W2:Y:S01]  /*14a60*/  MUFU.EX2 R96, R96 ;  /* 0x0000006000607308 */ /* 0x000ea20000000800 */
[----:B0-----:R-:W-:Y:S01]  /*14a70*/  FADD.FTZ R0, R90, R3 ;  /* 0x000000035a007221 */ /* 0x001fe20000010000 */
[----:B------:R-:W-:Y:S01]  /*14a80*/  FADD.FTZ R33, R149, R40 ;  /* 0x0000002895217221 */ /* 0x000fe20000010000 */
[----:B------:R-:W-:-:S02]  /*14a90*/  F2FP.BF16.F32.PACK_AB R149, R20, R149 ;  /* 0x000000951495723e */ /* 0x000fc400000010ff */
[----:B------:R-:W-:Y:S01]  /*14aa0*/  CS2R R72, SRZ ;  /* 0x0000000000487805 */ /* 0x000fe2000001ff00 */
[----:B------:R-:W-:Y:S02]  /*14ab0*/  FADD.FTZ R40, R20, R33 ;  /* 0x0000002114287221 */ /* 0x000fe40000010000 */
[----:B------:R-:W0:Y:S01]  /*14ac0*/  MUFU.EX2 R15, R98 ;  /* 0x00000062000f7308 */ /* 0x000e220000000800 */
[----:B-1----:R-:W-:Y:S01]  /*14ad0*/  FADD.FTZ R31, R13, R0 ;  /* 0x000000000d1f7221 */ /* 0x002fe20000010000 */
[----:B------:R-:W-:Y:S01]  /*14ae0*/  FADD.FTZ R35, R151, R40 ;  /* 0x0000002897237221 */ /* 0x000fe20000010000 */
[----:B------:R-:W-:Y:S02]  /*14af0*/  F2FP.BF16.F32.PACK_AB R152, R13, R90 ;  /* 0x0000005a0d98723e */ /* 0x000fe400000010ff */
[----:B------:R-:W-:-:S03]  /*14b00*/  CS2R R40, SRZ ;  /* 0x0000000000287805 */ /* 0x000fc6000001ff00 */
[----:B------:R-:W1:Y:S01]  /*14b10*/  MUFU.EX2 R84, R84 ;  /* 0x0000005400547308 */ /* 0x000e620000000800 */
[----:B--2---:R-:W-:-:S07]  /*14b20*/  FADD.FTZ R0, R96, R31 ;  /* 0x0000001f60007221 */ /* 0x004fce0000010000 */
[----:B------:R-:W2:Y:S01]  /*14b30*/  MUFU.EX2 R21, R100 ;  /* 0x0000006400157308 */ /* 0x000ea20000000800 */
[C---:B0-----:R-:W-:Y:S01]  /*14b40*/  FADD.FTZ R31, R15.reuse, R0 ;  /* 0x000000000f1f7221 */ /* 0x041fe20000010000 */
[----:B------:R-:W-:-:S06]  /*14b50*/  F2FP.BF16.F32.PACK_AB R154, R15, R96 ;  /* 0x000000600f9a723e */ /* 0x000fcc00000010ff */
[----:B------:R-:W0:Y:S01]  /*14b60*/  MUFU.EX2 R82, R82 ;  /* 0x0000005200527308 */ /* 0x000e220000000800 */
[----:B-1----:R-:W-:-:S07]  /*14b70*/  FADD.FTZ R0, R84, R31 ;  /* 0x0000001f54007221 */ /* 0x002fce0000010000 */
[----:B------:R-:W1:Y:S01]  /*14b80*/  MUFU.EX2 R28, R28 ;  /* 0x0000001c001c7308 */ /* 0x000e620000000800 */
[C---:B--2---:R-:W-:Y:S01]  /*14b90*/  FADD.FTZ R33, R21.reuse, R0 ;  /* 0x0000000015217221 */ /* 0x044fe20000010000 */
[----:B------:R-:W-:Y:S02]  /*14ba0*/  F2FP.BF16.F32.PACK_AB R148, R21, R84 ;  /* 0x000000541594723e */ /* 0x000fe400000010ff */
[----:B------:R-:W-:-:S04]  /*14bb0*/  CS2R R84, SRZ ;  /* 0x0000000000547805 */ /* 0x000fc8000001ff00 */
[----:B------:R-:W2:Y:S01]  /*14bc0*/  MUFU.EX2 R25, R102 ;  /* 0x0000006600197308 */ /* 0x000ea20000000800 */
[----:B0-----:R-:W-:-:S07]  /*14bd0*/  FADD.FTZ R0, R82, R33 ;  /* 0x0000002152007221 */ /* 0x001fce0000010000 */
[----:B------:R-:W0:Y:S01]  /*14be0*/  MUFU.EX2 R145, R145 ;  /* 0x0000009100917308 */ /* 0x000e220000000800 */
[C---:B-1----:R-:W-:Y:S01]  /*14bf0*/  FADD.FTZ R4, R28.reuse, R35 ;  /* 0x000000231c047221 */ /* 0x042fe20000010000 */
[----:B------:R-:W-:-:S06]  /*14c00*/  F2FP.BF16.F32.PACK_AB R151, R28, R151 ;  /* 0x000000971c97723e */ /* 0x000fcc00000010ff */
[----:B------:R-:W1:Y:S01]  /*14c10*/  MUFU.EX2 R80, R80 ;  /* 0x0000005000507308 */ /* 0x000e620000000800 */
[C---:B--2---:R-:W-:Y:S01]  /*14c20*/  FADD.FTZ R33, R25.reuse, R0 ;  /* 0x0000000019217221 */ /* 0x044fe20000010000 */
[----:B------:R-:W-:Y:S02]  /*14c30*/  F2FP.BF16.F32.PACK_AB R150, R25, R82 ;  /* 0x000000521996723e */ /* 0x000fe400000010ff */
[----:B------:R-:W-:-:S04]  /*14c40*/  CS2R R82, SRZ ;  /* 0x0000000000527805 */ /* 0x000fc8000001ff00 */
        /* <DEDUP_REMOVED lines=9> */
[----:B------:R-:W-:Y:S02]  /*14ce0*/  F2FP.BF16.F32.PACK_AB R144, R27, R80 ;  /* 0x000000501b90723e */ /* 0x000fe400000010ff */
[----:B------:R-:W-:Y:S02]  /*14cf0*/  CS2R R80, SRZ ;  /* 0x0000000000507805 */ /* 0x000fe4000001ff00 */
[----:B------:R-:W-:Y:S02]  /*14d00*/  CS2R R26, SRZ ;  /* 0x00000000001a7805 */ /* 0x000fe4000001ff00 */
[----:B------:R0:W3:Y:S01]  /*14d10*/  MUFU.EX2 R29, R78 ;  /* 0x0000004e001d7308 */ /* 0x0000e20000000800 */
[----:B-1----:R-:W-:-:S07]  /*14d20*/  FADD.FTZ R0, R106, R35 ;  /* 0x000000236a007221 */ /* 0x002fce0000010000 */
[----:B------:R-:W1:Y:S01]  /*14d30*/  MUFU.EX2 R38, R38 ;  /* 0x0000002600267308 */ /* 0x000e620000000800 */
[----:B--2---:R-:W-:Y:S01]  /*14d40*/  FADD.FTZ R37, R147, R4 ;  /* 0x0000000493257221 */ /* 0x004fe20000010000 */
[----:B0-----:R-:W-:-:S06]  /*14d50*/  CS2R R78, SRZ ;  /* 0x00000000004e7805 */ /* 0x001fcc000001ff00 */
[----:B------:R-:W0:Y:S01]  /*14d60*/  MUFU.EX2 R70, R70 ;  /* 0x0000004600467308 */ /* 0x000e220000000800 */
[C---:B---3--:R-:W-:Y:S01]  /*14d70*/  FADD.FTZ R35, R29.reuse, R0 ;  /* 0x000000001d237221 */ /* 0x048fe20000010000 */
[----:B------:R-:W-:Y:S02]  /*14d80*/  F2FP.BF16.F32.PACK_AB R146, R29, R106 ;  /* 0x0000006a1d92723e */ /* 0x000fe400000010ff */
[----:B------:R-:W-:-:S04]  /*14d90*/  CS2R R28, SRZ ;  /* 0x00000000001c7805 */ /* 0x000fc8000001ff00 */
[----:B------:R-:W2:Y:S01]  /*14da0*/  MUFU.EX2 R141, R141 ;  /* 0x0000008d008d7308 */ /* 0x000ea20000000800 */
[C---:B-1----:R-:W-:Y:S01]  /*14db0*/  FADD.FTZ R4, R38.reuse, R37 ;  /* 0x0000002526047221 */ /* 0x042fe20000010000 */
[----:B------:R-:W-:Y:S02]  /*14dc0*/  F2FP.BF16.F32.PACK_AB R147, R38, R147 ;  /* 0x000000932693723e */ /* 0x000fe400000010ff */
[----:B------:R-:W-:-:S04]  /*14dd0*/  CS2R R38, SRZ ;  /* 0x0000000000267805 */ /* 0x000fc8000001ff00 */
[----:B------:R1:W3:Y:S01]  /*14de0*/  MUFU.EX2 R3, R48 ;  /* 0x0000003000037308 */ /* 0x0002e20000000800 */
[----:B0-----:R-:W-:-:S07]  /*14df0*/  FADD.FTZ R0, R70, R35 ;  /* 0x0000002346007221 */ /* 0x001fce0000010000 */
[----:B------:R-:W0:Y:S01]  /*14e00*/  MUFU.EX2 R24, R24 ;  /* 0x0000001800187308 */ /* 0x000e220000000800 */
[----:B--2---:R-:W-:Y:S01]  /*14e10*/  FADD.FTZ R5, R141, R4 ;  /* 0x000000048d057221 */ /* 0x004fe20000010000 */
[----:B-1----:R-:W-:-:S06]  /*14e20*/  CS2R R48, SRZ ;  /* 0x0000000000307805 */ /* 0x002fcc000001ff00 */
[----:B------:R-:W1:Y:S01]  /*14e30*/  MUFU.EX2 R56, R56 ;  /* 0x0000003800387308 */ /* 0x000e620000000800 */
[C---:B---3--:R-:W-:Y:S01]  /*14e40*/  FADD.FTZ R13, R3.reuse, R0 ;  /* 0x00000000030d7221 */ /* 0x048fe20000010000 */
[----:B------:R-:W-:Y:S02]  /*14e50*/  F2FP.BF16.F32.PACK_AB R140, R3, R70 ;  /* 0x00000046038c723e */ /* 0x000fe400000010ff */
[----:B------:R-:W-:-:S04]  /*14e60*/  CS2R R70, SRZ ;  /* 0x0000000000467805 */ /* 0x000fc8000001ff00 */
[----:B------:R-:W2:Y:S01]  /*14e70*/  MUFU.EX2 R143, R143 ;  /* 0x0000008f008f7308 */ /* 0x000ea20000000800 */
[C---:B0-----:R-:W-:Y:S01]  /*14e80*/  FADD.FTZ R0, R24.reuse, R5 ;  /* 0x0000000518007221 */ /* 0x041fe20000010000 */
[----:B------:R-:W-:Y:S02]  /*14e90*/  F2FP.BF16.F32.PACK_AB R141, R24, R141 ;  /* 0x0000008d188d723e */ /* 0x000fe400000010ff */
[----:B------:R-:W-:-:S04]  /*14ea0*/  CS2R R24, SRZ ;  /* 0x0000000000187805 */ /* 0x000fc8000001ff00 */
[----:B------:R0:W3:Y:S01]  /*14eb0*/  MUFU.EX2 R31, R52 ;  /* 0x00000034001f7308 */ /* 0x0000e20000000800 */
[----:B-1----:R-:W-:-:S07]  /*14ec0*/  FADD.FTZ R4, R56, R13 ;  /* 0x0000000d38047221 */ /* 0x002fce0000010000 */
[----:B------:R-:W1:Y:S01]  /*14ed0*/  MUFU.EX2 R30, R30 ;  /* 0x0000001e001e7308 */ /* 0x000e620000000800 */
[----:B--2---:R-:W-:Y:S01]  /*14ee0*/  FADD.FTZ R5, R143, R0 ;  /* 0x000000008f057221 */ /* 0x004fe20000010000 */
[----:B0-----:R-:W-:-:S06]  /*14ef0*/  CS2R R52, SRZ ;  /* 0x0000000000347805 */ /* 0x001fcc000001ff00 */
[----:B------:R-:W0:Y:S01]  /*14f00*/  MUFU.EX2 R36, R36 ;  /* 0x0000002400247308 */ /* 0x000e220000000800 */
[C---:B---3--:R-:W-:Y:S01]  /*14f10*/  FADD.FTZ R13, R31.reuse, R4 ;  /* 0x000000041f0d7221 */ /* 0x048fe20000010000 */
[----:B-----5:R-:W-:Y:S02]  /*14f20*/  F2FP.BF16.F32.PACK_AB R142, R31, R56 ;  /* 0x000000381f8e723e */ /* 0x020fe400000010ff */
        /* <DEDUP_REMOVED lines=13> */
[----:B------:R-:W-:Y:S02]  /*15000*/  CS2R R36, SRZ ;  /* 0x0000000000247805 */ /* 0x000fe4000001ff00 */
[----:B------:R-:W-:Y:S02]  /*15010*/  CS2R R32, SRZ ;  /* 0x0000000000207805 */ /* 0x000fe4000001ff00 */
[----:B------:R-:W2:Y:S01]  /*15020*/  MUFU.EX2 R139, R139 ;  /* 0x0000008b008b7308 */ /* 0x000ea20000000800 */
[C---:B0-----:R-:W-:Y:S01]  /*15030*/  FADD.FTZ R0, R34.reuse, R3 ;  /* 0x0000000322007221 */ /* 0x041fe20000010000 */
[----:B------:R-:W-:-:S02]  /*15040*/  F2FP.BF16.F32.PACK_AB R137, R34, R137 ;  /* 0x000000892289723e */ /* 0x000fc400000010ff */
[----:B------:R-:W-:-:S04]  /*15050*/  CS2R R34, SRZ ;  /* 0x0000000000227805 */ /* 0x000fc8000001ff00 */
[----:B------:R0:W3:Y:S01]  /*15060*/  MUFU.EX2 R11, R68 ;  /* 0x00000044000b7308 */ /* 0x0000e20000000800 */
[----:B-1----:R-:W-:-:S07]  /*15070*/  FADD.FTZ R4, R64, R5 ;  /* 0x0000000540047221 */ /* 0x002fce0000010000 */
[----:B------:R-:W1:Y:S01]  /*15080*/  MUFU.EX2 R54, R54 ;  /* 0x0000003600367308 */ /* 0x000e620000000800 */
[----:B--2---:R-:W-:Y:S01]  /*15090*/  FADD.FTZ R3, R139, R0 ;  /* 0x000000008b037221 */ /* 0x004fe20000010000 */
[----:B------:R-:W-:Y:S01]  /*150a0*/  IMAD.MOV.U32 R0, RZ, RZ, 0x3f800000 ;  /* 0x3f800000ff007424 */ /* 0x000fe200078e00ff */
[----:B0-----:R-:W-:Y:S01]  /*150b0*/  CS2R R68, SRZ ;  /* 0x0000000000447805 */ /* 0x001fe2000001ff00 */
[C---:B---3--:R-:W-:Y:S01]  /*150c0*/  FADD.FTZ R5, R11.reuse, R4 ;  /* 0x000000040b057221 */ /* 0x048fe20000010000 */
[----:B------:R-:W-:Y:S02]  /*150d0*/  F2FP.BF16.F32.PACK_AB R138, R11, R64 ;  /* 0x000000400b8a723e */ /* 0x000fe400000010ff */
[----:B------:R-:W-:Y:S01]  /*150e0*/  CS2R R64, SRZ ;  /* 0x0000000000407805 */ /* 0x000fe2000001ff00 */
[C---:B-1----:R-:W-:Y:S01]  /*150f0*/  FADD.FTZ R4, R54.reuse, R3 ;  /* 0x0000000336047221 */ /* 0x042fe20000010000 */
[----:B------:R-:W-:Y:S01]  /*15100*/  F2FP.BF16.F32.PACK_AB R139, R54, R139 ;  /* 0x0000008b368b723e */ /* 0x000fe200000010ff */
[----:B------:R-:W-:Y:S01]  /*15110*/  IMAD.MOV.U32 R3, RZ, RZ, 0x3f800000 ;  /* 0x3f800000ff037424 */ /* 0x000fe200078e00ff */
[----:B------:R-:W-:Y:S01]  /*15120*/  CS2R R54, SRZ ;  /* 0x0000000000367805 */ /* 0x000fe2000001ff00 */
[----:B------:R-:W-:Y:S06]  /*15130*/  @!P2 BRA `(.L_x_2869) ;  /* 0x0000002c0050a947 */ /* 0x000fec0003800000 */
[----:B------:R-:W-:Y:S01]  /*15140*/  BSSY B1, `(.L_x_2869) ;  /* 0x00002d3000017945 */ /* 0x000fe20003800000 */
[----:B------:R-:W-:Y:S02]  /*15150*/  IMAD.MOV.U32 R12, RZ, RZ, R10 ;  /* 0x000000ffff0c7224 */ /* 0x000fe400078e000a */
[----:B------:R-:W-:Y:S02]  /*15160*/  IMAD.MOV.U32 R13, RZ, RZ, R8 ;  /* 0x000000ffff0d7224 */ /* 0x000fe400078e0008 */
[----:B------:R-:W-:Y:S02]  /*15170*/  IMAD.MOV.U32 R20, RZ, RZ, R167 ;  /* 0x000000ffff147224 */ /* 0x000fe400078e00a7 */
[----:B------:R-:W-:Y:S02]  /*15180*/  IMAD.MOV.U32 R21, RZ, RZ, R162 ;  /* 0x000000ffff157224 */ /* 0x000fe400078e00a2 */
[----:B------:R-:W-:Y:S02]  /*15190*/  IMAD.MOV.U32 R0, RZ, RZ, 0x3f800000 ;  /* 0x3f800000ff007424 */ /* 0x000fe400078e00ff */
[----:B------:R-:W-:-:S07]  /*151a0*/  IMAD.MOV.U32 R87, RZ, RZ, RZ ;  /* 0x000000ffff577224 */ /* 0x000fce00078e00ff */
.L_x_2882:
[----:B------:R-:W-:-:S04]  /*151b0*/  ISETP.NE.AND P2, PT, R21, 0x1, PT ;  /* 0x000000011500780c */ /* 0x000fc80003f45270 */
[----:B------:R-:W-:-:S04]  /*151c0*/  SEL R167, RZ, 0x1, P2 ;  /* 0x00000001ffa77807 */ /* 0x000fc80001000000 */
[----:B------:R-:W-:Y:S01]  /*151d0*/  LOP3.LUT R167, R20, R167, RZ, 0x3c, !PT ;  /* 0x000000a714a77212 */ /* 0x000fe200078e3cff */
[----:B------:R-:W-:Y:S06]  /*151e0*/  @!P0 BRA `(.L_x_2870) ;  /* 0x0000000000048947 */ /* 0x000fec0003800000 */
[----:B------:R-:W-:Y:S01]  /*151f0*/  BPT.TRAP 0x1 ;  /* 0x000000040000795c */ /* 0x000fe20000300000 */
.L_x_2870:
        /* <DEDUP_REMOVED lines=8> */
.L_x_2871:
[----:B------:R-:W-:Y:S01]  /*15280*/  BSSY B2, `(.L_x_2872) ;  /* 0x0000006000027945 */ /* 0x000fe20003800000 */
[----:B------:R-:W-:Y:S02]  /*15290*/  IMAD R8, R162, 0x900, R6 ;  /* 0x00000900a2087824 */ /* 0x000fe400078e0206 */
[----:B------:R-:W-:Y:S01]  /*152a0*/  IMAD.MOV.U32 R9, RZ, RZ, 0x40000040 ;  /* 0x40000040ff097424 */ /* 0x000fe200078e00ff */
[----:B-1----:R-:W-:Y:S06]  /*152b0*/  @P2 BRA `(.L_x_2873) ;  /* 0x0000000000082947 */ /* 0x002fec0003800000 */
[----:B------:R-:W1:Y:S02]  /*152c0*/  SYNCS.PHASECHK.TRANS64.TRYWAIT P2, [R15+URZ+0x2a830], R10 ;  /* 0x02a8300a0f0075a7 */ /* 0x000e64000804017f */
[----:B-1----:R-:W-:Y:S05]  /*152d0*/  @!P2 BRA `(.L_x_2874) ;  /* 0x000000fc0080a947 */ /* 0x002fea0003800000 */
.L_x_2873:
[----:B------:R-:W-:Y:S05]  /*152e0*/  BSYNC B2 ;  /* 0x0000000000027941 */ /* 0x000fea0003800000 */
.L_x_2872:
        /* <DEDUP_REMOVED lines=17> */
[----:B------:R-:W-:Y:S01]  /*15400*/  VIADD R10, R8, 0x4 ;  /* 0x00000004080a7836 */ /* 0x000fe20000000000 */
[----:B------:R-:W-:Y:S01]  /*15410*/  MOV R11, 0x40000040 ;  /* 0x40000040000b7802 */ /* 0x000fe20000000f00 */
[----:B------:R-:W-:-:S02]  /*15420*/  WARPGROUP.DEPBAR.LE gsb0, 0x0 ;  /* 0x00008000000079c5 */ /* 0x000fc40000010000 */
[----:B------:R-:W-:-:S08]  /*15430*/  WARPGROUP.ARRIVE ;  /* 0x00000000000079c5 */ /* 0x000fd00000000000 */
        /* <DEDUP_REMOVED lines=69> */
[----:B------:R-:W-:Y:S01]  /*15890*/  VIADD R10, R8, 0x604 ;  /* 0x00000604080a7836 */ /* 0x000fe20000000000 */
[----:B------:R-:W-:Y:S01]  /*158a0*/  MOV R11, 0x40000040 ;  /* 0x40000040000b7802 */ /* 0x000fe20000000f00 */
        /* <DEDUP_REMOVED lines=86> */
.L_x_2875:
[----:B------:R-:W-:Y:S01]  /*15e10*/  SHF.L.U32 R3, R20, 0x1f, RZ ;  /* 0x0000001f14037819 */ /* 0x000fe200000006ff */
[----:B------:R-:W-:-:S04]  /*15e20*/  IMAD R11, R21, 0x8, R2 ;  /* 0x00000008150b7824 */ /* 0x000fc800078e0202 */
[----:B------:R0:W1:Y:S01]  /*15e30*/  SYNCS.PHASECHK.TRANS64.TRYWAIT P2, [R11+URZ+0x2a850], R3 ;  /* 0x02a850030b0075a7 */ /* 0x000062000804017f */
[----:B------:R-:W-:Y:S05]  /*15e40*/  @!P0 BRA `(.L_x_2876) ;  /* 0x0000000000048947 */ /* 0x000fea0003800000 */
[----:B------:R-:W-:Y:S01]  /*15e50*/  BPT.TRAP 0x1 ;  /* 0x000000040000795c */ /* 0x000fe20000300000 */
.L_x_2876:
        /* <DEDUP_REMOVED lines=9> */
.L_x_2878:
[----:B------:R-:W-:Y:S05]  /*15ef0*/  BSYNC B2 ;  /* 0x0000000000027941 */ /* 0x000fea0003800000 */
.L_x_2877:
        /* <DEDUP_REMOVED lines=31> */
[----:B------:R-:W-:Y:S02]  /*160f0*/  R2UR UR7, R9 ;  /* 0x00000000090772ca */ /* 0x000fe400000e0000 */
[----:B------:R-:W-:Y:S01]  /*16100*/  MOV R9, 0x40000040 ;  /* 0x4000004000097802 */ /* 0x000fe20000000f00 */
[----:B------:R-:W-:Y:S02]  /*16110*/  WARPGROUP.DEPBAR.LE gsb0, 0x0 ;  /* 0x00008000000079c5 */ /* 0x000fe40000010000 */
[----:B------:R-:W-:-:S08]  /*16120*/  WARPGROUP.ARRIVE ;  /* 0x00000000000079c5 */ /* 0x000fd00000000000 */
        /* <DEDUP_REMOVED lines=9> */
.L_x_2880:
[----:B------:R-:W2:Y:S01]  /*161c0*/  @P1 LDC R9, c[0x0][0x44c] ;  /* 0x00011300ff091b82 */ /* 0x000ea20000000800 */
[----:B------:R-:W-:Y:S01]  /*161d0*/  FMUL.FTZ R10, R94, UR39 ;  /* 0x000000275e0a7c20 */ /* 0x000fe20008410000 */
[----:B------:R-:W-:Y:S02]  /*161e0*/  IMAD.IADD R8, R189, 0x1, R184 ;  /* 0x00000001bd087824 */ /* 0x000fe400078e02b8 */
[----:B------:R-:W-:Y:S01]  /*161f0*/  FMUL.FTZ R137, R88, UR39 ;  /* 0x0000002758897c20 */ /* 0x000fe20008410000 */
[----:B------:R-:W-:Y:S01]  /*16200*/  FMUL.FTZ R136, R89, UR39 ;  /* 0x0000002759887c20 */ /* 0x000fe20008410000 */
[----:B------:R-:W-:Y:S01]  /*16210*/  FMUL.FTZ R139, R92, UR39 ;  /* 0x000000275c8b7c20 */ /* 0x000fe20008410000 */
[----:B------:R-:W-:Y:S01]  /*16220*/  FMUL.FTZ R138, R93, UR39 ;  /* 0x000000275d8a7c20 */ /* 0x000fe20008410000 */
[----:B------:R-:W-:Y:S01]  /*16230*/  FMUL.FTZ R20, R95, UR39 ;  /* 0x000000275f147c20 */ /* 0x000fe20008410000 */
[----:B------:R-:W3:Y:S01]  /*16240*/  @P1 LDC R94, c[0x0][0x450] ;  /* 0x00011400ff5e1b82 */ /* 0x000ee20000000800 */
        /* <DEDUP_REMOVED lines=15> */
[----:B--2---:R-:W-:Y:S01]  /*16340*/  @P1 IMAD.HI.U32 R9, R8, R9, RZ ;  /* 0x0000000908091227 */ /* 0x004fe200078e00ff */
[----:B------:R-:W2:Y:S03]  /*16350*/  MUFU.TANH R139, R139 ;  /* 0x0000008b008b7308 */ /* 0x000ea60000002400 */
[----:B------:R-:W-:Y:S01]  /*16360*/  FMUL.FTZ R107, R109, UR39 ;  /* 0x000000276d6b7c20 */ /* 0x000fe20008410000 */
[----:B01----:R-:W-:Y:S01]  /*16370*/  FMUL.FTZ R3, R91, UR39 ;  /* 0x000000275b037c20 */ /* 0x003fe20008410000 */
[----:B------:R-:W-:Y:S01]  /*16380*/  FMUL.FTZ R91, R106, UR39 ;  /* 0x000000276a5b7c20 */ /* 0x000fe20008410000 */
[----:B------:R-:W-:Y:S01]  /*16390*/  FMUL.FTZ R109, R112, UR39 ;  /* 0x00000027706d7c20 */ /* 0x000fe20008410000 */
[----:B------:R-:W-:Y:S01]  /*163a0*/  FMUL.FTZ R113, R113, UR39 ;  /* 0x0000002771717c20 */ /* 0x000fe20008410000 */
[----:B------:R-:W-:Y:S01]  /*163b0*/  FMUL.FTZ R93, R110, UR39 ;  /* 0x000000276e5d7c20 */ /* 0x000fe20008410000 */
[----:B---3--:R-:W-:Y:S01]  /*163c0*/  @P1 SHF.R.U32.HI R8, RZ, R94, R9 ;  /* 0x0000005eff081219 */ /* 0x008fe20000011609 */
[----:B------:R-:W-:Y:S01]  /*163d0*/  IMAD.MOV.U32 R9, RZ, RZ, -0x60 ;  /* 0xffffffa0ff097424 */ /* 0x000fe200078e00ff */
[----:B------:R-:W0:Y:S01]  /*163e0*/  MUFU.TANH R138, R138 ;  /* 0x0000008a008a7308 */ /* 0x000e220000002400 */
[----:B------:R-:W-:Y:S01]  /*163f0*/  FMUL.FTZ R116, R116, UR39 ;  /* 0x0000002774747c20 */ /* 0x000fe20008410000 */
[----:B------:R-:W-:Y:S01]  /*16400*/  FMUL.FTZ R120, R120, UR39 ;  /* 0x0000002778787c20 */ /* 0x000fe20008410000 */
[----:B------:R-:W1:Y:S01]  /*16410*/  SHFL.IDX PT, R94, R8, RZ, 0x1c1f ;  /* 0x001c1fff085e7589 */ /* 0x000e6200000e0000 */
[----:B------:R-:W-:-:S02]  /*16420*/  IMAD R9, R14, R9, 0x1 ;  /* 0x000000010e097424 */ /* 0x000fc400078e0209 */
[----:B------:R-:W-:Y:S01]  /*16430*/  FMUL.FTZ R117, R117, UR39 ;  /* 0x0000002775757c20 */ /* 0x000fe20008410000 */
[----:B------:R-:W-:Y:S01]  /*16440*/  FMUL.FTZ R142, R124, UR39 ;  /* 0x000000277c8e7c20 */ /* 0x000fe20008410000 */
[----:B------:R-:W-:Y:S01]  /*16450*/  FMUL.FTZ R144, R125, UR39 ;  /* 0x000000277d907c20 */ /* 0x000fe20008410000 */
[----:B------:R-:W-:Y:S01]  /*16460*/  IMAD R9, R188, -0x2, R9 ;  /* 0xfffffffebc097824 */ /* 0x000fe200078e0209 */
[----:B------:R-:W3:Y:S01]  /*16470*/  MUFU.TANH R140, R140 ;  /* 0x0000008c008c7308 */ /* 0x000ee20000002400 */
[----:B------:R-:W-:Y:S01]  /*16480*/  FMUL.FTZ R129, R129, UR39 ;  /* 0x0000002781817c20 */ /* 0x000fe20008410000 */
[----:B------:R-:W-:Y:S01]  /*16490*/  FMUL.FTZ R133, R133, UR39 ;  /* 0x0000002785857c20 */ /* 0x000fe20008410000 */
[----:B------:R-:W3:Y:S01]  /*164a0*/  SHFL.IDX PT, R8, R8, 0x1, 0x1c1f ;  /* 0x003c1f0008087f89 */ /* 0x000ee200000e0000 */
[----:B------:R-:W-:-:S04]  /*164b0*/  IADD3 R9, -R185, R9, R186 ;  /* 0x00000009b9097210 */ /* 0x000fc80007ffe1ba */
[----:B------:R-:W3:Y:S08]  /*164c0*/  MUFU.TANH R95, R95 ;  /* 0x0000005f005f7308 */ /* 0x000ef00000002400 */
[----:B------:R-:W3:Y:S01]  /*164d0*/  MUFU.TANH R141, R141 ;  /* 0x0000008d008d7308 */ /* 0x000ee20000002400 */
[----:B-1----:R-:W-:-:S05]  /*164e0*/  IMAD.IADD R97, R9, 0x1, R94 ;  /* 0x0000000109617824 */ /* 0x002fca00078e025e */
[C---:B------:R-:W-:Y:S02]  /*164f0*/  ISETP.GT.AND P2, PT, R97.reuse, RZ, PT ;  /* 0x000000ff6100720c */ /* 0x040fe40003f44270 */
[----:B------:R-:W1:Y:S01]  /*16500*/  MUFU.TANH R99, R99 ;  /* 0x0000006300637308 */ /* 0x000e620000002400 */
[----:B------:R-:W-:Y:S02]  /*16510*/  ISETP.GT.AND P3, PT, R97, 0x1, PT ;  /* 0x000000016100780c */ /* 0x000fe40003f64270 */
[----:B----4-:R-:W-:Y:S02]  /*16520*/  FSEL R94, R137, -INF , P2 ;  /* 0xff800000895e7808 */ /* 0x010fe40001000000 */
[----:B------:R-:W-:Y:S02]  /*16530*/  ISETP.GT.AND P2, PT, R97, 0x8, PT ;  /* 0x000000086100780c */ /* 0x000fe40003f44270 */
[----:B-----5:R-:W-:Y:S01]  /*16540*/  FSEL R96, R136, -INF , P3 ;  /* 0xff80000088607808 */ /* 0x020fe20001800000 */
[----:B------:R-:W4:Y:S01]  /*16550*/  MUFU.TANH R103, R103 ;  /* 0x0000006700677308 */ /* 0x000f220000002400 */
[----:B------:R-:W-:-:S02]  /*16560*/  FMNMX.FTZ R143, R94, R13, !PT ;  /* 0x0000000d5e8f7209 */ /* 0x000fc40007810000 */
[----:B------:R-:W-:Y:S02]  /*16570*/  ISETP.GT.AND P3, PT, R97, 0x9, PT ;  /* 0x000000096100780c */ /* 0x000fe40003f64270 */
[----:B--2---:R-:W-:Y:S02]  /*16580*/  FSEL R98, R139, -INF , P2 ;  /* 0xff8000008b627808 */ /* 0x004fe40001000000 */
[----:B------:R-:W-:Y:S01]  /*16590*/  FMNMX.FTZ R143, R96, R143, !PT ;  /* 0x0000008f608f7209 */ /* 0x000fe20007810000 */
[----:B------:R-:W2:Y:S01]  /*165a0*/  MUFU.TANH R101, R101 ;  /* 0x0000006500657308 */ /* 0x000ea20000002400 */
[----:B------:R-:W-:Y:S02]  /*165b0*/  ISETP.GT.AND P2, PT, R97, 0x10, PT ;  /* 0x000000106100780c */ /* 0x000fe40003f44270 */
[----:B0-----:R-:W-:Y:S02]  /*165c0*/  FSEL R100, R138, -INF , P3 ;  /* 0xff8000008a647808 */ /* 0x001fe40001800000 */
[----:B------:R-:W-:-:S02]  /*165d0*/  FMNMX.FTZ R143, R98, R143, !PT ;  /* 0x0000008f628f7209 */ /* 0x000fc40007810000 */
[C---:B------:R-:W-:Y:S01]  /*165e0*/  ISETP.GT.AND P3, PT, R97.reuse, 0x11, PT ;  /* 0x000000116100780c */ /* 0x040fe20003f64270 */
[----:B------:R-:W-:Y:S01]  /*165f0*/  MUFU.TANH R105, R105 ;  /* 0x0000006900697308 */ /* 0x000fe20000002400 */
[----:B---3--:R-:W-:Y:S02]  /*16600*/  FSEL R102, R140, -INF , P2 ;  /* 0xff8000008c667808 */ /* 0x008fe40001000000 */
[----:B------:R-:W-:Y:S02]  /*16610*/  FMNMX.FTZ R143, R100, R143, !PT ;  /* 0x0000008f648f7209 */ /* 0x000fe40007810000 */
[----:B------:R-:W-:Y:S02]  /*16620*/  ISETP.GT.AND P2, PT, R97, 0x18, PT ;  /* 0x000000186100780c */ /* 0x000fe40003f44270 */
[----:B------:R-:W-:Y:S01]  /*16630*/  FSEL R104, R95, -INF , P3 ;  /* 0xff8000005f687808 */ /* 0x000fe20001800000 */
[----:B------:R-:W0:Y:S01]  /*16640*/  MUFU.TANH R107, R107 ;  /* 0x0000006b006b7308 */ /* 0x000e220000002400 */
[----:B------:R-:W-:Y:S01]  /*16650*/  FMNMX.FTZ R143, R102, R143, !PT ;  /* 0x0000008f668f7209 */ /* 0x000fe20007810000 */
[----:B------:R-:W-:Y:S01]  /*16660*/  FMUL.FTZ R95, R121, UR39 ;  /* 0x00000027795f7c20 */ /* 0x000fe20008410000 */
[----:B------:R-:W-:-:S02]  /*16670*/  ISETP.GT.AND P3, PT, R97, 0x19, PT ;  /* 0x000000196100780c */ /* 0x000fc40003f64270 */
[----:B------:R-:W-:Y:S02]  /*16680*/  FSEL R106, R141, -INF , P2 ;  /* 0xff8000008d6a7808 */ /* 0x000fe40001000000 */
[----:B------:R-:W-:Y:S01]  /*16690*/  FMNMX.FTZ R143, R104, R143, !PT ;  /* 0x0000008f688f7209 */ /* 0x000fe20007810000 */
[----:B------:R-:W-:Y:S01]  /*166a0*/  MUFU.TANH R109, R109 ;  /* 0x0000006d006d7308 */ /* 0x000fe20000002400 */
[----:B------:R-:W-:Y:S02]  /*166b0*/  ISETP.GT.AND P2, PT, R97, 0x20, PT ;  /* 0x000000206100780c */ /* 0x000fe40003f44270 */
[----:B-1----:R-:W-:Y:S01]  /*166c0*/  FSEL R108, R99, -INF , P3 ;  /* 0xff800000636c7808 */ /* 0x002fe20001800000 */
[----:B------:R-:W-:Y:S01]  /*166d0*/  FMUL.FTZ R99, R128, UR39 ;  /* 0x0000002780637c20 */ /* 0x000fe20008410000 */
[----:B------:R-:W-:Y:S02]  /*166e0*/  FMNMX.FTZ R143, R106, R143, !PT ;  /* 0x0000008f6a8f7209 */ /* 0x000fe40007810000 */
[----:B------:R-:W-:Y:S01]  /*166f0*/  ISETP.GT.AND P3, PT, R97, 0x21, PT ;  /* 0x000000216100780c */ /* 0x000fe20003f64270 */
[----:B------:R-:W1:Y:S01]  /*16700*/  MUFU.TANH R113, R113 ;  /* 0x0000007100717308 */ /* 0x000e620000002400 */
[----:B----4-:R-:W-:Y:S01]  /*16710*/  FSEL R110, R103, -INF , P2 ;  /* 0xff800000676e7808 */ /* 0x010fe20001000000 */
[----:B------:R-:W-:Y:S01]  /*16720*/  FMUL.FTZ R103, R119, UR39 ;  /* 0x0000002777677c20 */ /* 0x000fe20008410000 */
[----:B------:R-:W-:Y:S01]  /*16730*/  FMNMX.FTZ R143, R108, R143, !PT ;  /* 0x0000008f6c8f7209 */ /* 0x000fe20007810000 */
[----:B------:R-:W-:Y:S01]  /*16740*/  FMUL.FTZ R119, R135, UR39 ;  /* 0x0000002787777c20 */ /* 0x000fe20008410000 */
[----:B------:R-:W-:-:S02]  /*16750*/  ISETP.GT.AND P2, PT, R97, 0x28, PT ;  /* 0x000000286100780c */ /* 0x000fc40003f44270 */
[----:B--2---:R-:W-:Y:S01]  /*16760*/  FSEL R112, R101, -INF , P3 ;  /* 0xff80000065707808 */ /* 0x004fe20001800000 */
[----:B------:R0:W2:Y:S01]  /*16770*/  MUFU.TANH R137, R116 ;  /* 0x0000007400897308 */ /* 0x0000a20000002400 */
[----:B------:R-:W-:Y:S01]  /*16780*/  FMNMX.FTZ R143, R110, R143, !PT ;  /* 0x0000008f6e8f7209 */ /* 0x000fe20007810000 */
[----:B------:R-:W-:Y:S01]  /*16790*/  FMUL.FTZ R101, R118, UR39 ;  /* 0x0000002776657c20 */ /* 0x000fe20008410000 */
[----:B------:R-:W-:Y:S01]  /*167a0*/  ISETP.GT.AND P3, PT, R97, 0x29, PT ;  /* 0x000000296100780c */ /* 0x000fe20003f64270 */
[----:B------:R-:W-:Y:S01]  /*167b0*/  FMUL.FTZ R118, R134, UR39 ;  /* 0x0000002786767c20 */ /* 0x000fe20008410000 */
[----:B------:R-:W-:-:S03]  /*167c0*/  FMNMX.FTZ R143, R112, R143, !PT ;  /* 0x0000008f708f7209 */ /* 0x000fc60007810000 */
[----:B------:R3:W-:Y:S01]  /*167d0*/  MUFU.TANH R140, R120 ;  /* 0x00000078008c7308 */ /* 0x0007e20000002400 */
[----:B0-----:R-:W-:Y:S01]  /*167e0*/  FSEL R116, R107, -INF , P3 ;  /* 0xff8000006b747808 */ /* 0x001fe20001800000 */
[----:B------:R-:W-:Y:S01]  /*167f0*/  FMUL.FTZ R107, R123, UR39 ;  /* 0x000000277b6b7c20 */ /* 0x000fe20008410000 */
[----:B------:R-:W-:-:S04]  /*16800*/  ISETP.GT.AND P3, PT, R97, 0x31, PT ;  /* 0x000000316100780c */ /* 0x000fc80003f64270 */
[----:B-1----:R-:W-:Y:S01]  /*16810*/  FSEL R128, R113, -INF , P3 ;  /* 0xff80000071807808 */ /* 0x002fe20001800000 */
[----:B------:R-:W0:Y:S01]  /*16820*/  MUFU.TANH R117, R117 ;  /* 0x0000007500757308 */ /* 0x000e220000002400 */
[----:B---3--:R-:W-:Y:S01]  /*16830*/  FSEL R120, R105, -INF , P2 ;  /* 0xff80000069787808 */ /* 0x008fe20001000000 */
[----:B------:R-:W-:Y:S01]  /*16840*/  FMUL.FTZ R105, R122, UR39 ;  /* 0x000000277a697c20 */ /* 0x000fe20008410000 */
[----:B------:R-:W-:Y:S01]  /*16850*/  ISETP.GT.AND P2, PT, R97, 0x30, PT ;  /* 0x000000306100780c */ /* 0x000fe20003f44270 */
[----:B------:R-:W-:Y:S01]  /*16860*/  FMUL.FTZ R113, R130, UR39 ;  /* 0x0000002782717c20 */ /* 0x000fe20008410000 */
[----:B------:R-:W-:Y:S02]  /*16870*/  FMNMX.FTZ R143, R120, R143, !PT ;  /* 0x0000008f788f7209 */ /* 0x000fe40007810000 */
[----:B------:R-:W-:Y:S01]  /*16880*/  FSEL R124, R109, -INF , P2 ;  /* 0xff8000006d7c7808 */ /* 0x000fe20001000000 */
[----:B------:R-:W-:Y:S01]  /*16890*/  MUFU.TANH R95, R95 ;  /* 0x0000005f005f7308 */ /* 0x000fe20000002400 */
[----:B------:R-:W-:Y:S01]  /*168a0*/  FMNMX.FTZ R143, R116, R143, !PT ;  /* 0x0000008f748f7209 */ /* 0x000fe20007810000 */
[----:B------:R-:W-:Y:S01]  /*168b0*/  FMUL.FTZ R109, R126, UR39 ;  /* 0x000000277e6d7c20 */ /* 0x000fe20008410000 */
[----:B------:R-:W-:-:S02]  /*168c0*/  ISETP.GT.AND P2, PT, R97, 0x38, PT ;  /* 0x000000386100780c */ /* 0x000fc40003f44270 */
[----:B------:R-:W-:Y:S02]  /*168d0*/  FMNMX.FTZ R143, R124, R143, !PT ;  /* 0x0000008f7c8f7209 */ /* 0x000fe40007810000 */
[----:B------:R-:W-:Y:S01]  /*168e0*/  ISETP.GT.AND P3, PT, R97, 0x39, PT ;  /* 0x000000396100780c */ /* 0x000fe20003f64270 */
[----:B------:R-:W1:Y:S01]  /*168f0*/  MUFU.TANH R142, R142 ;  /* 0x0000008e008e7308 */ /* 0x000e620000002400 */
[----:B--2---:R-:W-:Y:S02]  /*16900*/  FSEL R136, R137, -INF , P2 ;  /* 0xff80000089887808 */ /* 0x004fe40001000000 */
[----:B------:R-:W-:Y:S02]  /*16910*/  FMNMX.FTZ R143, R128, R143, !PT ;  /* 0x0000008f808f7209 */ /* 0x000fe40007810000 */
[----:B------:R-:W-:Y:S02]  /*16920*/  ISETP.GT.AND P2, PT, R97, 0x40, PT ;  /* 0x000000406100780c */ /* 0x000fe40003f44270 */
[----:B0-----:R-:W-:Y:S01]  /*16930*/  FSEL R138, R117, -INF , P3 ;  /* 0xff800000758a7808 */ /* 0x001fe20001800000 */
[----:B------:R-:W0:Y:S01]  /*16940*/  MUFU.TANH R144, R144 ;  /* 0x0000009000907308 */ /* 0x000e220000002400 */
[----:B------:R-:W-:Y:S01]  /*16950*/  FMNMX.FTZ R143, R136, R143, !PT ;  /* 0x0000008f888f7209 */ /* 0x000fe20007810000 */
[----:B------:R-:W-:Y:S01]  /*16960*/  IMAD.IADD R117, R9, 0x1, R8 ;  /* 0x0000000109757824 */ /* 0x000fe200078e0208 */
[----:B------:R-:W-:Y:S01]  /*16970*/  ISETP.GT.AND P3, PT, R97, 0x41, PT ;  /* 0x000000416100780c */ /* 0x000fe20003f64270 */
[----:B------:R-:W-:Y:S01]  /*16980*/  IMAD.U32 R9, RZ, RZ, UR43 ;  /* 0x0000002bff097e24 */ /* 0x000fe2000f8e00ff */
[----:B------:R-:W-:-:S02]  /*16990*/  FSEL R140, R140, -INF , P2 ;  /* 0xff8000008c8c7808 */ /* 0x000fc40001000000 */
[----:B------:R-:W-:Y:S01]  /*169a0*/  FMNMX.FTZ R143, R138, R143, !PT ;  /* 0x0000008f8a8f7209 */ /* 0x000fe20007810000 */
[----:B------:R2:W3:Y:S01]  /*169b0*/  MUFU.TANH R146, R99 ;  /* 0x0000006300927308 */ /* 0x0004e20000002400 */
[C---:B------:R-:W-:Y:S02]  /*169c0*/  ISETP.GT.AND P2, PT, R97.reuse, 0x48, PT ;  /* 0x000000486100780c */ /* 0x040fe40003f44270 */
[----:B------:R-:W-:Y:S02]  /*169d0*/  FMNMX.FTZ R143, R140, R143, !PT ;  /* 0x0000008f8c8f7209 */ /* 0x000fe40007810000 */
[----:B-1----:R-:W-:Y:S02]  /*169e0*/  FSEL R142, R142, -INF , P2 ;  /* 0xff8000008e8e7808 */ /* 0x002fe40001000000 */
[----:B------:R-:W-:Y:S01]  /*169f0*/  ISETP.GT.AND P2, PT, R97, 0x50, PT ;  /* 0x000000506100780c */ /* 0x000fe20003f44270 */
[----:B------:R-:W1:Y:S01]  /*16a00*/  MUFU.TANH R129, R129 ;  /* 0x0000008100817308 */ /* 0x000e620000002400 */
[----:B--2---:R-:W-:Y:S01]  /*16a10*/  FMUL.FTZ R99, R132, UR39 ;  /* 0x0000002784637c20 */ /* 0x004fe20008410000 */
[----:B------:R-:W-:Y:S01]  /*16a20*/  FSEL R132, R95, -INF , P3 ;  /* 0xff8000005f847808 */ /* 0x000fe20001800000 */
[----:B------:R-:W-:Y:S01]  /*16a30*/  FMUL.FTZ R95, R111, UR39 ;  /* 0x000000276f5f7c20 */ /* 0x000fe20008410000 */
[----:B------:R-:W-:Y:S01]  /*16a40*/  ISETP.GT.AND P3, PT, R97, 0x49, PT ;  /* 0x000000496100780c */ /* 0x000fe20003f64270 */
[----:B------:R-:W-:Y:S01]  /*16a50*/  FMUL.FTZ R111, R127, UR39 ;  /* 0x000000277f6f7c20 */ /* 0x000fe20008410000 */
[----:B------:R-:W-:-:S02]  /*16a60*/  FMNMX.FTZ R143, R132, R143, !PT ;  /* 0x0000008f848f7209 */ /* 0x000fc40007810000 */
[----:B------:R-:W2:Y:S01]  /*16a70*/  MUFU.TANH R99, R99 ;  /* 0x0000006300637308 */ /* 0x000ea20000002400 */
[----:B0-----:R-:W-:Y:S02]  /*16a80*/  FSEL R144, R144, -INF , P3 ;  /* 0xff80000090907808 */ /* 0x001fe40001800000 */
[----:B------:R-:W-:Y:S02]  /*16a90*/  FMNMX.FTZ R143, R142, R143, !PT ;  /* 0x0000008f8e8f7209 */ /* 0x000fe40007810000 */
[C---:B------:R-:W-:Y:S02]  /*16aa0*/  ISETP.GT.AND P3, PT, R97.reuse, 0x51, PT ;  /* 0x000000516100780c */ /* 0x040fe40003f64270 */
[----:B---3--:R-:W-:Y:S01]  /*16ab0*/  FSEL R146, R146, -INF , P2 ;  /* 0xff80000092927808 */ /* 0x008fe20001000000 */
[----:B------:R-:W0:Y:S01]  /*16ac0*/  MUFU.TANH R133, R133 ;  /* 0x0000008500857308 */ /* 0x000e220000002400 */
[----:B------:R-:W-:Y:S02]  /*16ad0*/  FMNMX.FTZ R143, R144, R143, !PT ;  /* 0x0000008f908f7209 */ /* 0x000fe40007810000 */
[----:B------:R-:W-:-:S02]  /*16ae0*/  ISETP.GT.AND P2, PT, R97, 0x58, PT ;  /* 0x000000586100780c */ /* 0x000fc40003f44270 */
[----:B-1----:R-:W-:Y:S02]  /*16af0*/  FSEL R148, R129, -INF , P3 ;  /* 0xff80000081947808 */ /* 0x002fe40001800000 */
[----:B------:R-:W-:Y:S01]  /*16b00*/  FMNMX.FTZ R143, R146, R143, !PT ;  /* 0x0000008f928f7209 */ /* 0x000fe20007810000 */
[----:B------:R-:W1:Y:S01]  /*16b10*/  MUFU.TANH R0, R0 ;  /* 0x0000000000007308 */ /* 0x000e620000002400 */
[----:B------:R-:W-:Y:S01]  /*16b20*/  ISETP.GT.AND P3, PT, R97, 0x59, PT ;  /* 0x000000596100780c */ /* 0x000fe20003f64270 */
[----:B------:R-:W-:Y:S01]  /*16b30*/  FMUL.FTZ R97, R114, UR39 ;  /* 0x0000002772617c20 */ /* 0x000fe20008410000 */
[----:B--2---:R-:W-:Y:S01]  /*16b40*/  FSEL R150, R99, -INF , P2 ;  /* 0xff80000063967808 */ /* 0x004fe20001000000 */
[----:B------:R-:W-:Y:S01]  /*16b50*/  FMUL.FTZ R99, R115, UR39 ;  /* 0x0000002773637c20 */ /* 0x000fe20008410000 */
[----:B------:R-:W-:Y:S01]  /*16b60*/  FMNMX.FTZ R143, R148, R143, !PT ;  /* 0x0000008f948f7209 */ /* 0x000fe20007810000 */
[----:B------:R-:W-:Y:S01]  /*16b70*/  FMUL.FTZ R115, R131, UR39 ;  /* 0x0000002783737c20 */ /* 0x000fe20008410000 */
[----:B------:R-:W-:Y:S01]  /*16b80*/  ISETP.GT.AND P2, PT, R117, RZ, PT ;  /* 0x000000ff7500720c */ /* 0x000fe20003f44270 */
[----:B------:R-:W2:Y:S01]  /*16b90*/  MUFU.TANH R3, R3 ;  /* 0x0000000300037308 */ /* 0x000ea20000002400 */
[----:B0-----:R-:W-:-:S02]  /*16ba0*/  FSEL R114, R133, -INF , P3 ;  /* 0xff80000085727808 */ /* 0x001fc40001800000 */
[----:B------:R-:W-:Y:S02]  /*16bb0*/  FMNMX.FTZ R143, R150, R143, !PT ;  /* 0x0000008f968f7209 */ /* 0x000fe40007810000 */
[C---:B------:R-:W-:Y:S02]  /*16bc0*/  ISETP.GT.AND P3, PT, R117.reuse, 0x1, PT ;  /* 0x000000017500780c */ /* 0x040fe40003f64270 */
[----:B------:R-:W-:Y:S01]  /*16bd0*/  FMNMX.FTZ R143, R114, R143, !PT ;  /* 0x0000008f728f7209 */ /* 0x000fe20007810000 */
[----:B------:R-:W0:Y:S01]  /*16be0*/  MUFU.TANH R10, R10 ;  /* 0x0000000a000a7308 */ /* 0x000e220000002400 */
[----:B-1----:R-:W-:Y:S02]  /*16bf0*/  FSEL R0, R0, -INF , P2 ;  /* 0xff80000000007808 */ /* 0x002fe40001000000 */
[C---:B------:R-:W-:Y:S01]  /*16c00*/  ISETP.GT.AND P4, PT, R117.reuse, 0x8, PT ;  /* 0x000000087500780c */ /* 0x040fe20003f84270 */
[----:B------:R-:W1:Y:S01]  /*16c10*/  SHFL.BFLY PT, R152, R143, 0x2, 0x1f ;  /* 0x0c401f008f987f89 */ /* 0x000e6200000e0000 */
[----:B------:R-:W-:-:S03]  /*16c20*/  ISETP.GT.AND P5, PT, R117, 0x9, PT ;  /* 0x000000097500780c */ /* 0x000fc60003fa4270 */
[----:B------:R-:W3:Y:S01]  /*16c30*/  MUFU.TANH R20, R20 ;  /* 0x0000001400147308 */ /* 0x000ee20000002400 */
[----:B--2---:R-:W-:Y:S02]  /*16c40*/  FSEL R122, R3, -INF , P3 ;  /* 0xff800000037a7808 */ /* 0x004fe40001800000 */
[----:B------:R-:W-:Y:S02]  /*16c50*/  FMNMX.FTZ R3, R0, R12, !PT ;  /* 0x0000000c00037209 */ /* 0x000fe40007810000 */
[----:B------:R-:W-:-:S03]  /*16c60*/  ISETP.GT.AND P3, PT, R117, 0x10, PT ;  /* 0x000000107500780c */ /* 0x000fc60003f64270 */
[----:B------:R-:W2:Y:S01]  /*16c70*/  MUFU.TANH R21, R21 ;  /* 0x0000001500157308 */ /* 0x000ea20000002400 */
[----:B0-----:R-:W-:Y:S02]  /*16c80*/  FSEL R126, R10, -INF , P4 ;  /* 0xff8000000a7e7808 */ /* 0x001fe40002000000 */
[----:B------:R-:W-:-:S05]  /*16c90*/  ISETP.GT.AND P4, PT, R117, 0x11, PT ;  /* 0x000000117500780c */ /* 0x000fca0003f84270 */
[----:B------:R-:W0:Y:S01]  /*16ca0*/  MUFU.TANH R88, R88 ;  /* 0x0000005800587308 */ /* 0x000e220000002400 */
[----:B---3--:R-:W-:Y:S02]  /*16cb0*/  FSEL R20, R20, -INF , P5 ;  /* 0xff80000014147808 */ /* 0x008fe40002800000 */
[----:B-1----:R-:W-:-:S05]  /*16cc0*/  FMNMX.FTZ R152, R143, R152, !PT ;  /* 0x000000988f987209 */ /* 0x002fca0007810000 */
[----:B------:R-:W-:Y:S01]  /*16cd0*/  MUFU.TANH R89, R89 ;  /* 0x0000005900597308 */ /* 0x000fe20000002400 */
[----:B------:R-:W1:Y:S01]  /*16ce0*/  SHFL.BFLY PT, R121, R152, 0x1, 0x1f ;  /* 0x0c201f0098797f89 */ /* 0x000e6200000e0000 */
[----:B--2---:R-:W-:Y:S02]  /*16cf0*/  FSEL R130, R21, -INF , P3 ;  /* 0xff80000015827808 */ /* 0x004fe40001800000 */
[----:B------:R-:W-:-:S04]  /*16d00*/  ISETP.GT.AND P3, PT, R117, 0x18, PT ;  /* 0x000000187500780c */ /* 0x000fc80003f64270 */
[----:B------:R-:W2:Y:S01]  /*16d10*/  MUFU.TANH R90, R90 ;  /* 0x0000005a005a7308 */ /* 0x000ea20000002400 */
[----:B0-----:R-:W-:Y:S02]  /*16d20*/  FSEL R88, R88, -INF , P4 ;  /* 0xff80000058587808 */ /* 0x001fe40002000000 */
[----:B------:R-:W-:-:S05]  /*16d30*/  ISETP.GT.AND P4, PT, R117, 0x19, PT ;  /* 0x000000197500780c */ /* 0x000fca0003f84270 */
[----:B------:R-:W0:Y:S08]  /*16d40*/  MUFU.TANH R91, R91 ;  /* 0x0000005b005b7308 */ /* 0x000e300000002400 */
[----:B------:R-:W3:Y:S01]  /*16d50*/  MUFU.TANH R92, R92 ;  /* 0x0000005c005c7308 */ /* 0x000ee20000002400 */
[----:B-1----:R-:W-:Y:S02]  /*16d60*/  FMNMX.FTZ R8, R152, R121, !PT ;  /* 0x0000007998087209 */ /* 0x002fe40007810000 */
[----:B------:R-:W-:-:S02]  /*16d70*/  FMNMX.FTZ R121, R122, R3, !PT ;  /* 0x000000037a797209 */ /* 0x000fc40007810000 */
[C---:B------:R-:W-:Y:S01]  /*16d80*/  FSETP.NEU.FTZ.AND P2, PT, R8.reuse, -INF , PT ;  /* 0xff8000000800780b */ /* 0x040fe20003f5d000 */
[----:B------:R-:W-:Y:S01]  /*16d90*/  FMUL.FTZ R123, R8, R9 ;  /* 0x00000009087b7220 */ /* 0x000fe20000410000 */
[----:B------:R-:W-:Y:S01]  /*16da0*/  FMNMX.FTZ R121, R126, R121, !PT ;  /* 0x000000797e797209 */ /* 0x000fe20007810000 */
[----:B------:R-:W1:Y:S01]  /*16db0*/  MUFU.TANH R93, R93 ;  /* 0x0000005d005d7308 */ /* 0x000e620000002400 */
[----:B--2---:R-:W-:Y:S02]  /*16dc0*/  FSEL R90, R90, -INF , P4 ;  /* 0xff8000005a5a7808 */ /* 0x004fe40002000000 */
[----:B------:R-:W-:Y:S02]  /*16dd0*/  FMNMX.FTZ R121, R20, R121, !PT ;  /* 0x0000007914797209 */ /* 0x000fe40007810000 */
[----:B------:R-:W-:Y:S02]  /*16de0*/  FSEL R3, R123, RZ, P2 ;  /* 0x000000ff7b037208 */ /* 0x000fe40001000000 */
        /* <DEDUP_REMOVED lines=9> */
[----:B------:R-:W4:Y:S01]  /*16e80*/  MUFU.TANH R97, R97 ;  /* 0x0000006100617308 */ /* 0x000f220000002400 */
[----:B------:R-:W-:Y:S01]  /*16e90*/  FMNMX.FTZ R121, R94, R121, !PT ;  /* 0x000000795e797209 */ /* 0x000fe20007810000 */
[-CC-:B------:R-:W-:Y:S01]  /*16ea0*/  FFMA.FTZ R89, R100, R9.reuse, -R3.reuse ;  /* 0x0000000964597223 */ /* 0x180fe20000010803 */
[----:B0-----:R-:W-:Y:S01]  /*16eb0*/  FSEL R96, R91, -INF , P3 ;  /* 0xff8000005b607808 */ /* 0x001fe20001800000 */
[--C-:B------:R-:W-:Y:S01]  /*16ec0*/  FFMA.FTZ R152, R102, R9, -R3.reuse ;  /* 0x0000000966987223 */ /* 0x100fe20000010803 */
[----:B------:R-:W-:Y:S01]  /*16ed0*/  FMNMX.FTZ R121, R90, R121, !PT ;  /* 0x000000795a797209 */ /* 0x000fe20007810000 */
[-CC-:B------:R-:W-:Y:S01]  /*16ee0*/  FFMA.FTZ R91, R104, R9.reuse, -R3.reuse ;  /* 0x00000009685b7223 */ /* 0x180fe20000010803 */
[C---:B------:R-:W-:Y:S01]  /*16ef0*/  ISETP.GT.AND P3, PT, R117.reuse, 0x28, PT ;  /* 0x000000287500780c */ /* 0x040fe20003f64270 */
[----:B------:R-:W0:Y:S01]  /*16f00*/  MUFU.TANH R99, R99 ;  /* 0x0000006300637308 */ /* 0x000e220000002400 */
[----:B---3--:R-:W-:Y:S01]  /*16f10*/  FSEL R92, R92, -INF , P4 ;  /* 0xff8000005c5c7808 */ /* 0x008fe20002000000 */
[--C-:B------:R-:W-:Y:S01]  /*16f20*/  FFMA.FTZ R154, R106, R9, -R3.reuse ;  /* 0x000000096a9a7223 */ /* 0x100fe20000010803 */
[----:B------:R-:W-:Y:S01]  /*16f30*/  FMNMX.FTZ R121, R96, R121, !PT ;  /* 0x0000007960797209 */ /* 0x000fe20007810000 */
[-CC-:B------:R-:W-:Y:S01]  /*16f40*/  FFMA.FTZ R140, R140, R9.reuse, -R3.reuse ;  /* 0x000000098c8c7223 */ /* 0x180fe20000010803 */
[----:B------:R-:W-:Y:S01]  /*16f50*/  ISETP.GT.AND P4, PT, R117, 0x29, PT ;  /* 0x000000297500780c */ /* 0x000fe20003f84270 */
[--C-:B------:R-:W-:Y:S01]  /*16f60*/  FFMA.FTZ R142, R142, R9, -R3.reuse ;  /* 0x000000098e8e7223 */ /* 0x100fe20000010803 */
[----:B-1----:R-:W-:Y:S01]  /*16f70*/  FSEL R98, R93, -INF , P3 ;  /* 0xff8000005d627808 */ /* 0x002fe20001800000 */
[----:B------:R-:W1:Y:S01]  /*16f80*/  MUFU.TANH R101, R101 ;  /* 0x0000006500657308 */ /* 0x000e620000002400 */
[----:B------:R-:W-:Y:S01]  /*16f90*/  FMNMX.FTZ R121, R92, R121, !PT ;  /* 0x000000795c797209 */ /* 0x000fe20007810000 */
[-CC-:B------:R-:W-:Y:S01]  /*16fa0*/  FFMA.FTZ R93, R108, R9.reuse, -R3.reuse ;  /* 0x000000096c5d7223 */ /* 0x180fe20000010803 */
[----:B------:R-:W-:Y:S01]  /*16fb0*/  ISETP.GT.AND P3, PT, R117, 0x30, PT ;  /* 0x000000307500780c */ /* 0x000fe20003f64270 */
[-CC-:B------:R-:W-:Y:S01]  /*16fc0*/  FFMA.FTZ R108, R138, R9.reuse, -R3.reuse ;  /* 0x000000098a6c7223 */ /* 0x180fe20000010803 */
[----:B--2---:R-:W-:Y:S01]  /*16fd0*/  FSEL R100, R95, -INF , P4 ;  /* 0xff8000005f647808 */ /* 0x004fe20002000000 */
[--C-:B------:R-:W-:Y:S01]  /*16fe0*/  FFMA.FTZ R95, R110, R9, -R3.reuse ;  /* 0x000000096e5f7223 */ /* 0x100fe20000010803 */
[----:B------:R-:W-:Y:S01]  /*16ff0*/  FMNMX.FTZ R121, R98, R121, !PT ;  /* 0x0000007962797209 */ /* 0x000fe20007810000 */
[----:B------:R-:W2:Y:S01]  /*17000*/  MUFU.TANH R103, R103 ;  /* 0x0000006700677308 */ /* 0x000ea20000002400 */
[----:B------:R-:W-:Y:S01]  /*17010*/  ISETP.GT.AND P4, PT, R117, 0x31, PT ;  /* 0x000000317500780c */ /* 0x000fe20003f84270 */
[-CC-:B------:R-:W-:Y:S01]  /*17020*/  FFMA.FTZ R110, R128, R9.reuse, -R3.reuse ;  /* 0x00000009806e7223 */ /* 0x180fe20000010803 */
[----:B----4-:R-:W-:Y:S01]  /*17030*/  FSEL R134, R97, -INF , P3 ;  /* 0xff80000061867808 */ /* 0x010fe20001800000 */
[--C-:B------:R-:W-:Y:S01]  /*17040*/  FFMA.FTZ R97, R136, R9, -R3.reuse ;  /* 0x0000000988617223 */ /* 0x100fe20000010803 */
[----:B------:R-:W-:Y:S01]  /*17050*/  FMNMX.FTZ R121, R100, R121, !PT ;  /* 0x0000007964797209 */ /* 0x000fe20007810000 */
[-CC-:B------:R-:W-:Y:S01]  /*17060*/  FFMA.FTZ R136, R146, R9.reuse, -R3.reuse ;  /* 0x0000000992887223 */ /* 0x180fe20000010803 */
[----:B------:R-:W-:Y:S01]  /*17070*/  ISETP.GT.AND P3, PT, R117, 0x38, PT ;  /* 0x000000387500780c */ /* 0x000fe20003f64270 */
[----:B------:R-:W3:Y:S01]  /*17080*/  MUFU.TANH R105, R105 ;  /* 0x0000006900697308 */ /* 0x000ee20000002400 */
[----:B0-----:R-:W-:Y:S01]  /*17090*/  FSEL R102, R99, -INF , P4 ;  /* 0xff80000063667808 */ /* 0x001fe20002000000 */
[--C-:B------:R-:W-:Y:S01]  /*170a0*/  FFMA.FTZ R99, R124, R9, -R3.reuse ;  /* 0x000000097c637223 */ /* 0x100fe20000010803 */
[----:B------:R-:W-:Y:S01]  /*170b0*/  FMNMX.FTZ R121, R134, R121, !PT ;  /* 0x0000007986797209 */ /* 0x000fe20007810000 */
[-CC-:B------:R-:W-:Y:S01]  /*170c0*/  FFMA.FTZ R148, R148, R9.reuse, -R3.reuse ;  /* 0x0000000994947223 */ /* 0x180fe20000010803 */
[----:B------:R-:W-:Y:S01]  /*170d0*/  ISETP.GT.AND P4, PT, R117, 0x39, PT ;  /* 0x000000397500780c */ /* 0x000fe20003f84270 */
[--C-:B------:R-:W-:Y:S01]  /*170e0*/  FFMA.FTZ R138, R150, R9, -R3.reuse ;  /* 0x00000009968a7223 */ /* 0x100fe20000010803 */
[----:B-1----:R-:W-:Y:S01]  /*170f0*/  FSEL R206, R101, -INF , P3 ;  /* 0xff80000065ce7808 */ /* 0x002fe20001800000 */
[----:B------:R-:W0:Y:S01]  /*17100*/  MUFU.TANH R107, R107 ;  /* 0x0000006b006b7308 */ /* 0x000e220000002400 */
[----:B------:R-:W-:Y:S01]  /*17110*/  FMNMX.FTZ R121, R102, R121, !PT ;  /* 0x0000007966797209 */ /* 0x000fe20007810000 */
[----:B------:R-:W-:Y:S01]  /*17120*/  FFMA.FTZ R101, R120, R9, -R3 ;  /* 0x0000000978657223 */ /* 0x000fe20000010803 */
[----:B------:R-:W-:-:S02]  /*17130*/  ISETP.GT.AND P3, PT, R117, 0x40, PT ;  /* 0x000000407500780c */ /* 0x000fc40003f64270 */
[----:B--2---:R-:W-:Y:S02]  /*17140*/  FSEL R104, R103, -INF , P4 ;  /* 0xff80000067687808 */ /* 0x004fe40002000000 */
[----:B------:R-:W-:Y:S01]  /*17150*/  FMNMX.FTZ R121, R206, R121, !PT ;  /* 0x00000079ce797209 */ /* 0x000fe20007810000 */
[----:B------:R-:W1:Y:S01]  /*17160*/  MUFU.TANH R109, R109 ;  /* 0x0000006d006d7308 */ /* 0x000e620000002400 */
[----:B------:R-:W-:Y:S02]  /*17170*/  ISETP.GT.AND P4, PT, R117, 0x41, PT ;  /* 0x000000417500780c */ /* 0x000fe40003f84270 */
[----:B---3--:R-:W-:Y:S01]  /*17180*/  FSEL R208, R105, -INF , P3 ;  /* 0xff80000069d07808 */ /* 0x008fe20001800000 */
[--C-:B------:R-:W-:Y:S01]  /*17190*/  FFMA.FTZ R105, R144, R9, -R3.reuse ;  /* 0x0000000990697223 */ /* 0x100fe20000010803 */
[----:B------:R-:W-:Y:S02]  /*171a0*/  FMNMX.FTZ R121, R104, R121, !PT ;  /* 0x0000007968797209 */ /* 0x000fe40007810000 */
[----:B------:R-:W-:Y:S01]  /*171b0*/  ISETP.GT.AND P3, PT, R117, 0x48, PT ;  /* 0x000000487500780c */ /* 0x000fe20003f64270 */
[----:B------:R-:W2:Y:S01]  /*171c0*/  MUFU.TANH R111, R111 ;  /* 0x0000006f006f7308 */ /* 0x000ea20000002400 */
[----:B0-----:R-:W-:Y:S01]  /*171d0*/  FSEL R106, R107, -INF , P4 ;  /* 0xff8000006b6a7808 */ /* 0x001fe20002000000 */
[----:B------:R-:W-:Y:S01]  /*171e0*/  FFMA.FTZ R107, R132, R9, -R3 ;  /* 0x00000009846b7223 */ /* 0x000fe20000010803 */
[----:B------:R-:W-:-:S02]  /*171f0*/  FMNMX.FTZ R121, R208, R121, !PT ;  /* 0x00000079d0797209 */ /* 0x000fc40007810000 */
[----:B------:R-:W-:Y:S02]  /*17200*/  ISETP.GT.AND P4, PT, R117, 0x49, PT ;  /* 0x000000497500780c */ /* 0x000fe40003f84270 */
[----:B------:R-:W-:Y:S01]  /*17210*/  FMNMX.FTZ R121, R106, R121, !PT ;  /* 0x000000796a797209 */ /* 0x000fe20007810000 */
[----:B------:R-:W0:Y:S01]  /*17220*/  MUFU.TANH R113, R113 ;  /* 0x0000007100717308 */ /* 0x000e220000002400 */
[----:B-1----:R-:W-:Y:S01]  /*17230*/  FSEL R210, R109, -INF , P3 ;  /* 0xff8000006dd27808 */ /* 0x002fe20001800000 */
[----:B------:R-:W-:Y:S01]  /*17240*/  FFMA.FTZ R109, R114, R9, -R3 ;  /* 0x00000009726d7223 */ /* 0x000fe20000010803 */
[----:B------:R-:W-:Y:S02]  /*17250*/  ISETP.GT.AND P3, PT, R117, 0x50, PT ;  /* 0x000000507500780c */ /* 0x000fe40003f64270 */
[----:B------:R-:W-:-:S03]  /*17260*/  FMNMX.FTZ R121, R210, R121, !PT ;  /* 0x00000079d2797209 */ /* 0x000fc60007810000 */
[----:B------:R-:W1:Y:S01]  /*17270*/  MUFU.TANH R115, R115 ;  /* 0x0000007300737308 */ /* 0x000e620000002400 */
[----:B--2---:R-:W-:Y:S02]  /*17280*/  FSEL R212, R111, -INF , P4 ;  /* 0xff8000006fd47808 */ /* 0x004fe40002000000 */
[----:B------:R-:W-:Y:S02]  /*17290*/  ISETP.GT.AND P4, PT, R117, 0x51, PT ;  /* 0x000000517500780c */ /* 0x000fe40003f84270 */
[----:B------:R-:W-:-:S03]  /*172a0*/  FMNMX.FTZ R121, R212, R121, !PT ;  /* 0x00000079d4797209 */ /* 0x000fc60007810000 */
[----:B------:R-:W2:Y:S01]  /*172b0*/  MUFU.TANH R118, R118 ;  /* 0x0000007600767308 */ /* 0x000ea20000002400 */
[----:B0-----:R-:W-:Y:S02]  /*172c0*/  FSEL R228, R113, -INF , P3 ;  /* 0xff80000071e47808 */ /* 0x001fe40001800000 */
[----:B------:R-:W-:Y:S02]  /*172d0*/  ISETP.GT.AND P3, PT, R117, 0x58, PT ;  /* 0x000000587500780c */ /* 0x000fe40003f64270 */
[----:B------:R-:W-:-:S03]  /*172e0*/  FMNMX.FTZ R10, R228, R121, !PT ;  /* 0x00000079e40a7209 */ /* 0x000fc60007810000 */
[----:B------:R-:W0:Y:S01]  /*172f0*/  MUFU.TANH R119, R119 ;  /* 0x0000007700777308 */ /* 0x000e220000002400 */
[----:B-1----:R-:W-:Y:S02]  /*17300*/  FSEL R115, R115, -INF , P4 ;  /* 0xff80000073737808 */ /* 0x002fe40002000000 */
[----:B------:R-:W-:Y:S02]  /*17310*/  ISETP.GT.AND P4, PT, R117, 0x59, PT ;  /* 0x000000597500780c */ /* 0x000fe40003f84270 */
[----:B------:R-:W-:-:S03]  /*17320*/  FMNMX.FTZ R10, R115, R10, !PT ;  /* 0x0000000a730a7209 */ /* 0x000fc60007810000 */
[----:B------:R-:W-:Y:S01]  /*17330*/  MUFU.EX2 R156, R156 ;  /* 0x0000009c009c7308 */ /* 0x000fe20000000800 */
[----:B--2---:R-:W-:Y:S01]  /*17340*/  FSEL R111, R118, -INF , P3 ;  /* 0xff800000766f7808 */ /* 0x004fe20001800000 */
[-CC-:B------:R-:W-:Y:S01]  /*17350*/  FFMA.FTZ R118, R112, R9.reuse, -R3.reuse ;  /* 0x0000000970767223 */ /* 0x180fe20000010803 */
[----:B------:R-:W-:Y:S02]  /*17360*/  FFMA.FTZ R112, R116, R9, -R3 ;  /* 0x0000000974707223 */ /* 0x000fe40000010803 */
[----:B------:R-:W-:-:S03]  /*17370*/  FMNMX.FTZ R10, R111, R10, !PT ;  /* 0x0000000a6f0a7209 */ /* 0x000fc60007810000 */
[----:B------:R-:W-:Y:S01]  /*17380*/  MUFU.EX2 R21, R21 ;  /* 0x0000001500157308 */ /* 0x000fe20000000800 */
[----:B0-----:R-:W-:-:S04]  /*17390*/  FSEL R119, R119, -INF , P4 ;  /* 0xff80000077777808 */ /* 0x001fc80002000000 */
[----:B------:R-:W-:-:S03]  /*173a0*/  FMNMX.FTZ R10, R119, R10, !PT ;  /* 0x0000000a770a7209 */ /* 0x000fc60007810000 */
[----:B------:R-:W-:Y:S02]  /*173b0*/  MUFU.EX2 R158, R158 ;  /* 0x0000009e009e7308 */ /* 0x000fe40000000800 */
[----:B------:R-:W0:Y:S06]  /*173c0*/  SHFL.BFLY PT, R103, R10, 0x2, 0x1f ;  /* 0x0c401f000a677f89 */ /* 0x000e2c00000e0000 */
[----:B------:R-:W-:Y:S08]  /*173d0*/  MUFU.EX2 R89, R89 ;  /* 0x0000005900597308 */ /* 0x000ff00000000800 */
[----:B------:R-:W-:Y:S08]  /*173e0*/  MUFU.EX2 R152, R152 ;  /* 0x0000009800987308 */ /* 0x000ff00000000800 */
[----:B------:R-:W-:Y:S01]  /*173f0*/  MUFU.EX2 R91, R91 ;  /* 0x0000005b005b7308 */ /* 0x000fe20000000800 */
[----:B0-----:R-:W-:-:S05]  /*17400*/  FMNMX.FTZ R103, R10, R103, !PT ;  /* 0x000000670a677209 */ /* 0x001fca0007810000 */
[----:B------:R-:W0:Y:S02]  /*17410*/  SHFL.BFLY PT, R10, R103, 0x1, 0x1f ;  /* 0x0c201f00670a7f89 */ /* 0x000e2400000e0000 */
        /* <DEDUP_REMOVED lines=39> */
[----:B------:R-:W-:-:S03]  /*17690*/  FFMA.FTZ R139, R111, R9, -R113 ;  /* 0x000000096f8b7223 */ /* 0x000fc60000010871 */
[----:B------:R-:W2:Y:S01]  /*176a0*/  MUFU.EX2 R120, R120 ;  /* 0x0000007800787308 */ /* 0x000ea20000000800 */
[----:B0-----:R-:W-:-:S04]  /*176b0*/  FFMA.FTZ R12, R3, R5, R156 ;  /* 0x00000005030c7223 */ /* 0x001fc8000001009c */
[----:B------:R-:W-:-:S03]  /*176c0*/  FADD.FTZ R13, R21, R12 ;  /* 0x0000000c150d7221 */ /* 0x000fc60000010000 */
[----:B------:R-:W0:Y:S01]  /*176d0*/  MUFU.EX2 R159, R159 ;  /* 0x0000009f009f7308 */ /* 0x000e220000000800 */
[----:B-1----:R-:W-:Y:S01]  /*176e0*/  FFMA.FTZ R5, R0, R4, R157 ;  /* 0x0000000400057223 */ /* 0x002fe2000001009d */
[----:B------:R-:W-:-:S04]  /*176f0*/  FADD.FTZ R12, R158, R13 ;  /* 0x0000000d9e0c7221 */ /* 0x000fc80000010000 */
[----:B------:R-:W-:Y:S02]  /*17700*/  FADD.FTZ R13, R89, R12 ;  /* 0x0000000c590d7221 */ /* 0x000fe40000010000 */
        /* <DEDUP_REMOVED lines=18> */
[----:B------:R-:W-:-:S06]  /*17830*/  FADD.FTZ R5, R95, R12 ;  /* 0x0000000c5f057221 */ /* 0x000fcc0000010000 */
        /* <DEDUP_REMOVED lines=16> */
[----:B------:R-:W-:-:S06]  /*17940*/  FFMA.FTZ R12, R115, R9, -R113 ;  /* 0x00000009730c7223 */ /* 0x000fcc0000010871 */
        /* <DEDUP_REMOVED lines=16> */
[----:B------:R-:W-:-:S05]  /*17a50*/  VIADD R4, R15, 0x2a840 ;  /* 0x0002a8400f047836 */ /* 0x000fca0000000000 */
[----:B------:R-:W-:Y:S01]  /*17a60*/  PRMT R4, R177, 0x654, R4 ;  /* 0x00000654b1047816 */ /* 0x000fe20000000004 */
[----:B------:R-:W2:Y:S01]  /*17a70*/  MUFU.EX2 R142, R142 ;  /* 0x0000008e008e7308 */ /* 0x000ea20000000800 */
[----:B0-----:R-:W-:Y:S01]  /*17a80*/  FADD.FTZ R13, R107, R100 ;  /* 0x000000646b0d7221 */ /* 0x001fe20000010000 */
[----:B------:R-:W-:Y:S01]  /*17a90*/  FFMA.FTZ R100, R119, R9, -R113 ;  /* 0x0000000977647223 */ /* 0x000fe20000010871 */
        /* <DEDUP_REMOVED lines=23> */
[----:B--2---:R-:W-:-:S03]  /*17c10*/  FADD.FTZ R5, R109, R102 ;  /* 0x000000666d057221 */ /* 0x004fc60000010000 */
[----:B-1----:R-:W-:Y:S01]  /*17c20*/  FADD.FTZ R4, R100, R13 ;  /* 0x0000000d64047221 */ /* 0x002fe20000010000 */
[----:B------:R-:W-:Y:S06]  /*17c30*/  @!P0 BRA `(.L_x_2881) ;  /* 0x0000000000048947 */ /* 0x000fec0003800000 */
[----:B------:R-:W-:Y:S01]  /*17c40*/  BPT.TRAP 0x1 ;  /* 0x000000040000795c */ /* 0x000fe20000300000 */
.L_x_2881:
[C---:B------:R-:W-:Y:S01]  /*17c50*/  ISETP.GT.AND P2, PT, R14.reuse, R7, PT ;  /* 0x000000070e00720c */ /* 0x040fe20003f44270 */
        /* <DEDUP_REMOVED lines=34> */
.L_x_2869:
[----:B------:R-:W-:Y:S05]  /*17e80*/  BSYNC B0 ;  /* 0x0000000000007941 */ /* 0x000fea0003800000 */
.L_x_2868:
[----:B------:R-:W-:Y:S01]  /*17e90*/  ISETP.GE.AND P1, PT, R14, RZ, PT ;  /* 0x000000ff0e00720c */ /* 0x000fe20003f26270 */
[----:B------:R-:W-:-:S12]  /*17ea0*/  BSSY B0, `(.L_x_2883) ;  /* 0x0000260000007945 */ /* 0x000fd80003800000 */
[----:B------:R-:W-:Y:S05]  /*17eb0*/  @!P1 BRA `(.L_x_2884) ;  /* 0x0000002400789947 */ /* 0x000fea0003800000 */
[----:B------:R-:W-:Y:S01]  /*17ec0*/  IMAD.MOV.U32 R12, RZ, RZ, R10 ;  /* 0x000000ffff0c7224 */ /* 0x000fe200078e000a */
[----:B------:R-:W-:Y:S01]  /*17ed0*/  MOV R20, R162 ;  /* 0x000000a200147202 */ /* 0x000fe20000000f00 */
[----:B------:R-:W-:Y:S02]  /*17ee0*/  IMAD.MOV.U32 R7, RZ, RZ, R8 ;  /* 0x000000ffff077224 */ /* 0x000fe400078e0008 */
[----:B------:R-:W-:-:S07]  /*17ef0*/  IMAD.MOV.U32 R15, RZ, RZ, R167 ;  /* 0x000000ffff0f7224 */ /* 0x000fce00078e00a7 */
.L_x_2897:
[----:B------:R-:W-:-:S05]  /*17f00*/  VIADD R13, R20, 0x1 ;  /* 0x00000001140d7836 */ /* 0x000fca0000000000 */
[----:B------:R-:W-:-:S04]  /*17f10*/  ISETP.NE.AND P1, PT, R13, 0x2, PT ;  /* 0x000000020d00780c */ /* 0x000fc80003f25270 */
[----:B------:R-:W-:Y:S02]  /*17f20*/  SEL R13, R13, RZ, P1 ;  /* 0x000000ff0d0d7207 */ /* 0x000fe40000800000 */
[----:B------:R-:W-:-:S03]  /*17f30*/  SEL R8, RZ, 0x1, P1 ;  /* 0x00000001ff087807 */ /* 0x000fc60000800000 */
[----:B------:R-:W-:Y:S01]  /*17f40*/  IMAD.MOV.U32 R162, RZ, RZ, R13 ;  /* 0x000000ffffa27224 */ /* 0x000fe200078e000d */
[----:B------:R-:W-:Y:S01]  /*17f50*/  LOP3.LUT R167, R15, R8, RZ, 0x3c, !PT ;  /* 0x000000080fa77212 */ /* 0x000fe200078e3cff */
[----:B------:R-:W-:Y:S06]  /*17f60*/  @!P0 BRA `(.L_x_2885) ;  /* 0x0000000000048947 */ /* 0x000fec0003800000 */
[----:B------:R-:W-:Y:S01]  /*17f70*/  BPT.TRAP 0x1 ;  /* 0x000000040000795c */ /* 0x000fe20000300000 */
.L_x_2885:
[----:B------:R-:W-:Y:S01]  /*17f80*/  IMAD R10, R162, 0x8, R2 ;  /* 0x00000008a20a7824 */ /* 0x000fe200078e0202 */
[----:B------:R-:W-:-:S04]  /*17f90*/  SHF.L.U32 R11, R167, 0x1f, RZ ;  /* 0x0000001fa70b7819 */ /* 0x000fc800000006ff */
[----:B------:R0:W1:Y:S01]  /*17fa0*/  SYNCS.PHASECHK.TRANS64.TRYWAIT P1, [R10+URZ+0x2a830], R11 ;  /* 0x02a8300b0a0075a7 */ /* 0x000062000802017f */
[----:B------:R-:W-:Y:S05]  /*17fb0*/  @!P0 BRA `(.L_x_2886) ;  /* 0x0000000000048947 */ /* 0x000fea0003800000 */
[----:B------:R-:W-:Y:S01]  /*17fc0*/  BPT.TRAP 0x1 ;  /* 0x000000040000795c */ /* 0x000fe20000300000 */
.L_x_2886:
[----:B------:R-:W-:Y:S01]  /*17fd0*/  BSSY B1, `(.L_x_2887) ;  /* 0x0000006000017945 */ /* 0x000fe20003800000 */
[----:B------:R-:W-:Y:S02]  /*17fe0*/  IMAD R8, R162, 0x900, R6 ;  /* 0x00000900a2087824 */ /* 0x000fe400078e0206 */
[----:B------:R-:W-:Y:S01]  /*17ff0*/  IMAD.MOV.U32 R9, RZ, RZ, 0x40000040 ;  /* 0x40000040ff097424 */ /* 0x000fe200078e00ff */
[----:B-1----:R-:W-:Y:S06]  /*18000*/  @P1 BRA `(.L_x_2888) ;  /* 0x0000000000081947 */ /* 0x002fec0003800000 */
[----:B------:R-:W1:Y:S02]  /*18010*/  SYNCS.PHASECHK.TRANS64.TRYWAIT P1, [R10+URZ+0x2a830], R11 ;  /* 0x02a8300b0a0075a7 */ /* 0x000e64000802017f */
[----:B-1----:R-:W-:Y:S05]  /*18020*/  @!P1 BRA `(.L_x_2889) ;  /* 0x000000d000549947 */ /* 0x002fea0003800000 */
.L_x_2888:
[----:B------:R-:W-:Y:S05]  /*18030*/  BSYNC B1 ;  /* 0x0000000000017941 */ /* 0x000fea0003800000 */
.L_x_2887:
        /* <DEDUP_REMOVED lines=54> */
[----:B------:R-:W-:Y:S01]  /*183a0*/  VIADD R10, R8, 0x304 ;  /* 0x00000304080a7836 */ /* 0x000fe20000000000 */
[----:B------:R-:W-:Y:S01]  /*183b0*/  MOV R11, 0x40000040 ;  /* 0x40000040000b7802 */ /* 0x000fe20000000f00 */
[----:B------:R-:W-:-:S02]  /*183c0*/  WARPGROUP.DEPBAR.LE gsb0, 0x0 ;  /* 0x00008000000079c5 */ /* 0x000fc40000010000 */
[----:B------:R-:W-:-:S08]  /*183d0*/  WARPGROUP.ARRIVE ;  /* 0x00000000000079c5 */ /* 0x000fd00000000000 */
        /* <DEDUP_REMOVED lines=120> */
.L_x_2890:
[----:B------:R-:W-:Y:S01]  /*18b60*/  SHF.L.U32 R8, R15, 0x1f, RZ ;  /* 0x0000001f0f087819 */ /* 0x000fe200000006ff */
[----:B------:R-:W-:-:S04]  /*18b70*/  IMAD R11, R20, 0x8, R2 ;  /* 0x00000008140b7824 */ /* 0x000fc800078e0202 */
[----:B------:R0:W1:Y:S01]  /*18b80*/  SYNCS.PHASECHK.TRANS64.TRYWAIT P1, [R11+URZ+0x2a850], R8 ;  /* 0x02a850080b0075a7 */ /* 0x000062000802017f */
[----:B------:R-:W-:Y:S05]  /*18b90*/  @!P0 BRA `(.L_x_2891) ;  /* 0x0000000000048947 */ /* 0x000fea0003800000 */
[----:B------:R-:W-:Y:S01]  /*18ba0*/  BPT.TRAP 0x1 ;  /* 0x000000040000795c */ /* 0x000fe20000300000 */
.L_x_2891:
        /* <DEDUP_REMOVED lines=9> */
.L_x_2893:
[----:B------:R-:W-:Y:S05]  /*18c40*/  BSYNC B1 ;  /* 0x0000000000017941 */ /* 0x000fea0003800000 */
.L_x_2892:
[----:B01----:R-:W-:Y:S01]  /*18c50*/  IMAD.MOV.U32 R8, RZ, RZ, R0 ;  /* 0x000000ffff087224 */ /* 0x003fe200078e0000 */
[----:B------:R-:W-:Y:S01]  /*18c60*/  WARPGROUP.ARRIVE ;  /* 0x00000000000079c5 */ /* 0x000fe20000000000 */
[----:B------:R-:W-:-:S03]  /*18c70*/  IMAD.MOV.U32 R9, RZ, RZ, 0x40000040 ;  /* 0x40000040ff097424 */ /* 0x000fc600078e00ff */
[----:B------:R-:W-:Y:S01]  /*18c80*/  R2UR UR6, R8 ;  /* 0x00000000080672ca */ /* 0x000fe200000e0000 */
[----:B------:R-:W-:Y:S01]  /*18c90*/  VIADD R8, R0, 0x80 ;  /* 0x0000008000087836 */ /* 0x000fe20000000000 */
[----:B------:R-:W-:Y:S02]  /*18ca0*/  R2UR UR7, R9 ;  /* 0x00000000090772ca */ /* 0x000fe400000e0000 */
[----:B------:R-:W-:-:S11]  /*18cb0*/  MOV R9, 0x40000040 ;  /* 0x4000004000097802 */ /* 0x000fd60000000f00 */
        /* <DEDUP_REMOVED lines=37> */
.L_x_2895:
        /* <DEDUP_REMOVED lines=142> */
[----:B-1----:R-:W-:-:S03]  /*197f0*/  FMNMX.FTZ R8, R134, R9, !PT ;  /* 0x0000000986087209 */ /* 0x002fc60007810000 */
[----:B------:R-:W0:Y:S01]  /*19800*/  SHFL.BFLY PT, R9, R0, 0x2, 0x1f ;  /* 0x0c401f0000097f89 */ /* 0x000e2200000e0000 */
[----:B--2---:R-:W-:-:S05]  /*19810*/  FMNMX.FTZ R3, R93, R8, !PT ;  /* 0x000000085d037209 */ /* 0x004fca0007810000 */
[----:B------:R-:W1:Y:S01]  /*19820*/  SHFL.BFLY PT, R8, R3, 0x2, 0x1f ;  /* 0x0c401f0003087f89 */ /* 0x000e6200000e0000 */
[----:B0-----:R-:W-:Y:S01]  /*19830*/  FMNMX.FTZ R95, R0, R9, !PT ;  /* 0x00000009005f7209 */ /* 0x001fe20007810000 */
[----:B------:R-:W-:Y:S01]  /*19840*/  IMAD.U32 R9, RZ, RZ, UR42 ;  /* 0x0000002aff097e24 */ /* 0x000fe2000f8e00ff */
[----:B-1----:R-:W-:-:S03]  /*19850*/  FMNMX.FTZ R97, R3, R8, !PT ;  /* 0x0000000803617209 */ /* 0x002fc60007810000 */
[----:B------:R-:W0:Y:S04]  /*19860*/  SHFL.BFLY PT, R8, R95, 0x1, 0x1f ;  /* 0x0c201f005f087f89 */ /* 0x000e2800000e0000 */
[----:B------:R-:W1:Y:S01]  /*19870*/  SHFL.BFLY PT, R10, R97, 0x1, 0x1f ;  /* 0x0c201f00610a7f89 */ /* 0x000e6200000e0000 */
[----:B0-----:R-:W-:Y:S02]  /*19880*/  FMNMX.FTZ R8, R95, R8, !PT ;  /* 0x000000085f087209 */ /* 0x001fe40007810000 */
[----:B-1----:R-:W-:-:S03]  /*19890*/  FMNMX.FTZ R10, R97, R10, !PT ;  /* 0x0000000a610a7209 */ /* 0x002fc60007810000 */
[C---:B------:R-:W-:Y:S01]  /*198a0*/  FMUL.FTZ R121, R8.reuse, R9 ;  /* 0x0000000908797220 */ /* 0x040fe20000410000 */
[----:B------:R-:W-:-:S03]  /*198b0*/  FADD.FTZ R7, -R8, R7 ;  /* 0x0000000708077221 */ /* 0x000fc60000010100 */
[-CC-:B------:R-:W-:Y:S01]  /*198c0*/  FFMA.FTZ R117, R136, R9.reuse, -R121.reuse ;  /* 0x0000000988757223 */ /* 0x180fe20000010879 */
[-CC-:B------:R-:W-:Y:S01]  /*198d0*/  FFMA.FTZ R136, R21, R9.reuse, -R121.reuse ;  /* 0x0000000915887223 */ /* 0x180fe20000010879 */
[-CC-:B------:R-:W-:Y:S01]  /*198e0*/  FFMA.FTZ R21, R89, R9.reuse, -R121.reuse ;  /* 0x0000000959157223 */ /* 0x180fe20000010879 */
[C---:B------:R-:W-:Y:S01]  /*198f0*/  FADD.FTZ R0, -R10.reuse, R12 ;  /* 0x0000000c0a007221 */ /* 0x040fe20000010100 */
[-C--:B------:R-:W-:Y:S01]  /*19900*/  FMUL.FTZ R89, R10, R9.reuse ;  /* 0x000000090a597220 */ /* 0x080fe20000410000 */
[-C--:B------:R-:W-:Y:S01]  /*19910*/  FFMA.FTZ R99, R20, R9.reuse, -R121 ;  /* 0x0000000914637223 */ /* 0x080fe20000010879 */
[-C--:B------:R-:W-:Y:S01]  /*19920*/  FMUL.FTZ R7, R7, R9.reuse ;  /* 0x0000000907077220 */ /* 0x080fe20000410000 */
[-C--:B------:R-:W-:Y:S01]  /*19930*/  FMUL.FTZ R0, R0, R9.reuse ;  /* 0x0000000900007220 */ /* 0x080fe20000410000 */
[-C--:B------:R-:W-:Y:S01]  /*19940*/  FFMA.FTZ R157, R15, R9.reuse, -R89 ;  /* 0x000000090f9d7223 */ /* 0x080fe20000010859 */
[-C--:B------:R-:W-:Y:S01]  /*19950*/  FFMA.FTZ R119, R88, R9.reuse, -R121 ;  /* 0x0000000958777223 */ /* 0x080fe20000010879 */
[-C--:B------:R-:W-:Y:S01]  /*19960*/  FFMA.FTZ R90, R90, R9.reuse, -R89 ;  /* 0x000000095a5a7223 */ /* 0x080fe20000010859 */
[----:B------:R-:W-:Y:S01]  /*19970*/  MUFU.EX2 R3, R7 ;  /* 0x0000000700037308 */ /* 0x000fe20000000800 */
[-C--:B------:R-:W-:Y:S01]  /*19980*/  FFMA.FTZ R97, R92, R9.reuse, -R121 ;  /* 0x000000095c617223 */ /* 0x080fe20000010879 */
        /* <DEDUP_REMOVED lines=8> */
[-C--:B------:R-:W-:Y:S01]  /*19a10*/  FFMA.FTZ R95, R100, R9.reuse, -R121 ;  /* 0x00000009645f7223 */ /* 0x080fe20000010879 */
[-CC-:B------:R-:W-:Y:S01]  /*19a20*/  FFMA.FTZ R155, R102, R9.reuse, -R89.reuse ;  /* 0x00000009669b7223 */ /* 0x180fe20000010859 */
        /* <DEDUP_REMOVED lines=14> */
[-CC-:B------:R-:W-:Y:S01]  /*19b10*/  FFMA.FTZ R144, R156, R9.reuse, -R121.reuse ;  /* 0x000000099c907223 */ /* 0x180fe20000010879 */
[-CC-:B------:R-:W-:Y:S01]  /*19b20*/  FFMA.FTZ R107, R158, R9.reuse, -R121.reuse ;  /* 0x000000099e6b7223 */ /* 0x180fe20000010879 */
[-C--:B------:R-:W-:Y:S01]  /*19b30*/  FFMA.FTZ R20, R186, R9.reuse, -R121 ;  /* 0x00000009ba147223 */ /* 0x080fe20000010879 */
[-C--:B------:R-:W-:Y:S01]  /*19b40*/  FFMA.FTZ R147, R116, R9.reuse, -R89 ;  /* 0x0000000974937223 */ /* 0x080fe20000010859 */
[-CC-:B------:R-:W-:Y:S01]  /*19b50*/  FFMA.FTZ R105, R206, R9.reuse, -R121.reuse ;  /* 0x00000009ce697223 */ /* 0x180fe20000010879 */
[-C--:B------:R-:W-:Y:S01]  /*19b60*/  FFMA.FTZ R140, R208, R9.reuse, -R121 ;  /* 0x00000009d08c7223 */ /* 0x080fe20000010879 */
[----:B------:R-:W0:Y:S01]  /*19b70*/  MUFU.EX2 R119, R119 ;  /* 0x0000007700777308 */ /* 0x000e220000000800 */
[-C--:B------:R-:W-:Y:S01]  /*19b80*/  FFMA.FTZ R141, R120, R9.reuse, -R89 ;  /* 0x00000009788d7223 */ /* 0x080fe20000010859 */
[-CC-:B------:R-:W-:Y:S01]  /*19b90*/  FFMA.FTZ R103, R210, R9.reuse, -R121.reuse ;  /* 0x00000009d2677223 */ /* 0x180fe20000010879 */
        /* <DEDUP_REMOVED lines=8> */
[----:B------:R-:W-:-:S05]  /*19c20*/  FFMA.FTZ R100, R91, R9, -R121 ;  /* 0x000000095b647223 */ /* 0x000fca0000010879 */
        /* <DEDUP_REMOVED lines=19> */
[----:B------:R-:W-:-:S06]  /*19d60*/  FFMA.FTZ R112, R122, R9, -R89 ;  /* 0x000000097a707223 */ /* 0x000fcc0000010859 */
        /* <DEDUP_REMOVED lines=39> */
[----:B0-----:R-:W-:Y:S01]  /*19fe0*/  FADD.FTZ R5, R147, R4 ;  /* 0x0000000493057221 */ /* 0x001fe20000010000 */
[----:B------:R-:W-:-:S04]  /*19ff0*/  IMAD R4, R13, 0x8, R2 ;  /* 0x000000080d047824 */ /* 0x000fc800078e0202 */
[----:B------:R-:W-:Y:S02]  /*1a000*/  VIADD R4, R4, 0x2a840 ;  /* 0x0002a84004047836 */ /* 0x000fe40000000000 */
[----:B------:R-:W0:Y:S01]  /*1a010*/  MUFU.EX2 R140, R140 ;  /* 0x0000008c008c7308 */ /* 0x000e220000000800 */
[----:B--2---:R-:W-:Y:S02]  /*1a020*/  FADD.FTZ R15, R105, R118 ;  /* 0x00000076690f7221 */ /* 0x004fe40000010000 */
[----:B------:R-:W-:-:S04]  /*1a030*/  PRMT R4, R177, 0x654, R4 ;  /* 0x00000654b1047816 */ /* 0x000fc80000000004 */
[----:B------:R2:W-:Y:S01]  /*1a040*/  SYNCS.ARRIVE.TRANS64.RED.A1T0 RZ, [R4+URZ], RZ ;  /* 0x000000ff04ff79a7 */ /* 0x0005e2000810043f */
[----:B------:R-:W3:Y:S01]  /*1a050*/  MUFU.EX2 R141, R141 ;  /* 0x0000008d008d7308 */ /* 0x000ee20000000800 */
[----:B-1----:R-:W-:-:S07]  /*1a060*/  FADD.FTZ R118, R110, R5 ;  /* 0x000000056e767221 */ /* 0x002fce0000010000 */
[----:B------:R-:W1:Y:S01]  /*1a070*/  MUFU.EX2 R103, R103 ;  /* 0x0000006700677308 */ /* 0x000e620000000800 */
[----:B0-----:R-:W-:-:S07]  /*1a080*/  FADD.FTZ R120, R140, R15 ;  /* 0x0000000f8c787221 */ /* 0x001fce0000010000 */
[----:B------:R-:W0:Y:S01]  /*1a090*/  MUFU.EX2 R112, R112 ;  /* 0x0000007000707308 */ /* 0x000e220000000800 */
[----:B---3--:R-:W-:Y:S01]  /*1a0a0*/  FADD.FTZ R5, R141, R118 ;  /* 0x000000768d057221 */ /* 0x008fe20000010000 */
[----:B------:R-:W-:-:S06]  /*1a0b0*/  FFMA.FTZ R118, R93, R9, -R89 ;  /* 0x000000095d767223 */ /* 0x000fcc0000010859 */
[----:B------:R-:W3:Y:S01]  /*1a0c0*/  MUFU.EX2 R12, R12 ;  /* 0x0000000c000c7308 */ /* 0x000ee20000000800 */
[----:B-1----:R-:W-:-:S07]  /*1a0d0*/  FADD.FTZ R13, R103, R120 ;  /* 0x00000078670d7221 */ /* 0x002fce0000010000 */
[----:B------:R-:W1:Y:S01]  /*1a0e0*/  MUFU.EX2 R143, R143 ;  /* 0x0000008f008f7308 */ /* 0x000e620000000800 */
[----:B0-----:R-:W-:-:S07]  /*1a0f0*/  FADD.FTZ R120, R112, R5 ;  /* 0x0000000570787221 */ /* 0x001fce0000010000 */
        /* <DEDUP_REMOVED lines=24> */
.L_x_2896:
[C---:B------:R-:W-:Y:S01]  /*1a280*/  ISETP.GT.AND P1, PT, R14.reuse, RZ, PT ;  /* 0x000000ff0e00720c */ /* 0x040fe20003f24270 */
        /* <DEDUP_REMOVED lines=32> */
[----:B0-----:R-:W-:Y:S06]  /*1a490*/  @P1 BRA `(.L_x_2897) ;  /* 0xffffffd800981947 */ /* 0x001fec000383ffff */
.L_x_2884:
[----:B------:R-:W-:Y:S05]  /*1a4a0*/  BSYNC B0 ;  /* 0x0000000000007941 */ /* 0x000fea0003800000 */
.L_x_2883:
        /* <DEDUP_REMOVED lines=67> */
.L_x_2898:
[----:B------:R-:W-:Y:S01]  /*1a8e0*/  IMAD R12, R162, 0x8, R2 ;  /* 0x00000008a20c7824 */ /* 0x000fe200078e0202 */
[----:B------:R-:W-:-:S04]  /*1a8f0*/  SHF.L.U32 R3, R167, 0x1f, RZ ;  /* 0x0000001fa7037819 */ /* 0x000fc800000006ff */
[----:B------:R0:W1:Y:S01]  /*1a900*/  SYNCS.PHASECHK.TRANS64.TRYWAIT P1, [R12+URZ+0x2a850], R3 ;  /* 0x02a850030c0075a7 */ /* 0x000062000802017f */
[----:B------:R-:W-:Y:S05]  /*1a910*/  @!P0 BRA `(.L_x_2899) ;  /* 0x0000000000048947 */ /* 0x000fea0003800000 */
[----:B------:R-:W-:Y:S01]  /*1a920*/  BPT.TRAP 0x1 ;  /* 0x000000040000795c */ /* 0x000fe20000300000 */
.L_x_2899:
        /* <DEDUP_REMOVED lines=9> */
.L_x_2901:
[----:B------:R-:W-:Y:S05]  /*1a9c0*/  BSYNC B0 ;  /* 0x0000000000007941 */ /* 0x000fea0003800000 */
.L_x_2900:
[----:B------:R-:W-:Y:S01]  /*1a9d0*/  IMAD.MOV.U32 R2, RZ, RZ, R0 ;  /* 0x000000ffff027224 */ /* 0x000fe200078e0000 */
[----:B------:R-:W-:Y:S01]  /*1a9e0*/  WARPGROUP.ARRIVE ;  /* 0x00000000000079c5 */ /* 0x000fe20000000000 */
[----:B01----:R-:W-:-:S03]  /*1a9f0*/  IMAD.MOV.U32 R3, RZ, RZ, 0x40000040 ;  /* 0x40000040ff037424 */ /* 0x003fc600078e00ff */
        /* <DEDUP_REMOVED lines=28> */
[----:B------:R-:W-:Y:S01]  /*1abc0*/  IMAD.MOV.U32 R3, RZ, RZ, 0x40000040 ;  /* 0x40000040ff037424 */ /* 0x000fe200078e00ff */
[----:B------:R-:W-:Y:S02]  /*1abd0*/  IADD3 R2, R0, 0x280, RZ ;  /* 0x0000028000027810 */ /* 0x000fe40007ffe0ff */
[----:B------:R-:W0:Y:S02]  /*1abe0*/  SHFL.BFLY PT, R0, R5, 0x2, 0x1f ;  /* 0x0c401f0005007f89 */ /* 0x000e2400000e0000 */
[----:B0-----:R-:W-:Y:S01]  /*1abf0*/  FADD.FTZ R0, R0, R5 ;  /* 0x0000000500007221 */ /* 0x001fe20000010000 */
[----:B------:R-:W-:-:S02]  /*1ac00*/  WARPGROUP.DEPBAR.LE gsb0, 0x0 ;  /* 0x00008000000079c5 */ /* 0x000fc40000010000 */
[----:B------:R-:W-:-:S06]  /*1ac10*/  WARPGROUP.ARRIVE ;  /* 0x00000000000079c5 */ /* 0x000fcc0000000000 */
[----:B------:R-:W-:Y:S01]  /*1ac20*/  HGMMA.64x128x16.F32.BF16 R24, R140, gdesc[UR4].tnspB, R24, gsb0 ;  /* 0x41e000048c187df0 */ /* 0x000fe20008001818 */
[----:B------:R-:W-:Y:S02]  /*1ac30*/  R2UR UR6, R2 ;  /* 0x00000000020672ca */ /* 0x000fe400000e0000 */
[----:B------:R-:W-:Y:S02]  /*1ac40*/  R2UR UR7, R3 ;  /* 0x00000000030772ca */ /* 0x000fe400000e0000 */
[----:B------:R-:W0:Y:S02]  /*1ac50*/  SHFL.BFLY PT, R3, R4, 0x2, 0x1f ;  /* 0x0c401f0004037f89 */ /* 0x000e2400000e0000 */
[----:B0-----:R-:W-:Y:S01]  /*1ac60*/  FADD.FTZ R2, R3, R4 ;  /* 0x0000000403027221 */ /* 0x001fe20000010000 */
[----:B------:R-:W-:Y:S01]  /*1ac70*/  IMAD.MOV.U32 R4, RZ, RZ, RZ ;  /* 0x000000ffff047224 */ /* 0x000fe200078e00ff */
[----:B------:R-:W0:Y:S04]  /*1ac80*/  SHFL.BFLY PT, R3, R0, 0x1, 0x1f ;  /* 0x0c201f0000037f89 */ /* 0x000e2800000e0000 */
[----:B------:R-:W1:Y:S01]  /*1ac90*/  SHFL.BFLY PT, R7, R2, 0x1, 0x1f ;  /* 0x0c201f0002077f89 */ /* 0x000e6200000e0000 */
[----:B0-----:R-:W-:Y:S01]  /*1aca0*/  FADD.FTZ R13, R0, R3 ;  /* 0x00000003000d7221 */ /* 0x001fe20000010000 */
[----:B------:R-:W-:-:S02]  /*1acb0*/  IMAD.MOV.U32 R3, RZ, RZ, -0x800000 ;  /* 0xff800000ff037424 */ /* 0x000fc400078e00ff */
[----:B------:R-:W-:Y:S02]  /*1acc0*/  IMAD.MOV.U32 R0, RZ, RZ, -0x800000 ;  /* 0xff800000ff007424 */ /* 0x000fe400078e00ff */
[----:B-1----:R-:W-:Y:S01]  /*1acd0*/  FADD.FTZ R14, R2, R7 ;  /* 0x00000007020e7221 */ /* 0x002fe20000010000 */
[----:B------:R-:W-:Y:S01]  /*1ace0*/  FSETP.NE.FTZ.AND P1, PT, R13, RZ, PT ;  /* 0x000000ff0d00720b */ /* 0x000fe20003f35000 */
[----:B------:R-:W-:-:S03]  /*1acf0*/  IMAD.MOV.U32 R7, RZ, RZ, RZ ;  /* 0x000000ffff077224 */ /* 0x000fc600078e00ff */
        /* <DEDUP_REMOVED lines=13> */
[----:B------:R-:W-:Y:S03]  /*1add0*/  HGMMA.64x128x16.F32.BF16 R24, R136, gdesc[UR4].tnspB, R24, gsb0 ;  /* 0x41e0000488187df0 */ /* 0x000fe60008001818 */
[----:B------:R-:W-:Y:S02]  /*1ade0*/  WARPGROUP.DEPBAR.LE gsb0, 0x0 ;  /* 0x00008000000079c5 */ /* 0x000fe40000010000 */
[----:B--23--:R-:W-:Y:S05]  /*1adf0*/  @!P0 BRA `(.L_x_2903) ;  /* 0x0000000000048947 */ /* 0x00cfea0003800000 */
[----:B------:R-:W-:Y:S01]  /*1ae00*/  BPT.TRAP 0x1 ;  /* 0x000000040000795c */ /* 0x000fe20000300000 */
.L_x_2903:
[----:B------:R-:W-:Y:S02]  /*1ae10*/  VIADD R2, R12, 0x2a860 ;  /* 0x0002a8600c027836 */ /* 0x000fe40000000000 */
[-C--:B0-----:R-:W-:Y:S01]  /*1ae20*/  FMUL.FTZ R93, R34, R7.reuse ;  /* 0x00000007225d7220 */ /* 0x081fe20000410000 */
        /* <DEDUP_REMOVED lines=9> */
[-C--:B------:R-:W-:Y:S01]  /*1aec0*/  FMUL.FTZ R95, R39, R7.reuse ;  /* 0x00000007275f7220 */ /* 0x080fe20000410000 */
[-C--:B------:R-:W-:Y:S01]  /*1aed0*/  FMUL.FTZ R34, R42, R7.reuse ;  /* 0x000000072a227220 */ /* 0x080fe20000410000 */
[-C--:B------:R-:W-:Y:S01]  /*1aee0*/  FMUL.FTZ R24, R24, R4.reuse ;  /* 0x0000000418187220 */ /* 0x080fe20000410000 */
[-C--:B------:R-:W-:Y:S01]  /*1aef0*/  FMUL.FTZ R91, R25, R4.reuse ;  /* 0x00000004195b7220 */ /* 0x080fe20000410000 */
[-C--:B------:R-:W-:Y:S01]  /*1af00*/  FMUL.FTZ R10, R28, R4.reuse ;  /* 0x000000041c0a7220 */ /* 0x080fe20000410000 */
[-C--:B------:R-:W-:Y:S01]  /*1af10*/  FMUL.FTZ R11, R29, R4.reuse ;  /* 0x000000041d0b7220 */ /* 0x080fe20000410000 */
[----:B0-----:R-:W-:Y:S01]  /*1af20*/  SEL R2, RZ, 0x1, P0 ;  /* 0x00000001ff027807 */ /* 0x001fe20000000000 */
        /* <DEDUP_REMOVED lines=55> */
[----:B------:R-:W-:-:S07]  /*1b2a0*/  SEL R162, R162, RZ, P0 ;  /* 0x000000ffa2a27207 */ /* 0x000fce0000000000 */
.L_x_2804:
[----:B------:R-:W0:Y:S08]  /*1b2b0*/  S2UR UR4, SR_CgaCtaId ;  /* 0x00000000000479c3 */ /* 0x000e300000008800 */
[----:B------:R-:W-:Y:S01]  /*1b2c0*/  BAR.SYNC.DEFER_BLOCKING 0x5, 0x180 ;  /* 0x0146000000007b1d */ /* 0x000fe20000010000 */
[----:B------:R-:W-:-:S05]  /*1b2d0*/  MOV R2, 0x400 ;  /* 0x0000040000027802 */ /* 0x000fca0000000f00 */
[----:B------:R-:W-:Y:S01]  /*1b2e0*/  BSSY B0, `(.L_x_2904) ;  /* 0x00001f1000007945 */ /* 0x000fe20003800000 */
[----:B0-----:R-:W-:-:S05]  /*1b2f0*/  IMAD.U32 R177, RZ, RZ, UR4 ;  /* 0x00000004ffb17e24 */ /* 0x001fca000f8e00ff */
[----:B------:R-:W-:-:S05]  /*1b300*/  LEA R2, R177, R2, 0x18 ;  /* 0x00000002b1027211 */ /* 0x000fca00078ec0ff */
[----:B--2-4-:R0:W1:Y:S01]  /*1b310*/  LDS.128 R28, [R2+0x2a8d0] ;  /* 0x02a8d000021c7984 */ /* 0x0140620000000c00 */
        /* <DEDUP_REMOVED lines=21> */
[C---:B------:R-:W-:Y:S01]  /*1b470*/  IADD3 R105, P2, R8.reuse, 0x4020, RZ ;  /* 0x0000402008697810 */ /* 0x040fe20007f5e0ff */
[--C-:B------:R-:W-:Y:S01]  /*1b480*/  IMAD.X R13, RZ, RZ, R9.reuse, P4 ;  /* 0x000000ffff0d7224 */ /* 0x100fe200020e0609 */
[----:B------:R-:W-:Y:S01]  /*1b490*/  BAR.SYNC.DEFER_BLOCKING 0x1, 0x100 ;  /* 0x0044000000007b1d */ /* 0x000fe20000010000 */
[C---:B------:R-:W-:Y:S02]  /*1b4a0*/  IADD3 R107, P1, R8.reuse, 0x4040, RZ ;  /* 0x00004040086b7810 */ /* 0x040fe40007f3e0ff */
[----:B------:R-:W-:Y:S01]  /*1b4b0*/  IADD3 R109, P0, R8, 0x4060, RZ ;  /* 0x00004060086d7810 */ /* 0x000fe20007f1e0ff */
[--C-:B------:R-:W-:Y:S01]  /*1b4c0*/  IMAD.X R25, RZ, RZ, R9.reuse, P2 ;  /* 0x000000ffff197224 */ /* 0x100fe200010e0609 */
[----:B------:R-:W-:Y:S02]  /*1b4d0*/  LOP3.LUT R4, R71, 0x380, RZ, 0xc0, !PT ;  /* 0x0000038047047812 */ /* 0x000fe400078ec0ff */
[----:B------:R-:W-:Y:S01]  /*1b4e0*/  LOP3.LUT R6, R79, 0x380, RZ, 0xc0, !PT ;  /* 0x000003804f067812 */ /* 0x000fe200078ec0ff */
[--C-:B------:R-:W-:Y:S01]  /*1b4f0*/  IMAD.X R33, RZ, RZ, R9.reuse, P0 ;  /* 0x000000ffff217224 */ /* 0x100fe200000e0609 */
        /* <DEDUP_REMOVED lines=9> */
[----:B------:R-:W-:Y:S02]  /*1b590*/  F2FP.BF16.F32.PACK_AB R9, R32, R99 ;  /* 0x000000632009723e */ /* 0x000fe400000010ff */
[----:B------:R-:W-:Y:S02]  /*1b5a0*/  LOP3.LUT R24, R105, 0x380, RZ, 0xc0, !PT ;  /* 0x0000038069187812 */ /* 0x000fe400078ec0ff */
[----:B-1----:R-:W-:Y:S01]  /*1b5b0*/  LOP3.LUT R28, R107, 0x380, RZ, 0xc0, !PT ;  /* 0x000003806b1c7812 */ /* 0x002fe200078ec0ff */
[----:B------:R1:W-:Y:S01]  /*1b5c0*/  STSM.16.M88.4 [R96], R8 ;  /* 0x0000000860007844 */ /* 0x0003e20000000200 */
        /* <DEDUP_REMOVED lines=9> */
[----:B------:R-:W-:Y:S02]  /*1b660*/  MOV R78, R6 ;  /* 0x00000006004e7202 */ /* 0x000fe40000000f00 */
[----:B------:R-:W-:Y:S02]  /*1b670*/  F2FP.BF16.F32.PACK_AB R4, R90, R89 ;  /* 0x000000595a04723e */ /* 0x000fe400000010ff */
[----:B------:R-:W-:Y:S02]  /*1b680*/  F2FP.BF16.F32.PACK_AB R5, R94, R93 ;  /* 0x0000005d5e05723e */ /* 0x000fe400000010ff */
[----:B------:R-:W-:Y:S02]  /*1b690*/  F2FP.BF16.F32.PACK_AB R6, R37, R88 ;  /* 0x000000582506723e */ /* 0x000fe400000010ff */
[----:B------:R-:W-:Y:S02]  /*1b6a0*/  F2FP.BF16.F32.PACK_AB R7, R95, R92 ;  /* 0x0000005c5f07723e */ /* 0x000fe400000010ff */
[----:B------:R-:W-:-:S02]  /*1b6b0*/  LOP3.LUT R12, R12, R101, RZ, 0x3c, !PT ;  /* 0x000000650c0c7212 */ /* 0x000fc400078e3cff */
[----:B------:R-:W-:Y:S01]  /*1b6c0*/  LOP3.LUT R14, R14, R103, RZ, 0x3c, !PT ;  /* 0x000000670e0e7212 */ /* 0x000fe200078e3cff */
[----:B------:R-:W-:Y:S01]  /*1b6d0*/  STSM.16.M88.4 [R79], R4 ;  /* 0x000000044f007844 */ /* 0x000fe20000000200 */
[----:B-1----:R-:W-:Y:S02]  /*1b6e0*/  F2FP.BF16.F32.PACK_AB R8, R41, R40 ;  /* 0x000000282908723e */ /* 0x002fe400000010ff */
[----:B------:R-:W-:Y:S02]  /*1b6f0*/  F2FP.BF16.F32.PACK_AB R9, R43, R34 ;  /* 0x000000222b09723e */ /* 0x000fe400000010ff */
[----:B------:R-:W-:Y:S02]  /*1b700*/  F2FP.BF16.F32.PACK_AB R10, R45, R44 ;  /* 0x0000002c2d0a723e */ /* 0x000fe400000010ff */
[----:B------:R-:W-:Y:S02]  /*1b710*/  F2FP.BF16.F32.PACK_AB R11, R47, R46 ;  /* 0x0000002e2f0b723e */ /* 0x000fe400000010ff */
[----:B------:R-:W-:-:S02]  /*1b720*/  LOP3.LUT R24, R24, R105, RZ, 0x3c, !PT ;  /* 0x0000006918187212 */ /* 0x000fc400078e3cff */
[----:B------:R-:W-:Y:S01]  /*1b730*/  LOP3.LUT R26, R28, R107, RZ, 0x3c, !PT ;  /* 0x0000006b1c1a7212 */ /* 0x000fe200078e3cff */
[----:B------:R1:W-:Y:S01]  /*1b740*/  STSM.16.M88.4 [R78], R8 ;  /* 0x000000084e007844 */ /* 0x0003e20000000200 */
[----:B------:R-:W-:Y:S02]  /*1b750*/  LOP3.LUT R32, R32, R109, RZ, 0x3c, !PT ;  /* 0x0000006d20207212 */ /* 0x000fe400078e3cff */
[----:B------:R-:W-:Y:S02]  /*1b760*/  MOV R72, R12 ;  /* 0x0000000c00487202 */ /* 0x000fe40000000f00 */
        /* <DEDUP_REMOVED lines=49> */
.L_x_2906:
[----:B------:R-:W-:Y:S01]  /*1ba80*/  SHF.R.S32.HI R54, RZ, 0x1f, R192 ;  /* 0x0000001fff367819 */ /* 0x000fe200000114c0 */
[----:B------:R-:W-:Y:S01]  /*1ba90*/  IMAD.IADD R25, R189, 0x1, R184 ;  /* 0x00000001bd197824 */ /* 0x000fe200078e02b8 */
[----:B------:R-:W-:Y:S01]  /*1baa0*/  ULDC.64 UR4, c[0x0][0xb90] ;  /* 0x0002e40000047ab9 */ /* 0x000fe20000000a00 */
[----:B-----5:R-:W-:Y:S01]  /*1bab0*/  SHF.R.S32.HI R49, RZ, 0x1f, R48 ;  /* 0x0000001fff317819 */ /* 0x020fe20000011430 */
[----:B------:R-:W-:Y:S01]  /*1bac0*/  IMAD R11, R198, 0x40, R187 ;  /* 0x00000040c60b7824 */ /* 0x000fe200078e02bb */
[----:B------:R-:W-:Y:S01]  /*1bad0*/  SEL R199, R199, RZ, !P0 ;  /* 0x000000ffc7c77207 */ /* 0x000fe20004000000 */
[----:B------:R-:W-:Y:S01]  /*1bae0*/  IMAD R5, R54, UR4, RZ ;  /* 0x0000000436057c24 */ /* 0x000fe2000f8e02ff */
[----:B------:R-:W-:Y:S01]  /*1baf0*/  SEL R195, R195, RZ, !P0 ;  /* 0x000000ffc3c37207 */ /* 0x000fe20004000000 */
[----:B-1----:R-:W-:-:S04]  /*1bb00*/  @P1 IMAD.HI.U32 R6, R25, R12, RZ ;  /* 0x0000000c19061227 */ /* 0x002fc800078e00ff */
[----:B------:R-:W-:Y:S01]  /*1bb10*/  IMAD.MOV.U32 R9, RZ, RZ, R25 ;  /* 0x000000ffff097224 */ /* 0x000fe200078e0019 */
[----:B---3--:R-:W-:Y:S01]  /*1bb20*/  @P1 SHF.R.U32.HI R9, RZ, R15, R6 ;  /* 0x0000000fff091219 */ /* 0x008fe20000011606 */
[C---:B------:R-:W-:Y:S02]  /*1bb30*/  IMAD R13, R192.reuse, UR5, R5 ;  /* 0x00000005c00d7c24 */ /* 0x040fe4000f8e0205 */
        /* <DEDUP_REMOVED lines=27> */
[----:B------:R-:W-:Y:S02]  /*1bcf0*/  SHF.R.U64 R12, R12, 0x3, RZ ;  /* 0x000000030c0c7819 */ /* 0x000fe400000012ff */
[----:B------:R-:W-:Y:S01]  /*1bd00*/  IMAD.IADD R5, R5, 0x1, R13 ;  /* 0x0000000105057824 */ /* 0x000fe200078e020d */
[----:B------:R-:W-:Y:S01]  /*1bd10*/  LEA R6, P4, R4, UR4, 0x2 ;  /* 0x0000000404067c11 */ /* 0x000fe2000f8810ff */
[--C-:B------:R-:W-:Y:S01]  /*1bd20*/  IMAD.X R13, RZ, RZ, R21.reuse, P3 ;  /* 0x000000ffff0d7224 */ /* 0x100fe200018e0615 */
[----:B------:R-:W-:Y:S01]  /*1bd30*/  LOP3.LUT R12, R12, R9, RZ, 0x3c, !PT ;  /* 0x000000090c0c7212 */ /* 0x000fe200078e3cff */
[----:B------:R-:W-:Y:S01]  /*1bd40*/  IMAD.X R9, RZ, RZ, R21, P0 ;  /* 0x000000ffff097224 */ /* 0x000fe200000e0615 */
[----:B------:R-:W-:Y:S01]  /*1bd50*/  LEA.HI.X R10, R4, UR5, R5, 0x2, P4 ;  /* 0x00000005040a7c11 */ /* 0x000fe2000a0f1405 */
[----:B------:R-:W-:Y:S01]  /*1bd60*/  SHFL.IDX PT, R50, R6, RZ, 0x1c1f ;  /* 0x001c1fff06327589 */ /* 0x000fe200000e0000 */
[----:B------:R-:W-:Y:S01]  /*1bd70*/  SHF.R.U64 R24, R24, 0x3, RZ ;  /* 0x0000000318187819 */ /* 0x000fe200000012ff */
[----:B------:R-:W-:Y:S01]  /*1bd80*/  VIADD R4, R14, 0x8 ;  /* 0x000000080e047836 */ /* 0x000fe20000000000 */
[----:B------:R-:W-:Y:S01]  /*1bd90*/  LOP3.LUT P0, RZ, R214, 0x3, RZ, 0xc0, !PT ;  /* 0x00000003d6ff7812 */ /* 0x000fe2000780c0ff */
[----:B------:R-:W1:Y:S01]  /*1bda0*/  SHFL.IDX PT, R51, R10, RZ, 0x1c1f ;  /* 0x001c1fff0a337589 */ /* 0x000e6200000e0000 */
[----:B------:R-:W-:Y:S01]  /*1bdb0*/  LOP3.LUT R24, R24, R25, RZ, 0x3c, !PT ;  /* 0x0000001918187212 */ /* 0x000fe200078e3cff */
[----:B------:R-:W-:Y:S01]  /*1bdc0*/  ULDC.64 UR4, c[0x0][0xaa0] ;  /* 0x0002a80000047ab9 */ /* 0x000fe20000000a00 */
[----:B------:R-:W-:Y:S01]  /*1bdd0*/  IADD3.X R25, RZ, R21, RZ, P2, !PT ;  /* 0x00000015ff197210 */ /* 0x000fe200017fe4ff */
[----:B------:R-:W-:Y:S01]  /*1bde0*/  SHFL.IDX PT, R52, R6, 0x1, 0x1c1f ;  /* 0x003c1f0006347f89 */ /* 0x000fe200000e0000 */
[----:B------:R-:W-:-:S02]  /*1bdf0*/  ISETP.GE.OR P2, PT, R14, R55, P0 ;  /* 0x000000370e00720c */ /* 0x000fc40000746670 */
[----:B------:R-:W-:Y:S01]  /*1be00*/  ISETP.GE.OR P0, PT, R4, R55, P0 ;  /* 0x000000370400720c */ /* 0x000fe20000706670 */
[----:B------:R-:W2:Y:S01]  /*1be10*/  SHFL.IDX PT, R53, R10, 0x1, 0x1c1f ;  /* 0x003c1f000a357f89 */ /* 0x000ea200000e0000 */
[C---:B------:R-:W-:Y:S02]  /*1be20*/  IADD3 R5, P3, R20.reuse, 0x7000, RZ ;  /* 0x0000700014057810 */ /* 0x040fe40007f7e0ff */
[C---:B------:R-:W-:Y:S02]  /*1be30*/  IADD3 R41, P4, R20.reuse, 0x6000, RZ ;  /* 0x0000600014297810 */ /* 0x040fe40007f9e0ff */
[----:B------:R-:W-:Y:S01]  /*1be40*/  LOP3.LUT R7, R20, 0x380, RZ, 0xc0, !PT ;  /* 0x0000038014077812 */ /* 0x000fe200078ec0ff */
[----:B------:R-:W-:Y:S01]  /*1be50*/  IMAD.X R45, RZ, RZ, R21, P3 ;  /* 0x000000ffff2d7224 */ /* 0x000fe200018e0615 */
[----:B------:R-:W-:Y:S02]  /*1be60*/  LOP3.LUT R4, R5, 0x380, RZ, 0xc0, !PT ;  /* 0x0000038005047812 */ /* 0x000fe400078ec0ff */
[----:B------:R-:W-:-:S02]  /*1be70*/  LOP3.LUT R32, R33, 0x380, RZ, 0xc0, !PT ;  /* 0x0000038021207812 */ /* 0x000fc400078ec0ff */
[----:B------:R-:W-:Y:S02]  /*1be80*/  LOP3.LUT R36, R37, 0x380, RZ, 0xc0, !PT ;  /* 0x0000038025247812 */ /* 0x000fe400078ec0ff */
[----:B------:R-:W-:Y:S02]  /*1be90*/  LOP3.LUT R40, R41, 0x380, RZ, 0xc0, !PT ;  /* 0x0000038029287812 */ /* 0x000fe400078ec0ff */
[----:B------:R-:W-:Y:S01]  /*1bea0*/  SHF.R.U64 R7, R7, 0x3, RZ ;  /* 0x0000000307077819 */ /* 0x000fe200000012ff */
[----:B-1----:R1:W-:Y:S01]  /*1beb0*/  @!P2 ST.E desc[UR60][R50.64], R3 ;  /* 0x000000033200a985 */ /* 0x0023e2000c10193c */
[----:B------:R-:W-:Y:S02]  /*1bec0*/  SHF.R.U64 R4, R4, 0x3, RZ ;  /* 0x0000000304047819 */ /* 0x000fe400000012ff */
[----:B------:R-:W-:Y:S02]  /*1bed0*/  SHF.R.U64 R32, R32, 0x3, RZ ;  /* 0x0000000320207819 */ /* 0x000fe400000012ff */
[----:B------:R-:W-:-:S02]  /*1bee0*/  SHF.R.U64 R36, R36, 0x3, RZ ;  /* 0x0000000324247819 */ /* 0x000fc400000012ff */
[----:B------:R-:W-:Y:S01]  /*1bef0*/  SHF.R.U64 R40, R40, 0x3, RZ ;  /* 0x0000000328287819 */ /* 0x000fe200000012ff */
[----:B--2---:R2:W-:Y:S01]  /*1bf00*/  @!P0 ST.E desc[UR60][R52.64], R0 ;  /* 0x0000000034008985 */ /* 0x0045e2000c10193c */
[----:B------:R-:W-:Y:S02]  /*1bf10*/  LOP3.LUT R20, R7, R20, RZ, 0x3c, !PT ;  /* 0x0000001407147212 */ /* 0x000fe400078e3cff */
[----:B------:R-:W-:Y:S01]  /*1bf20*/  LOP3.LUT R32, R32, R33, RZ, 0x3c, !PT ;  /* 0x0000002120207212 */ /* 0x000fe200078e3cff */
[----:B-1----:R-:W1:Y:S01]  /*1bf30*/  @P1 LDC R51, c[0x0][0xbec] ;  /* 0x0002fb00ff331b82 */ /* 0x002e620000000800 */
[----:B------:R-:W-:Y:S01]  /*1bf40*/  IMAD R3, R49, UR4, RZ ;  /* 0x0000000431037c24 */ /* 0x000fe2000f8e02ff */
[----:B------:R-:W-:Y:S01]  /*1bf50*/  LOP3.LUT R36, R36, R37, RZ, 0x3c, !PT ;  /* 0x0000002524247212 */ /* 0x000fe200078e3cff */
[--C-:B------:R-:W-:Y:S01]  /*1bf60*/  IMAD.X R33, RZ, RZ, R21.reuse, P6 ;  /* 0x000000ffff217224 */ /* 0x100fe200030e0615 */
[----:B------:R-:W-:Y:S01]  /*1bf70*/  LOP3.LUT R40, R40, R41, RZ, 0x3c, !PT ;  /* 0x0000002928287212 */ /* 0x000fe200078e3cff */
[--C-:B------:R-:W-:Y:S01]  /*1bf80*/  IMAD.X R37, RZ, RZ, R21.reuse, P5 ;  /* 0x000000ffff257224 */ /* 0x100fe200028e0615 */
[----:B------:R-:W-:Y:S01]  /*1bf90*/  LOP3.LUT R44, R4, R5, RZ, 0x3c, !PT ;  /* 0x00000005042c7212 */ /* 0x000fe200078e3cff */
[----:B------:R-:W-:Y:S01]  /*1bfa0*/  IMAD.X R41, RZ, RZ, R21, P4 ;  /* 0x000000ffff297224 */ /* 0x000fe200020e0615 */
[----:B--2---:R-:W2:Y:S01]  /*1bfb0*/  @P1 LDC R53, c[0x0][0xbf0] ;  /* 0x0002fc00ff351b82 */ /* 0x004ea20000000800 */
[----:B------:R3:W5:Y:S01]  /*1bfc0*/  LD.E.128 R4, desc[UR60][R20.64] ;  /* 0x0000003c14047980 */ /* 0x000762000c101d00 */
[----:B------:R-:W-:Y:S01]  /*1bfd0*/  IMAD R3, R48, UR5, R3 ;  /* 0x0000000530037c24 */ /* 0x000fe2000f8e0203 */
[----:B------:R-:W-:-:S02]  /*1bfe0*/  LOP3.LUT R8, R15, 0x380, RZ, 0xc0, !PT ;  /* 0x000003800f087812 */ /* 0x000fc400078ec0ff */
[----:B------:R-:W5:Y:S02]  /*1bff0*/  LD.E.128 R24, desc[UR60][R24.64] ;  /* 0x0000003c18187980 */ /* 0x000f64000c101d00 */
[----:B------:R-:W-:Y:S02]  /*1c000*/  SHF.R.U64 R8, R8, 0x3, RZ ;  /* 0x0000000308087819 */ /* 0x000fe400000012ff */
[----:B------:R-:W5:Y:S01]  /*1c010*/  LD.E.128 R32, desc[UR60][R32.64] ;  /* 0x0000003c20207980 */ /* 0x000f62000c101d00 */
[----:B---3--:R-:W-:Y:S01]  /*1c020*/  IMAD.WIDE.U32 R20, R48, UR4, RZ ;  /* 0x0000000430147c25 */ /* 0x008fe2000f8e00ff */
[----:B------:R-:W-:Y:S01]  /*1c030*/  ULDC.64 UR4, c[0x0][0xae8] ;  /* 0x0002ba0000047ab9 */ /* 0x000fe20000000a00 */
[----:B------:R-:W-:Y:S01]  /*1c040*/  LOP3.LUT R8, R8, R15, RZ, 0x3c, !PT ;  /* 0x0000000f08087212 */ /* 0x000fe200078e3cff */
[----:B------:R-:W5:Y:S01]  /*1c050*/  LD.E.128 R36, desc[UR60][R36.64] ;  /* 0x0000003c24247980 */ /* 0x000f62000c101d00 */
[----:B------:R-:W-:Y:S02]  /*1c060*/  IMAD.IADD R21, R21, 0x1, R3 ;  /* 0x0000000115157824 */ /* 0x000fe400078e0203 */
[----:B------:R-:W-:Y:S01]  /*1c070*/  IMAD R3, R191, 0x20, R198 ;  /* 0x00000020bf037824 */ /* 0x000fe200078e02c6 */
[----:B------:R-:W5:Y:S01]  /*1c080*/  LD.E.128 R12, desc[UR60][R12.64] ;  /* 0x0000003c0c0c7980 */ /* 0x000f62000c101d00 */
[----:B------:R-:W-:-:S02]  /*1c090*/  IMAD R49, R54, UR4, RZ ;  /* 0x0000000436317c24 */ /* 0x000fc4000f8e02ff */
[----:B------:R-:W-:Y:S01]  /*1c0a0*/  IMAD.IADD R50, R184, 0x1, R3 ;  /* 0x00000001b8327824 */ /* 0x000fe200078e0203 */
[----:B------:R-:W5:Y:S01]  /*1c0b0*/  LD.E.128 R8, desc[UR60][R8.64] ;  /* 0x0000003c08087980 */ /* 0x000f62000c101d00 */
[----:B------:R-:W-:Y:S02]  /*1c0c0*/  IMAD R49, R192, UR5, R49 ;  /* 0x00000005c0317c24 */ /* 0x000fe4000f8e0231 */
[----:B-1----:R-:W-:Y:S01]  /*1c0d0*/  @P1 IMAD.HI.U32 R0, R50, R51, RZ ;  /* 0x0000003332001227 */ /* 0x002fe200078e00ff */
[----:B------:R-:W5:Y:S03]  /*1c0e0*/  LD.E.128 R40, desc[UR60][R40.64] ;  /* 0x0000003c28287980 */ /* 0x000f66000c101d00 */
[----:B------:R-:W-:Y:S01]  /*1c0f0*/  IMAD.WIDE.U32 R20, R192, UR4, R20 ;  /* 0x00000004c0147c25 */ /* 0x000fe2000f8e0014 */
[----:B------:R-:W-:Y:S01]  /*1c100*/  ULDC.64 UR4, c[0x0][0xaf0] ;  /* 0x0002bc0000047ab9 */ /* 0x000fe20000000a00 */
[----:B------:R-:W5:Y:S02]  /*1c110*/  LD.E.128 R44, desc[UR60][R44.64] ;  /* 0x0000003c2c2c7980 */ /* 0x000f64000c101d00 */
[----:B------:R-:W-:Y:S01]  /*1c120*/  IMAD.MOV.U32 R3, RZ, RZ, R50 ;  /* 0x000000ffff037224 */ /* 0x000fe200078e0032 */
[----:B--2---:R-:W-:Y:S01]  /*1c130*/  @P1 SHF.R.U32.HI R3, RZ, R53, R0 ;  /* 0x00000035ff031219 */ /* 0x004fe20000011600 */
[----:B------:R-:W-:Y:S01]  /*1c140*/  IMAD.IADD R21, R21, 0x1, R49 ;  /* 0x0000000115157824 */ /* 0x000fe200078e0231 */
[----:B------:R-:W-:Y:S01]  /*1c150*/  @!PT LDS RZ, [RZ] ;  /* 0x00000000fffff984 */ /* 0x000fe20000000800 */
[----:B------:R-:W-:Y:S01]  /*1c160*/  @!PT LDS RZ, [RZ] ;  /* 0x00000000fffff984 */ /* 0x000fe20000000800 */
[----:B------:R-:W-:Y:S01]  /*1c170*/  @!PT LDS RZ, [RZ] ;  /* 0x00000000fffff984 */ /* 0x000fe20000000800 */
[----:B------:R-:W-:Y:S01]  /*1c180*/  @!PT LDS RZ, [RZ] ;  /* 0x00000000fffff984 */ /* 0x000fe20000000800 */
[----:B------:R1:W-:Y:S06]  /*1c190*/  MEMBAR.ALL.CTA ;  /* 0x0000000000007992 */ /* 0x0003ec0000008000 */
[----:B-1----:R-:W1:Y:S01]  /*1c1a0*/  FENCE.VIEW.ASYNC.S ;  /* 0x00000000000073c6 */ /* 0x002e620000000000 */
[----:B------:R-:W-:Y:S01]  /*1c1b0*/  IMAD R48, R199, UR4, RZ ;  /* 0x00000004c7307c24 */ /* 0x000fe2000f8e02ff */
[----:B------:R-:W-:Y:S01]  /*1c1c0*/  SHF.R.S32.HI R0, RZ, 0x1f, R3 ;  /* 0x0000001fff007819 */ /* 0x000fe20000011403 */
[----:B------:R-:W-:-:S04]  /*1c1d0*/  IMAD.WIDE.U32 R20, R195, UR4, R20 ;  /* 0x00000004c3147c25 */ /* 0x000fc8000f8e0014 */
        /* <DEDUP_REMOVED lines=11> */
[----:B------:R-:W-:Y:S02]  /*1c290*/  IMAD.IADD R21, R21, 0x1, R51 ;  /* 0x0000000115157824 */ /* 0x000fe400078e0233 */
[----:B------:R-:W-:Y:S02]  /*1c2a0*/  IMAD R28, R0, UR4, RZ ;  /* 0x00000004001c7c24 */ /* 0x000fe4000f8e02ff */
[----:B------:R-:W-:-:S02]  /*1c2b0*/  VIADD R0, R184, 0x20 ;  /* 0x00000020b8007836 */ /* 0x000fc40000000000 */
[C---:B------:R-:W-:Y:S02]  /*1c2c0*/  IMAD R51, R49.reuse, UR5, R28 ;  /* 0x0000000531337c24 */ /* 0x040fe4000f8e021c */
[----:B------:R-:W-:Y:S01]  /*1c2d0*/  IMAD.WIDE.U32 R20, R49, UR4, R20 ;  /* 0x0000000431147c25 */ /* 0x000fe2000f8e0014 */
[-C--:B------:R-:W-:Y:S01]  /*1c2e0*/  ISETP.GE.AND P2, PT, R184, R55.reuse, PT ;  /* 0x00000037b800720c */ /* 0x080fe20003f46270 */
[----:B------:R-:W-:Y:S01]  /*1c2f0*/  ULDC.64 UR4, c[0x0][0xa80] ;  /* 0x0002a00000047ab9 */ /* 0x000fe20000000a00 */
[-C--:B------:R-:W-:Y:S01]  /*1c300*/  ISETP.GE.AND P0, PT, R0, R55.reuse, PT ;  /* 0x000000370000720c */ /* 0x080fe20003f06270 */
[----:B------:R-:W-:Y:S01]  /*1c310*/  VIADD R3, R184, 0x40 ;  /* 0x00000040b8037836 */ /* 0x000fe20000000000 */
[----:B------:R-:W-:Y:S01]  /*1c320*/  IADD3 R0, R2, 0x2a820, RZ ;  /* 0x0002a82002007810 */ /* 0x000fe20007ffe0ff */
[----:B------:R-:W-:Y:S01]  /*1c330*/  IMAD.IADD R21, R21, 0x1, R51 ;  /* 0x0000000115157824 */ /* 0x000fe200078e0233 */
[----:B------:R-:W-:Y:S02]  /*1c340*/  LEA R28, P3, R20, UR4, 0x1 ;  /* 0x00000004141c7c11 */ /* 0x000fe4000f8608ff */
[----:B------:R-:W-:-:S02]  /*1c350*/  ISETP.GE.AND P1, PT, R3, R55, PT ;  /* 0x000000370300720c */ /* 0x000fc40003f26270 */
[----:B------:R-:W-:Y:S02]  /*1c360*/  PRMT R0, RZ, 0x654, R0 ;  /* 0x00000654ff007816 */ /* 0x000fe40000000000 */
[----:B------:R-:W-:Y:S01]  /*1c370*/  LEA.HI.X R3, R20, UR5, R21, 0x1, P3 ;  /* 0x0000000514037c11 */ /* 0x000fe200098f0c15 */
[----:B-1----:R1:W2:Y:S01]  /*1c380*/  SHFL.IDX PT, R48, R28, RZ, 0x181f ;  /* 0x00181fff1c307589 */ /* 0x0022a200000e0000 */
[----:B------:R3:W-:Y:S01]  /*1c390*/  SYNCS.ARRIVE.TRANS64.RED.A1T0 RZ, [R0+URZ], RZ ;  /* 0x000000ff00ff79a7 */ /* 0x0007e2000810043f */
[----:B------:R-:W-:Y:S02]  /*1c3a0*/  BSSY B1, `(.L_x_2907) ;  /* 0x000000c000017945 */ /* 0x000fe40003800000 */
[----:B---3--:R1:W3:Y:S02]  /*1c3b0*/  SHFL.IDX PT, R0, R3, RZ, 0x181f ;  /* 0x00181fff03007589 */ /* 0x0082e400000e0000 */
[----:B------:R-:W-:Y:S05]  /*1c3c0*/  @P2 BRA `(.L_x_2908) ;  /* 0x0000000000242947 */ /* 0x000fea0003800000 */
[----:B------:R-:W-:Y:S02]  /*1c3d0*/  ULDC UR4, c[0x0][0xac8] ;  /* 0x0002b20000047ab9 */ /* 0x000fe40000000800 */
[----:B------:R-:W-:Y:S02]  /*1c3e0*/  ISETP.GE.AND P2, PT, R187, UR4, PT ;  /* 0x00000004bb007c0c */ /* 0x000fe4000bf46270 */
[----:B------:R-:W-:-:S11]  /*1c3f0*/  ISETP.GE.AND P3, PT, R190, UR4, PT ;  /* 0x00000004be007c0c */ /* 0x000fd6000bf66270 */
[CC--:B--2---:R-:W-:Y:S02]  /*1c400*/  @!P2 LEA R20, P4, R187.reuse, R48.reuse, 0x1 ;  /* 0x00000030bb14a211 */ /* 0x0c4fe400078808ff */
[C---:B------:R-:W-:Y:S02]  /*1c410*/  @!P3 LEA R48, P5, R190.reuse, R48, 0x1 ;  /* 0x00000030be30b211 */ /* 0x040fe400078a08ff */
[-C--:B---3--:R-:W-:Y:S02]  /*1c420*/  @!P2 LEA.HI.X R21, R187, R0.reuse, R227, 0x1, P4 ;  /* 0x00000000bb15a211 */ /* 0x088fe400020f0ce3 */
[----:B------:R-:W-:-:S03]  /*1c430*/  @!P3 LEA.HI.X R49, R190, R0, R226, 0x1, P5 ;  /* 0x00000000be31b211 */ /* 0x000fc600028f0ce2 */
[----:B-----5:R4:W-:Y:S04]  /*1c440*/  @!P2 ST.E.128 desc[UR60][R20.64], R4 ;  /* 0x000000041400a985 */ /* 0x0209e8000c101d3c */
[----:B------:R4:W-:Y:S02]  /*1c450*/  @!P3 ST.E.128 desc[UR60][R48.64], R32 ;  /* 0x000000203000b985 */ /* 0x0009e4000c101d3c */
.L_x_2908:
[----:B------:R-:W-:Y:S05]  /*1c460*/  BSYNC B1 ;  /* 0x0000000000017941 */ /* 0x000fea0003800000 */
.L_x_2907:
[----:B---3--:R3:W0:Y:S01]  /*1c470*/  SHFL.IDX PT, R0, R3, 0x1, 0x181f ;  /* 0x00381f0003007f89 */ /* 0x00862200000e0000 */
        /* <DEDUP_REMOVED lines=12> */
.L_x_2910:
[----:B------:R-:W-:Y:S05]  /*1c540*/  BSYNC B1 ;  /* 0x0000000000017941 */ /* 0x000fea0003800000 */
.L_x_2909:
        /* <DEDUP_REMOVED lines=13> */
.L_x_2912:
[----:B------:R-:W-:Y:S05]  /*1c620*/  BSYNC B1 ;  /* 0x0000000000017941 */ /* 0x000fea0003800000 */
.L_x_2911:
[----:B0-----:R-:W-:Y:S01]  /*1c630*/  VIADD R0, R184, 0x60 ;  /* 0x00000060b8007836 */ /* 0x001fe20000000000 */
[----:B-1-3--:R-:W0:Y:S04]  /*1c640*/  SHFL.IDX PT, R3, R3, 0x3, 0x181f ;  /* 0x00781f0003037f89 */ /* 0x00ae2800000e0000 */
        /* <DEDUP_REMOVED lines=10> */
[----:B---3--:R-:W-:-:S04]  /*1c6f0*/  LEA R4, P0, R190, R28, 0x1 ;  /* 0x0000001cbe047211 */ /* 0x008fc800078008ff */
[----:B------:R-:W-:-:S05]  /*1c700*/  LEA.HI.X R5, R190, R3, R226, 0x1, P0 ;  /* 0x00000003be057211 */ /* 0x000fca00000f0ce2 */
[----:B------:R4:W-:Y:S01]  /*1c710*/  ST.E.128 desc[UR60][R4.64], R44 ;  /* 0x0000002c04007985 */ /* 0x0009e2000c101d3c */
[----:B------:R-:W-:Y:S05]  /*1c720*/  BRA `(.L_x_2913) ;  /* 0x0000000800b07947 */ /* 0x000fea0003800000 */
.L_x_2905:
        /* <DEDUP_REMOVED lines=18> */
[----:B------:R-:W4:Y:S08]  /*1c850*/  @P2 LDC R14, c[0x0][0xbec] ;  /* 0x0002fb00ff0e2b82 */ /* 0x000f300000000800 */
[----:B------:R-:W0:Y:S01]  /*1c860*/  @P2 LDC R25, c[0x0][0xbf0] ;  /* 0x0002fc00ff192b82 */ /* 0x000e220000000800 */
[----:B--2---:R-:W-:-:S05]  /*1c870*/  VIADD R8, R9, 0xffffff80 ;  /* 0xffffff8009087836 */ /* 0x004fca0000000000 */
[----:B------:R-:W-:Y:S01]  /*1c880*/  ISETP.GE.AND P3, PT, R8, 0x80, PT ;  /* 0x000000800800780c */ /* 0x000fe20003f66270 */
[----:B---3--:R-:W-:-:S12]  /*1c890*/  @P1 BRA `(.L_x_2914) ;  /* 0x0000000000101947 */ /* 0x008fd80003800000 */
[----:B------:R-:W-:Y:S05]  /*1c8a0*/  @!P0 BRA `(.L_x_2914) ;  /* 0x00000000000c8947 */ /* 0x000fea0003800000 */
[----:B------:R-:W2:Y:S04]  /*1c8b0*/  LDG.E R7, desc[UR60][R4.64] ;  /* 0x0000003c04077981 */ /* 0x000ea8000c1e1900 */
[----:B-----5:R-:W2:Y:S02]  /*1c8c0*/  LDG.E R0, desc[UR60][R4.64+0x4] ;  /* 0x0000043c04007981 */ /* 0x020ea4000c1e1900 */
[----:B--2---:R-:W-:-:S07]  /*1c8d0*/  IMAD.IADD R0, R0, 0x1, -R7 ;  /* 0x0000000100007824 */ /* 0x004fce00078e0a07 */
.L_x_2914:
        /* <DEDUP_REMOVED lines=22> */
[----:B------:R-:W3:Y:S01]  /*1ca40*/  @P0 LDC R15, c[0x0][0xbf0] ;  /* 0x0002fc00ff0f0b82 */ /* 0x000ee20000000800 */
[----:B------:R-:W-:-:S04]  /*1ca50*/  IMAD.WIDE.U32 R4, R195, UR4, R4 ;  /* 0x00000004c3047c25 */ /* 0x000fc8000f8e0004 */
[----:B--2---:R-:W-:-:S05]  /*1ca60*/  @P0 IMAD.HI.U32 R6, R8, R13, RZ ;  /* 0x0000000d08060227 */ /* 0x004fca00078e00ff */
[----:B---3--:R-:W-:Y:S01]  /*1ca70*/  @P0 SHF.R.U32.HI R7, RZ, R15, R6 ;  /* 0x0000000fff070219 */ /* 0x008fe20000011606 */
[----:B------:R-:W-:-:S03]  /*1ca80*/  IMAD R6, R199, UR4, RZ ;  /* 0x00000004c7067c24 */ /* 0x000fc6000f8e02ff */
[----:B------:R-:W-:Y:S01]  /*1ca90*/  IADD3 R4, P0, R7, R4, RZ ;  /* 0x0000000407047210 */ /* 0x000fe20007f1e0ff */
[----:B------:R-:W-:-:S04]  /*1caa0*/  IMAD.MOV R9, RZ, RZ, -R7 ;  /* 0x000000ffff097224 */ /* 0x000fc800078e0a07 */
        /* <DEDUP_REMOVED lines=15> */
.L_x_2916:
[----:B------:R-:W-:Y:S05]  /*1cba0*/  BSYNC B1 ;  /* 0x0000000000017941 */ /* 0x000fea0003800000 */
.L_x_2915:
[----:B------:R-:W-:Y:S01]  /*1cbb0*/  ULDC.64 UR4, c[0x0][0xaa0] ;  /* 0x0002a80000047ab9 */ /* 0x000fe20000000a00 */
[----:B------:R-:W-:Y:S01]  /*1cbc0*/  BSSY B1, `(.L_x_2917) ;  /* 0x0000038000017945 */ /* 0x000fe20003800000 */
[----:B------:R-:W-:-:S04]  /*1cbd0*/  IMAD R4, R10, UR4, RZ ;  /* 0x000000040a047c24 */ /* 0x000fc8000f8e02ff */
[C---:B--2---:R-:W-:Y:S02]  /*1cbe0*/  IMAD R7, R3.reuse, UR5, R4 ;  /* 0x0000000503077c24 */ /* 0x044fe4000f8e0204 */
[----:B------:R-:W-:Y:S01]  /*1cbf0*/  IMAD.WIDE.U32 R4, R3, UR4, RZ ;  /* 0x0000000403047c25 */ /* 0x000fe2000f8e00ff */
[----:B------:R-:W-:Y:S01]  /*1cc00*/  LEA R3, R191, R198, 0x5 ;  /* 0x000000c6bf037211 */ /* 0x000fe200078e28ff */
[----:B------:R-:W-:Y:S02]  /*1cc10*/  ULDC.64 UR4, c[0x0][0xae8] ;  /* 0x0002ba0000047ab9 */ /* 0x000fe40000000a00 */
[----:B------:R-:W-:Y:S02]  /*1cc20*/  IMAD.IADD R5, R5, 0x1, R7 ;  /* 0x0000000105057824 */ /* 0x000fe400078e0207 */
[----:B------:R-:W-:Y:S02]  /*1cc30*/  IMAD.IADD R9, R184, 0x1, R3 ;  /* 0x00000001b8097824 */ /* 0x000fe400078e0203 */
[----:B------:R-:W-:-:S02]  /*1cc40*/  IMAD R7, R12, UR4, RZ ;  /* 0x000000040c077c24 */ /* 0x000fc4000f8e02ff */
[----:B----4-:R-:W-:-:S04]  /*1cc50*/  @P2 IMAD.HI.U32 R6, R9, R14, RZ ;  /* 0x0000000e09062227 */ /* 0x010fc800078e00ff */
        /* <DEDUP_REMOVED lines=46> */
.L_x_2918:
[----:B------:R-:W-:Y:S05]  /*1cf40*/  BSYNC B1 ;  /* 0x0000000000017941 */ /* 0x000fea0003800000 */
.L_x_2917:
        /* <DEDUP_REMOVED lines=13> */
.L_x_2920:
[----:B------:R-:W-:Y:S05]  /*1d020*/  BSYNC B1 ;  /* 0x0000000000017941 */ /* 0x000fea0003800000 */
.L_x_2919:
        /* <DEDUP_REMOVED lines=13> */
.L_x_2922:
[----:B------:R-:W-:Y:S05]  /*1d100*/  BSYNC B1 ;  /* 0x0000000000017941 */ /* 0x000fea0003800000 */
.L_x_2921:
        /* <DEDUP_REMOVED lines=8> */
[CC--:B--2-4-:R-:W-:Y:S02]  /*1d190*/  @!P2 LEA R6, P0, R187.reuse, R4.reuse, 0x1 ;  /* 0x00000004bb06a211 */ /* 0x0d4fe400078008ff */
[C---:B------:R-:W-:Y:S02]  /*1d1a0*/  @!P3 LEA R4, P1, R190.reuse, R4, 0x1 ;  /* 0x00000004be04b211 */ /* 0x040fe400078208ff */
[-C--:B0-----:R-:W-:Y:S02]  /*1d1b0*/  @!P2 LEA.HI.X R7, R187, R3.reuse, R227, 0x1, P0 ;  /* 0x00000003bb07a211 */ /* 0x081fe400000f0ce3 */
[----:B------:R-:W-:-:S03]  /*1d1c0*/  @!P3 LEA.HI.X R5, R190, R3, R226, 0x1, P1 ;  /* 0x00000003be05b211 */ /* 0x000fc600008f0ce2 */
[----:B------:R0:W-:Y:S04]  /*1d1d0*/  @!P2 ST.E.128 desc[UR60][R6.64], RZ ;  /* 0x000000ff0600a985 */ /* 0x0001e8000c101d3c */
[----:B------:R0:W-:Y:S02]  /*1d1e0*/  @!P3 ST.E.128 desc[UR60][R4.64], RZ ;  /* 0x000000ff0400b985 */ /* 0x0001e4000c101d3c */
.L_x_2913:
[----:B------:R-:W-:Y:S05]  /*1d1f0*/  BSYNC B0 ;  /* 0x0000000000007941 */ /* 0x000fea0003800000 */
.L_x_2904:
[----:B------:R-:W-:Y:S02]  /*1d200*/  ULDC UR4, c[0x0][0xc3c] ;  /* 0x00030f0000047ab9 */ /* 0x000fe40000000800 */
[----:B-1----:R-:W-:-:S13]  /*1d210*/  ISETP.GE.AND P0, PT, R31, UR4, PT ;  /* 0x000000041f007c0c */ /* 0x002fda000bf06270 */
[----:B------:R-:W-:Y:S05]  /*1d220*/  @!P0 BRA `(.L_x_2923) ;  /* 0xfffffe4000288947 */ /* 0x000fea000383ffff */
[----:B------:R-:W-:Y:S05]  /*1d230*/  BRA `(.L_x_2687) ;  /* 0x0000006c00847947 */ /* 0x000fea0003800000 */
.L_x_2685:
        /* <DEDUP_REMOVED lines=16> */
.L_x_2924:
        /* <DEDUP_REMOVED lines=41> */
.L_x_2930:
        /* <DEDUP_REMOVED lines=12> */
.L_x_2929:
[----:B------:R-:W-:Y:S05]  /*1d690*/  BSYNC B0 ;  /* 0x0000000000007941 */ /* 0x000fea0003800000 */
.L_x_2928:
        /* <DEDUP_REMOVED lines=20> */
.L_x_2926:
        /* <DEDUP_REMOVED lines=20> */
.L_x_2931:
        /* <DEDUP_REMOVED lines=33> */
[----:B0-----:R-:W-:-:S06]  /*1db30*/  IADD3 R3, R7, 0xffffffe, RZ ;  /* 0x0ffffffe07037810 */ /* 0x001fcc0007ffe0ff */
        /* <DEDUP_REMOVED lines=25> */
.L_x_2927:
[----:B------:R-:W-:Y:S01]  /*1dcd0*/  IMAD.MOV.U32 R17, RZ, RZ, RZ ;  /* 0x000000ffff117224 */ /* 0x000fe200078e00ff */
[----:B------:R-:W-:Y:S01]  /*1dce0*/  MOV R18, RZ ;  /* 0x000000ff00127202 */ /* 0x000fe20000000f00 */
[----:B------:R-:W-:-:S07]  /*1dcf0*/  IMAD.U32 R16, RZ, RZ, UR6 ;  /* 0x00000006ff107e24 */ /* 0x000fce000f8e00ff */
.L_x_2932:
[----:B------:R-:W-:-:S13]  /*1dd00*/  ISETP.NE.AND P0, PT, R5, RZ, PT ;  /* 0x000000ff0500720c */ /* 0x000fda0003f05270 */
[----:B------:R-:W0:Y:S01]  /*1dd10*/  @!P0 S2R R3, SR_CgaCtaId ;  /* 0x0000000000038919 */ /* 0x000e220000008800 */
[----:B------:R-:W-:-:S04]  /*1dd20*/  @!P0 MOV R2, 0x400 ;  /* 0x0000040000028802 */ /* 0x000fc80000000f00 */
[----:B0-----:R-:W-:-:S05]  /*1dd30*/  @!P0 LEA R2, R3, R2, 0x18 ;  /* 0x0000000203028211 */ /* 0x001fca00078ec0ff */
[----:B------:R0:W-:Y:S01]  /*1dd40*/  @!P0 STS.128 [R2+0x2a8d0], R16 ;  /* 0x02a8d01002008388 */ /* 0x0001e20000000c00 */
[----:B------:R-:W-:Y:S06]  /*1dd50*/  BAR.ARV 0x5, 0x180 ;  /* 0x0146000000007b1d */ /* 0x000fec0000002000 */
.L_x_2925:
        /* <DEDUP_REMOVED lines=34> */
.L_x_3034:
        /* <DEDUP_REMOVED lines=14> */
[C---:B------:R-:W-:Y:S01]  /*1e060*/  @P0 LEA R2, P1, R32.reuse, UR4, 0x2 ;  /* 0x0000000420020c11 */ /* 0x040fe2000f8210ff */
[C---:B------:R-:W-:Y:S01]  /*1e070*/  IMAD.SHL.U32 R24, R32.reuse, 0x4, RZ ;  /* 0x0000000420187824 */ /* 0x040fe200078e00ff */
[C-C-:B------:R-:W-:Y:S01]  /*1e080*/  SHF.L.U64.HI R25, R32.reuse, 0x2, R0.reuse ;  /* 0x0000000220197819 */ /* 0x140fe20000010200 */
[----:B------:R0:W-:Y:S01]  /*1e090*/  STL [R1+0x1c], R0 ;  /* 0x00001c0001007387 */ /* 0x0001e20000100800 */
[----:B------:R-:W-:Y:S01]  /*1e0a0*/  @P0 LEA.HI.X R3, R32, UR5, R0, 0x2, P1 ;  /* 0x0000000520030c11 */ /* 0x000fe200088f1400 */
[----:B------:R-:W-:-:S04]  /*1e0b0*/  ULDC.64 UR4, c[0x0][0xa00] ;  /* 0x0002800000047ab9 */ /* 0x000fc80000000a00 */
[----:B-1----:R1:W2:Y:S01]  /*1e0c0*/  @P0 LDG.E R11, desc[UR60][R2.64] ;  /* 0x0000003c020b0981 */ /* 0x0022a2000c1e1900 */
[----:B------:R-:W-:Y:S02]  /*1e0d0*/  ISETP.NE.U32.AND P0, PT, RZ, UR4, PT ;  /* 0x00000004ff007c0c */ /* 0x000fe4000bf05070 */
[----:B------:R-:W-:Y:S02]  /*1e0e0*/  ISETP.NE.U32.AND P1, PT, RZ, UR6, PT ;  /* 0x00000006ff007c0c */ /* 0x000fe4000bf25070 */
[----:B------:R-:W-:Y:S02]  /*1e0f0*/  ISETP.NE.AND.EX P0, PT, RZ, UR5, PT, P0 ;  /* 0x00000005ff007c0c */ /* 0x000fe4000bf05300 */
[----:B------:R-:W-:Y:S02]  /*1e100*/  ISETP.NE.AND.EX P1, PT, RZ, UR7, PT, P1 ;  /* 0x00000007ff007c0c */ /* 0x000fe4000bf25310 */
[C---:B------:R-:W-:Y:S02]  /*1e110*/  IADD3 R4, P4, R24.reuse, UR6, RZ ;  /* 0x0000000618047c10 */ /* 0x040fe4000ff9e0ff */
[----:B-1----:R-:W-:Y:S01]  /*1e120*/  IADD3 R2, P3, R24, UR4, RZ ;  /* 0x0000000418027c10 */ /* 0x002fe2000ff7e0ff */
[----:B------:R-:W-:Y:S01]  /*1e130*/  ULDC UR4, c[0x0][0x288] ;  /* 0x0000a20000047ab9 */ /* 0x000fe20000000800 */
[----:B0-----:R-:W-:-:S02]  /*1e140*/  MOV R0, RZ ;  /* 0x000000ff00007202 */ /* 0x001fc40000000f00 */
[C---:B------:R-:W-:Y:S02]  /*1e150*/  IADD3.X R3, R25.reuse, UR5, RZ, P3, !PT ;  /* 0x0000000519037c10 */ /* 0x040fe40009ffe4ff */
[----:B------:R-:W-:Y:S01]  /*1e160*/  @P2 IADD3 R6, P3, R24, UR8, RZ ;  /* 0x0000000818062c10 */ /* 0x000fe2000ff7e0ff */
[----:B------:R-:W-:Y:S01]  /*1e170*/  IMAD.U32 R8, RZ, RZ, UR4 ;  /* 0x00000004ff087e24 */ /* 0x000fe2000f8e00ff */
[C---:B------:R-:W-:Y:S01]  /*1e180*/  IADD3.X R5, R25.reuse, UR7, RZ, P4, !PT ;  /* 0x0000000719057c10 */ /* 0x040fe2000a7fe4ff */
[----:B------:R-:W5:Y:S01]  /*1e190*/  @P0 LDG.E R35, desc[UR60][R2.64] ;  /* 0x0000003c02230981 */ /* 0x000f62000c1e1900 */
[----:B------:R-:W-:Y:S01]  /*1e1a0*/  @P2 IADD3.X R7, R25, UR9, RZ, P3, !PT ;  /* 0x0000000919072c10 */ /* 0x000fe20009ffe4ff */
[----:B------:R-:W-:Y:S02]  /*1e1b0*/  ULDC.64 UR4, c[0x0][0x418] ;  /* 0x0001060000047ab9 */ /* 0x000fe40000000a00 */
        /* <DEDUP_REMOVED lines=9> */
[----:B0-----:R-:W-:Y:S02]  /*1e250*/  IMAD.U32 R6, RZ, RZ, UR5 ;  /* 0x00000005ff067e24 */ /* 0x001fe4000f8e00ff */
[----:B------:R-:W-:Y:S01]  /*1e260*/  IMAD.U32 R7, RZ, RZ, UR4 ;  /* 0x00000004ff077e24 */ /* 0x000fe2000f8e00ff */
[----:B---3--:R0:W-:Y:S01]  /*1e270*/  STL [R1+0x14], R8 ;  /* 0x0000140801007387 */ /* 0x0081e20000100800 */
[----:B------:R-:W-:-:S03]  /*1e280*/  IMAD.MOV.U32 R10, RZ, RZ, R8 ;  /* 0x000000ffff0a7224 */ /* 0x000fc600078e0008 */
[----:B--2---:R0:W-:Y:S01]  /*1e290*/  STL [R1+0x4], R11 ;  /* 0x0000040b01007387 */ /* 0x0041e20000100800 */
[----:B------:R-:W-:Y:S05]  /*1e2a0*/  @P2 BRA `(.L_x_2934) ;  /* 0x0000000000142947 */ /* 0x000fea0003800000 */
[----:B------:R-:W-:Y:S05]  /*1e2b0*/  @!P0 BRA `(.L_x_2934) ;  /* 0x0000000000108947 */ /* 0x000fea0003800000 */
[----:B------:R-:W2:Y:S04]  /*1e2c0*/  LDG.E R9, desc[UR60][R2.64] ;  /* 0x0000003c02097981 */ /* 0x000ea8000c1e1900 */
[----:B0-----:R-:W2:Y:S02]  /*1e2d0*/  LDG.E R8, desc[UR60][R2.64+0x4] ;  /* 0x0000043c02087981 */ /* 0x001ea4000c1e1900 */
[----:B--2---:R-:W-:-:S05]  /*1e2e0*/  IMAD.IADD R10, R8, 0x1, -R9 ;  /* 0x00000001080a7824 */ /* 0x004fca00078e0a09 */
[----:B------:R1:W-:Y:S02]  /*1e2f0*/  STL [R1+0x14], R10 ;  /* 0x0000140a01007387 */ /* 0x0003e40000100800 */
.L_x_2934:
[----:B------:R-:W-:Y:S01]  /*1e300*/  ULDC.64 UR4, c[0x0][0xa20] ;  /* 0x0002880000047ab9 */ /* 0x000fe20000000a00 */
[----:B------:R-:W-:Y:S01]  /*1e310*/  IMAD.MOV.U32 R33, RZ, RZ, R32 ;  /* 0x000000ffff217224 */ /* 0x000fe200078e0020 */
[----:B------:R-:W-:-:S04]  /*1e320*/  ISETP.NE.U32.AND P0, PT, RZ, UR4, PT ;  /* 0x00000004ff007c0c */ /* 0x000fc8000bf05070 */
[----:B------:R-:W-:-:S13]  /*1e330*/  ISETP.NE.AND.EX P0, PT, RZ, UR5, PT, P0 ;  /* 0x00000005ff007c0c */ /* 0x000fda000bf05300 */
[----:B------:R-:W-:Y:S05]  /*1e340*/  @!P0 BRA `(.L_x_2935) ;  /* 0x0000000000108947 */ /* 0x000fea0003800000 */
[----:B------:R-:W-:-:S04]  /*1e350*/  IADD3 R2, P0, R24, UR4, RZ ;  /* 0x0000000418027c10 */ /* 0x000fc8000ff1e0ff */
[----:B------:R-:W-:-:S05]  /*1e360*/  IADD3.X R3, R25, UR5, RZ, P0, !PT ;  /* 0x0000000519037c10 */ /* 0x000fca00087fe4ff */
[----:B------:R2:W5:Y:S01]  /*1e370*/  LDG.E R7, desc[UR60][R2.64] ;  /* 0x0000003c02077981 */ /* 0x000562000c1e1900 */
[----:B------:R-:W-:Y:S05]  /*1e380*/  BRA `(.L_x_2936) ;  /* 0x0000000000247947 */ /* 0x000fea0003800000 */
.L_x_2935:
[----:B------:R-:W-:Y:S02]  /*1e390*/  ULDC.64 UR4, c[0x0][0xa08] ;  /* 0x0002820000047ab9 */ /* 0x000fe40000000a00 */
[----:B------:R-:W-:-:S04]  /*1e3a0*/  ISETP.NE.U32.AND P0, PT, RZ, UR4, PT ;  /* 0x00000004ff007c0c */ /* 0x000fc8000bf05070 */
[----:B------:R-:W-:-:S13]  /*1e3b0*/  ISETP.NE.AND.EX P0, PT, RZ, UR5, PT, P0 ;  /* 0x00000005ff007c0c */ /* 0x000fda000bf05300 */
[----:B------:R-:W-:Y:S05]  /*1e3c0*/  @!P0 BRA `(.L_x_2936) ;  /* 0x0000000000148947 */ /* 0x000fea0003800000 */
[----:B------:R-:W2:Y:S02]  /*1e3d0*/  LDC.64 R2, c[0x0][0xa08] ;  /* 0x00028200ff027b82 */ /* 0x000ea40000000a00 */
[----:B--2---:R-:W-:-:S05]  /*1e3e0*/  IMAD.WIDE R2, R33, 0x4, R2 ;  /* 0x0000000421027825 */ /* 0x004fca00078e0202 */
[----:B------:R-:W2:Y:S04]  /*1e3f0*/  LDG.E R7, desc[UR60][R2.64] ;  /* 0x0000003c02077981 */ /* 0x000ea8000c1e1900 */
[----:B0-----:R-:W2:Y:S02]  /*1e400*/  LDG.E R8, desc[UR60][R2.64+0x4] ;  /* 0x0000043c02087981 */ /* 0x001ea4000c1e1900 */
[----:B--2---:R-:W-:-:S07]  /*1e410*/  IMAD.IADD R7, R8, 0x1, -R7 ;  /* 0x0000000108077824 */ /* 0x004fce00078e0a07 */
.L_x_2936:
[----:B--2---:R-:W2:Y:S01]  /*1e420*/  @P1 LDG.E R2, desc[UR60][R4.64] ;  /* 0x0000003c04021981 */ /* 0x004ea2000c1e1900 */
[----:B------:R-:W3:Y:S03]  /*1e430*/  LDC R3, c[0x0][0x448] ;  /* 0x00011200ff037b82 */ /* 0x000ee60000000800 */
[----:B------:R-:W2:Y:S01]  /*1e440*/  @P1 LDG.E R9, desc[UR60][R4.64+0x4] ;  /* 0x0000043c04091981 */ /* 0x000ea2000c1e1900 */
[----:B-----5:R-:W-:Y:S01]  /*1e450*/  IMAD.IADD R7, R7, 0x1, -R11 ;  /* 0x0000000107077824 */ /* 0x020fe200078e0a0b */
[----:B------:R-:W-:Y:S01]  /*1e460*/  BSSY B0, `(.L_x_2937) ;  /* 0x0000146000007945 */ /* 0x000fe20003800000 */
[----:B---3--:R-:W-:-:S13]  /*1e470*/  ISETP.NE.AND P0, PT, R3, 0x1, PT ;  /* 0x000000010300780c */ /* 0x008fda0003f05270 */
[----:B0-----:R-:W0:Y:S08]  /*1e480*/  @P0 LDC R8, c[0x0][0x44c] ;  /* 0x00011300ff080b82 */ /* 0x001e300000000800 */
[----:B------:R-:W3:Y:S01]  /*1e490*/  @P0 LDC R3, c[0x0][0x450] ;  /* 0x00011400ff030b82 */ /* 0x000ee20000000800 */
[----:B--2---:R-:W-:Y:S02]  /*1e4a0*/  @P1 IMAD.IADD R6, R9, 0x1, -R2 ;  /* 0x0000000109061824 */ /* 0x004fe400078e0a02 */
[----:B------:R-:W-:-:S04]  /*1e4b0*/  IMAD.SHL.U32 R2, R17, 0x80, RZ ;  /* 0x0000008011027824 */ /* 0x000fc800078e00ff */
[----:B------:R-:W-:-:S04]  /*1e4c0*/  VIADD R2, R2, 0x7f ;  /* 0x0000007f02027836 */ /* 0x000fc80000000000 */
[----:B0-----:R-:W-:-:S05]  /*1e4d0*/  @P0 IMAD.HI.U32 R8, R2, R8, RZ ;  /* 0x0000000802080227 */ /* 0x001fca00078e00ff */
[----:B---3--:R-:W-:Y:S01]  /*1e4e0*/  @P0 SHF.R.U32.HI R2, RZ, R3, R8 ;  /* 0x00000003ff020219 */ /* 0x008fe20000011608 */
[----:B------:R-:W-:-:S04]  /*1e4f0*/  IMAD.IADD R8, R7, 0x1, R6 ;  /* 0x0000000107087824 */ /* 0x000fc800078e0206 */
[----:B------:R-:W-:Y:S01]  /*1e500*/  VIADD R3, R8, 0x5f ;  /* 0x0000005f08037836 */ /* 0x000fe20000000000 */
[----:B------:R0:W-:Y:S03]  /*1e510*/  STL [R1], R8 ;  /* 0x0000000801007387 */ /* 0x0001e60000100800 */
[----:B------:R-:W-:-:S05]  /*1e520*/  IMAD.HI R3, R3, 0x2aaaaaab, RZ ;  /* 0x2aaaaaab03037827 */ /* 0x000fca00078e02ff */
[----:B------:R-:W-:-:S04]  /*1e530*/  SHF.R.U32.HI R4, RZ, 0x1f, R3 ;  /* 0x0000001fff047819 */ /* 0x000fc80000011603 */
[----:B------:R-:W-:Y:S02]  /*1e540*/  LEA.HI.SX32 R5, R3, R4, 0x1c ;  /* 0x0000000403057211 */ /* 0x000fe400078fe2ff */
[----:B------:R-:W-:-:S05]  /*1e550*/  IADD3 R4, R8, 0x60, -R10 ;  /* 0x0000006008047810 */ /* 0x000fca0007ffe80a */
[----:B------:R-:W-:-:S04]  /*1e560*/  IMAD.IADD R2, R4, 0x1, R2 ;  /* 0x0000000104027824 */ /* 0x000fc800078e0202 */
[----:B------:R-:W-:-:S05]  /*1e570*/  IMAD.HI R2, R2, 0x2aaaaaab, RZ ;  /* 0x2aaaaaab02027827 */ /* 0x000fca00078e02ff */
[----:B------:R-:W-:-:S04]  /*1e580*/  SHF.R.U32.HI R3, RZ, 0x1f, R2 ;  /* 0x0000001fff037819 */ /* 0x000fc80000011602 */
[----:B------:R-:W-:-:S04]  /*1e590*/  LEA.HI.SX32 R2, R2, R3, 0x1c ;  /* 0x0000000302027211 */ /* 0x000fc800078fe2ff */
[----:B------:R-:W-:-:S05]  /*1e5a0*/  VIMNMX R2, R5, R2, PT ;  /* 0x0000000205027248 */ /* 0x000fca0003fe0100 */
[----:B------:R-:W-:Y:S01]  /*1e5b0*/  IMAD R3, R2, 0x60, -R7 ;  /* 0x0000006002037824 */ /* 0x000fe200078e0a07 */
[----:B------:R-:W-:-:S04]  /*1e5c0*/  IADD3 R7, -R7, RZ, RZ ;  /* 0x000000ff07077210 */ /* 0x000fc80007ffe1ff */
[----:B------:R-:W-:Y:S02]  /*1e5d0*/  VIMNMX R3, R3, R6, PT ;  /* 0x0000000603037248 */ /* 0x000fe40003fe0100 */
[----:B------:R-:W-:-:S04]  /*1e5e0*/  VIMNMX R2, RZ, R7, !PT ;  /* 0x00000007ff027248 */ /* 0x000fc80007fe0100 */
[----:B------:R-:W-:-:S13]  /*1e5f0*/  ISETP.GT.AND P0, PT, R3, R2, PT ;  /* 0x000000020300720c */ /* 0x000fda0003f04270 */
[----:B------:R-:W-:Y:S02]  /*1e600*/  @P0 VIADD R7, R3, 0x5f ;  /* 0x0000005f03070836 */ /* 0x000fe40000000000 */
[----:B------:R-:W-:-:S04]  /*1e610*/  IMAD.WIDE.U32 R2, R2, -0x55555555, RZ ;  /* 0xaaaaaaab02027825 */ /* 0x000fc800078e00ff */
[----:B------:R-:W-:Y:S01]  /*1e620*/  @P0 IMAD.HI R7, R7, 0x2aaaaaab, RZ ;  /* 0x2aaaaaab07070827 */ /* 0x000fe200078e02ff */
[----:B------:R-:W-:-:S04]  /*1e630*/  SHF.R.U32.HI R6, RZ, 0x6, R3 ;  /* 0x00000006ff067819 */ /* 0x000fc80000011603 */
[----:B------:R-:W-:Y:S01]  /*1e640*/  @P0 SHF.R.U32.HI R2, RZ, 0x1f, R7 ;  /* 0x0000001fff020819 */ /* 0x000fe20000011607 */
[----:B------:R-:W-:-:S03]  /*1e650*/  IMAD.MOV.U32 R3, RZ, RZ, R6 ;  /* 0x000000ffff037224 */ /* 0x000fc600078e0006 */
[----:B------:R-:W-:Y:S02]  /*1e660*/  @P0 LEA.HI.SX32 R3, R7, R2, 0x1c ;  /* 0x0000000207030211 */ /* 0x000fe400078fe2ff */
[----:B------:R-:W-:Y:S02]  /*1e670*/  PLOP3.LUT P0, PT, PT, PT, PT, 0x80, 0x0 ;  /* 0x000000000000781c */ /* 0x000fe40003f0f070 */
[----:B------:R-:W-:-:S13]  /*1e680*/  ISETP.GT.AND P2, PT, R3, R6, PT ;  /* 0x000000060300720c */ /* 0x000fda0003f44270 */
[----:B0-----:R-:W-:Y:S05]  /*1e690*/  @!P2 BRA `(.L_x_2938) ;  /* 0x000000100088a947 */ /* 0x001fea0003800000 */
[----:B------:R-:W-:Y:S01]  /*1e6a0*/  UMOV UR4, 0xffffffff ;  /* 0xffffffff00047882 */ /* 0x000fe20000000000 */
[----:B------:R-:W-:Y:S02]  /*1e6b0*/  SEL R2, R33, RZ, !P1 ;  /* 0x000000ff21027207 */ /* 0x000fe40004800000 */
[----:B------:R-:W-:Y:S05]  /*1e6c0*/  BRA.DIV UR4, `(.L_x_2939) ;  /* 0x0000006a04e87947 */ /* 0x000fea000b800000 */
[----:B------:R-:W0:Y:S02]  /*1e6d0*/  S2R R7, SR_TID.X ;  /* 0x0000000000077919 */ /* 0x000e240000002100 */
[----:B0-----:R-:W-:-:S04]  /*1e6e0*/  SHF.R.U32.HI R7, RZ, 0x5, R7 ;  /* 0x00000005ff077819 */ /* 0x001fc80000011607 */
[----:B------:R-:W-:-:S05]  /*1e6f0*/  LOP3.LUT R7, R7, 0x3, RZ, 0xc0, !PT ;  /* 0x0000000307077812 */ /* 0x000fca00078ec0ff */
[----:B------:R0:W2:Y:S02]  /*1e700*/  SHFL.IDX PT, R14, R7, RZ, 0x1f ;  /* 0x00001fff070e7589 */ /* 0x0000a400000e0000 */
.L_x_3102:
[----:B--2---:R-:W-:Y:S02]  /*1e710*/  ISETP.NE.AND P0, PT, R14, RZ, PT ;  /* 0x000000ff0e00720c */ /* 0x004fe40003f05270 */
[----:B------:R-:W-:-:S11]  /*1e720*/  PLOP3.LUT P6, PT, PT, PT, PT, 0x8, 0x0 ;  /* 0x000000000000781c */ /* 0x000fd60003fce170 */
[----:B------:R-:W-:Y:S05]  /*1e730*/  @P0 BRA `(.L_x_2940) ;  /* 0x00000000000c0947 */ /* 0x000fea0003800000 */
[----:B------:R-:W-:-:S03]  /*1e740*/  UMOV UR4, 0xffffffff ;  /* 0xffffffff00047882 */ /* 0x000fc60000000000 */
[----:B------:R-:W-:Y:S05]  /*1e750*/  BRA.DIV UR4, `(.L_x_2941) ;  /* 0x0000006a04f87947 */ /* 0x000fea000b800000 */
[----:B------:R-:W-:-:S13]  /*1e760*/  ELECT P6, URZ, PT ;  /* 0x00000000003f782f */ /* 0x000fda00038c0000 */
.L_x_2940:
        /* <DEDUP_REMOVED lines=9> */
.L_x_3105:
[----:B------:R-:W-:Y:S05]  /*1e800*/  BSYNC B1 ;  /* 0x0000000000017941 */ /* 0x000fea0003800000 */
.L_x_2942:
[----:B------:R-:W-:Y:S04]  /*1e810*/  BSSY B1, `(.L_x_2944) ;  /* 0x000007c000017945 */ /* 0x000fe80003800000 */
[----:B------:R-:W-:Y:S05]  /*1e820*/  @!P6 BRA `(.L_x_2945) ;  /* 0x0000000400e8e947 */ /* 0x000fea0003800000 */
[----:B------:R-:W-:Y:S01]  /*1e830*/  IMAD R11, R26, 0x8, R22 ;  /* 0x000000081a0b7824 */ /* 0x000fe200078e0216 */
[----:B-1----:R-:W-:Y:S01]  /*1e840*/  SHF.L.U32 R10, R31, 0x1f, RZ ;  /* 0x0000001f1f0a7819 */ /* 0x002fe200000006ff */
[----:B------:R-:W1:Y:S01]  /*1e850*/  S2R R8, SR_TID.X ;  /* 0x0000000000087919 */ /* 0x000e620000002100 */
[----:B------:R-:W-:Y:S02]  /*1e860*/  BSSY B2, `(.L_x_2946) ;  /* 0x0000005000027945 */ /* 0x000fe40003800000 */
[----:B------:R-:W2:Y:S01]  /*1e870*/  SYNCS.PHASECHK.TRANS64.TRYWAIT P0, [R11+URZ+0x2a8a0], R10 ;  /* 0x02a8a00a0b0075a7 */ /* 0x000ea2000800017f */
[----:B-1----:R-:W-:-:S04]  /*1e880*/  LOP3.LUT R8, R8, 0x7f, RZ, 0xc0, !PT ;  /* 0x0000007f08087812 */ /* 0x002fc800078ec0ff */
[----:B------:R-:W-:Y:S01]  /*1e890*/  ISETP.NE.AND P1, PT, R8, RZ, PT ;  /* 0x000000ff0800720c */ /* 0x000fe20003f25270 */
[----:B--2---:R-:W-:-:S12]  /*1e8a0*/  @!P0 BRA `(.L_x_2947) ;  /* 0x0000006800d88947 */ /* 0x004fd80003800000 */
.L_x_3106:
[----:B------:R-:W-:Y:S05]  /*1e8b0*/  BSYNC B2 ;  /* 0x0000000000027941 */ /* 0x000fea0003800000 */
.L_x_2946:
        /* <DEDUP_REMOVED lines=9> */
.L_x_2949:
[----:B------:R-:W-:Y:S05]  /*1e950*/  BSYNC B2 ;  /* 0x0000000000027941 */ /* 0x000fea0003800000 */
.L_x_2948:
        /* <DEDUP_REMOVED lines=12> */
.L_x_2950:
        /* <DEDUP_REMOVED lines=16> */
.L_x_2951:
        /* <DEDUP_REMOVED lines=15> */
.L_x_2952:
        /* <DEDUP_REMOVED lines=13> */
.L_x_3107:
[----:B------:R-:W-:Y:S05]  /*1ece0*/  BSYNC B2 ;  /* 0x0000000000027941 */ /* 0x000fea0003800000 */
.L_x_2953:
[----:B------:R-:W-:Y:S01]  /*1ecf0*/  BSSY B2, `(.L_x_2955) ;  /* 0x000000b000027945 */ /* 0x000fe20003800000 */
[----:B------:R-:W-:Y:S01]  /*1ed00*/  IMAD.MOV.U32 R12, RZ, RZ, 0x0 ;  /* 0x00000000ff0c7424 */ /* 0x000fe200078e00ff */
[----:B------:R-:W-:Y:S02]  /*1ed10*/  MOV R13, 0x12f00000 ;  /* 0x12f00000000d7802 */ /* 0x000fe40000000f00 */
[----:B------:R-:W-:Y:S05]  /*1ed20*/  @P1 BRA `(.L_x_2956) ;  /* 0x00000000001c1947 */ /* 0x000fea0003800000 */
[----:B------:R-:W2:Y:S01]  /*1ed30*/  S2R R9, SR_TID.X ;  /* 0x0000000000097919 */ /* 0x000ea20000002100 */
[----:B------:R-:W-:-:S04]  /*1ed40*/  IMAD.MOV.U32 R7, RZ, RZ, 0x6000 ;  /* 0x00006000ff077424 */ /* 0x000fc800078e00ff */
[----:B------:R3:W-:Y:S01]  /*1ed50*/  SYNCS.ARRIVE.TRANS64 RZ, [R11+URZ+0x2a8b0], R7 ;  /* 0x02a8b0070bff79a7 */ /* 0x0007e2000800003f */
[----:B--2---:R-:W-:-:S04]  /*1ed60*/  LOP3.LUT R9, R9, 0x1f, RZ, 0xc0, !PT ;  /* 0x0000001f09097812 */ /* 0x004fc800078ec0ff */
[----:B------:R-:W-:-:S13]  /*1ed70*/  ISETP.NE.AND P0, PT, R9, RZ, PT ;  /* 0x000000ff0900720c */ /* 0x000fda0003f05270 */
[----:B---3--:R-:W-:Y:S05]  /*1ed80*/  @!P0 BRA `(.L_x_2956) ;  /* 0x0000000000048947 */ /* 0x008fea0003800000 */
[----:B------:R-:W-:Y:S01]  /*1ed90*/  BPT.TRAP 0x1 ;  /* 0x000000040000795c */ /* 0x000fe20000300000 */
.L_x_2956:
[----:B------:R-:W-:Y:S05]  /*1eda0*/  BSYNC B2 ;  /* 0x0000000000027941 */ /* 0x000fea0003800000 */
.L_x_2955:
        /* <DEDUP_REMOVED lines=9> */
.L_x_2957:
        /* <DEDUP_REMOVED lines=15> */
.L_x_2958:
        /* <DEDUP_REMOVED lines=9> */
[----:B--2---:R-:W-:Y:S05]  /*1efc0*/  @P0 BRA.U.ANY `(.L_x_2958) ;  /* 0xfffffffd00d80947 */ /* 0x004fea000393ffff */
.L_x_2945:
[----:B------:R-:W-:Y:S05]  /*1efd0*/  BSYNC B1 ;  /* 0x0000000000017941 */ /* 0x000fea0003800000 */
.L_x_2944:
        /* <DEDUP_REMOVED lines=9> */
.L_x_2974:
[----:B------:R-:W-:Y:S05]  /*1f070*/  YIELD ;  /* 0x0000000000007946 */ /* 0x000fea0003800000 */
[----:B------:R-:W-:Y:S04]  /*1f080*/  BSSY B1, `(.L_x_2959) ;  /* 0x000007b000017945 */ /* 0x000fe80003800000 */
[----:B------:R-:W-:Y:S05]  /*1f090*/  @!P6 BRA `(.L_x_2960) ;  /* 0x0000000400e4e947 */ /* 0x000fea0003800000 */
[----:B-1----:R-:W-:Y:S01]  /*1f0a0*/  IMAD R10, R26, 0x8, R22 ;  /* 0x000000081a0a7824 */ /* 0x002fe200078e0216 */
[----:B------:R-:W-:Y:S01]  /*1f0b0*/  SHF.L.U32 R9, R31, 0x1f, RZ ;  /* 0x0000001f1f097819 */ /* 0x000fe200000006ff */
[----:B------:R-:W1:Y:S01]  /*1f0c0*/  S2R R3, SR_TID.X ;  /* 0x0000000000037919 */ /* 0x000e620000002100 */
[----:B------:R-:W-:Y:S02]  /*1f0d0*/  BSSY B2, `(.L_x_2961) ;  /* 0x0000005000027945 */ /* 0x000fe40003800000 */
[----:B------:R-:W2:Y:S01]  /*1f0e0*/  SYNCS.PHASECHK.TRANS64.TRYWAIT P1, [R10+URZ+0x2a8a0], R9 ;  /* 0x02a8a0090a0075a7 */ /* 0x000ea2000802017f */
[----:B-1----:R-:W-:-:S04]  /*1f0f0*/  LOP3.LUT R3, R3, 0x7f, RZ, 0xc0, !PT ;  /* 0x0000007f03037812 */ /* 0x002fc800078ec0ff */
[----:B------:R-:W-:Y:S01]  /*1f100*/  ISETP.NE.AND P2, PT, R3, RZ, PT ;  /* 0x000000ff0300720c */ /* 0x000fe20003f45270 */
[----:B--2---:R-:W-:-:S12]  /*1f110*/  @!P1 BRA `(.L_x_2962) ;  /* 0x0000006000e49947 */ /* 0x004fd80003800000 */
.L_x_3108:
[----:B------:R-:W-:Y:S05]  /*1f120*/  BSYNC B2 ;  /* 0x0000000000027941 */ /* 0x000fea0003800000 */
.L_x_2961:
        /* <DEDUP_REMOVED lines=9> */
.L_x_2964:
[----:B------:R-:W-:Y:S05]  /*1f1c0*/  BSYNC B2 ;  /* 0x0000000000027941 */ /* 0x000fea0003800000 */
.L_x_2963:
        /* <DEDUP_REMOVED lines=11> */
.L_x_2965:
        /* <DEDUP_REMOVED lines=16> */
.L_x_2966:
        /* <DEDUP_REMOVED lines=15> */
.L_x_2967:
        /* <DEDUP_REMOVED lines=13> */
.L_x_3109:
[----:B------:R-:W-:Y:S05]  /*1f540*/  BSYNC B2 ;  /* 0x0000000000027941 */ /* 0x000fea0003800000 */
.L_x_2968:
[----:B------:R-:W-:Y:S01]  /*1f550*/  BSSY B2, `(.L_x_2970) ;  /* 0x000000b000027945 */ /* 0x000fe20003800000 */
[----:B------:R-:W-:Y:S01]  /*1f560*/  MOV R12, 0x0 ;  /* 0x00000000000c7802 */ /* 0x000fe20000000f00 */
[----:B------:R-:W-:Y:S02]  /*1f570*/  IMAD.MOV.U32 R13, RZ, RZ, 0x12f00000 ;  /* 0x12f00000ff0d7424 */ /* 0x000fe400078e00ff */
        /* <DEDUP_REMOVED lines=8> */
.L_x_2971:
[----:B------:R-:W-:Y:S05]  /*1f600*/  BSYNC B2 ;  /* 0x0000000000027941 */ /* 0x000fea0003800000 */
.L_x_2970:
        /* <DEDUP_REMOVED lines=9> */
.L_x_2972:
        /* <DEDUP_REMOVED lines=15> */
.L_x_2973:
        /* <DEDUP_REMOVED lines=10> */
.L_x_2960:
[----:B------:R-:W-:Y:S05]  /*1f830*/  BSYNC B1 ;  /* 0x0000000000017941 */ /* 0x000fea0003800000 */
.L_x_2959:
        /* <DEDUP_REMOVED lines=8> */
.L_x_2938:
[----:B------:R-:W-:Y:S05]  /*1f8c0*/  BSYNC B0 ;  /* 0x0000000000007941 */ /* 0x000fea0003800000 */
.L_x_2937:
[----:B------:R-:W2:Y:S01]  /*1f8d0*/  LDC R0, c[0x0][0x448] ;  /* 0x00011200ff007b82 */ /* 0x000ea20000000800 */
[----:B------:R-:W-:Y:S01]  /*1f8e0*/  LEA R3, R17, 0x7f, 0x7 ;  /* 0x0000007f11037811 */ /* 0x000fe200078e38ff */
[----:B------:R-:W-:Y:S05]  /*1f8f0*/  @!P0 WARPSYNC.ALL ;  /* 0x0000000000008948 */ /* 0x000fea0003800000 */
[----:B------:R-:W-:Y:S01]  /*1f900*/  BSSY B7, `(.L_x_2975) ;  /* 0x0000379000077945 */ /* 0x000fe20003800000 */
[----:B------:R-:W-:Y:S01]  /*1f910*/  @!P0 BAR.SYNC.DEFER_BLOCKING 0xc, 0x180 ;  /* 0x0306000000008b1d */ /* 0x000fe20000010000 */
[----:B--2---:R-:W-:-:S13]  /*1f920*/  ISETP.NE.AND P1, PT, R0, 0x1, PT ;  /* 0x000000010000780c */ /* 0x004fda0003f25270 */
[----:B------:R-:W0:Y:S08]  /*1f930*/  @P1 LDC R2, c[0x0][0x44c] ;  /* 0x00011300ff021b82 */ /* 0x000e300000000800 */
[----:B------:R-:W2:Y:S01]  /*1f940*/  @P1 LDC R0, c[0x0][0x450] ;  /* 0x00011400ff001b82 */ /* 0x000ea20000000800 */
[----:B0-----:R-:W-:-:S05]  /*1f950*/  @P1 IMAD.HI.U32 R7, R3, R2, RZ ;  /* 0x0000000203071227 */ /* 0x001fca00078e00ff */
[----:B--2---:R-:W-:-:S05]  /*1f960*/  @P1 SHF.R.U32.HI R3, RZ, R0, R7 ;  /* 0x00000000ff031219 */ /* 0x004fca0000011607 */
[----:B------:R-:W-:-:S04]  /*1f970*/  IMAD.IADD R3, R4, 0x1, R3 ;  /* 0x0000000104037824 */ /* 0x000fc800078e0203 */
[----:B------:R-:W-:-:S05]  /*1f980*/  IMAD.HI R3, R3, 0x2aaaaaab, RZ ;  /* 0x2aaaaaab03037827 */ /* 0x000fca00078e02ff */
        /* <DEDUP_REMOVED lines=12> */
[----:B------:R-:W2:Y:S01]  /*1fa50*/  LDC.64 R2, c[0x0][0xc60] ;  /* 0x00031800ff027b82 */ /* 0x000ea20000000a00 */
[----:B------:R-:W0:Y:S02]  /*1fa60*/  FLO.U32 R0, UR4 ;  /* 0x0000000400007d00 */ /* 0x000e2400080e0000 */
[----:B0-----:R-:W-:-:S06]  /*1fa70*/  ISETP.EQ.U32.AND P0, PT, R0, R5, PT ;  /* 0x000000050000720c */ /* 0x001fcc0003f02070 */
[----:B------:R-:W2:Y:S07]  /*1fa80*/  POPC R5, UR4 ;  /* 0x0000000400057d09 */ /* 0x000eae0008000000 */
[----:B--2---:R-:W2:Y:S01]  /*1fa90*/  @P0 ATOMG.E.ADD.STRONG.GPU PT, R3, desc[UR60][R2.64], R5 ;  /* 0x00000005020309a8 */ /* 0x004ea200081ee1fc */
[----:B------:R-:W0:Y:S02]  /*1faa0*/  S2R R4, SR_LTMASK ;  /* 0x0000000000047919 */ /* 0x000e240000003900 */
[----:B0-----:R-:W-:-:S04]  /*1fab0*/  LOP3.LUT R4, R4, UR4, RZ, 0xc0, !PT ;  /* 0x0000000404047c12 */ /* 0x001fc8000f8ec0ff */
[----:B------:R-:W0:Y:S01]  /*1fac0*/  POPC R7, R4 ;  /* 0x0000000400077309 */ /* 0x000e220000000000 */
[----:B--2---:R-:W0:Y:S02]  /*1fad0*/  SHFL.IDX PT, R0, R3, R0, 0x1f ;  /* 0x00001f0003007589 */ /* 0x004e2400000e0000 */
[----:B0-----:R-:W-:Y:S01]  /*1fae0*/  IADD3 R16, R0, UR38, R7 ;  /* 0x0000002600107c10 */ /* 0x001fe2000fffe007 */
[----:B------:R-:W-:Y:S06]  /*1faf0*/  BRA `(.L_x_2977) ;  /* 0x0000003400647947 */ /* 0x000fec0003800000 */
.L_x_2976:
        /* <DEDUP_REMOVED lines=11> */
[----:B------:R-:W-:Y:S02]  /*1fbb0*/  IMAD.U32 R5, RZ, RZ, UR7 ;  /* 0x00000007ff057e24 */ /* 0x000fe4000f8e00ff */
[----:B------:R-:W-:Y:S02]  /*1fbc0*/  IMAD.U32 R6, RZ, RZ, UR8 ;  /* 0x00000008ff067e24 */ /* 0x000fe4000f8e00ff */
[----:B------:R-:W-:-:S02]  /*1fbd0*/  IMAD.U32 R7, RZ, RZ, UR9 ;  /* 0x00000009ff077e24 */ /* 0x000fc4000f8e00ff */
[----:B-1----:R-:W-:Y:S02]  /*1fbe0*/  IMAD.U32 R10, RZ, RZ, UR4 ;  /* 0x00000004ff0a7e24 */ /* 0x002fe4000f8e00ff */
[----:B------:R-:W-:Y:S02]  /*1fbf0*/  IMAD.MOV.U32 R8, RZ, RZ, 0x70 ;  /* 0x00000070ff087424 */ /* 0x000fe400078e00ff */
[----:B------:R-:W-:Y:S02]  /*1fc00*/  IMAD.MOV.U32 R12, RZ, RZ, 0x1 ;  /* 0x00000001ff0c7424 */ /* 0x000fe400078e00ff */
[----:B------:R-:W-:-:S07]  /*1fc10*/  IMAD.MOV.U32 R13, RZ, RZ, RZ ;  /* 0x000000ffff0d7224 */ /* 0x000fce00078e00ff */
[----:B------:R-:W-:-:S07]  /*1fc20*/  LEPC R20, `(.L_x_2979) ;  /* 0x000000001014794e */ /* 0x000fce0000000000 */
[----:B0-----:R-:W-:Y:S05]  /*1fc30*/  CALL.ABS.NOINC R2 ;  /* 0x0000000002007343 */ /* 0x001fea0003c00000 */
.L_x_2979:
[----:B------:R-:W-:Y:S05]  /*1fc40*/  BSYNC B6 ;  /* 0x0000000000067941 */ /* 0x000fea0003800000 */
.L_x_2978:
        /* <DEDUP_REMOVED lines=9> */
[----:B------:R-:W-:Y:S02]  /*1fce0*/  IMAD.U32 R4, RZ, RZ, UR6 ;  /* 0x00000006ff047e24 */ /* 0x000fe4000f8e00ff */
[----:B------:R-:W-:Y:S02]  /*1fcf0*/  IMAD.U32 R5, RZ, RZ, UR7 ;  /* 0x00000007ff057e24 */ /* 0x000fe4000f8e00ff */
[----:B------:R-:W-:Y:S02]  /*1fd00*/  IMAD.U32 R6, RZ, RZ, UR8 ;  /* 0x00000008ff067e24 */ /* 0x000fe4000f8e00ff */
[----:B------:R-:W-:-:S02]  /*1fd10*/  IMAD.U32 R7, RZ, RZ, UR9 ;  /* 0x00000009ff077e24 */ /* 0x000fc4000f8e00ff */
[----:B-1----:R-:W-:Y:S02]  /*1fd20*/  IMAD.U32 R10, RZ, RZ, UR4 ;  /* 0x00000004ff0a7e24 */ /* 0x002fe4000f8e00ff */
[----:B------:R-:W-:Y:S02]  /*1fd30*/  IMAD.U32 R11, RZ, RZ, UR5 ;  /* 0x00000005ff0b7e24 */ /* 0x000fe4000f8e00ff */
[----:B------:R-:W-:Y:S02]  /*1fd40*/  IMAD.MOV.U32 R8, RZ, RZ, 0x70 ;  /* 0x00000070ff087424 */ /* 0x000fe400078e00ff */
[----:B------:R-:W-:Y:S02]  /*1fd50*/  IMAD.MOV.U32 R12, RZ, RZ, 0x1 ;  /* 0x00000001ff0c7424 */ /* 0x000fe400078e00ff */
[----:B0-----:R-:W-:-:S07]  /*1fd60*/  IMAD.MOV.U32 R13, RZ, RZ, RZ ;  /* 0x000000ffff0d7224 */ /* 0x001fce00078e00ff */
[----:B------:R-:W-:-:S07]  /*1fd70*/  LEPC R20, `(.L_x_2982) ;  /* 0x000000001014794e */ /* 0x000fce0000000000 */
[----:B--2---:R-:W-:Y:S05]  /*1fd80*/  CALL.ABS.NOINC R2 ;  /* 0x0000000002007343 */ /* 0x004fea0003c00000 */
.L_x_2982:
        /* <DEDUP_REMOVED lines=15> */
.L_x_2981:
[----:B------:R-:W-:Y:S05]  /*1fe80*/  BSYNC B6 ;  /* 0x0000000000067941 */ /* 0x000fea0003800000 */
.L_x_2980:
[----:B------:R-:W2:Y:S01]  /*1fe90*/  LDL R20, [R1] ;  /* 0x0000000001147983 */ /* 0x000ea20000100800 */
[----:B------:R-:W-:Y:S01]  /*1fea0*/  ULDC.64 UR4, c[0x0][0x9f8] ;  /* 0x00027e0000047ab9 */ /* 0x000fe20000000a00 */
[----:B------:R-:W0:Y:S01]  /*1feb0*/  LDC R0, c[0x0][0x430] ;  /* 0x00010c00ff007b82 */ /* 0x000e220000000800 */
[----:B------:R-:W-:Y:S01]  /*1fec0*/  ISETP.NE.U32.AND P0, PT, RZ, UR4, PT ;  /* 0x00000004ff007c0c */ /* 0x000fe2000bf05070 */
[----:B------:R-:W3:Y:S03]  /*1fed0*/  LDL R2, [R1+0x4] ;  /* 0x0000040001027983 */ /* 0x000ee60000100800 */
[----:B------:R-:W-:Y:S01]  /*1fee0*/  ISETP.NE.AND.EX P0, PT, RZ, UR5, PT, P0 ;  /* 0x00000005ff007c0c */ /* 0x000fe2000bf05300 */
[----:B------:R-:W4:-:S12]  /*1fef0*/  S2R R21, SR_TID.X ;  /* 0x0000000000157919 */ /* 0x000f180000002100 */
[----:B------:R-:W-:Y:S01]  /*1ff00*/  @P0 IADD3 R24, P1, R24, UR4, RZ ;  /* 0x0000000418180c10 */ /* 0x000fe2000ff3e0ff */
[----:B------:R-:W1:Y:S01]  /*1ff10*/  S2R R34, SR_TID.X ;  /* 0x0000000000227919 */ /* 0x000e620000002100 */
[----:B------:R-:W-:Y:S01]  /*1ff20*/  VIADD R27, R30, 0xffffffff ;  /* 0xffffffff1e1b7836 */ /* 0x000fe20000000000 */
[----:B------:R-:W-:Y:S01]  /*1ff30*/  ULDC UR4, c[0x0][0x320] ;  /* 0x0000c80000047ab9 */ /* 0x000fe20000000800 */
[----:B------:R-:W-:-:S05]  /*1ff40*/  @P0 IADD3.X R25, R25, UR5, RZ, P1, !PT ;  /* 0x0000000519190c10 */ /* 0x000fca0008ffe4ff */
[----:B------:R-:W3:Y:S01]  /*1ff50*/  @P0 LDG.E R33, desc[UR60][R24.64] ;  /* 0x0000003c18210981 */ /* 0x000ee2000c1e1900 */
[----:B0-----:R-:W-:Y:S02]  /*1ff60*/  ISETP.NE.AND P1, PT, R0, 0x1, PT ;  /* 0x000000010000780c */ /* 0x001fe40003f25270 */
[----:B----4-:R-:W-:-:S11]  /*1ff70*/  LOP3.LUT R21, R21, 0x7f, RZ, 0xc0, !PT ;  /* 0x0000007f15157812 */ /* 0x010fd600078ec0ff */
[----:B------:R-:W0:Y:S01]  /*1ff80*/  @P1 LDC R7, c[0x0][0x434] ;  /* 0x00010d00ff071b82 */ /* 0x000e220000000800 */
[----:B------:R-:W-:-:S07]  /*1ff90*/  SHF.R.U32.HI R21, RZ, 0x3, R21 ;  /* 0x00000003ff157819 */ /* 0x000fce0000011615 */
[----:B------:R-:W4:Y:S01]  /*1ffa0*/  @P1 LDC R5, c[0x0][0x438] ;  /* 0x00010e00ff051b82 */ /* 0x000f220000000800 */
[----:B-1----:R-:W-:-:S05]  /*1ffb0*/  IMAD.SHL.U32 R34, R34, 0x10, RZ ;  /* 0x0000001022227824 */ /* 0x002fca00078e00ff */
[----:B------:R-:W-:Y:S02]  /*1ffc0*/  LOP3.LUT R34, R21, 0x70, R34, 0xf8, !PT ;  /* 0x0000007015227812 */ /* 0x000fe400078ef822 */
[----:B------:R-:W1:Y:S03]  /*1ffd0*/  S2R R21, SR_TID.X ;  /* 0x0000000000157919 */ /* 0x000e660000002100 */
[----:B------:R-:W-:Y:S02]  /*1ffe0*/  IMAD R6, R27, 0x60, R34 ;  /* 0x000000601b067824 */ /* 0x000fe400078e0222 */
[----:B-1----:R-:W-:-:S05]  /*1fff0*/  IMAD.SHL.U32 R21, R21, 0x8, RZ ;  /* 0x0000000815157824 */ /* 0x002fca00078e00ff */
[----:B------:R-:W-:Y:S02]  /*20000*/  LOP3.LUT R21, R21, 0x38, RZ, 0xc0, !PT ;  /* 0x0000003815157812 */ /* 0x000fe400078ec0ff */
[----:B------:R-:W-:Y:S01]  /*20010*/  LOP3.LUT R23, R23, 0xfffffff7, RZ, 0xc0, !PT ;  /* 0xfffffff717177812 */ /* 0x000fe200078ec0ff */
[----:B------:R-:W-:Y:S01]  /*20020*/  UMOV UR5, 0xffffffff ;  /* 0xffffffff00057882 */ /* 0x000fe20000000000 */
[----:B--2---:R-:W-:-:S04]  /*20030*/  ISETP.GE.AND P0, PT, R6, R20, PT ;  /* 0x000000140600720c */ /* 0x004fc80003f06270 */
[----:B------:R-:W-:Y:S01]  /*20040*/  ISETP.GT.U32.OR P0, PT, R34, 0x5f, P0 ;  /* 0x0000005f2200780c */ /* 0x000fe20000704470 */
[----:B---3--:R-:W-:-:S04]  /*20050*/  IMAD.IADD R6, R6, 0x1, R2 ;  /* 0x0000000106067824 */ /* 0x008fc800078e0202 */
[----:B0-----:R-:W-:-:S08]  /*20060*/  @P1 IMAD.HI.U32 R7, R6, R7, RZ ;  /* 0x0000000706071227 */ /* 0x001fd000078e00ff */
[----:B------:R-:W0:Y:S01]  /*20070*/  @!P0 LDC.64 R2, c[0x0][0x428] ;  /* 0x00010a00ff028b82 */ /* 0x000e220000000a00 */
[----:B------:R-:W-:Y:S01]  /*20080*/  IMAD.MOV.U32 R4, RZ, RZ, R6 ;  /* 0x000000ffff047224 */ /* 0x000fe200078e0006 */
[----:B----4-:R-:W-:Y:S02]  /*20090*/  @P1 SHF.R.U32.HI R4, RZ, R5, R7 ;  /* 0x00000005ff041219 */ /* 0x010fe40000011607 */
[----:B------:R-:W-:-:S03]  /*200a0*/  LOP3.LUT R20, R21, 0x40, RZ, 0xfc, !PT ;  /* 0x0000004015147812 */ /* 0x000fc600078efcff */
[----:B------:R-:W-:Y:S01]  /*200b0*/  IMAD.MOV R5, RZ, RZ, -R4 ;  /* 0x000000ffff057224 */ /* 0x000fe200078e0a04 */
[----:B------:R-:W-:-:S03]  /*200c0*/  ISETP.GE.AND P2, PT, R20, UR4, PT ;  /* 0x0000000414007c0c */ /* 0x000fc6000bf46270 */
[----:B------:R-:W-:Y:S01]  /*200d0*/  IMAD R0, R0, R5, R6 ;  /* 0x0000000500007224 */ /* 0x000fe200078e0206 */
[----:B------:R-:W-:Y:S02]  /*200e0*/  SHF.R.S32.HI R8, RZ, 0x1f, R33 ;  /* 0x0000001fff087819 */ /* 0x000fe40000011421 */
[----:B------:R-:W-:Y:S02]  /*200f0*/  @!P0 SHF.R.S32.HI R5, RZ, 0x1f, R4 ;  /* 0x0000001fff058819 */ /* 0x000fe40000011404 */
[----:B------:R-:W-:Y:S02]  /*20100*/  SEL R30, RZ, 0xffffffff, P2 ;  /* 0xffffffffff1e7807 */ /* 0x000fe40001000000 */
[----:B------:R-:W-:Y:S01]  /*20110*/  ISETP.GE.AND P1, PT, R21, UR4, PT ;  /* 0x0000000415007c0c */ /* 0x000fe2000bf26270 */
[----:B------:R-:W-:Y:S02]  /*20120*/  ULDC UR4, c[0x0][0x2f4] ;  /* 0x0000bd0000047ab9 */ /* 0x000fe40000000800 */
[----:B------:R-:W-:-:S02]  /*20130*/  IMAD.SHL.U32 R30, R30, 0x2, RZ ;  /* 0x000000021e1e7824 */ /* 0x000fc400078e00ff */
[-C--:B0-----:R-:W-:Y:S02]  /*20140*/  @!P0 IMAD R6, R8, R2.reuse, RZ ;  /* 0x0000000208068224 */ /* 0x081fe400078e02ff */
[----:B------:R-:W-:Y:S01]  /*20150*/  @!P0 IMAD.WIDE.U32 R4, R33, R2, R4 ;  /* 0x0000000221048225 */ /* 0x000fe200078e0004 */
[----:B------:R-:W-:-:S03]  /*20160*/  SEL R2, RZ, 0x1, P1 ;  /* 0x00000001ff027807 */ /* 0x000fc60000800000 */
[----:B------:R-:W-:Y:S01]  /*20170*/  @!P0 IMAD R6, R33, R3, R6 ;  /* 0x0000000321068224 */ /* 0x000fe200078e0206 */
[----:B------:R-:W-:Y:S02]  /*20180*/  LOP3.LUT R30, R30, 0x2, R2, 0xe2, !PT ;  /* 0x000000021e1e7812 */ /* 0x000fe400078ee202 */
[----:B------:R-:W0:Y:S02]  /*20190*/  @!P0 LDC.64 R2, c[0x0][0x418] ;  /* 0x00010600ff028b82 */ /* 0x000e240000000a00 */
[----:B------:R-:W-:Y:S01]  /*201a0*/  @!P0 IADD3 R6, R5, R6, RZ ;  /* 0x0000000605068210 */ /* 0x000fe20007ffe0ff */
[----:B------:R-:W-:Y:S01]  /*201b0*/  IMAD.U32 R5, RZ, RZ, UR39 ;  /* 0x00000027ff057e24 */ /* 0x000fe2000f8e00ff */
[----:B0-----:R-:W-:-:S04]  /*201c0*/  @!P0 LEA R2, P1, R4, R2, 0x2 ;  /* 0x0000000204028211 */ /* 0x001fc800078210ff */
[----:B------:R-:W-:Y:S01]  /*201d0*/  @!P0 LEA.HI.X R3, R4, R3, R6, 0x2, P1 ;  /* 0x0000000304038211 */ /* 0x000fe200008f1406 */
[----:B------:R-:W-:-:S06]  /*201e0*/  IMAD.MOV.U32 R4, RZ, RZ, RZ ;  /* 0x000000ffff047224 */ /* 0x000fcc00078e00ff */
        /* <DEDUP_REMOVED lines=18> */
.L_x_3112:
[----:B------:R-:W-:Y:S01]  /*20310*/  SHF.R.S32.HI R34, RZ, 0x1f, R18 ;  /* 0x0000001fff227819 */ /* 0x000fe20000011412 */
[----:B------:R-:W-:Y:S06]  /*20320*/  @!P3 BRA `(.L_x_2984) ;  /* 0x000000000004b947 */ /* 0x000fec0003800000 */
[----:B------:R-:W-:Y:S01]  /*20330*/  BPT.TRAP 0x1 ;  /* 0x000000040000795c */ /* 0x000fe20000300000 */
.L_x_2984:
        /* <DEDUP_REMOVED lines=25> */
.L_x_3113:
[----:B------:R-:W-:Y:S05]  /*204d0*/  BSYNC B0 ;  /* 0x0000000000007941 */ /* 0x000fea0003800000 */
.L_x_2985:
        /* <DEDUP_REMOVED lines=48> */
[----:B------:R-:W-:-:S03]  /*207e0*/  @P1 LEA R8, R5, R22, 0x1 ;  /* 0x0000001605081211 */ /* 0x000fc600078e08ff */
        /* <DEDUP_REMOVED lines=47> */
.L_x_3127:
        /* <DEDUP_REMOVED lines=12> */
.L_x_2988:
        /* <DEDUP_REMOVED lines=10> */
.L_x_2989:
        /* <DEDUP_REMOVED lines=14> */
[----:B------:R-:W-:-:S04]  /*20d20*/  IMAD R0, R35, UR5, R0 ;  /* 0x0000000523007c24 */ /* 0x000fc8000f8e0200 */
[----:B------:R-:W-:Y:S01]  /*20d30*/  IMAD.IADD R35, R5, 0x1, R0 ;  /* 0x0000000105237824 */ /* 0x000fe200078e0200 */
        /* <DEDUP_REMOVED lines=10> */
[----:B------:R-:W-:Y:S01]  /*20de0*/  MOV R10, UR8 ;  /* 0x00000008000a7c02 */ /* 0x000fe20008000f00 */
[----:B------:R-:W0:Y:S01]  /*20df0*/  LDC.64 R2, c[0x4][R2] ;  /* 0x0100000002027b82 */ /* 0x000e220000000a00 */
[----:B------:R-:W-:Y:S02]  /*20e00*/  IMAD.U32 R5, RZ, RZ, UR5 ;  /* 0x00000005ff057e24 */ /* 0x000fe4000f8e00ff */
[----:B------:R-:W-:Y:S02]  /*20e10*/  IMAD.U32 R6, RZ, RZ, UR6 ;  /* 0x00000006ff067e24 */ /* 0x000fe4000f8e00ff */
[----:B-1----:R-:W-:-:S02]  /*20e20*/  IMAD.U32 R7, RZ, RZ, UR7 ;  /* 0x00000007ff077e24 */ /* 0x002fc4000f8e00ff */
[----:B------:R-:W-:Y:S02]  /*20e30*/  IMAD.U32 R11, RZ, RZ, UR9 ;  /* 0x00000009ff0b7e24 */ /* 0x000fe4000f8e00ff */
[----:B------:R-:W-:Y:S02]  /*20e40*/  IMAD.MOV.U32 R8, RZ, RZ, 0x70 ;  /* 0x00000070ff087424 */ /* 0x000fe400078e00ff */
[----:B------:R-:W-:Y:S02]  /*20e50*/  IMAD.MOV.U32 R12, RZ, RZ, 0x1 ;  /* 0x00000001ff0c7424 */ /* 0x000fe400078e00ff */
[----:B------:R-:W-:-:S07]  /*20e60*/  IMAD.MOV.U32 R13, RZ, RZ, RZ ;  /* 0x000000ffff0d7224 */ /* 0x000fce00078e00ff */
[----:B------:R-:W-:-:S07]  /*20e70*/  LEPC R20, `(.L_x_2991) ;  /* 0x000000001014794e */ /* 0x000fce0000000000 */
[----:B0-----:R-:W-:Y:S05]  /*20e80*/  CALL.ABS.NOINC R2 ;  /* 0x0000000002007343 */ /* 0x001fea0003c00000 */
.L_x_2991:
[----:B------:R-:W-:Y:S05]  /*20e90*/  BSYNC B6 ;  /* 0x0000000000067941 */ /* 0x000fea0003800000 */
.L_x_2990:
[----:B------:R-:W2:Y:S01]  /*20ea0*/  LDL.LU R20, [R1+0x1c] ;  /* 0x00001c0001147983 */ /* 0x000ea20000300800 */
[----:B------:R-:W-:Y:S01]  /*20eb0*/  ULDC.64 UR4, c[0x0][0x2d8] ;  /* 0x0000b60000047ab9 */ /* 0x000fe20000000a00 */
[----:B-1----:R-:W1:Y:S02]  /*20ec0*/  LDC R7, c[0x0][0x448] ;  /* 0x00011200ff077b82 */ /* 0x002e640000000800 */
[----:B0-----:R-:W3:Y:S01]  /*20ed0*/  LDL.LU.64 R2, [R1+0x20] ;  /* 0x0000200001027983 */ /* 0x001ee20000300a00 */
[----:B------:R-:W-:-:S03]  /*20ee0*/  IMAD R0, R34, UR4, RZ ;  /* 0x0000000422007c24 */ /* 0x000fc6000f8e02ff */
[----:B------:R0:W5:Y:S01]  /*20ef0*/  LDL R10, [R1+0x14] ;  /* 0x00001400010a7983 */ /* 0x0001620000100800 */
[----:B------:R-:W-:Y:S01]  /*20f00*/  IMAD R0, R18, UR5, R0 ;  /* 0x0000000512007c24 */ /* 0x000fe2000f8e0200 */
[----:B-1----:R-:W-:-:S13]  /*20f10*/  ISETP.NE.AND P0, PT, R7, 0x1, PT ;  /* 0x000000010700780c */ /* 0x002fda0003f05270 */
[----:B------:R-:W1:Y:S01]  /*20f20*/  @P0 LDC R6, c[0x0][0x44c] ;  /* 0x00011300ff060b82 */ /* 0x000e620000000800 */
[----:B------:R-:W4:Y:S02]  /*20f30*/  S2R R8, SR_TID.X ;  /* 0x0000000000087919 */ /* 0x000f240000002100 */
[----:B----4-:R-:W-:-:S05]  /*20f40*/  IMAD.SHL.U32 R8, R8, 0x8, RZ ;  /* 0x0000000808087824 */ /* 0x010fca00078e00ff */
[----:B------:R-:W-:Y:S01]  /*20f50*/  LOP3.LUT R8, R8, 0x38, RZ, 0xc0, !PT ;  /* 0x0000003808087812 */ /* 0x000fe200078ec0ff */
[----:B---3--:R-:W-:Y:S02]  /*20f60*/  IMAD.MOV.U32 R3, RZ, RZ, R35 ;  /* 0x000000ffff037224 */ /* 0x008fe400078e0023 */
[----:B------:R-:W-:Y:S01]  /*20f70*/  IMAD.WIDE.U32 R2, R18, UR4, R2 ;  /* 0x0000000412027c25 */ /* 0x000fe2000f8e0002 */
[----:B------:R-:W-:-:S03]  /*20f80*/  ULDC.64 UR4, c[0x0][0x2e0] ;  /* 0x0000b80000047ab9 */ /* 0x000fc60000000a00 */
[----:B--2---:R-:W-:Y:S02]  /*20f90*/  IMAD R5, R20, UR4, RZ ;  /* 0x0000000414057c24 */ /* 0x004fe4000f8e02ff */
[----:B------:R-:W2:Y:S01]  /*20fa0*/  S2R R20, SR_TID.X ;  /* 0x0000000000147919 */ /* 0x000ea20000002100 */
[----:B------:R-:W-:Y:S02]  /*20fb0*/  IMAD.IADD R3, R3, 0x1, R0 ;  /* 0x0000000103037824 */ /* 0x000fe400078e0200 */
[C---:B------:R-:W-:Y:S02]  /*20fc0*/  IMAD R0, R32.reuse, UR5, R5 ;  /* 0x0000000520007c24 */ /* 0x040fe4000f8e0205 */
[----:B------:R-:W-:Y:S01]  /*20fd0*/  IMAD.WIDE.U32 R2, R32, UR4, R2 ;  /* 0x0000000420027c25 */ /* 0x000fe2000f8e0002 */
[----:B------:R-:W-:-:S03]  /*20fe0*/  ULDC.64 UR4, c[0x0][0x2d0] ;  /* 0x0000b40000047ab9 */ /* 0x000fc60000000a00 */
[----:B------:R-:W-:Y:S02]  /*20ff0*/  IMAD.IADD R3, R3, 0x1, R0 ;  /* 0x0000000103037824 */ /* 0x000fe400078e0200 */
[----:B------:R-:W3:Y:S01]  /*21000*/  @P0 LDC R0, c[0x0][0x450] ;  /* 0x00011400ff000b82 */ /* 0x000ee20000000800 */
[----:B--2---:R-:W-:-:S04]  /*21010*/  LOP3.LUT R20, R20, 0x7f, RZ, 0xc0, !PT ;  /* 0x0000007f14147812 */ /* 0x004fc800078ec0ff */
[----:B------:R-:W-:Y:S02]  /*21020*/  SHF.R.U32.HI R21, RZ, 0x3, R20 ;  /* 0x00000003ff157819 */ /* 0x000fe40000011614 */
[----:B------:R-:W2:Y:S02]  /*21030*/  S2R R20, SR_TID.X ;  /* 0x0000000000147919 */ /* 0x000ea40000002100 */
[----:B--2---:R-:W-:-:S05]  /*21040*/  IMAD.SHL.U32 R20, R20, 0x10, RZ ;  /* 0x0000001014147824 */ /* 0x004fca00078e00ff */
[----:B------:R-:W-:-:S05]  /*21050*/  LOP3.LUT R20, R21, 0x70, R20, 0xf8, !PT ;  /* 0x0000007015147812 */ /* 0x000fca00078ef814 */
[----:B------:R-:W-:Y:S01]  /*21060*/  IMAD R5, R17, 0x80, R20 ;  /* 0x0000008011057824 */ /* 0x000fe200078e0214 */
[----:B------:R-:W2:Y:S03]  /*21070*/  S2R R21, SR_TID.X ;  /* 0x0000000000157919 */ /* 0x000ea60000002100 */
[----:B-1----:R-:W-:-:S04]  /*21080*/  @P0 IMAD.HI.U32 R6, R5, R6, RZ ;  /* 0x0000000605060227 */ /* 0x002fc800078e00ff */
[----:B------:R-:W-:Y:S01]  /*21090*/  IMAD.MOV.U32 R4, RZ, RZ, R5 ;  /* 0x000000ffff047224 */ /* 0x000fe200078e0005 */
[----:B---3--:R-:W-:Y:S01]  /*210a0*/  @P0 SHF.R.U32.HI R4, RZ, R0, R6 ;  /* 0x00000000ff040219 */ /* 0x008fe20000011606 */
[----:B------:R-:W1:Y:S04]  /*210b0*/  S2R R20, SR_TID.X ;  /* 0x0000000000147919 */ /* 0x000e680000002100 */
[----:B------:R-:W-:-:S04]  /*210c0*/  IMAD.MOV R0, RZ, RZ, -R4 ;  /* 0x000000ffff007224 */ /* 0x000fc800078e0a04 */
        /* <DEDUP_REMOVED lines=9> */
[----:B--2---:R-:W-:Y:S01]  /*21160*/  SHF.L.U32 R21, R21, 0x3, RZ ;  /* 0x0000000315157819 */ /* 0x004fe200000006ff */
        /* <DEDUP_REMOVED lines=58> */
[----:B------:R-:W-:Y:S01]  /*21510*/  VIADD R6, R17, 0x40 ;  /* 0x0000004011067836 */ /* 0x000fe20000000000 */
[----:B------:R-:W-:-:S05]  /*21520*/  @!P1 MOV R3, R7 ;  /* 0x0000000700039202 */ /* 0x000fca0000000f00 */
        /* <DEDUP_REMOVED lines=36> */
.L_x_3144:
        /* <DEDUP_REMOVED lines=12> */
.L_x_2994:
[----:B------:R-:W-:Y:S05]  /*21830*/  BSYNC B0 ;  /* 0x0000000000007941 */ /* 0x000fea0003800000 */
.L_x_2993:
[----:B------:R-:W-:Y:S01]  /*21840*/  NOP ;  /* 0x0000000000007918 */ /* 0x000fe20000000000 */
[----:B------:R-:W-:-:S13]  /*21850*/  PLOP3.LUT P0, PT, PT, PT, PT, 0x80, 0x0 ;  /* 0x000000000000781c */ /* 0x000fda0003f0f070 */
.L_x_2995:
[----:B------:R-:W-:Y:S02]  /*21860*/  PLOP3.LUT P1, PT, P1, P0, PT, 0xa2, 0x0 ;  /* 0x000000000000781c */ /* 0x000fe40000f21472 */
[----:B------:R-:W-:-:S08]  /*21870*/  @P0 R2UR P1, UR4, R22 ;  /* 0x00000000160402ca */ /* 0x000fd00000020000 */
[----:B------:R-:W-:-:S05]  /*21880*/  @P0 PLOP3.LUT P0, PT, P1, PT, PT, 0x80, 0x0 ;  /* 0x000000000000081c */ /* 0x000fca0000f0f070 */
[----:B------:R-:W-:Y:S01]  /*21890*/  @!P1 SYNCS.ARRIVE.TRANS64.RED.A0T1 RZ, [UR4+0x2a800], RZ ;  /* 0x02a800ffffff99a7 */ /* 0x000fe20008200404 */
[----:B------:R-:W-:Y:S07]  /*218a0*/  @!P1 ARRIVES.LDGSTSBAR.64.TRANSCNT [UR4+0x2a800] ;  /* 0x02a80000ff0099b0 */ /* 0x000fee0008000a84 */
[----:B------:R-:W-:Y:S05]  /*218b0*/  @P0 BRA.U.ANY `(.L_x_2995) ;  /* 0xfffffffd00e80947 */ /* 0x000fea000393ffff */
[----:B01----:R-:W2:Y:S02]  /*218c0*/  LDL.LU R2, [R1+0x28] ;  /* 0x0000280001027983 */ /* 0x003ea40000300800 */
[----:B--2---:R-:W-:-:S04]  /*218d0*/  IADD3 R2, R2, 0x1, RZ ;  /* 0x0000000102027810 */ /* 0x004fc80007ffe0ff */
        /* <DEDUP_REMOVED lines=10> */
.L_x_3145:
[----:B------:R-:W-:Y:S05]  /*21980*/  BSYNC B0 ;  /* 0x0000000000007941 */ /* 0x000fea0003800000 */
.L_x_2996:
[----:B------:R-:W2:Y:S01]  /*21990*/  LDL R0, [R1+0x18] ;  /* 0x0000180001007983 */ /* 0x000ea20000100800 */
[----:B------:R-:W-:Y:S01]  /*219a0*/  BSSY B0, `(.L_x_2998) ;  /* 0x00000fd000007945 */ /* 0x000fe20003800000 */
[----:B--2---:R-:W-:-:S13]  /*219b0*/  ISETP.GE.AND P0, PT, R0, 0x2, PT ;  /* 0x000000020000780c */ /* 0x004fda0003f06270 */
[----:B------:R-:W-:Y:S05]  /*219c0*/  @!P0 BRA `(.L_x_2999) ;  /* 0x0000000c00e88947 */ /* 0x000fea0003800000 */
[----:B------:R-:W-:Y:S02]  /*219d0*/  VIADD R0, R0, 0xfffffffe ;  /* 0xfffffffe00007836 */ /* 0x000fe40000000000 */
[----:B------:R-:W-:Y:S02]  /*219e0*/  IMAD.MOV.U32 R17, RZ, RZ, R29 ;  /* 0x000000ffff117224 */ /* 0x000fe400078e001d */
[----:B------:R-:W-:Y:S02]  /*219f0*/  IMAD.MOV.U32 R10, RZ, RZ, R28 ;  /* 0x000000ffff0a7224 */ /* 0x000fe400078e001c */
[----:B------:R-:W-:-:S07]  /*21a00*/  IMAD.MOV.U32 R32, RZ, RZ, R27 ;  /* 0x000000ffff207224 */ /* 0x000fce00078e001b */
.L_x_3012:
        /* <DEDUP_REMOVED lines=8> */
[----:B------:R-:W-:Y:S01]  /*21a90*/  SHF.R.U32.HI R3, RZ, 0x3, R3 ;  /* 0x00000003ff037819 */ /* 0x000fe20000011603 */
[----:B----4-:R-:W-:-:S05]  /*21aa0*/  IMAD.SHL.U32 R9, R9, 0x10, RZ ;  /* 0x0000001009097824 */ /* 0x010fca00078e00ff */
        /* <DEDUP_REMOVED lines=31> */
.L_x_3000:
[----:B------:R-:W-:Y:S01]  /*21ca0*/  IMAD R5, R28, 0x8, R22 ;  /* 0x000000081c057824 */ /* 0x000fe200078e0216 */
[----:B------:R-:W-:Y:S01]  /*21cb0*/  SHF.L.U32 R0, R29, 0x1f, RZ ;  /* 0x0000001f1d007819 */ /* 0x000fe200000006ff */
[----:B------:R-:W-:Y:S03]  /*21cc0*/  BSSY B1, `(.L_x_3001) ;  /* 0x0000003000017945 */ /* 0x000fe60003800000 */
[----:B------:R-:W0:Y:S02]  /*21cd0*/  SYNCS.PHASECHK.TRANS64.TRYWAIT P0, [R5+URZ+0x2a840], R0 ;  /* 0x02a84000050075a7 */ /* 0x000e24000800017f */
[----:B0-----:R-:W-:Y:S05]  /*21ce0*/  @!P0 BRA `(.L_x_3002) ;  /* 0x0000004c00548947 */ /* 0x001fea0003800000 */
.L_x_3146:
[----:B------:R-:W-:Y:S05]  /*21cf0*/  BSYNC B1 ;  /* 0x0000000000017941 */ /* 0x000fea0003800000 */
.L_x_3001:
        /* <DEDUP_REMOVED lines=68> */
.L_x_3160:
        /* <DEDUP_REMOVED lines=10> */
.L_x_3004:
        /* <DEDUP_REMOVED lines=10> */
.L_x_3005:
[----:B------:R2:W-:Y:S01]  /*22280*/  SYNCS.ARRIVE.TRANS64.A1T0 RZ, [R5+URZ+0x2a830], RZ ;  /* 0x02a830ff05ff79a7 */ /* 0x0005e2000810003f */
[----:B------:R-:W-:Y:S05]  /*22290*/  @!P2 BRA `(.L_x_3006) ;  /* 0x000000000004a947 */ /* 0x000fea0003800000 */
[----:B------:R-:W-:Y:S01]  /*222a0*/  BPT.TRAP 0x1 ;  /* 0x000000040000795c */ /* 0x000fe20000300000 */
.L_x_3006:
[----:B-1----:R-:W-:Y:S01]  /*222b0*/  SHF.L.U32 R2, R17, 0x1f, RZ ;  /* 0x0000001f11027819 */ /* 0x002fe200000006ff */
[----:B--2---:R-:W-:Y:S01]  /*222c0*/  IMAD R5, R10, 0x8, R22 ;  /* 0x000000080a057824 */ /* 0x004fe200078e0216 */
[----:B------:R-:W-:Y:S03]  /*222d0*/  BSSY B1, `(.L_x_3007) ;  /* 0x0000003000017945 */ /* 0x000fe60003800000 */
[----:B------:R-:W1:Y:S02]  /*222e0*/  SYNCS.PHASECHK.TRANS64.TRYWAIT P0, [R5+URZ+0x2a860], R2 ;  /* 0x02a86002050075a7 */ /* 0x000e64000800017f */
[----:B-1----:R-:W-:Y:S05]  /*222f0*/  @!P0 BRA `(.L_x_3008) ;  /* 0x0000004c00c08947 */ /* 0x002fea0003800000 */
.L_x_3161:
[----:B------:R-:W-:Y:S05]  /*22300*/  BSYNC B1 ;  /* 0x0000000000017941 */ /* 0x000fea0003800000 */
.L_x_3007:
        /* <DEDUP_REMOVED lines=55> */
.L_x_3175:
        /* <DEDUP_REMOVED lines=21> */
.L_x_3010:
        /* <DEDUP_REMOVED lines=10> */
.L_x_3011:
[----:B------:R-:W-:Y:S01]  /*22870*/  ULDC.64 UR4, c[0x0][0x330] ;  /* 0x0000cc0000047ab9 */ /* 0x000fe20000000a00 */
[----:B------:R1:W-:Y:S01]  /*22880*/  SYNCS.ARRIVE.TRANS64.A1T0 RZ, [R5+URZ+0x2a850], RZ ;  /* 0x02a850ff05ff79a7 */ /* 0x0003e2000810003f */
[----:B------:R-:W-:Y:S02]  /*22890*/  IMAD.MOV.U32 R3, RZ, RZ, R21 ;  /* 0x000000ffff037224 */ /* 0x000fe400078e0015 */
[----:B------:R-:W-:Y:S02]  /*228a0*/  VIADD R0, R27, 0xffffffff ;  /* 0xffffffff1b007836 */ /* 0x000fe40000000000 */
[----:B------:R-:W-:-:S04]  /*228b0*/  IMAD.WIDE.U32 R2, R18, UR4, R2 ;  /* 0x0000000412027c25 */ /* 0x000fc8000f8e0002 */
[----:B-1----:R-:W-:Y:S02]  /*228c0*/  IMAD R5, R34, UR4, RZ ;  /* 0x0000000422057c24 */ /* 0x002fe4000f8e02ff */
[----:B------:R-:W-:Y:S02]  /*228d0*/  IMAD.MOV.U32 R17, RZ, RZ, R29 ;  /* 0x000000ffff117224 */ /* 0x000fe400078e001d */
[----:B------:R-:W-:Y:S01]  /*228e0*/  IMAD R5, R18, UR5, R5 ;  /* 0x0000000512057c24 */ /* 0x000fe2000f8e0205 */
[----:B------:R-:W-:Y:S01]  /*228f0*/  ULDC.64 UR4, c[0x0][0x318] ;  /* 0x0000c60000047ab9 */ /* 0x000fe20000000a00 */
[----:B------:R-:W-:Y:S01]  /*22900*/  IMAD.MOV.U32 R10, RZ, RZ, R28 ;  /* 0x000000ffff0a7224 */ /* 0x000fe200078e001c */
[----:B0-----:R-:W-:Y:S01]  /*22910*/  LEA R24, P0, R2, UR4, 0x1 ;  /* 0x0000000402187c11 */ /* 0x001fe2000f8008ff */
[----:B------:R-:W-:Y:S02]  /*22920*/  IMAD.IADD R25, R5, 0x1, R3 ;  /* 0x0000000105197824 */ /* 0x000fe400078e0203 */
[----:B------:R-:W-:-:S03]  /*22930*/  IMAD.MOV.U32 R32, RZ, RZ, R27 ;  /* 0x000000ffff207224 */ /* 0x000fc600078e001b */
[----:B------:R-:W-:Y:S02]  /*22940*/  LEA.HI.X R25, R2, UR5, R25, 0x1, P0 ;  /* 0x0000000502197c11 */ /* 0x000fe400080f0c19 */
[----:B------:R-:W-:-:S13]  /*22950*/  ISETP.GT.AND P0, PT, R27, RZ, PT ;  /* 0x000000ff1b00720c */ /* 0x000fda0003f04270 */
[----:B------:R-:W-:Y:S05]  /*22960*/  @P0 BRA `(.L_x_3012) ;  /* 0xfffffff000280947 */ /* 0x000fea000383ffff */
.L_x_2999:
[----:B------:R-:W-:Y:S05]  /*22970*/  BSYNC B0 ;  /* 0x0000000000007941 */ /* 0x000fea0003800000 */
.L_x_2998:
        /* <DEDUP_REMOVED lines=17> */
.L_x_3014:
[----:B------:R-:W-:Y:S05]  /*22a90*/  BSYNC B0 ;  /* 0x0000000000007941 */ /* 0x000fea0003800000 */
.L_x_3013:
[----:B------:R-:W-:-:S13]  /*22aa0*/  LOP3.LUT P0, RZ, R23, 0x10, RZ, 0xc0, !PT ;  /* 0x0000001017ff7812 */ /* 0x000fda000780c0ff */
[----:B------:R-:W-:Y:S05]  /*22ab0*/  @!P0 BRA `(.L_x_3015) ;  /* 0x0000000000048947 */ /* 0x000fea0003800000 */
[----:B------:R-:W-:Y:S01]  /*22ac0*/  BPT.TRAP 0x1 ;  /* 0x000000040000795c */ /* 0x000fe20000300000 */
.L_x_3015:
[----:B------:R-:W2:Y:S01]  /*22ad0*/  LDL.LU R2, [R1] ;  /* 0x0000000001027983 */ /* 0x000ea20000300800 */
[----:B------:R-:W-:Y:S01]  /*22ae0*/  IMAD R0, R28, 0x8, R22 ;  /* 0x000000081c007824 */ /* 0x000fe200078e0216 */
[----:B0-----:R-:W-:Y:S01]  /*22af0*/  SHF.L.U32 R3, R29, 0x1f, RZ ;  /* 0x0000001f1d037819 */ /* 0x001fe200000006ff */
[----:B------:R-:W-:Y:S03]  /*22b00*/  BSSY B0, `(.L_x_3016) ;  /* 0x0000004000007945 */ /* 0x000fe60003800000 */
[----:B------:R-:W0:Y:S01]  /*22b10*/  SYNCS.PHASECHK.TRANS64.TRYWAIT P0, [R0+URZ+0x2a860], R3 ;  /* 0x02a86003000075a7 */ /* 0x000e22000800017f */
[----:B--2---:R-:W-:Y:S01]  /*22b20*/  IMAD R6, R27, -0x60, R2 ;  /* 0xffffffa01b067824 */ /* 0x004fe200078e0202 */
[----:B0-----:R-:W-:Y:S06]  /*22b30*/  @!P0 BRA `(.L_x_3017) ;  /* 0x0000004c00b48947 */ /* 0x001fec0003800000 */
.L_x_3176:
[----:B------:R-:W-:Y:S05]  /*22b40*/  BSYNC B0 ;  /* 0x0000000000007941 */ /* 0x000fea0003800000 */
.L_x_3016:
        /* <DEDUP_REMOVED lines=57> */
.L_x_3190:
        /* <DEDUP_REMOVED lines=11> */
.L_x_3019:
        /* <DEDUP_REMOVED lines=10> */
.L_x_3020:
[----:B------:R-:W-:Y:S01]  /*23030*/  VIADD R28, R28, 0x1 ;  /* 0x000000011c1c7836 */ /* 0x000fe20000000000 */
[----:B------:R1:W-:Y:S04]  /*23040*/  SYNCS.ARRIVE.TRANS64.A1T0 RZ, [R0+URZ+0x2a850], RZ ;  /* 0x02a850ff00ff79a7 */ /* 0x0003e8000810003f */
[----:B------:R-:W-:-:S04]  /*23050*/  ISETP.NE.AND P0, PT, R28, 0x2, PT ;  /* 0x000000021c00780c */ /* 0x000fc80003f05270 */
[----:B-1----:R-:W-:Y:S02]  /*23060*/  SEL R0, RZ, 0x1, P0 ;  /* 0x00000001ff007807 */ /* 0x002fe40000000000 */
[----:B------:R-:W-:Y:S02]  /*23070*/  SEL R28, R28, RZ, P0 ;  /* 0x000000ff1c1c7207 */ /* 0x000fe40000000000 */
[----:B------:R-:W-:-:S07]  /*23080*/  LOP3.LUT R29, R29, R0, RZ, 0x3c, !PT ;  /* 0x000000001d1d7212 */ /* 0x000fce00078e3cff */
.L_x_2977:
[----:B------:R-:W-:Y:S05]  /*23090*/  BSYNC B7 ;  /* 0x0000000000077941 */ /* 0x000fea0003800000 */
.L_x_2975:
[----:B------:R-:W-:-:S13]  /*230a0*/  LOP3.LUT P0, RZ, R23, 0x20, RZ, 0xc0, !PT ;  /* 0x0000002017ff7812 */ /* 0x000fda000780c0ff */
[----:B------:R-:W-:Y:S05]  /*230b0*/  @!P0 BRA `(.L_x_3021) ;  /* 0x0000000000248947 */ /* 0x000fea0003800000 */
[----:B------:R-:W-:Y:S05]  /*230c0*/  WARPSYNC.ALL ;  /* 0x0000000000007948 */ /* 0x000fea0003800000 */
[----:B------:R-:W2:Y:S08]  /*230d0*/  S2UR UR5, SR_CgaCtaId ;  /* 0x00000000000579c3 */ /* 0x000eb00000008800 */
[----:B------:R-:W-:Y:S06]  /*230e0*/  BAR.SYNC.DEFER_BLOCKING 0x5, 0x180 ;  /* 0x0146000000007b1d */ /* 0x000fec0000010000 */
[----:B------:R-:W-:-:S02]  /*230f0*/  UMOV UR4, 0x400 ;  /* 0x0000040000047882 */ /* 0x000fc40000000000 */
[----:B--2---:R-:W-:-:S06]  /*23100*/  ULEA UR4, UR5, UR4, 0x18 ;  /* 0x0000000405047291 */ /* 0x004fcc000f8ec03f */
[----:B------:R-:W-:-:S05]  /*23110*/  IMAD.U32 R22, RZ, RZ, UR4 ;  /* 0x00000004ff167e24 */ /* 0x000fca000f8e00ff */
[----:B------:R2:W3:Y:S01]  /*23120*/  LDS.128 R16, [R22+0x2a8d0] ;  /* 0x02a8d00016107984 */ /* 0x0004e20000000c00 */
[----:B------:R-:W-:Y:S06]  /*23130*/  BAR.ARV 0x4, 0x180 ;  /* 0x0106000000007b1d */ /* 0x000fec0000002000 */
[----:B------:R-:W-:Y:S05]  /*23140*/  BRA `(.L_x_3022) ;  /* 0x0000000800cc7947 */ /* 0x000fea0003800000 */
.L_x_3021:
        /* <DEDUP_REMOVED lines=36> */
.L_x_3200:
[----:B------:R-:W-:Y:S02]  /*23390*/  ULDC UR4, c[0x0][0xc38] ;  /* 0x00030e0000047ab9 */ /* 0x000fe40000000800 */
[----:B------:R-:W-:-:S04]  /*233a0*/  IMAD.U32 R7, RZ, RZ, UR4 ;  /* 0x00000004ff077e24 */ /* 0x000fc8000f8e00ff */
[----:B--2---:R-:W-:-:S04]  /*233b0*/  IMAD R14, R14, R7, RZ ;  /* 0x000000070e0e7224 */ /* 0x004fc800078e02ff */
[----:B------:R-:W-:-:S05]  /*233c0*/  IMAD.IADD R9, R4, 0x1, R14 ;  /* 0x0000000104097824 */ /* 0x000fca00078e020e */
[----:B------:R-:W-:-:S13]  /*233d0*/  ISETP.GT.AND P6, PT, R9, R0, PT ;  /* 0x000000000900720c */ /* 0x000fda0003fc4270 */
[----:B------:R-:W-:Y:S05]  /*233e0*/  @P6 BRA `(.L_x_3024) ;  /* 0x00000000009c6947 */ /* 0x000fea0003800000 */
.L_x_3029:
        /* <DEDUP_REMOVED lines=14> */
.L_x_3027:
[----:B------:R-:W-:Y:S05]  /*234d0*/  BSYNC B0 ;  /* 0x0000000000007941 */ /* 0x000fea0003800000 */
.L_x_3026:
        /* <DEDUP_REMOVED lines=18> */
.L_x_3208:
[----:B------:R-:W-:Y:S02]  /*23600*/  ULDC UR4, c[0x0][0xc38] ;  /* 0x00030e0000047ab9 */ /* 0x000fe40000000800 */
[----:B------:R-:W-:-:S05]  /*23610*/  MOV R7, UR4 ;  /* 0x0000000400077c02 */ /* 0x000fca0008000f00 */
[----:B--2---:R-:W-:-:S04]  /*23620*/  IMAD R14, R14, R7, RZ ;  /* 0x000000070e0e7224 */ /* 0x004fc800078e02ff */
[----:B------:R-:W-:-:S05]  /*23630*/  IMAD.IADD R9, R14, 0x1, R9 ;  /* 0x000000010e097824 */ /* 0x000fca00078e0209 */
[----:B------:R-:W-:-:S13]  /*23640*/  ISETP.GT.AND P6, PT, R9, R0, PT ;  /* 0x000000000900720c */ /* 0x000fda0003fc4270 */
[----:B------:R-:W-:Y:S05]  /*23650*/  @!P6 BRA `(.L_x_3029) ;  /* 0xfffffffc0064e947 */ /* 0x000fea000383ffff */
.L_x_3024:
        /* <DEDUP_REMOVED lines=8> */
.L_x_3212:
[----:B------:R-:W-:Y:S01]  /*236e0*/  ISETP.NE.AND P0, PT, R3, RZ, PT ;  /* 0x000000ff0300720c */ /* 0x000fe20003f05270 */
[----:B------:R-:W-:-:S12]  /*236f0*/  IMAD.MOV.U32 R14, RZ, RZ, RZ ;  /* 0x000000ffff0e7224 */ /* 0x000fd800078e00ff */
[----:B------:R-:W-:Y:S05]  /*23700*/  @!P0 BRA `(.L_x_3031) ;  /* 0x0000000000108947 */ /* 0x000fea0003800000 */
[----:B------:R-:W-:Y:S01]  /*23710*/  UMOV UR4, 0xffffffff ;  /* 0xffffffff00047882 */ /* 0x000fe20000000000 */
[----:B------:R-:W-:Y:S02]  /*23720*/  VIADD R12, R4, 0xffffffff ;  /* 0xffffffff040c7836 */ /* 0x000fe40000000000 */
[----:B------:R-:W-:Y:S05]  /*23730*/  BRA.DIV UR4, `(.L_x_3032) ;  /* 0x0000005204dc7947 */ /* 0x000fea000b800000 */
[----:B------:R4:W0:Y:S02]  /*23740*/  SHFL.IDX PT, R14, R2, R12, 0x1f ;  /* 0x00001f0c020e7589 */ /* 0x00082400000e0000 */
.L_x_3031:
        /* <DEDUP_REMOVED lines=8> */
[----:B-1----:R-:W0:Y:S08]  /*237d0*/  I2F.RP R10, R8 ;  /* 0x00000008000a7306 */ /* 0x002e300000209400 */
        /* <DEDUP_REMOVED lines=23> */
[----:B------:R-:W-:-:S03]  /*23950*/  IMAD.MOV R2, RZ, RZ, -R2 ;  /* 0x000000ffff027224 */ /* 0x000fc600078e0a02 */
[----:B------:R-:W-:Y:S01]  /*23960*/  IADD3 R3, -R0, RZ, RZ ;  /* 0x000000ff00037210 */ /* 0x000fe20007ffe1ff */
        /* <DEDUP_REMOVED lines=32> */
.L_x_3025:
[----:B------:R-:W-:Y:S01]  /*23b70*/  UMOV UR4, URZ ;  /* 0x0000003f00047c82 */ /* 0x000fe20008000000 */
[----:B------:R-:W-:Y:S01]  /*23b80*/  UMOV UR5, URZ ;  /* 0x0000003f00057c82 */ /* 0x000fe20008000000 */
[----:B------:R-:W-:Y:S01]  /*23b90*/  ULDC UR6, c[0x0][0xc3c] ;  /* 0x00030f0000067ab9 */ /* 0x000fe20000000800 */
[----:B------:R-:W-:Y:S01]  /*23ba0*/  IMAD.MOV.U32 R16, RZ, RZ, R0 ;  /* 0x000000ffff107224 */ /* 0x000fe200078e0000 */
[----:B------:R-:W-:Y:S01]  /*23bb0*/  MOV R18, UR5 ;  /* 0x0000000500127c02 */ /* 0x000fe20008000f00 */
[----:B------:R-:W-:Y:S02]  /*23bc0*/  IMAD.U32 R17, RZ, RZ, UR4 ;  /* 0x00000004ff117e24 */ /* 0x000fe4000f8e00ff */
[----:B------:R-:W-:-:S07]  /*23bd0*/  IMAD.U32 R19, RZ, RZ, UR6 ;  /* 0x00000006ff137e24 */ /* 0x000fce000f8e00ff */
.L_x_3033:
        /* <DEDUP_REMOVED lines=10> */
.L_x_3022:
[----:B------:R-:W-:Y:S02]  /*23c80*/  ULDC UR4, c[0x0][0xc3c] ;  /* 0x00030f0000047ab9 */ /* 0x000fe40000000800 */
[----:B---3--:R-:W-:-:S13]  /*23c90*/  ISETP.GE.AND P0, PT, R19, UR4, PT ;  /* 0x0000000413007c0c */ /* 0x008fda000bf06270 */
[----:B------:R-:W-:Y:S05]  /*23ca0*/  @!P0 BRA `(.L_x_3034) ;  /* 0xffffffa000b48947 */ /* 0x000fea000383ffff */
[----:B------:R-:W-:Y:S05]  /*23cb0*/  BSYNC B8 ;  /* 0x0000000000087941 */ /* 0x000fea0003800000 */
.L_x_2933:
        /* <DEDUP_REMOVED lines=12> */
.L_x_3215:
[----:B------:R-:W-:Y:S05]  /*23d80*/  BSYNC B0 ;  /* 0x0000000000007941 */ /* 0x000fea0003800000 */
.L_x_3035:
[----:B------:R-:W-:-:S03]  /*23d90*/  UMOV UR4, 0xffffffff ;  /* 0xffffffff00047882 */ /* 0x000fc60000000000 */
[----:B------:R-:W-:Y:S05]  /*23da0*/  BRA.DIV UR4, `(.L_x_3037) ;  /* 0x0000004e04787947 */ /* 0x000fea000b800000 */
[----:B0-----:R-:W0:Y:S02]  /*23db0*/  S2R R0, SR_TID.X ;  /* 0x0000000000007919 */ /* 0x001e240000002100 */
[----:B0-----:R-:W-:-:S04]  /*23dc0*/  SHF.R.U32.HI R0, RZ, 0x5, R0 ;  /* 0x00000005ff007819 */ /* 0x001fc80000011600 */
[----:B------:R-:W-:-:S05]  /*23dd0*/  LOP3.LUT R0, R0, 0x3, RZ, 0xc0, !PT ;  /* 0x0000000300007812 */ /* 0x000fca00078ec0ff */
[----:B------:R0:W3:Y:S02]  /*23de0*/  SHFL.IDX PT, R14, R0, RZ, 0x1f ;  /* 0x00001fff000e7589 */ /* 0x0000e400000e0000 */
.L_x_3218:
[----:B---3--:R-:W-:-:S13]  /*23df0*/  ISETP.NE.AND P0, PT, R14, RZ, PT ;  /* 0x000000ff0e00720c */ /* 0x008fda0003f05270 */
[----:B------:R-:W-:Y:S05]  /*23e00*/  @P0 BRA `(.L_x_2687) ;  /* 0x0000000000900947 */ /* 0x000fea0003800000 */
[----:B------:R-:W-:-:S03]  /*23e10*/  UMOV UR4, 0xffffffff ;  /* 0xffffffff00047882 */ /* 0x000fc60000000000 */
[----:B------:R-:W-:Y:S05]  /*23e20*/  BRA.DIV UR4, `(.L_x_3038) ;  /* 0x0000004e048c7947 */ /* 0x000fea000b800000 */
[----:B------:R-:W-:-:S13]  /*23e30*/  ELECT P6, URZ, PT ;  /* 0x00000000003f782f */ /* 0x000fda00038c0000 */
.L_x_3221:
        /* <DEDUP_REMOVED lines=8> */
.L_x_3039:
[C---:B------:R-:W-:Y:S01]  /*23ec0*/  IMAD R3, R28.reuse, 0x8, R5 ;  /* 0x000000081c037824 */ /* 0x040fe200078e0205 */
[----:B------:R-:W-:Y:S01]  /*23ed0*/  SHF.L.U32 R2, R29, 0x1f, RZ ;  /* 0x0000001f1d027819 */ /* 0x000fe200000006ff */
[----:B------:R-:W-:-:S03]  /*23ee0*/  VIADD R28, R28, 0x1 ;  /* 0x000000011c1c7836 */ /* 0x000fc60000000000 */
[----:B------:R-:W0:Y:S02]  /*23ef0*/  SYNCS.PHASECHK.TRANS64.TRYWAIT P1, [R3+URZ+0x2a840], R2 ;  /* 0x02a84002030075a7 */ /* 0x000e24000802017f */
[----:B------:R-:W-:-:S04]  /*23f00*/  ISETP.NE.AND P2, PT, R28, 0x2, PT ;  /* 0x000000021c00780c */ /* 0x000fc80003f45270 */
[----:B------:R-:W-:Y:S01]  /*23f10*/  SEL R0, RZ, 0x1, P2 ;  /* 0x00000001ff007807 */ /* 0x000fe20001000000 */
[----:B0-----:R-:W-:Y:S08]  /*23f20*/  @!P1 BRA `(.L_x_3040) ;  /* 0x0000004c006c9947 */ /* 0x001ff00003800000 */
.L_x_3222:
[----:B------:R-:W-:Y:S02]  /*23f30*/  SEL R28, R28, RZ, P2 ;  /* 0x000000ff1c1c7207 */ /* 0x000fe40001000000 */
[----:B------:R-:W-:Y:S01]  /*23f40*/  LOP3.LUT R0, R29, R0, RZ, 0x3c, !PT ;  /* 0x000000001d007212 */ /* 0x000fe200078e3cff */
[----:B------:R-:W-:Y:S06]  /*23f50*/  @!P0 BRA `(.L_x_3041) ;  /* 0x0000000000048947 */ /* 0x000fec0003800000 */
[----:B------:R-:W-:Y:S01]  /*23f60*/  BPT.TRAP 0x1 ;  /* 0x000000040000795c */ /* 0x000fe20000300000 */
.L_x_3041:
[----:B------:R-:W-:Y:S01]  /*23f70*/  IMAD R5, R28, 0x8, R5 ;  /* 0x000000081c057824 */ /* 0x000fe200078e0205 */
[----:B------:R-:W-:-:S04]  /*23f80*/  SHF.L.U32 R0, R0, 0x1f, RZ ;  /* 0x0000001f00007819 */ /* 0x000fc800000006ff */
[----:B------:R-:W3:Y:S02]  /*23f90*/  SYNCS.PHASECHK.TRANS64.TRYWAIT P1, [R5+URZ+0x2a840], R0 ;  /* 0x02a84000050075a7 */ /* 0x000ee4000802017f */
[----:B---3--:R-:W-:Y:S05]  /*23fa0*/  @!P1 BRA `(.L_x_3042) ;  /* 0x0000004c00609947 */ /* 0x008fea0003800000 */
.L_x_3223:
[----:B------:R-:W-:Y:S05]  /*23fb0*/  @!P0 BRA `(.L_x_3043) ;  /* 0x0000000000048947 */ /* 0x000fea0003800000 */
[----:B------:R-:W-:Y:S01]  /*23fc0*/  BPT.TRAP 0x1 ;  /* 0x000000040000795c */ /* 0x000fe20000300000 */
.L_x_3043:
[----:B------:R-:W4:Y:S02]  /*23fd0*/  SYNCS.PHASECHK.TRANS64.TRYWAIT P1, [R3+URZ+0x2a860], R2 ;  /* 0x02a86002030075a7 */ /* 0x000f24000802017f */
[----:B----4-:R-:W-:Y:S05]  /*23fe0*/  @!P1 BRA `(.L_x_3044) ;  /* 0x0000004c00649947 */ /* 0x010fea0003800000 */
.L_x_3224:
[----:B------:R-:W-:Y:S05]  /*23ff0*/  @!P0 BRA `(.L_x_3045) ;  /* 0x0000000000048947 */ /* 0x000fea0003800000 */
[----:B------:R-:W-:Y:S01]  /*24000*/  BPT.TRAP 0x1 ;  /* 0x000000040000795c */ /* 0x000fe20000300000 */
.L_x_3045:
[----:B------:R0:W0:Y:S02]  /*24010*/  SYNCS.PHASECHK.TRANS64.TRYWAIT P0, [R5+URZ+0x2a860], R0 ;  /* 0x02a86000050075a7 */ /* 0x000024000800017f */
[----:B0-----:R-:W-:Y:S05]  /*24020*/  @!P0 NANOSLEEP.SYNCS 0x989680 ;  /* 0x009896800000895d */ /* 0x001fea0003900000 */
[----:B------:R-:W0:Y:S02]  /*24030*/  @!P0 SYNCS.PHASECHK.TRANS64 P0, [R5+URZ+0x2a860], R0 ;  /* 0x02a86000050085a7 */ /* 0x000e24000800007f */
[----:B0-----:R-:W-:Y:S05]  /*24040*/  @!P0 BRA `(.L_x_3045) ;  /* 0xfffffffc00f08947 */ /* 0x001fea000383ffff */
.L_x_2687:
[----:B------:R-:W-:Y:S05]  /*24050*/  BSYNC B9 ;  /* 0x0000000000097941 */ /* 0x000fea0003800000 */
.L_x_2684:
[----:B------:R-:W-:Y:S05]  /*24060*/  EXIT ;  /* 0x000000000000794d */ /* 0x000fea0003800000 */
.L_x_2705:
[----:B0-----:R0:W1:Y:S02]  /*24070*/  SYNCS.PHASECHK.TRANS64.TRYWAIT P6, [R86+URZ+0x2a890], R87 ;  /* 0x02a89057560075a7 */ /* 0x00106400080c017f */
[----:B-1----:R-:W-:Y:S05]  /*24080*/  @!P6 NANOSLEEP.SYNCS 0x989680 ;  /* 0x009896800000e95d */ /* 0x002fea0003900000 */
[----:B------:R-:W1:Y:S02]  /*24090*/  @!P6 SYNCS.PHASECHK.TRANS64 P6, [R86+URZ+0x2a890], R87 ;  /* 0x02a890575600e5a7 */ /* 0x000e6400080c007f */
[----:B-1----:R-:W-:Y:S05]  /*240a0*/  @!P6 BRA `(.L_x_2705) ;  /* 0xfffffffc00f0e947 */ /* 0x002fea000383ffff */
[----:B------:R-:W-:Y:S05]  /*240b0*/  BRA `(.L_x_3046) ;  /* 0xfffffdf4009c7947 */ /* 0x000fea000383ffff */
.L_x_2706:
        /* <DEDUP_REMOVED lines=8> */
.L_x_3048:
[----:B------:R-:W-:Y:S05]  /*24140*/  BSYNC B1 ;  /* 0x0000000000017941 */ /* 0x000fea0003800000 */
.L_x_3047:
        /* <DEDUP_REMOVED lines=8> */
.L_x_3049:
[----:B------:R-:W-:Y:S01]  /*241d0*/  IMAD.MOV.U32 R11, RZ, RZ, R14 ;  /* 0x000000ffff0b7224 */ /* 0x000fe200078e000e */
[----:B------:R-:W-:Y:S06]  /*241e0*/  BRA `(.L_x_3050) ;  /* 0xfffffdf400647947 */ /* 0x000fec000383ffff */
.L_x_2731:
        /* <DEDUP_REMOVED lines=8> */
.L_x_3052:
[----:B------:R-:W-:Y:S05]  /*24270*/  BSYNC B1 ;  /* 0x0000000000017941 */ /* 0x000fea0003800000 */
.L_x_3051:
        /* <DEDUP_REMOVED lines=8> */
.L_x_3053:
[----:B------:R-:W-:Y:S01]  /*24300*/  IMAD.MOV.U32 R118, RZ, RZ, R14 ;  /* 0x000000ffff767224 */ /* 0x000fe200078e000e */
[----:B------:R-:W-:Y:S06]  /*24310*/  BRA `(.L_x_3054) ;  /* 0xfffffe0800c47947 */ /* 0x000fec000383ffff */
.L_x_2761:
[----:B-1----:R1:W2:Y:S02]  /*24320*/  SYNCS.PHASECHK.TRANS64.TRYWAIT P6, [R86+URZ+0x2a890], R87 ;  /* 0x02a89057560075a7 */ /* 0x0022a400080c017f */
[----:B--2---:R-:W-:Y:S05]  /*24330*/  @!P6 NANOSLEEP.SYNCS 0x989680 ;  /* 0x009896800000e95d */ /* 0x004fea0003900000 */
[----:B------:R-:W2:Y:S02]  /*24340*/  @!P6 SYNCS.PHASECHK.TRANS64 P6, [R86+URZ+0x2a890], R87 ;  /* 0x02a890575600e5a7 */ /* 0x000ea400080c007f */
[----:B--2---:R-:W-:Y:S05]  /*24350*/  @!P6 BRA `(.L_x_2761) ;  /* 0xfffffffc00f0e947 */ /* 0x004fea000383ffff */
[----:B------:R-:W-:Y:S05]  /*24360*/  BRA `(.L_x_3055) ;  /* 0xfffffe2800fc7947 */ /* 0x000fea000383ffff */
.L_x_2762:
[----:B------:R-:W-:Y:S01]  /*24370*/  BSSY B1, `(.L_x_3056) ;  /* 0x0000008000017945 */ /* 0x000fe20003800000 */
[----:B------:R-:W-:Y:S01]  /*24380*/  IMAD.MOV.U32 R13, RZ, RZ, R117 ;  /* 0x000000ffff0d7224 */ /* 0x000fe200078e0075 */
[----:B------:R-:W-:Y:S01]  /*24390*/  MOV R11, 0x1c1f ;  /* 0x00001c1f000b7802 */ /* 0x000fe20000000f00 */
[----:B------:R-:W-:Y:S02]  /*243a0*/  IMAD.MOV.U32 R12, RZ, RZ, RZ ;  /* 0x000000ffff0c7224 */ /* 0x000fe400078e00ff */
[----:B------:R-:W-:-:S07]  /*243b0*/  IMAD.MOV.U32 R15, RZ, RZ, -0x1 ;  /* 0xffffffffff0f7424 */ /* 0x000fce00078e00ff */
[----:B-1----:R-:W-:Y:S05]  /*243c0*/  WARPSYNC.COLLECTIVE R15, `(.L_x_3057) ;  /* 0x000000000f087348 */ /* 0x002fea0003c00000 */
[----:B------:R0:W2:Y:S02]  /*243d0*/  SHFL.IDX P6, R14, R13, R12, R11 ;  /* 0x0000000c0d0e7389 */ /* 0x0000a400000c000b */
[----:B012---:R-:W-:Y:S01]  /*243e0*/  ENDCOLLECTIVE ;  /* 0x000000000000791b */ /* 0x007fe20003800000 */
.L_x_3057:
[----:B------:R-:W-:Y:S05]  /*243f0*/  BSYNC B1 ;  /* 0x0000000000017941 */ /* 0x000fea0003800000 */
.L_x_3056:
        /* <DEDUP_REMOVED lines=8> */
.L_x_3058:
[----:B------:R-:W-:Y:S01]  /*24480*/  IMAD.MOV.U32 R11, RZ, RZ, R14 ;  /* 0x000000ffff0b7224 */ /* 0x000fe200078e000e */
[----:B------:R-:W-:Y:S06]  /*24490*/  BRA `(.L_x_3059) ;  /* 0xfffffe2800c87947 */ /* 0x000fec000383ffff */
.L_x_2775:
        /* <DEDUP_REMOVED lines=8> */
.L_x_3061:
[----:B------:R-:W-:Y:S05]  /*24520*/  BSYNC B1 ;  /* 0x0000000000017941 */ /* 0x000fea0003800000 */
.L_x_3060:
        /* <DEDUP_REMOVED lines=8> */
.L_x_3062:
[----:B------:R-:W-:Y:S01]  /*245b0*/  IMAD.MOV.U32 R118, RZ, RZ, R14 ;  /* 0x000000ffff767224 */ /* 0x000fe200078e000e */
[----:B------:R-:W-:Y:S06]  /*245c0*/  BRA `(.L_x_3063) ;  /* 0xfffffe4000807947 */ /* 0x000fec000383ffff */
.L_x_2788:
[----:B0-----:R0:W1:Y:S02]  /*245d0*/  SYNCS.PHASECHK.TRANS64.TRYWAIT P4, [R86+URZ+0x2a890], R87 ;  /* 0x02a89057560075a7 */ /* 0x001064000808017f */
[----:B-1----:R-:W-:Y:S05]  /*245e0*/  @!P4 NANOSLEEP.SYNCS 0x989680 ;  /* 0x009896800000c95d */ /* 0x002fea0003900000 */
[----:B------:R-:W1:Y:S02]  /*245f0*/  @!P4 SYNCS.PHASECHK.TRANS64 P4, [R86+URZ+0x2a890], R87 ;  /* 0x02a890575600c5a7 */ /* 0x000e64000808007f */
[----:B-1----:R-:W-:Y:S05]  /*24600*/  @!P4 BRA `(.L_x_2788) ;  /* 0xfffffffc00f0c947 */ /* 0x002fea000383ffff */
[----:B------:R-:W-:Y:S05]  /*24610*/  BRA `(.L_x_3064) ;  /* 0xfffffe58006c7947 */ /* 0x000fea000383ffff */
.L_x_2789:
        /* <DEDUP_REMOVED lines=8> */
.L_x_3066:
[----:B------:R-:W-:Y:S05]  /*246a0*/  BSYNC B1 ;  /* 0x0000000000017941 */ /* 0x000fea0003800000 */
.L_x_3065:
        /* <DEDUP_REMOVED lines=8> */
.L_x_3067:
[----:B------:R-:W-:Y:S01]  /*24730*/  IMAD.MOV.U32 R36, RZ, RZ, R14 ;  /* 0x000000ffff247224 */ /* 0x000fe200078e000e */
[----:B------:R-:W-:Y:S06]  /*24740*/  BRA `(.L_x_3068) ;  /* 0xfffffe5800907947 */ /* 0x000fec000383ffff */
.L_x_2792:
[----:B------:R-:W-:Y:S01]  /*24750*/  BSSY B1, `(.L_x_3069) ;  /* 0x0000008000017945 */ /* 0x000fe20003800000 */
[----:B----4-:R-:W-:Y:S01]  /*24760*/  IMAD.MOV.U32 R13, RZ, RZ, R39 ;  /* 0x000000ffff0d7224 */ /* 0x010fe200078e0027 */
[----:B------:R-:W-:Y:S01]  /*24770*/  MOV R11, 0x1c1f ;  /* 0x00001c1f000b7802 */ /* 0x000fe20000000f00 */
[----:B------:R-:W-:Y:S02]  /*24780*/  IMAD.MOV.U32 R12, RZ, RZ, 0x1 ;  /* 0x00000001ff0c7424 */ /* 0x000fe400078e00ff */
[----:B------:R-:W-:-:S07]  /*24790*/  IMAD.MOV.U32 R15, RZ, RZ, -0x1 ;  /* 0xffffffffff0f7424 */ /* 0x000fce00078e00ff */
[----:B0123--:R-:W-:Y:S05]  /*247a0*/  WARPSYNC.COLLECTIVE R15, `(.L_x_3070) ;  /* 0x000000000f087348 */ /* 0x00ffea0003c00000 */
[----:B------:R4:W0:Y:S02]  /*247b0*/  SHFL.IDX P6, R14, R13, R12, R11 ;  /* 0x0000000c0d0e7389 */ /* 0x00082400000c000b */
[----:B01234-:R-:W-:Y:S01]  /*247c0*/  ENDCOLLECTIVE ;  /* 0x000000000000791b */ /* 0x01ffe20003800000 */
.L_x_3070:
[----:B------:R-:W-:Y:S05]  /*247d0*/  BSYNC B1 ;  /* 0x0000000000017941 */ /* 0x000fea0003800000 */
.L_x_3069:
        /* <DEDUP_REMOVED lines=8> */
.L_x_3071:
[----:B------:R-:W-:Y:S01]  /*24860*/  IMAD.MOV.U32 R36, RZ, RZ, R14 ;  /* 0x000000ffff247224 */ /* 0x000fe200078e000e */
[----:B------:R-:W-:Y:S06]  /*24870*/  BRA `(.L_x_3072) ;  /* 0xfffffe5800ec7947 */ /* 0x000fec000383ffff */
.L_x_2796:
[----:B---3--:R3:W0:Y:S02]  /*24880*/  SYNCS.PHASECHK.TRANS64.TRYWAIT P0, [R86+URZ+0x2a8b0], R87 ;  /* 0x02a8b057560075a7 */ /* 0x008624000800017f */
[----:B0-----:R-:W-:Y:S05]  /*24890*/  @!P0 NANOSLEEP.SYNCS 0x989680 ;  /* 0x009896800000895d */ /* 0x001fea0003900000 */
[----:B------:R-:W0:Y:S02]  /*248a0*/  @!P0 SYNCS.PHASECHK.TRANS64 P0, [R86+URZ+0x2a8b0], R87 ;  /* 0x02a8b057560085a7 */ /* 0x000e24000800007f */
[----:B0-----:R-:W-:Y:S05]  /*248b0*/  @!P0 BRA `(.L_x_2796) ;  /* 0xfffffffc00f08947 */ /* 0x001fea000383ffff */
[----:B------:R-:W-:Y:S05]  /*248c0*/  BRA `(.L_x_3073) ;  /* 0xfffffe5c00c47947 */ /* 0x000fea000383ffff */
.L_x_2814:
        /* <DEDUP_REMOVED lines=8> */
.L_x_3075:
[----:B------:R-:W-:Y:S05]  /*24950*/  BSYNC B1 ;  /* 0x0000000000017941 */ /* 0x000fea0003800000 */
.L_x_3074:
        /* <DEDUP_REMOVED lines=8> */
.L_x_3076:
[----:B------:R-:W-:Y:S02]  /*249e0*/  IMAD.MOV.U32 R13, RZ, RZ, R8 ;  /* 0x000000ffff0d7224 */ /* 0x000fe400078e0008 */
[----:B------:R-:W-:-:S07]  /*249f0*/  IMAD.MOV.U32 R0, RZ, RZ, R14 ;  /* 0x000000ffff007224 */ /* 0x000fce00078e000e */
[----:B------:R-:W-:Y:S05]  /*24a00*/  WARPSYNC.COLLECTIVE R15, `(.L_x_3077) ;  /* 0x000000000f087348 */ /* 0x000fea0003c00000 */
[----:B------:R0:W1:Y:S02]  /*24a10*/  SHFL.IDX P6, R14, R13, R12, R11 ;  /* 0x0000000c0d0e7389 */ /* 0x00006400000c000b */
[----:B01----:R-:W-:Y:S01]  /*24a20*/  ENDCOLLECTIVE ;  /* 0x000000000000791b */ /* 0x003fe20003800000 */
.L_x_3077:
[----:B------:R-:W-:Y:S02]  /*24a30*/  IMAD.MOV.U32 R13, RZ, RZ, R4 ;  /* 0x000000ffff0d7224 */ /* 0x000fe400078e0004 */
[----:B------:R-:W-:-:S07]  /*24a40*/  IMAD.MOV.U32 R5, RZ, RZ, R14 ;  /* 0x000000ffff057224 */ /* 0x000fce00078e000e */
[----:B------:R-:W-:Y:S05]  /*24a50*/  WARPSYNC.COLLECTIVE R15, `(.L_x_3078) ;  /* 0x000000000f087348 */ /* 0x000fea0003c00000 */
[----:B------:R0:W1:Y:S02]  /*24a60*/  SHFL.IDX P6, R14, R13, R12, R11 ;  /* 0x0000000c0d0e7389 */ /* 0x00006400000c000b */
[----:B01----:R-:W-:Y:S01]  /*24a70*/  ENDCOLLECTIVE ;  /* 0x000000000000791b */ /* 0x003fe20003800000 */
.L_x_3078:
[----:B------:R-:W-:Y:S05]  /*24a80*/  BRA `(.L_x_3079) ;  /* 0xfffffe6c00887947 */ /* 0x000fea000383ffff */
.L_x_2817:
        /* <DEDUP_REMOVED lines=8> */
.L_x_3081:
[----:B------:R-:W-:Y:S05]  /*24b10*/  BSYNC B1 ;  /* 0x0000000000017941 */ /* 0x000fea0003800000 */
.L_x_3080:
        /* <DEDUP_REMOVED lines=8> */
.L_x_3082:
[----:B------:R-:W-:Y:S01]  /*24ba0*/  IMAD.MOV.U32 R13, RZ, RZ, R8 ;  /* 0x000000ffff0d7224 */ /* 0x000fe200078e0008 */
[----:B------:R-:W-:-:S07]  /*24bb0*/  MOV R0, R14 ;  /* 0x0000000e00007202 */ /* 0x000fce0000000f00 */
[----:B------:R-:W-:Y:S05]  /*24bc0*/  WARPSYNC.COLLECTIVE R15, `(.L_x_3083) ;  /* 0x000000000f087348 */ /* 0x000fea0003c00000 */
[----:B------:R0:W1:Y:S02]  /*24bd0*/  SHFL.IDX P6, R14, R13, R12, R11 ;  /* 0x0000000c0d0e7389 */ /* 0x00006400000c000b */
[----:B01----:R-:W-:Y:S01]  /*24be0*/  ENDCOLLECTIVE ;  /* 0x000000000000791b */ /* 0x003fe20003800000 */
.L_x_3083:
[----:B------:R-:W-:Y:S02]  /*24bf0*/  IMAD.MOV.U32 R13, RZ, RZ, R4 ;  /* 0x000000ffff0d7224 */ /* 0x000fe400078e0004 */
[----:B------:R-:W-:-:S07]  /*24c00*/  IMAD.MOV.U32 R5, RZ, RZ, R14 ;  /* 0x000000ffff057224 */ /* 0x000fce00078e000e */
[----:B------:R-:W-:Y:S05]  /*24c10*/  WARPSYNC.COLLECTIVE R15, `(.L_x_3084) ;  /* 0x000000000f087348 */ /* 0x000fea0003c00000 */
[----:B------:R0:W1:Y:S02]  /*24c20*/  SHFL.IDX P6, R14, R13, R12, R11 ;  /* 0x0000000c0d0e7389 */ /* 0x00006400000c000b */
[----:B01----:R-:W-:Y:S01]  /*24c30*/  ENDCOLLECTIVE ;  /* 0x000000000000791b */ /* 0x003fe20003800000 */
.L_x_3084:
[----:B------:R-:W-:Y:S01]  /*24c40*/  IMAD.MOV.U32 R4, RZ, RZ, R14 ;  /* 0x000000ffff047224 */ /* 0x000fe200078e000e */
[----:B------:R-:W-:Y:S06]  /*24c50*/  BRA `(.L_x_3085) ;  /* 0xfffffe74003c7947 */ /* 0x000fec000383ffff */
.L_x_2821:
[----:B0-----:R0:W1:Y:S02]  /*24c60*/  SYNCS.PHASECHK.TRANS64.TRYWAIT P0, [R2+URZ+0x2a800], R5 ;  /* 0x02a80005020075a7 */ /* 0x001064000800017f */
[----:B-1----:R-:W-:Y:S05]  /*24c70*/  @!P0 NANOSLEEP.SYNCS 0x989680 ;  /* 0x009896800000895d */ /* 0x002fea0003900000 */
[----:B------:R-:W1:Y:S02]  /*24c80*/  @!P0 SYNCS.PHASECHK.TRANS64 P0, [R2+URZ+0x2a800], R5 ;  /* 0x02a80005020085a7 */ /* 0x000e64000800007f */
[----:B-1----:R-:W-:Y:S05]  /*24c90*/  @!P0 BRA `(.L_x_2821) ;  /* 0xfffffffc00f08947 */ /* 0x002fea000383ffff */
[----:B------:R-:W-:Y:S05]  /*24ca0*/  BRA `(.L_x_3086) ;  /* 0xfffffe7c00687947 */ /* 0x000fea000383ffff */
.L_x_2845:
        /* <DEDUP_REMOVED lines=8> */
.L_x_3088:
[----:B------:R-:W-:Y:S05]  /*24d30*/  BSYNC B1 ;  /* 0x0000000000017941 */ /* 0x000fea0003800000 */
.L_x_3087:
        /* <DEDUP_REMOVED lines=8> */
.L_x_3089:
[----:B------:R-:W-:Y:S01]  /*24dc0*/  MOV R13, R21 ;  /* 0x00000015000d7202 */ /* 0x000fe20000000f00 */
[----:B------:R-:W-:-:S07]  /*24dd0*/  IMAD.MOV.U32 R0, RZ, RZ, R14 ;  /* 0x000000ffff007224 */ /* 0x000fce00078e000e */
[----:B------:R-:W-:Y:S05]  /*24de0*/  WARPSYNC.COLLECTIVE R15, `(.L_x_3090) ;  /* 0x000000000f087348 */ /* 0x000fea0003c00000 */
[----:B------:R0:W1:Y:S02]  /*24df0*/  SHFL.IDX P6, R14, R13, R12, R11 ;  /* 0x0000000c0d0e7389 */ /* 0x00006400000c000b */
[----:B01----:R-:W-:Y:S01]  /*24e00*/  ENDCOLLECTIVE ;  /* 0x000000000000791b */ /* 0x003fe20003800000 */
.L_x_3090:
[----:B------:R-:W-:Y:S02]  /*24e10*/  IMAD.MOV.U32 R13, RZ, RZ, R20 ;  /* 0x000000ffff0d7224 */ /* 0x000fe400078e0014 */
[----:B------:R-:W-:-:S07]  /*24e20*/  IMAD.MOV.U32 R5, RZ, RZ, R14 ;  /* 0x000000ffff057224 */ /* 0x000fce00078e000e */
[----:B------:R-:W-:Y:S05]  /*24e30*/  WARPSYNC.COLLECTIVE R15, `(.L_x_3091) ;  /* 0x000000000f087348 */ /* 0x000fea0003c00000 */
[----:B------:R0:W1:Y:S02]  /*24e40*/  SHFL.IDX P6, R14, R13, R12, R11 ;  /* 0x0000000c0d0e7389 */ /* 0x00006400000c000b */
[----:B01----:R-:W-:Y:S01]  /*24e50*/  ENDCOLLECTIVE ;  /* 0x000000000000791b */ /* 0x003fe20003800000 */
.L_x_3091:
[----:B------:R-:W-:Y:S05]  /*24e60*/  BRA `(.L_x_3092) ;  /* 0xfffffea000fc7947 */ /* 0x000fea000383ffff */
.L_x_2848:
        /* <DEDUP_REMOVED lines=8> */
.L_x_3094:
[----:B------:R-:W-:Y:S05]  /*24ef0*/  BSYNC B1 ;  /* 0x0000000000017941 */ /* 0x000fea0003800000 */
.L_x_3093:
        /* <DEDUP_REMOVED lines=8> */
.L_x_3095:
[----:B------:R-:W-:Y:S02]  /*24f80*/  IMAD.MOV.U32 R13, RZ, RZ, R21 ;  /* 0x000000ffff0d7224 */ /* 0x000fe400078e0015 */
[----:B------:R-:W-:-:S07]  /*24f90*/  IMAD.MOV.U32 R0, RZ, RZ, R14 ;  /* 0x000000ffff007224 */ /* 0x000fce00078e000e */
[----:B------:R-:W-:Y:S05]  /*24fa0*/  WARPSYNC.COLLECTIVE R15, `(.L_x_3096) ;  /* 0x000000000f087348 */ /* 0x000fea0003c00000 */
[----:B------:R0:W1:Y:S02]  /*24fb0*/  SHFL.IDX P6, R14, R13, R12, R11 ;  /* 0x0000000c0d0e7389 */ /* 0x00006400000c000b */
[----:B01----:R-:W-:Y:S01]  /*24fc0*/  ENDCOLLECTIVE ;  /* 0x000000000000791b */ /* 0x003fe20003800000 */
.L_x_3096:
[----:B------:R-:W-:Y:S01]  /*24fd0*/  MOV R13, R20 ;  /* 0x00000014000d7202 */ /* 0x000fe20000000f00 */
[----:B------:R-:W-:-:S07]  /*24fe0*/  IMAD.MOV.U32 R21, RZ, RZ, R14 ;  /* 0x000000ffff157224 */ /* 0x000fce00078e000e */
[----:B------:R-:W-:Y:S05]  /*24ff0*/  WARPSYNC.COLLECTIVE R15, `(.L_x_3097) ;  /* 0x000000000f087348 */ /* 0x000fea0003c00000 */
[----:B------:R0:W1:Y:S02]  /*25000*/  SHFL.IDX P6, R14, R13, R12, R11 ;  /* 0x0000000c0d0e7389 */ /* 0x00006400000c000b */
[----:B01----:R-:W-:Y:S01]  /*25010*/  ENDCOLLECTIVE ;  /* 0x000000000000791b */ /* 0x003fe20003800000 */
.L_x_3097:
[----:B------:R-:W-:Y:S01]  /*25020*/  IMAD.MOV.U32 R20, RZ, RZ, R14 ;  /* 0x000000ffff147224 */ /* 0x000fe200078e000e */
[----:B------:R-:W-:Y:S06]  /*25030*/  BRA `(.L_x_3098) ;  /* 0xfffffea800407947 */ /* 0x000fec000383ffff */
.L_x_2852:
[----:B0-----:R0:W1:Y:S02]  /*25040*/  SYNCS.PHASECHK.TRANS64.TRYWAIT P0, [R2+URZ+0x2a800], R61 ;  /* 0x02a8003d020075a7 */ /* 0x001064000800017f */
[----:B-1----:R-:W-:Y:S05]  /*25050*/  @!P0 NANOSLEEP.SYNCS 0x989680 ;  /* 0x009896800000895d */ /* 0x002fea0003900000 */
[----:B------:R-:W1:Y:S02]  /*25060*/  @!P0 SYNCS.PHASECHK.TRANS64 P0, [R2+URZ+0x2a800], R61 ;  /* 0x02a8003d020085a7 */ /* 0x000e64000800007f */
[----:B-1----:R-:W-:Y:S05]  /*25070*/  @!P0 BRA `(.L_x_2852) ;  /* 0xfffffffc00f08947 */ /* 0x002fea000383ffff */
[----:B------:R-:W-:Y:S05]  /*25080*/  BRA `(.L_x_3099) ;  /* 0xfffffeac00d07947 */ /* 0x000fea000383ffff */
.L_x_2866:
[----:B-1----:R1:W2:Y:S02]  /*25090*/  SYNCS.PHASECHK.TRANS64.TRYWAIT P1, [R0+URZ+0x2a830], R3 ;  /* 0x02a83003000075a7 */ /* 0x0022a4000802017f */
[----:B--2---:R-:W-:Y:S05]  /*250a0*/  @!P1 NANOSLEEP.SYNCS 0x989680 ;  /* 0x009896800000995d */ /* 0x004fea0003900000 */
[----:B------:R-:W2:Y:S02]  /*250b0*/  @!P1 SYNCS.PHASECHK.TRANS64 P1, [R0+URZ+0x2a830], R3 ;  /* 0x02a83003000095a7 */ /* 0x000ea4000802007f */
[----:B--2---:R-:W-:Y:S05]  /*250c0*/  @!P1 BRA `(.L_x_2866) ;  /* 0xfffffffc00f09947 */ /* 0x004fea000383ffff */
[----:B------:R-:W-:Y:S05]  /*250d0*/  BRA `(.L_x_2865) ;  /* 0xfffffed800307947 */ /* 0x000fea000383ffff */
.L_x_2874:
[----:B-1----:R1:W2:Y:S02]  /*250e0*/  SYNCS.PHASECHK.TRANS64.TRYWAIT P2, [R15+URZ+0x2a830], R10 ;  /* 0x02a8300a0f0075a7 */ /* 0x0022a4000804017f */
[----:B--2---:R-:W-:Y:S05]  /*250f0*/  @!P2 NANOSLEEP.SYNCS 0x989680 ;  /* 0x009896800000a95d */ /* 0x004fea0003900000 */
[----:B------:R-:W2:Y:S02]  /*25100*/  @!P2 SYNCS.PHASECHK.TRANS64 P2, [R15+URZ+0x2a830], R10 ;  /* 0x02a8300a0f00a5a7 */ /* 0x000ea4000804007f */
[----:B--2---:R-:W-:Y:S05]  /*25110*/  @!P2 BRA `(.L_x_2874) ;  /* 0xfffffffc00f0a947 */ /* 0x004fea000383ffff */
[----:B------:R-:W-:Y:S05]  /*25120*/  BRA `(.L_x_2873) ;  /* 0xffffff00006c7947 */ /* 0x000fea000383ffff */
.L_x_2879:
[----:B-1----:R1:W2:Y:S02]  /*25130*/  SYNCS.PHASECHK.TRANS64.TRYWAIT P2, [R11+URZ+0x2a850], R3 ;  /* 0x02a850030b0075a7 */ /* 0x0022a4000804017f */
[----:B--2---:R-:W-:Y:S05]  /*25140*/  @!P2 NANOSLEEP.SYNCS 0x989680 ;  /* 0x009896800000a95d */ /* 0x004fea0003900000 */
[----:B------:R-:W2:Y:S02]  /*25150*/  @!P2 SYNCS.PHASECHK.TRANS64 P2, [R11+URZ+0x2a850], R3 ;  /* 0x02a850030b00a5a7 */ /* 0x000ea4000804007f */
[----:B--2---:R-:W-:Y:S05]  /*25160*/  @!P2 BRA `(.L_x_2879) ;  /* 0xfffffffc00f0a947 */ /* 0x004fea000383ffff */
[----:B------:R-:W-:Y:S05]  /*25170*/  BRA `(.L_x_2878) ;  /* 0xffffff0c005c7947 */ /* 0x000fea000383ffff */
.L_x_2889:
[----:B-1----:R1:W2:Y:S02]  /*25180*/  SYNCS.PHASECHK.TRANS64.TRYWAIT P1, [R10+URZ+0x2a830], R11 ;  /* 0x02a8300b0a0075a7 */ /* 0x0022a4000802017f */
[----:B--2---:R-:W-:Y:S05]  /*25190*/  @!P1 NANOSLEEP.SYNCS 0x989680 ;  /* 0x009896800000995d */ /* 0x004fea0003900000 */
[----:B------:R-:W2:Y:S02]  /*251a0*/  @!P1 SYNCS.PHASECHK.TRANS64 P1, [R10+URZ+0x2a830], R11 ;  /* 0x02a8300b0a0095a7 */ /* 0x000ea4000802007f */
[----:B--2---:R-:W-:Y:S05]  /*251b0*/  @!P1 BRA `(.L_x_2889) ;  /* 0xfffffffc00f09947 */ /* 0x004fea000383ffff */
[----:B------:R-:W-:Y:S05]  /*251c0*/  BRA `(.L_x_2888) ;  /* 0xffffff2c00987947 */ /* 0x000fea000383ffff */
.L_x_2894:
[----:B-1----:R1:W2:Y:S02]  /*251d0*/  SYNCS.PHASECHK.TRANS64.TRYWAIT P1, [R11+URZ+0x2a850], R8 ;  /* 0x02a850080b0075a7 */ /* 0x0022a4000802017f */
[----:B--2---:R-:W-:Y:S05]  /*251e0*/  @!P1 NANOSLEEP.SYNCS 0x989680 ;  /* 0x009896800000995d */ /* 0x004fea0003900000 */
[----:B------:R-:W2:Y:S02]  /*251f0*/  @!P1 SYNCS.PHASECHK.TRANS64 P1, [R11+URZ+0x2a850], R8 ;  /* 0x02a850080b0095a7 */ /* 0x000ea4000802007f */
[----:B--2---:R-:W-:Y:S05]  /*25200*/  @!P1 BRA `(.L_x_2894) ;  /* 0xfffffffc00f09947 */ /* 0x004fea000383ffff */
[----:B------:R-:W-:Y:S05]  /*25210*/  BRA `(.L_x_2893) ;  /* 0xffffff3800887947 */ /* 0x000fea000383ffff */
.L_x_2902:
[----:B-1----:R1:W2:Y:S02]  /*25220*/  SYNCS.PHASECHK.TRANS64.TRYWAIT P1, [R12+URZ+0x2a850], R3 ;  /* 0x02a850030c0075a7 */ /* 0x0022a4000802017f */
[----:B--2---:R-:W-:Y:S05]  /*25230*/  @!P1 NANOSLEEP.SYNCS 0x989680 ;  /* 0x009896800000995d */ /* 0x004fea0003900000 */
[----:B------:R-:W2:Y:S02]  /*25240*/  @!P1 SYNCS.PHASECHK.TRANS64 P1, [R12+URZ+0x2a850], R3 ;  /* 0x02a850030c0095a7 */ /* 0x000ea4000802007f */
[----:B--2---:R-:W-:Y:S05]  /*25250*/  @!P1 BRA `(.L_x_2902) ;  /* 0xfffffffc00f09947 */ /* 0x004fea000383ffff */
[----:B------:R-:W-:Y:S05]  /*25260*/  BRA `(.L_x_2901) ;  /* 0xffffff5400d47947 */ /* 0x000fea000383ffff */
.L_x_2939:
        /* <DEDUP_REMOVED lines=8> */
[----:B-1----:R-:W-:Y:S05]  /*252f0*/  WARPSYNC.COLLECTIVE R15, `(.L_x_3101) ;  /* 0x000000000f087348 */ /* 0x002fea0003c00000 */
[----:B------:R0:W2:Y:S02]  /*25300*/  SHFL.IDX P6, R14, R13, R12, R11 ;  /* 0x0000000c0d0e7389 */ /* 0x0000a400000c000b */
[----:B012---:R-:W-:Y:S01]  /*25310*/  ENDCOLLECTIVE ;  /* 0x000000000000791b */ /* 0x007fe20003800000 */
.L_x_3101:
[----:B------:R-:W-:Y:S05]  /*25320*/  BSYNC B1 ;  /* 0x0000000000017941 */ /* 0x000fea0003800000 */
.L_x_3100:
[----:B------:R-:W-:Y:S05]  /*25330*/  BRA `(.L_x_3102) ;  /* 0xffffff9000f47947 */ /* 0x000fea000383ffff */
.L_x_2941:
[----:B------:R-:W-:Y:S01]  /*25340*/  BSSY B1, `(.L_x_3103) ;  /* 0x0000006000017945 */ /* 0x000fe20003800000 */
[----:B------:R-:W-:-:S07]  /*25350*/  IMAD.MOV.U32 R15, RZ, RZ, -0x1 ;  /* 0xffffffffff0f7424 */ /* 0x000fce00078e00ff */
[----:B01----:R-:W-:Y:S05]  /*25360*/  WARPSYNC.COLLECTIVE R15, `(.L_x_3104) ;  /* 0x000000000f0c7348 */ /* 0x003fea0003c00000 */
[----:B------:R-:W-:Y:S02]  /*25370*/  ELECT P6, UR62, PT ;  /* 0x00000000003e782f */ /* 0x000fe400038c0000 */
[----:B------:R-:W-:Y:S01]  /*25380*/  MOV R14, UR62 ;  /* 0x0000003e000e7c02 */ /* 0x000fe20008000f00 */
[----:B01----:R-:W-:Y:S10]  /*25390*/  ENDCOLLECTIVE ;  /* 0x000000000000791b */ /* 0x003ff40003800000 */
.L_x_3104:
[----:B------:R-:W-:Y:S05]  /*253a0*/  BSYNC B1 ;  /* 0x0000000000017941 */ /* 0x000fea0003800000 */
.L_x_3103:
[----:B------:R-:W-:Y:S05]  /*253b0*/  BRA `(.L_x_2940) ;  /* 0xffffff9000ec7947 */ /* 0x000fea000383ffff */
.L_x_2943:
[----:B0-----:R0:W2:Y:S02]  /*253c0*/  SYNCS.PHASECHK.TRANS64.TRYWAIT P0, [R22+URZ+0x2a820], R7 ;  /* 0x02a82007160075a7 */ /* 0x0010a4000800017f */
[----:B--2---:R-:W-:Y:S05]  /*253d0*/  @!P0 NANOSLEEP.SYNCS 0x989680 ;  /* 0x009896800000895d */ /* 0x004fea0003900000 */
[----:B------:R-:W2:Y:S02]  /*253e0*/  @!P0 SYNCS.PHASECHK.TRANS64 P0, [R22+URZ+0x2a820], R7 ;  /* 0x02a82007160085a7 */ /* 0x000ea4000800007f */
[----:B--2---:R-:W-:Y:S05]  /*253f0*/  @!P0 BRA `(.L_x_2943) ;  /* 0xfffffffc00f08947 */ /* 0x004fea000383ffff */
[----:B------:R-:W-:Y:S05]  /*25400*/  BRA `(.L_x_3105) ;  /* 0xffffff9000fc7947 */ /* 0x000fea000383ffff */
.L_x_2947:
[----:B-1----:R1:W2:Y:S02]  /*25410*/  SYNCS.PHASECHK.TRANS64.TRYWAIT P0, [R11+URZ+0x2a8a0], R10 ;  /* 0x02a8a00a0b0075a7 */ /* 0x0022a4000800017f */
[----:B--2---:R-:W-:Y:S05]  /*25420*/  @!P0 NANOSLEEP.SYNCS 0x989680 ;  /* 0x009896800000895d */ /* 0x004fea0003900000 */
[----:B------:R-:W2:Y:S02]  /*25430*/  @!P0 SYNCS.PHASECHK.TRANS64 P0, [R11+URZ+0x2a8a0], R10 ;  /* 0x02a8a00a0b0085a7 */ /* 0x000ea4000800007f */
[----:B--2---:R-:W-:Y:S05]  /*25440*/  @!P0 BRA `(.L_x_2947) ;  /* 0xfffffffc00f08947 */ /* 0x004fea000383ffff */
[----:B------:R-:W-:Y:S05]  /*25450*/  BRA `(.L_x_3106) ;  /* 0xffffff9400147947 */ /* 0x000fea000383ffff */
.L_x_2954:
[----:B0-----:R0:W2:Y:S02]  /*25460*/  SYNCS.PHASECHK.TRANS64.TRYWAIT P0, [R11+URZ+0x2a8c0], R10 ;  /* 0x02a8c00a0b0075a7 */ /* 0x0010a4000800017f */
[----:B--2---:R-:W-:Y:S05]  /*25470*/  @!P0 NANOSLEEP.SYNCS 0x989680 ;  /* 0x009896800000895d */ /* 0x004fea0003900000 */
[----:B------:R-:W2:Y:S02]  /*25480*/  @!P0 SYNCS.PHASECHK.TRANS64 P0, [R11+URZ+0x2a8c0], R10 ;  /* 0x02a8c00a0b0085a7 */ /* 0x000ea4000800007f */
[----:B--2---:R-:W-:Y:S05]  /*25490*/  @!P0 BRA `(.L_x_2954) ;  /* 0xfffffffc00f08947 */ /* 0x004fea000383ffff */
[----:B------:R-:W-:Y:S05]  /*254a0*/  BRA `(.L_x_3107) ;  /* 0xffffff98000c7947 */ /* 0x000fea000383ffff */
.L_x_2962:
[----:B-1----:R1:W2:Y:S02]  /*254b0*/  SYNCS.PHASECHK.TRANS64.TRYWAIT P1, [R10+URZ+0x2a8a0], R9 ;  /* 0x02a8a0090a0075a7 */ /* 0x0022a4000802017f */
[----:B--2---:R-:W-:Y:S05]  /*254c0*/  @!P1 NANOSLEEP.SYNCS 0x989680 ;  /* 0x009896800000995d */ /* 0x004fea0003900000 */
[----:B------:R-:W2:Y:S02]  /*254d0*/  @!P1 SYNCS.PHASECHK.TRANS64 P1, [R10+URZ+0x2a8a0], R9 ;  /* 0x02a8a0090a0095a7 */ /* 0x000ea4000802007f */
[----:B--2---:R-:W-:Y:S05]  /*254e0*/  @!P1 BRA `(.L_x_2962) ;  /* 0xfffffffc00f09947 */ /* 0x004fea000383ffff */
[----:B------:R-:W-:Y:S05]  /*254f0*/  BRA `(.L_x_3108) ;  /* 0xffffff9c00087947 */ /* 0x000fea000383ffff */
.L_x_2969:
[----:B0-----:R0:W2:Y:S02]  /*25500*/  SYNCS.PHASECHK.TRANS64.TRYWAIT P1, [R10+URZ+0x2a8c0], R9 ;  /* 0x02a8c0090a0075a7 */ /* 0x0010a4000802017f */
[----:B--2---:R-:W-:Y:S05]  /*25510*/  @!P1 NANOSLEEP.SYNCS 0x989680 ;  /* 0x009896800000995d */ /* 0x004fea0003900000 */
[----:B------:R-:W2:Y:S02]  /*25520*/  @!P1 SYNCS.PHASECHK.TRANS64 P1, [R10+URZ+0x2a8c0], R9 ;  /* 0x02a8c0090a0095a7 */ /* 0x000ea4000802007f */
[----:B--2---:R-:W-:Y:S05]  /*25530*/  @!P1 BRA `(.L_x_2969) ;  /* 0xfffffffc00f09947 */ /* 0x004fea000383ffff */
[----:B------:R-:W-:Y:S05]  /*25540*/  BRA `(.L_x_3109) ;  /* 0xffffff9c00fc7947 */ /* 0x000fea000383ffff */
.L_x_2983:
        /* <DEDUP_REMOVED lines=11> */
.L_x_3111:
[----:B------:R-:W-:Y:S05]  /*25600*/  BSYNC B0 ;  /* 0x0000000000007941 */ /* 0x000fea0003800000 */
.L_x_3110:
[----:B------:R-:W-:Y:S05]  /*25610*/  BRA `(.L_x_3112) ;  /* 0xffffffac003c7947 */ /* 0x000fea000383ffff */
.L_x_2986:
[----:B0-----:R0:W1:Y:S02]  /*25620*/  SYNCS.PHASECHK.TRANS64.TRYWAIT P0, [R7+URZ+0x2a840], R2 ;  /* 0x02a84002070075a7 */ /* 0x001064000800017f */
[----:B-1----:R-:W-:Y:S05]  /*25630*/  @!P0 NANOSLEEP.SYNCS 0x989680 ;  /* 0x009896800000895d */ /* 0x002fea0003900000 */
[----:B------:R-:W1:Y:S02]  /*25640*/  @!P0 SYNCS.PHASECHK.TRANS64 P0, [R7+URZ+0x2a840], R2 ;  /* 0x02a84002070085a7 */ /* 0x000e64000800007f */
[----:B-1----:R-:W-:Y:S05]  /*25650*/  @!P0 BRA `(.L_x_2986) ;  /* 0xfffffffc00f08947 */ /* 0x002fea000383ffff */
[----:B------:R-:W-:Y:S05]  /*25660*/  BRA `(.L_x_3113) ;  /* 0xffffffac00987947 */ /* 0x000fea000383ffff */
.L_x_2987:
        /* <DEDUP_REMOVED lines=8> */
.L_x_3115:
[----:B------:R-:W-:Y:S05]  /*256f0*/  BSYNC B0 ;  /* 0x0000000000007941 */ /* 0x000fea0003800000 */
.L_x_3114:
[----:B------:R-:W-:Y:S01]  /*25700*/  IMAD.MOV.U32 R13, RZ, RZ, R4 ;  /* 0x000000ffff0d7224 */ /* 0x000fe200078e0004 */
[----:B------:R-:W-:Y:S01]  /*25710*/  MOV R2, R14 ;  /* 0x0000000e00027202 */ /* 0x000fe20000000f00 */
[----:B------:R-:W-:Y:S02]  /*25720*/  IMAD.MOV.U32 R12, RZ, RZ, RZ ;  /* 0x000000ffff0c7224 */ /* 0x000fe400078e00ff */
[----:B------:R-:W-:Y:S02]  /*25730*/  IMAD.MOV.U32 R11, RZ, RZ, 0x181f ;  /* 0x0000181fff0b7424 */ /* 0x000fe400078e00ff */
[----:B------:R-:W-:Y:S02]  /*25740*/  IMAD.MOV.U32 R15, RZ, RZ, -0x1 ;  /* 0xffffffffff0f7424 */ /* 0x000fe400078e00ff */
[----:B------:R-:W-:-:S07]  /*25750*/  @P0 IMAD R8, R5, 0x2, R22 ;  /* 0x0000000205080824 */ /* 0x000fce00078e0216 */
[----:B------:R-:W-:Y:S05]  /*25760*/  WARPSYNC.COLLECTIVE R15, `(.L_x_3116) ;  /* 0x000000000f087348 */ /* 0x000fea0003c00000 */
[----:B------:R0:W1:Y:S02]  /*25770*/  SHFL.IDX P6, R14, R13, R12, R11 ;  /* 0x0000000c0d0e7389 */ /* 0x00006400000c000b */
[----:B01----:R-:W-:Y:S01]  /*25780*/  ENDCOLLECTIVE ;  /* 0x000000000000791b */ /* 0x003fe20003800000 */
.L_x_3116:
[----:B------:R-:W-:Y:S02]  /*25790*/  IMAD.MOV.U32 R13, RZ, RZ, R0 ;  /* 0x000000ffff0d7224 */ /* 0x000fe400078e0000 */
[----:B------:R-:W-:Y:S02]  /*257a0*/  IMAD.MOV.U32 R12, RZ, RZ, 0x1 ;  /* 0x00000001ff0c7424 */ /* 0x000fe400078e00ff */
[----:B------:R-:W-:-:S07]  /*257b0*/  IMAD.MOV.U32 R3, RZ, RZ, R14 ;  /* 0x000000ffff037224 */ /* 0x000fce00078e000e */
[----:B------:R-:W-:Y:S05]  /*257c0*/  WARPSYNC.COLLECTIVE R15, `(.L_x_3117) ;  /* 0x000000000f087348 */ /* 0x000fea0003c00000 */
[----:B------:R0:W1:Y:S02]  /*257d0*/  SHFL.IDX P6, R14, R13, R12, R11 ;  /* 0x0000000c0d0e7389 */ /* 0x00006400000c000b */
[----:B01----:R-:W-:Y:S01]  /*257e0*/  ENDCOLLECTIVE ;  /* 0x000000000000791b */ /* 0x003fe20003800000 */
.L_x_3117:
        /* <DEDUP_REMOVED lines=17> */
.L_x_3118:
[----:B------:R-:W-:Y:S01]  /*25900*/  @P1 IMAD R8, R5, 0x2, R22 ;  /* 0x0000000205081824 */ /* 0x000fe200078e0216 */
[----:B------:R-:W-:Y:S01]  /*25910*/  MOV R13, R0 ;  /* 0x00000000000d7202 */ /* 0x000fe20000000f00 */
[----:B------:R-:W-:Y:S02]  /*25920*/  IMAD.MOV.U32 R12, RZ, RZ, 0x2 ;  /* 0x00000002ff0c7424 */ /* 0x000fe400078e00ff */
[----:B------:R-:W-:-:S07]  /*25930*/  IMAD.MOV.U32 R3, RZ, RZ, R14 ;  /* 0x000000ffff037224 */ /* 0x000fce00078e000e */
[----:B------:R-:W-:Y:S05]  /*25940*/  WARPSYNC.COLLECTIVE R15, `(.L_x_3119) ;  /* 0x000000000f087348 */ /* 0x000fea0003c00000 */
[----:B------:R0:W1:Y:S02]  /*25950*/  SHFL.IDX P6, R14, R13, R12, R11 ;  /* 0x0000000c0d0e7389 */ /* 0x00006400000c000b */
[----:B01----:R-:W-:Y:S01]  /*25960*/  ENDCOLLECTIVE ;  /* 0x000000000000791b */ /* 0x003fe20003800000 */
.L_x_3119:
        /* <DEDUP_REMOVED lines=17> */
.L_x_3120:
[----:B------:R-:W-:Y:S02]  /*25a80*/  @P1 IMAD R8, R5, 0x2, R22 ;  /* 0x0000000205081824 */ /* 0x000fe400078e0216 */
[----:B------:R-:W-:Y:S02]  /*25a90*/  IMAD.MOV.U32 R13, RZ, RZ, R0 ;  /* 0x000000ffff0d7224 */ /* 0x000fe400078e0000 */
[----:B------:R-:W-:Y:S02]  /*25aa0*/  IMAD.MOV.U32 R12, RZ, RZ, 0x3 ;  /* 0x00000003ff0c7424 */ /* 0x000fe400078e00ff */
[----:B------:R-:W-:-:S07]  /*25ab0*/  IMAD.MOV.U32 R3, RZ, RZ, R14 ;  /* 0x000000ffff037224 */ /* 0x000fce00078e000e */
[----:B------:R-:W-:Y:S05]  /*25ac0*/  WARPSYNC.COLLECTIVE R15, `(.L_x_3121) ;  /* 0x000000000f087348 */ /* 0x000fea0003c00000 */
[----:B------:R0:W1:Y:S02]  /*25ad0*/  SHFL.IDX P6, R14, R13, R12, R11 ;  /* 0x0000000c0d0e7389 */ /* 0x00006400000c000b */
[----:B01----:R-:W-:Y:S01]  /*25ae0*/  ENDCOLLECTIVE ;  /* 0x000000000000791b */ /* 0x003fe20003800000 */
.L_x_3121:
        /* <DEDUP_REMOVED lines=17> */
.L_x_3122:
[----:B------:R-:W-:Y:S02]  /*25c00*/  @P1 IMAD R8, R5, 0x2, R22 ;  /* 0x0000000205081824 */ /* 0x000fe400078e0216 */
[----:B------:R-:W-:Y:S01]  /*25c10*/  IMAD.MOV.U32 R13, RZ, RZ, R0 ;  /* 0x000000ffff0d7224 */ /* 0x000fe200078e0000 */
[----:B------:R-:W-:Y:S01]  /*25c20*/  MOV R12, 0x4 ;  /* 0x00000004000c7802 */ /* 0x000fe20000000f00 */
[----:B------:R-:W-:-:S07]  /*25c30*/  IMAD.MOV.U32 R3, RZ, RZ, R14 ;  /* 0x000000ffff037224 */ /* 0x000fce00078e000e */
[----:B------:R-:W-:Y:S05]  /*25c40*/  WARPSYNC.COLLECTIVE R15, `(.L_x_3123) ;  /* 0x000000000f087348 */ /* 0x000fea0003c00000 */
[----:B------:R0:W1:Y:S02]  /*25c50*/  SHFL.IDX P6, R14, R13, R12, R11 ;  /* 0x0000000c0d0e7389 */ /* 0x00006400000c000b */
[----:B01----:R-:W-:Y:S01]  /*25c60*/  ENDCOLLECTIVE ;  /* 0x000000000000791b */ /* 0x003fe20003800000 */
.L_x_3123:
        /* <DEDUP_REMOVED lines=17> */
.L_x_3124:
[----:B------:R-:W-:Y:S02]  /*25d80*/  @P1 IMAD R8, R5, 0x2, R22 ;  /* 0x0000000205081824 */ /* 0x000fe400078e0216 */
[----:B------:R-:W-:Y:S02]  /*25d90*/  IMAD.MOV.U32 R13, RZ, RZ, R0 ;  /* 0x000000ffff0d7224 */ /* 0x000fe400078e0000 */
[----:B------:R-:W-:Y:S02]  /*25da0*/  IMAD.MOV.U32 R12, RZ, RZ, 0x5 ;  /* 0x00000005ff0c7424 */ /* 0x000fe400078e00ff */
[----:B------:R-:W-:-:S07]  /*25db0*/  IMAD.MOV.U32 R3, RZ, RZ, R14 ;  /* 0x000000ffff037224 */ /* 0x000fce00078e000e */
[----:B------:R-:W-:Y:S05]  /*25dc0*/  WARPSYNC.COLLECTIVE R15, `(.L_x_3125) ;  /* 0x000000000f087348 */ /* 0x000fea0003c00000 */
[----:B------:R0:W1:Y:S02]  /*25dd0*/  SHFL.IDX P6, R14, R13, R12, R11 ;  /* 0x0000000c0d0e7389 */ /* 0x00006400000c000b */
[----:B01----:R-:W-:Y:S01]  /*25de0*/  ENDCOLLECTIVE ;  /* 0x000000000000791b */ /* 0x003fe20003800000 */
.L_x_3125:
        /* <DEDUP_REMOVED lines=10> */
.L_x_3126:
        /* <DEDUP_REMOVED lines=8> */
.L_x_2992:
[----:B------:R-:W-:Y:S02]  /*25f10*/  IMAD.MOV.U32 R13, RZ, RZ, R4 ;  /* 0x000000ffff0d7224 */ /* 0x000fe400078e0004 */
[----:B------:R-:W-:Y:S02]  /*25f20*/  IMAD.MOV.U32 R12, RZ, RZ, RZ ;  /* 0x000000ffff0c7224 */ /* 0x000fe400078e00ff */
[----:B------:R-:W-:Y:S02]  /*25f30*/  IMAD.MOV.U32 R11, RZ, RZ, 0x181f ;  /* 0x0000181fff0b7424 */ /* 0x000fe400078e00ff */
[----:B------:R-:W-:Y:S02]  /*25f40*/  IMAD.MOV.U32 R15, RZ, RZ, -0x1 ;  /* 0xffffffffff0f7424 */ /* 0x000fe400078e00ff */
[----:B-----5:R-:W-:Y:S02]  /*25f50*/  IMAD R5, R10, R7, RZ ;  /* 0x000000070a057224 */ /* 0x020fe400078e02ff */
[----:B------:R-:W-:-:S07]  /*25f60*/  IMAD R17, R17, 0x80, R9 ;  /* 0x0000008011117824 */ /* 0x000fce00078e0209 */
[----:B------:R-:W-:Y:S05]  /*25f70*/  WARPSYNC.COLLECTIVE R15, `(.L_x_3128) ;  /* 0x000000000f087348 */ /* 0x000fea0003c00000 */
[----:B------:R0:W1:Y:S02]  /*25f80*/  SHFL.IDX P6, R14, R13, R12, R11 ;  /* 0x0000000c0d0e7389 */ /* 0x00006400000c000b */
[----:B01----:R-:W-:Y:S01]  /*25f90*/  ENDCOLLECTIVE ;  /* 0x000000000000791b */ /* 0x003fe20003800000 */
.L_x_3128:
[----:B------:R-:W-:Y:S01]  /*25fa0*/  ISETP.GE.AND P1, PT, R17, R5, PT ;  /* 0x000000051100720c */ /* 0x000fe20003f26270 */
[----:B------:R-:W-:Y:S01]  /*25fb0*/  IMAD.MOV.U32 R13, RZ, RZ, R0 ;  /* 0x000000ffff0d7224 */ /* 0x000fe200078e0000 */
[----:B------:R-:W-:-:S11]  /*25fc0*/  MOV R2, R14 ;  /* 0x0000000e00027202 */ /* 0x000fd60000000f00 */
[----:B------:R-:W-:Y:S05]  /*25fd0*/  WARPSYNC.COLLECTIVE R15, `(.L_x_3129) ;  /* 0x000000000f087348 */ /* 0x000fea0003c00000 */
[----:B------:R0:W1:Y:S02]  /*25fe0*/  SHFL.IDX P6, R14, R13, R12, R11 ;  /* 0x0000000c0d0e7389 */ /* 0x00006400000c000b */
[----:B01----:R-:W-:Y:S01]  /*25ff0*/  ENDCOLLECTIVE ;  /* 0x000000000000791b */ /* 0x003fe20003800000 */
.L_x_3129:
[----:B------:R-:W-:Y:S02]  /*26000*/  IMAD.MOV.U32 R13, RZ, RZ, R4 ;  /* 0x000000ffff0d7224 */ /* 0x000fe400078e0004 */
[----:B------:R-:W-:Y:S02]  /*26010*/  IMAD.MOV.U32 R12, RZ, RZ, 0x1 ;  /* 0x00000001ff0c7424 */ /* 0x000fe400078e00ff */
[----:B------:R-:W-:-:S07]  /*26020*/  IMAD.MOV.U32 R3, RZ, RZ, R14 ;  /* 0x000000ffff037224 */ /* 0x000fce00078e000e */
[----:B------:R-:W-:Y:S05]  /*26030*/  WARPSYNC.COLLECTIVE R15, `(.L_x_3130) ;  /* 0x000000000f087348 */ /* 0x000fea0003c00000 */
[----:B------:R0:W1:Y:S02]  /*26040*/  SHFL.IDX P6, R14, R13, R12, R11 ;  /* 0x0000000c0d0e7389 */ /* 0x00006400000c000b */
[----:B01----:R-:W-:Y:S01]  /*26050*/  ENDCOLLECTIVE ;  /* 0x000000000000791b */ /* 0x003fe20003800000 */
.L_x_3130:
        /* <DEDUP_REMOVED lines=16> */
.L_x_3131:
[----:B------:R-:W-:Y:S02]  /*26160*/  IMAD.MOV.U32 R13, RZ, RZ, R4 ;  /* 0x000000ffff0d7224 */ /* 0x000fe400078e0004 */
[----:B------:R-:W-:Y:S02]  /*26170*/  IMAD.MOV.U32 R12, RZ, RZ, 0x2 ;  /* 0x00000002ff0c7424 */ /* 0x000fe400078e00ff */
[----:B------:R-:W-:-:S07]  /*26180*/  IMAD.MOV.U32 R3, RZ, RZ, R14 ;  /* 0x000000ffff037224 */ /* 0x000fce00078e000e */
[----:B------:R-:W-:Y:S05]  /*26190*/  WARPSYNC.COLLECTIVE R15, `(.L_x_3132) ;  /* 0x000000000f087348 */ /* 0x000fea0003c00000 */
[----:B------:R0:W1:Y:S02]  /*261a0*/  SHFL.IDX P6, R14, R13, R12, R11 ;  /* 0x0000000c0d0e7389 */ /* 0x00006400000c000b */
[----:B01----:R-:W-:Y:S01]  /*261b0*/  ENDCOLLECTIVE ;  /* 0x000000000000791b */ /* 0x003fe20003800000 */
.L_x_3132:
        /* <DEDUP_REMOVED lines=17> */
.L_x_3133:
[----:B------:R-:W-:Y:S02]  /*262d0*/  IMAD.MOV.U32 R13, RZ, RZ, R4 ;  /* 0x000000ffff0d7224 */ /* 0x000fe400078e0004 */
[----:B------:R-:W-:Y:S02]  /*262e0*/  IMAD.MOV.U32 R12, RZ, RZ, 0x3 ;  /* 0x00000003ff0c7424 */ /* 0x000fe400078e00ff */
[----:B------:R-:W-:-:S07]  /*262f0*/  IMAD.MOV.U32 R3, RZ, RZ, R14 ;  /* 0x000000ffff037224 */ /* 0x000fce00078e000e */
[----:B------:R-:W-:Y:S05]  /*26300*/  WARPSYNC.COLLECTIVE R15, `(.L_x_3134) ;  /* 0x000000000f087348 */ /* 0x000fea0003c00000 */
[----:B------:R0:W1:Y:S02]  /*26310*/  SHFL.IDX P6, R14, R13, R12, R11 ;  /* 0x0000000c0d0e7389 */ /* 0x00006400000c000b */
[----:B01----:R-:W-:Y:S01]  /*26320*/  ENDCOLLECTIVE ;  /* 0x000000000000791b */ /* 0x003fe20003800000 */
.L_x_3134:
        /* <DEDUP_REMOVED lines=17> */
.L_x_3135:
[----:B------:R-:W-:Y:S02]  /*26440*/  IMAD.MOV.U32 R13, RZ, RZ, R4 ;  /* 0x000000ffff0d7224 */ /* 0x000fe400078e0004 */
[----:B------:R-:W-:Y:S02]  /*26450*/  IMAD.MOV.U32 R12, RZ, RZ, 0x4 ;  /* 0x00000004ff0c7424 */ /* 0x000fe400078e00ff */
[----:B------:R-:W-:-:S07]  /*26460*/  IMAD.MOV.U32 R3, RZ, RZ, R14 ;  /* 0x000000ffff037224 */ /* 0x000fce00078e000e */
[----:B------:R-:W-:Y:S05]  /*26470*/  WARPSYNC.COLLECTIVE R15, `(.L_x_3136) ;  /* 0x000000000f087348 */ /* 0x000fea0003c00000 */
[----:B------:R0:W1:Y:S02]  /*26480*/  SHFL.IDX P6, R14, R13, R12, R11 ;  /* 0x0000000c0d0e7389 */ /* 0x00006400000c000b */
[----:B01----:R-:W-:Y:S01]  /*26490*/  ENDCOLLECTIVE ;  /* 0x000000000000791b */ /* 0x003fe20003800000 */
.L_x_3136:
        /* <DEDUP_REMOVED lines=17> */
.L_x_3137:
[----:B------:R-:W-:Y:S02]  /*265b0*/  IMAD.MOV.U32 R13, RZ, RZ, R4 ;  /* 0x000000ffff0d7224 */ /* 0x000fe400078e0004 */
[----:B------:R-:W-:Y:S02]  /*265c0*/  IMAD.MOV.U32 R12, RZ, RZ, 0x5 ;  /* 0x00000005ff0c7424 */ /* 0x000fe400078e00ff */
[----:B------:R-:W-:-:S07]  /*265d0*/  IMAD.MOV.U32 R3, RZ, RZ, R14 ;  /* 0x000000ffff037224 */ /* 0x000fce00078e000e */
[----:B------:R-:W-:Y:S05]  /*265e0*/  WARPSYNC.COLLECTIVE R15, `(.L_x_3138) ;  /* 0x000000000f087348 */ /* 0x000fea0003c00000 */
[----:B------:R0:W1:Y:S02]  /*265f0*/  SHFL.IDX P6, R14, R13, R12, R11 ;  /* 0x0000000c0d0e7389 */ /* 0x00006400000c000b */
[----:B01----:R-:W-:Y:S01]  /*26600*/  ENDCOLLECTIVE ;  /* 0x000000000000791b */ /* 0x003fe20003800000 */
.L_x_3138:
        /* <DEDUP_REMOVED lines=12> */
[----:B------:R-:W-:-:S02]  /*266d0*/  ISETP.GE.AND P1, PT, R6, R5, PT ;  /* 0x000000050600720c */ /* 0x000fc40003f26270 */
[----:B0-----:R-:W-:-:S11]  /*266e0*/  MOV R2, R14 ;  /* 0x0000000e00027202 */ /* 0x001fd60000000f00 */
[----:B------:R-:W-:Y:S05]  /*266f0*/  WARPSYNC.COLLECTIVE R15, `(.L_x_3139) ;  /* 0x000000000f087348 */ /* 0x000fea0003c00000 */
[----:B------:R0:W1:Y:S02]  /*26700*/  SHFL.IDX P6, R14, R13, R12, R11 ;  /* 0x0000000c0d0e7389 */ /* 0x00006400000c000b */
[----:B01----:R-:W-:Y:S01]  /*26710*/  ENDCOLLECTIVE ;  /* 0x000000000000791b */ /* 0x003fe20003800000 */
.L_x_3139:
[----:B------:R-:W-:Y:S02]  /*26720*/  IMAD.MOV.U32 R13, RZ, RZ, R4 ;  /* 0x000000ffff0d7224 */ /* 0x000fe400078e0004 */
[----:B------:R-:W-:Y:S02]  /*26730*/  IMAD.MOV.U32 R12, RZ, RZ, 0x6 ;  /* 0x00000006ff0c7424 */ /* 0x000fe400078e00ff */
[----:B------:R-:W-:-:S07]  /*26740*/  IMAD.MOV.U32 R3, RZ, RZ, R14 ;  /* 0x000000ffff037224 */ /* 0x000fce00078e000e */
[----:B------:R-:W-:Y:S05]  /*26750*/  WARPSYNC.COLLECTIVE R15, `(.L_x_3140) ;  /* 0x000000000f087348 */ /* 0x000fea0003c00000 */
[----:B------:R0:W1:Y:S02]  /*26760*/  SHFL.IDX P6, R14, R13, R12, R11 ;  /* 0x0000000c0d0e7389 */ /* 0x00006400000c000b */
[----:B01----:R-:W-:Y:S01]  /*26770*/  ENDCOLLECTIVE ;  /* 0x000000000000791b */ /* 0x003fe20003800000 */
.L_x_3140:
        /* <DEDUP_REMOVED lines=17> */
.L_x_3141:
[----:B------:R-:W-:Y:S01]  /*26890*/  MOV R13, R4 ;  /* 0x00000004000d7202 */ /* 0x000fe20000000f00 */
[----:B------:R-:W-:Y:S02]  /*268a0*/  IMAD.MOV.U32 R12, RZ, RZ, 0x7 ;  /* 0x00000007ff0c7424 */ /* 0x000fe400078e00ff */
[----:B------:R-:W-:-:S07]  /*268b0*/  IMAD.MOV.U32 R3, RZ, RZ, R14 ;  /* 0x000000ffff037224 */ /* 0x000fce00078e000e */
[----:B------:R-:W-:Y:S05]  /*268c0*/  WARPSYNC.COLLECTIVE R15, `(.L_x_3142) ;  /* 0x000000000f087348 */ /* 0x000fea0003c00000 */
[----:B------:R0:W1:Y:S02]  /*268d0*/  SHFL.IDX P6, R14, R13, R12, R11 ;  /* 0x0000000c0d0e7389 */ /* 0x00006400000c000b */
[----:B01----:R-:W-:Y:S01]  /*268e0*/  ENDCOLLECTIVE ;  /* 0x000000000000791b */ /* 0x003fe20003800000 */
.L_x_3142:
[----:B------:R-:W-:-:S05]  /*268f0*/  @!P1 LEA R6, P4, R8, R3, 0x1 ;  /* 0x0000000308069211 */ /* 0x000fca00078808ff */
[----:B------:R-:W-:Y:S02]  /*26900*/  @!P1 IMAD.X R7, RZ, RZ, R2, P4 ;  /* 0x000000ffff079224 */ /* 0x000fe400020e0602 */
[----:B------:R-:W-:Y:S02]  /*26910*/  @!P1 IMAD.MOV.U32 R2, RZ, RZ, R6 ;  /* 0x000000ffff029224 */ /* 0x000fe400078e0006 */
[----:B------:R-:W-:Y:S02]  /*26920*/  @!P1 IMAD.MOV.U32 R3, RZ, RZ, R7 ;  /* 0x000000ffff039224 */ /* 0x000fe400078e0007 */
[----:B------:R-:W-:-:S03]  /*26930*/  IMAD.MOV.U32 R13, RZ, RZ, R0 ;  /* 0x000000ffff0d7224 */ /* 0x000fc600078e0000 */
        /* <DEDUP_REMOVED lines=10> */
.L_x_3143:
[----:B------:R-:W-:Y:S05]  /*269e0*/  BRA `(.L_x_3144) ;  /* 0xffffffac00607947 */ /* 0x000fea000383ffff */
.L_x_2997:
[----:B0-----:R0:W1:Y:S02]  /*269f0*/  SYNCS.PHASECHK.TRANS64.TRYWAIT P0, [R22+URZ+0x2a820], R3 ;  /* 0x02a82003160075a7 */ /* 0x001064000800017f */
[----:B-1----:R-:W-:Y:S05]  /*26a00*/  @!P0 NANOSLEEP.SYNCS 0x989680 ;  /* 0x009896800000895d */ /* 0x002fea0003900000 */
[----:B------:R-:W1:Y:S02]  /*26a10*/  @!P0 SYNCS.PHASECHK.TRANS64 P0, [R22+URZ+0x2a820], R3 ;  /* 0x02a82003160085a7 */ /* 0x000e64000800007f */
[----:B-1----:R-:W-:Y:S05]  /*26a20*/  @!P0 BRA `(.L_x_2997) ;  /* 0xfffffffc00f08947 */ /* 0x002fea000383ffff */
[----:B------:R-:W-:Y:S05]  /*26a30*/  BRA `(.L_x_3145) ;  /* 0xffffffac00d07947 */ /* 0x000fea000383ffff */
.L_x_3002:
[----:B0-----:R0:W1:Y:S02]  /*26a40*/  SYNCS.PHASECHK.TRANS64.TRYWAIT P0, [R5+URZ+0x2a840], R0 ;  /* 0x02a84000050075a7 */ /* 0x001064000800017f */
[----:B-1----:R-:W-:Y:S05]  /*26a50*/  @!P0 NANOSLEEP.SYNCS 0x989680 ;  /* 0x009896800000895d */ /* 0x002fea0003900000 */
[----:B------:R-:W1:Y:S02]  /*26a60*/  @!P0 SYNCS.PHASECHK.TRANS64 P0, [R5+URZ+0x2a840], R0 ;  /* 0x02a84000050085a7 */ /* 0x000e64000800007f */
[----:B-1----:R-:W-:Y:S05]  /*26a70*/  @!P0 BRA `(.L_x_3002) ;  /* 0xfffffffc00f08947 */ /* 0x002fea000383ffff */
[----:B------:R-:W-:Y:S05]  /*26a80*/  BRA `(.L_x_3146) ;  /* 0xffffffb000987947 */ /* 0x000fea000383ffff */
.L_x_3003:
        /* <DEDUP_REMOVED lines=8> */
.L_x_3148:
[----:B------:R-:W-:Y:S05]  /*26b10*/  BSYNC B1 ;  /* 0x0000000000017941 */ /* 0x000fea0003800000 */
.L_x_3147:
        /* <DEDUP_REMOVED lines=10> */
.L_x_3149:
        /* <DEDUP_REMOVED lines=8> */
.L_x_3150:
        /* <DEDUP_REMOVED lines=14> */
.L_x_3151:
[----:B------:R-:W-:Y:S02]  /*26d20*/  IMAD.MOV.U32 R13, RZ, RZ, R8 ;  /* 0x000000ffff0d7224 */ /* 0x000fe400078e0008 */
[----:B------:R-:W-:Y:S02]  /*26d30*/  IMAD.MOV.U32 R12, RZ, RZ, 0x2 ;  /* 0x00000002ff0c7424 */ /* 0x000fe400078e00ff */
[----:B------:R-:W-:-:S07]  /*26d40*/  IMAD.MOV.U32 R2, RZ, RZ, R14 ;  /* 0x000000ffff027224 */ /* 0x000fce00078e000e */
[----:B------:R-:W-:Y:S05]  /*26d50*/  WARPSYNC.COLLECTIVE R15, `(.L_x_3152) ;  /* 0x000000000f087348 */ /* 0x000fea0003c00000 */
[----:B------:R0:W1:Y:S02]  /*26d60*/  SHFL.IDX P6, R14, R13, R12, R11 ;  /* 0x0000000c0d0e7389 */ /* 0x00006400000c000b */
[----:B01----:R-:W-:Y:S01]  /*26d70*/  ENDCOLLECTIVE ;  /* 0x000000000000791b */ /* 0x003fe20003800000 */
.L_x_3152:
        /* <DEDUP_REMOVED lines=13> */
.L_x_3153:
[----:B------:R-:W-:Y:S01]  /*26e50*/  MOV R13, R8 ;  /* 0x00000008000d7202 */ /* 0x000fe20000000f00 */
[----:B------:R-:W-:Y:S02]  /*26e60*/  IMAD.MOV.U32 R12, RZ, RZ, 0x3 ;  /* 0x00000003ff0c7424 */ /* 0x000fe400078e00ff */
[----:B------:R-:W-:-:S07]  /*26e70*/  IMAD.MOV.U32 R2, RZ, RZ, R14 ;  /* 0x000000ffff027224 */ /* 0x000fce00078e000e */
[----:B------:R-:W-:Y:S05]  /*26e80*/  WARPSYNC.COLLECTIVE R15, `(.L_x_3154) ;  /* 0x000000000f087348 */ /* 0x000fea0003c00000 */
[----:B------:R0:W1:Y:S02]  /*26e90*/  SHFL.IDX P6, R14, R13, R12, R11 ;  /* 0x0000000c0d0e7389 */ /* 0x00006400000c000b */
[----:B01----:R-:W-:Y:S01]  /*26ea0*/  ENDCOLLECTIVE ;  /* 0x000000000000791b */ /* 0x003fe20003800000 */
.L_x_3154:
        /* <DEDUP_REMOVED lines=13> */
.L_x_3155:
[----:B------:R-:W-:Y:S02]  /*26f80*/  IMAD.MOV.U32 R13, RZ, RZ, R8 ;  /* 0x000000ffff0d7224 */ /* 0x000fe400078e0008 */
[----:B------:R-:W-:Y:S02]  /*26f90*/  IMAD.MOV.U32 R12, RZ, RZ, 0x4 ;  /* 0x00000004ff0c7424 */ /* 0x000fe400078e00ff */
[----:B------:R-:W-:-:S07]  /*26fa0*/  IMAD.MOV.U32 R2, RZ, RZ, R14 ;  /* 0x000000ffff027224 */ /* 0x000fce00078e000e */
[----:B------:R-:W-:Y:S05]  /*26fb0*/  WARPSYNC.COLLECTIVE R15, `(.L_x_3156) ;  /* 0x000000000f087348 */ /* 0x000fea0003c00000 */
[----:B------:R0:W1:Y:S02]  /*26fc0*/  SHFL.IDX P6, R14, R13, R12, R11 ;  /* 0x0000000c0d0e7389 */ /* 0x00006400000c000b */
[----:B01----:R-:W-:Y:S01]  /*26fd0*/  ENDCOLLECTIVE ;  /* 0x000000000000791b */ /* 0x003fe20003800000 */
.L_x_3156:
        /* <DEDUP_REMOVED lines=13> */
.L_x_3157:
[----:B------:R-:W-:Y:S02]  /*270b0*/  IMAD.MOV.U32 R13, RZ, RZ, R8 ;  /* 0x000000ffff0d7224 */ /* 0x000fe400078e0008 */
[----:B------:R-:W-:Y:S02]  /*270c0*/  IMAD.MOV.U32 R12, RZ, RZ, 0x5 ;  /* 0x00000005ff0c7424 */ /* 0x000fe400078e00ff */
[----:B------:R-:W-:-:S07]  /*270d0*/  IMAD.MOV.U32 R2, RZ, RZ, R14 ;  /* 0x000000ffff027224 */ /* 0x000fce00078e000e */
[----:B------:R-:W-:Y:S05]  /*270e0*/  WARPSYNC.COLLECTIVE R15, `(.L_x_3158) ;  /* 0x000000000f087348 */ /* 0x000fea0003c00000 */
[----:B------:R0:W1:Y:S02]  /*270f0*/  SHFL.IDX P6, R14, R13, R12, R11 ;  /* 0x0000000c0d0e7389 */ /* 0x00006400000c000b */
[----:B01----:R-:W-:Y:S01]  /*27100*/  ENDCOLLECTIVE ;  /* 0x000000000000791b */ /* 0x003fe20003800000 */
.L_x_3158:
        /* <DEDUP_REMOVED lines=13> */
.L_x_3159:
[----:B------:R-:W-:Y:S01]  /*271e0*/  IMAD.MOV.U32 R2, RZ, RZ, R14 ;  /* 0x000000ffff027224 */ /* 0x000fe200078e000e */
[----:B------:R-:W-:Y:S06]  /*271f0*/  BRA `(.L_x_3160) ;  /* 0xffffffac00d07947 */ /* 0x000fec000383ffff */
.L_x_3008:
[----:B-1----:R1:W2:Y:S02]  /*27200*/  SYNCS.PHASECHK.TRANS64.TRYWAIT P0, [R5+URZ+0x2a860], R2 ;  /* 0x02a86002050075a7 */ /* 0x0022a4000800017f */
[----:B--2---:R-:W-:Y:S05]  /*27210*/  @!P0 NANOSLEEP.SYNCS 0x989680 ;  /* 0x009896800000895d */ /* 0x004fea0003900000 */
[----:B------:R-:W2:Y:S02]  /*27220*/  @!P0 SYNCS.PHASECHK.TRANS64 P0, [R5+URZ+0x2a860], R2 ;  /* 0x02a86002050085a7 */ /* 0x000ea4000800007f */
[----:B--2---:R-:W-:Y:S05]  /*27230*/  @!P0 BRA `(.L_x_3008) ;  /* 0xfffffffc00f08947 */ /* 0x004fea000383ffff */
[----:B------:R-:W-:Y:S05]  /*27240*/  BRA `(.L_x_3161) ;  /* 0xffffffb0002c7947 */ /* 0x000fea000383ffff */
.L_x_3009:
        /* <DEDUP_REMOVED lines=8> */
.L_x_3163:
[----:B------:R-:W-:Y:S05]  /*272d0*/  BSYNC B1 ;  /* 0x0000000000017941 */ /* 0x000fea0003800000 */
.L_x_3162:
        /* <DEDUP_REMOVED lines=9> */
.L_x_3164:
[----:B------:R-:W-:Y:S01]  /*27370*/  IMAD.MOV.U32 R13, RZ, RZ, R25 ;  /* 0x000000ffff0d7224 */ /* 0x000fe200078e0019 */
[----:B------:R-:W-:Y:S01]  /*27380*/  MOV R12, 0x1 ;  /* 0x00000001000c7802 */ /* 0x000fe20000000f00 */
[----:B------:R-:W-:-:S07]  /*27390*/  IMAD.MOV.U32 R2, RZ, RZ, R14 ;  /* 0x000000ffff027224 */ /* 0x000fce00078e000e */
[----:B------:R-:W-:Y:S05]  /*273a0*/  WARPSYNC.COLLECTIVE R15, `(.L_x_3165) ;  /* 0x000000000f087348 */ /* 0x000fea0003c00000 */
[----:B------:R0:W1:Y:S02]  /*273b0*/  SHFL.IDX P6, R14, R13, R12, R11 ;  /* 0x0000000c0d0e7389 */ /* 0x00006400000c000b */
[----:B01----:R-:W-:Y:S01]  /*273c0*/  ENDCOLLECTIVE ;  /* 0x000000000000791b */ /* 0x003fe20003800000 */
.L_x_3165:
        /* <DEDUP_REMOVED lines=15> */
.L_x_3166:
[----:B------:R-:W-:Y:S02]  /*274c0*/  IMAD.MOV.U32 R13, RZ, RZ, R25 ;  /* 0x000000ffff0d7224 */ /* 0x000fe400078e0019 */
[----:B------:R-:W-:Y:S02]  /*274d0*/  IMAD.MOV.U32 R12, RZ, RZ, 0x2 ;  /* 0x00000002ff0c7424 */ /* 0x000fe400078e00ff */
[----:B------:R-:W-:-:S07]  /*274e0*/  IMAD.MOV.U32 R2, RZ, RZ, R14 ;  /* 0x000000ffff027224 */ /* 0x000fce00078e000e */
[----:B------:R-:W-:Y:S05]  /*274f0*/  WARPSYNC.COLLECTIVE R15, `(.L_x_3167) ;  /* 0x000000000f087348 */ /* 0x000fea0003c00000 */
[----:B------:R0:W1:Y:S02]  /*27500*/  SHFL.IDX P6, R14, R13, R12, R11 ;  /* 0x0000000c0d0e7389 */ /* 0x00006400000c000b */
[----:B01----:R-:W-:Y:S01]  /*27510*/  ENDCOLLECTIVE ;  /* 0x000000000000791b */ /* 0x003fe20003800000 */
.L_x_3167:
        /* <DEDUP_REMOVED lines=14> */
.L_x_3168:
[----:B------:R-:W-:Y:S02]  /*27600*/  IMAD.MOV.U32 R13, RZ, RZ, R25 ;  /* 0x000000ffff0d7224 */ /* 0x000fe400078e0019 */
[----:B------:R-:W-:Y:S02]  /*27610*/  IMAD.MOV.U32 R12, RZ, RZ, 0x3 ;  /* 0x00000003ff0c7424 */ /* 0x000fe400078e00ff */
[----:B------:R-:W-:-:S07]  /*27620*/  IMAD.MOV.U32 R2, RZ, RZ, R14 ;  /* 0x000000ffff027224 */ /* 0x000fce00078e000e */
[----:B------:R-:W-:Y:S05]  /*27630*/  WARPSYNC.COLLECTIVE R15, `(.L_x_3169) ;  /* 0x000000000f087348 */ /* 0x000fea0003c00000 */
[----:B------:R0:W1:Y:S02]  /*27640*/  SHFL.IDX P6, R14, R13, R12, R11 ;  /* 0x0000000c0d0e7389 */ /* 0x00006400000c000b */
[----:B01----:R-:W-:Y:S01]  /*27650*/  ENDCOLLECTIVE ;  /* 0x000000000000791b */ /* 0x003fe20003800000 */
.L_x_3169:
        /* <DEDUP_REMOVED lines=14> */
.L_x_3170:
[----:B------:R-:W-:Y:S02]  /*27740*/  IMAD.MOV.U32 R13, RZ, RZ, R25 ;  /* 0x000000ffff0d7224 */ /* 0x000fe400078e0019 */
[----:B------:R-:W-:Y:S01]  /*27750*/  IMAD.MOV.U32 R12, RZ, RZ, 0x4 ;  /* 0x00000004ff0c7424 */ /* 0x000fe200078e00ff */
[----:B------:R-:W-:-:S07]  /*27760*/  MOV R2, R14 ;  /* 0x0000000e00027202 */ /* 0x000fce0000000f00 */
[----:B------:R-:W-:Y:S05]  /*27770*/  WARPSYNC.COLLECTIVE R15, `(.L_x_3171) ;  /* 0x000000000f087348 */ /* 0x000fea0003c00000 */
[----:B------:R0:W1:Y:S02]  /*27780*/  SHFL.IDX P6, R14, R13, R12, R11 ;  /* 0x0000000c0d0e7389 */ /* 0x00006400000c000b */
[----:B01----:R-:W-:Y:S01]  /*27790*/  ENDCOLLECTIVE ;  /* 0x000000000000791b */ /* 0x003fe20003800000 */
.L_x_3171:
        /* <DEDUP_REMOVED lines=14> */
.L_x_3172:
[----:B------:R-:W-:Y:S02]  /*27880*/  IMAD.MOV.U32 R13, RZ, RZ, R25 ;  /* 0x000000ffff0d7224 */ /* 0x000fe400078e0019 */
[----:B------:R-:W-:Y:S02]  /*27890*/  IMAD.MOV.U32 R12, RZ, RZ, 0x5 ;  /* 0x00000005ff0c7424 */ /* 0x000fe400078e00ff */
[----:B------:R-:W-:-:S07]  /*278a0*/  IMAD.MOV.U32 R2, RZ, RZ, R14 ;  /* 0x000000ffff027224 */ /* 0x000fce00078e000e */
[----:B------:R-:W-:Y:S05]  /*278b0*/  WARPSYNC.COLLECTIVE R15, `(.L_x_3173) ;  /* 0x000000000f087348 */ /* 0x000fea0003c00000 */
[----:B------:R0:W1:Y:S02]  /*278c0*/  SHFL.IDX P6, R14, R13, R12, R11 ;  /* 0x0000000c0d0e7389 */ /* 0x00006400000c000b */
[----:B01----:R-:W-:Y:S01]  /*278d0*/  ENDCOLLECTIVE ;  /* 0x000000000000791b */ /* 0x003fe20003800000 */
.L_x_3173:
        /* <DEDUP_REMOVED lines=13> */
.L_x_3174:
[----:B------:R-:W-:Y:S01]  /*279b0*/  @!PT LDS RZ, [RZ] ;  /* 0x00000000fffff984 */ /* 0x000fe20000000800 */
[----:B------:R-:W-:Y:S01]  /*279c0*/  @!PT LDS RZ, [RZ] ;  /* 0x00000000fffff984 */ /* 0x000fe20000000800 */
[----:B------:R-:W-:Y:S01]  /*279d0*/  @!PT LDS RZ, [RZ] ;  /* 0x00000000fffff984 */ /* 0x000fe20000000800 */
[----:B------:R0:W-:Y:S02]  /*279e0*/  LDGSTS.E.BYPASS.LTC128B.128 [R4+0x5400], desc[UR60][R2.64+0x80], !P2 ;  /* 0x0540008002047fae */ /* 0x0001e4000d101d7c */
[----:B0-----:R-:W-:Y:S01]  /*279f0*/  IMAD.MOV.U32 R2, RZ, RZ, R14 ;  /* 0x000000ffff027224 */ /* 0x001fe200078e000e */
[----:B------:R-:W-:Y:S06]  /*27a00*/  BRA `(.L_x_3175) ;  /* 0xffffffac001c7947 */ /* 0x000fec000383ffff */
.L_x_3017:
[----:B0-----:R0:W1:Y:S02]  /*27a10*/  SYNCS.PHASECHK.TRANS64.TRYWAIT P0, [R0+URZ+0x2a860], R3 ;  /* 0x02a86003000075a7 */ /* 0x001064000800017f */
[----:B-1----:R-:W-:Y:S05]  /*27a20*/  @!P0 NANOSLEEP.SYNCS 0x989680 ;  /* 0x009896800000895d */ /* 0x002fea0003900000 */
[----:B------:R-:W1:Y:S02]  /*27a30*/  @!P0 SYNCS.PHASECHK.TRANS64 P0, [R0+URZ+0x2a860], R3 ;  /* 0x02a86003000085a7 */ /* 0x000e64000800007f */
[----:B-1----:R-:W-:Y:S05]  /*27a40*/  @!P0 BRA `(.L_x_3017) ;  /* 0xfffffffc00f08947 */ /* 0x002fea000383ffff */
[----:B------:R-:W-:Y:S05]  /*27a50*/  BRA `(.L_x_3176) ;  /* 0xffffffb000387947 */ /* 0x000fea000383ffff */
.L_x_3018:
        /* <DEDUP_REMOVED lines=8> */
.L_x_3178:
[----:B------:R-:W-:Y:S05]  /*27ae0*/  BSYNC B0 ;  /* 0x0000000000007941 */ /* 0x000fea0003800000 */
.L_x_3177:
        /* <DEDUP_REMOVED lines=15> */
.L_x_3179:
        /* <DEDUP_REMOVED lines=9> */
.L_x_3180:
        /* <DEDUP_REMOVED lines=13> */
.L_x_3181:
[----:B------:R-:W-:Y:S02]  /*27d40*/  IMAD.MOV.U32 R13, RZ, RZ, R25 ;  /* 0x000000ffff0d7224 */ /* 0x000fe400078e0019 */
[----:B------:R-:W-:Y:S01]  /*27d50*/  IMAD.MOV.U32 R12, RZ, RZ, 0x2 ;  /* 0x00000002ff0c7424 */ /* 0x000fe200078e00ff */
[----:B------:R-:W-:-:S13]  /*27d60*/  IADD3 R2, P2, R14, R5, RZ ;  /* 0x000000050e027210 */ /* 0x000fda0007f5e0ff */
[----:B------:R-:W-:Y:S05]  /*27d70*/  WARPSYNC.COLLECTIVE R15, `(.L_x_3182) ;  /* 0x000000000f087348 */ /* 0x000fea0003c00000 */
[----:B------:R0:W1:Y:S02]  /*27d80*/  SHFL.IDX P6, R14, R13, R12, R11 ;  /* 0x0000000c0d0e7389 */ /* 0x00006400000c000b */
[----:B01----:R-:W-:Y:S01]  /*27d90*/  ENDCOLLECTIVE ;  /* 0x000000000000791b */ /* 0x003fe20003800000 */
.L_x_3182:
        /* <DEDUP_REMOVED lines=13> */
.L_x_3183:
[----:B------:R-:W-:Y:S02]  /*27e70*/  IMAD.MOV.U32 R13, RZ, RZ, R25 ;  /* 0x000000ffff0d7224 */ /* 0x000fe400078e0019 */
[----:B------:R-:W-:Y:S02]  /*27e80*/  IMAD.MOV.U32 R12, RZ, RZ, 0x3 ;  /* 0x00000003ff0c7424 */ /* 0x000fe400078e00ff */
[----:B------:R-:W-:-:S07]  /*27e90*/  IMAD.MOV.U32 R10, RZ, RZ, R14 ;  /* 0x000000ffff0a7224 */ /* 0x000fce00078e000e */
[----:B------:R-:W-:Y:S05]  /*27ea0*/  WARPSYNC.COLLECTIVE R15, `(.L_x_3184) ;  /* 0x000000000f087348 */ /* 0x000fea0003c00000 */
[----:B------:R0:W1:Y:S02]  /*27eb0*/  SHFL.IDX P6, R14, R13, R12, R11 ;  /* 0x0000000c0d0e7389 */ /* 0x00006400000c000b */
[----:B01----:R-:W-:Y:S01]  /*27ec0*/  ENDCOLLECTIVE ;  /* 0x000000000000791b */ /* 0x003fe20003800000 */
.L_x_3184:
        /* <DEDUP_REMOVED lines=14> */
.L_x_3185:
[----:B------:R-:W-:Y:S02]  /*27fb0*/  IMAD.MOV.U32 R13, RZ, RZ, R25 ;  /* 0x000000ffff0d7224 */ /* 0x000fe400078e0019 */
[----:B------:R-:W-:Y:S01]  /*27fc0*/  IMAD.MOV.U32 R12, RZ, RZ, 0x4 ;  /* 0x00000004ff0c7424 */ /* 0x000fe200078e00ff */
[----:B------:R-:W-:-:S13]  /*27fd0*/  IADD3 R2, P2, R14, R5, RZ ;  /* 0x000000050e027210 */ /* 0x000fda0007f5e0ff */
[----:B------:R-:W-:Y:S05]  /*27fe0*/  WARPSYNC.COLLECTIVE R15, `(.L_x_3186) ;  /* 0x000000000f087348 */ /* 0x000fea0003c00000 */
[----:B------:R0:W1:Y:S02]  /*27ff0*/  SHFL.IDX P6, R14, R13, R12, R11 ;  /* 0x0000000c0d0e7389 */ /* 0x00006400000c000b */
[----:B01----:R-:W-:Y:S01]  /*28000*/  ENDCOLLECTIVE ;  /* 0x000000000000791b */ /* 0x003fe20003800000 */
.L_x_3186:
[----:B------:R-:W-:-:S05]  /*28010*/  IMAD.X R3, RZ, RZ, R8, P2 ;  /* 0x000000ffff037224 */ /* 0x000fca00010e0608 */
[----:B------:R-:W-:Y:S01]  /*28020*/  @!PT LDS RZ, [RZ] ;  /* 0x00000000fffff984 */ /* 0x000fe20000000800 */
[----:B------:R-:W-:Y:S01]  /*28030*/  @!PT LDS RZ, [RZ] ;  /* 0x00000000fffff984 */ /* 0x000fe20000000800 */
[----:B------:R-:W-:Y:S01]  /*28040*/  @!PT LDS RZ, [RZ] ;  /* 0x00000000fffff984 */ /* 0x000fe20000000800 */
[----:B------:R0:W-:Y:S01]  /*28050*/  LDGSTS.E.BYPASS.LTC128B.128 [R4+0x1c00], desc[UR60][R2.64], !P3 ;  /* 0x01c0000002047fae */ /* 0x0001e2000d901d7c */
[----:B------:R-:W-:-:S03]  /*28060*/  ISETP.LT.OR P3, PT, R6, 0x41, P1 ;  /* 0x000000410600780c */ /* 0x000fc60000f61670 */
[----:B------:R0:W-:Y:S01]  /*28070*/  LDGSTS.E.BYPASS.LTC128B.128 [R4+0x4c00], desc[UR60][R2.64+0x80], !P4 ;  /* 0x04c0008002047fae */ /* 0x0001e2000e101d7c */
[----:B------:R-:W-:Y:S02]  /*28080*/  ISETP.LT.OR P4, PT, R6, 0x41, !P0 ;  /* 0x000000410600780c */ /* 0x000fe40004781670 */
[----:B------:R-:W-:Y:S01]  /*28090*/  MOV R13, R24 ;  /* 0x00000018000d7202 */ /* 0x000fe20000000f00 */
[----:B------:R-:W-:-:S10]  /*280a0*/  IMAD.MOV.U32 R7, RZ, RZ, R14 ;  /* 0x000000ffff077224 */ /* 0x000fd400078e000e */
[----:B0-----:R-:W-:Y:S05]  /*280b0*/  WARPSYNC.COLLECTIVE R15, `(.L_x_3187) ;  /* 0x000000000f087348 */ /* 0x001fea0003c00000 */
[----:B------:R1:W2:Y:S02]  /*280c0*/  SHFL.IDX P6, R14, R13, R12, R11 ;  /* 0x0000000c0d0e7389 */ /* 0x0002a400000c000b */
[----:B012---:R-:W-:Y:S01]  /*280d0*/  ENDCOLLECTIVE ;  /* 0x000000000000791b */ /* 0x007fe20003800000 */
.L_x_3187:
[----:B------:R-:W-:Y:S02]  /*280e0*/  IMAD.MOV.U32 R13, RZ, RZ, R25 ;  /* 0x000000ffff0d7224 */ /* 0x000fe400078e0019 */
[----:B------:R-:W-:Y:S02]  /*280f0*/  IMAD.MOV.U32 R12, RZ, RZ, 0x5 ;  /* 0x00000005ff0c7424 */ /* 0x000fe400078e00ff */
[----:B------:R-:W-:-:S07]  /*28100*/  IMAD.MOV.U32 R10, RZ, RZ, R14 ;  /* 0x000000ffff0a7224 */ /* 0x000fce00078e000e */
[----:B------:R-:W-:Y:S05]  /*28110*/  WARPSYNC.COLLECTIVE R15, `(.L_x_3188) ;  /* 0x000000000f087348 */ /* 0x000fea0003c00000 */
[----:B------:R0:W1:Y:S02]  /*28120*/  SHFL.IDX P6, R14, R13, R12, R11 ;  /* 0x0000000c0d0e7389 */ /* 0x00006400000c000b */
[----:B01----:R-:W-:Y:S01]  /*28130*/  ENDCOLLECTIVE ;  /* 0x000000000000791b */ /* 0x003fe20003800000 */
.L_x_3188:
        /* <DEDUP_REMOVED lines=12> */
.L_x_3189:
[----:B------:R-:W-:Y:S05]  /*28200*/  BRA `(.L_x_3190) ;  /* 0xffffffac00347947 */ /* 0x000fea000383ffff */
.L_x_3023:
        /* <DEDUP_REMOVED lines=8> */
.L_x_3192:
[----:B------:R-:W-:Y:S05]  /*28290*/  BSYNC B0 ;  /* 0x0000000000007941 */ /* 0x000fea0003800000 */
.L_x_3191:
[----:B------:R-:W-:Y:S01]  /*282a0*/  IMAD.MOV.U32 R13, RZ, RZ, R16 ;  /* 0x000000ffff0d7224 */ /* 0x000fe200078e0010 */
[----:B------:R-:W-:Y:S01]  /*282b0*/  MOV R15, 0xffffffff ;  /* 0xffffffff000f7802 */ /* 0x000fe20000000f00 */
[----:B------:R-:W-:Y:S02]  /*282c0*/  IMAD.MOV.U32 R12, RZ, RZ, 0x1 ;  /* 0x00000001ff0c7424 */ /* 0x000fe400078e00ff */
[----:B------:R-:W-:Y:S02]  /*282d0*/  IMAD.MOV.U32 R11, RZ, RZ, 0x1f ;  /* 0x0000001fff0b7424 */ /* 0x000fe400078e00ff */
[----:B------:R-:W-:Y:S02]  /*282e0*/  IMAD.IADD R5, R19, 0x1, R8 ;  /* 0x0000000113057824 */ /* 0x000fe400078e0208 */
[----:B------:R-:W-:-:S07]  /*282f0*/  IMAD.MOV.U32 R0, RZ, RZ, R14 ;  /* 0x000000ffff007224 */ /* 0x000fce00078e000e */
[----:B------:R-:W-:Y:S05]  /*28300*/  WARPSYNC.COLLECTIVE R15, `(.L_x_3193) ;  /* 0x000000000f087348 */ /* 0x000fea0003c00000 */
[----:B------:R0:W1:Y:S02]  /*28310*/  SHFL.IDX P6, R14, R13, R12, R11 ;  /* 0x0000000c0d0e7389 */ /* 0x00006400000c000b */
[----:B01----:R-:W-:Y:S01]  /*28320*/  ENDCOLLECTIVE ;  /* 0x000000000000791b */ /* 0x003fe20003800000 */
.L_x_3193:
        /* <DEDUP_REMOVED lines=18> */
.L_x_3194:
[----:B------:R-:W-:Y:S01]  /*28450*/  IMAD.MOV.U32 R12, RZ, RZ, 0x2 ;  /* 0x00000002ff0c7424 */ /* 0x000fe200078e00ff */
[----:B------:R-:W-:-:S05]  /*28460*/  SEL R6, R14, RZ, P1 ;  /* 0x000000ff0e067207 */ /* 0x000fca0000800000 */
[----:B------:R-:W-:-:S04]  /*28470*/  IMAD.IADD R6, R5, 0x1, R6 ;  /* 0x0000000105067824 */ /* 0x000fc800078e0206 */
[----:B------:R-:W-:-:S07]  /*28480*/  IMAD.MOV.U32 R13, RZ, RZ, R6 ;  /* 0x000000ffff0d7224 */ /* 0x000fce00078e0006 */
[----:B------:R-:W-:Y:S05]  /*28490*/  WARPSYNC.COLLECTIVE R15, `(.L_x_3195) ;  /* 0x000000000f087348 */ /* 0x000fea0003c00000 */
[----:B------:R0:W1:Y:S02]  /*284a0*/  SHFL.UP P6, R14, R13, R12, R11 ;  /* 0x0400000c0d0e7389 */ /* 0x00006400000c000b */
[----:B01----:R-:W-:Y:S01]  /*284b0*/  ENDCOLLECTIVE ;  /* 0x000000000000791b */ /* 0x003fe20003800000 */
.L_x_3195:
[----:B------:R-:W-:Y:S01]  /*284c0*/  IMAD.MOV.U32 R12, RZ, RZ, 0x4 ;  /* 0x00000004ff0c7424 */ /* 0x000fe200078e00ff */
[----:B------:R-:W-:-:S05]  /*284d0*/  SEL R7, R14, RZ, P2 ;  /* 0x000000ff0e077207 */ /* 0x000fca0001000000 */
[----:B------:R-:W-:-:S04]  /*284e0*/  IMAD.IADD R7, R6, 0x1, R7 ;  /* 0x0000000106077824 */ /* 0x000fc800078e0207 */
[----:B------:R-:W-:-:S07]  /*284f0*/  IMAD.MOV.U32 R13, RZ, RZ, R7 ;  /* 0x000000ffff0d7224 */ /* 0x000fce00078e0007 */
[----:B------:R-:W-:Y:S05]  /*28500*/  WARPSYNC.COLLECTIVE R15, `(.L_x_3196) ;  /* 0x000000000f087348 */ /* 0x000fea0003c00000 */
[----:B------:R0:W1:Y:S02]  /*28510*/  SHFL.UP P6, R14, R13, R12, R11 ;  /* 0x0400000c0d0e7389 */ /* 0x00006400000c000b */
[----:B01----:R-:W-:Y:S01]  /*28520*/  ENDCOLLECTIVE ;  /* 0x000000000000791b */ /* 0x003fe20003800000 */
.L_x_3196:
[----:B------:R-:W-:Y:S02]  /*28530*/  MOV R12, 0x8 ;  /* 0x00000008000c7802 */ /* 0x000fe40000000f00 */
[----:B------:R-:W-:-:S05]  /*28540*/  SEL R2, R14, RZ, P3 ;  /* 0x000000ff0e027207 */ /* 0x000fca0001800000 */
[----:B------:R-:W-:-:S04]  /*28550*/  IMAD.IADD R2, R7, 0x1, R2 ;  /* 0x0000000107027824 */ /* 0x000fc800078e0202 */
[----:B------:R-:W-:-:S07]  /*28560*/  IMAD.MOV.U32 R13, RZ, RZ, R2 ;  /* 0x000000ffff0d7224 */ /* 0x000fce00078e0002 */
[----:B------:R-:W-:Y:S05]  /*28570*/  WARPSYNC.COLLECTIVE R15, `(.L_x_3197) ;  /* 0x000000000f087348 */ /* 0x000fea0003c00000 */
[----:B------:R0:W1:Y:S02]  /*28580*/  SHFL.UP P6, R14, R13, R12, R11 ;  /* 0x0400000c0d0e7389 */ /* 0x00006400000c000b */
[----:B01----:R-:W-:Y:S01]  /*28590*/  ENDCOLLECTIVE ;  /* 0x000000000000791b */ /* 0x003fe20003800000 */
.L_x_3197:
[----:B------:R-:W-:Y:S01]  /*285a0*/  IMAD.MOV.U32 R12, RZ, RZ, 0x10 ;  /* 0x00000010ff0c7424 */ /* 0x000fe200078e00ff */
[----:B------:R-:W-:-:S05]  /*285b0*/  SEL R3, R14, RZ, P4 ;  /* 0x000000ff0e037207 */ /* 0x000fca0002000000 */
[----:B------:R-:W-:-:S04]  /*285c0*/  IMAD.IADD R3, R2, 0x1, R3 ;  /* 0x0000000102037824 */ /* 0x000fc800078e0203 */
[----:B------:R-:W-:-:S07]  /*285d0*/  IMAD.MOV.U32 R13, RZ, RZ, R3 ;  /* 0x000000ffff0d7224 */ /* 0x000fce00078e0003 */
[----:B------:R-:W-:Y:S05]  /*285e0*/  WARPSYNC.COLLECTIVE R15, `(.L_x_3198) ;  /* 0x000000000f087348 */ /* 0x000fea0003c00000 */
[----:B------:R0:W1:Y:S02]  /*285f0*/  SHFL.UP P6, R14, R13, R12, R11 ;  /* 0x0400000c0d0e7389 */ /* 0x00006400000c000b */
[----:B01----:R-:W-:Y:S01]  /*28600*/  ENDCOLLECTIVE ;  /* 0x000000000000791b */ /* 0x003fe20003800000 */
.L_x_3198:
        /* <DEDUP_REMOVED lines=8> */
.L_x_3199:
[----:B------:R-:W-:Y:S05]  /*28690*/  BRA `(.L_x_3200) ;  /* 0xffffffac003c7947 */ /* 0x000fea000383ffff */
.L_x_3028:
        /* <DEDUP_REMOVED lines=8> */
.L_x_3202:
[----:B------:R-:W-:Y:S05]  /*28720*/  BSYNC B0 ;  /* 0x0000000000007941 */ /* 0x000fea0003800000 */
.L_x_3201:
[----:B------:R-:W-:Y:S01]  /*28730*/  SEL R14, R14, RZ, P1 ;  /* 0x000000ff0e0e7207 */ /* 0x000fe20000800000 */
[----:B------:R-:W-:Y:S01]  /*28740*/  IMAD.MOV.U32 R12, RZ, RZ, 0x2 ;  /* 0x00000002ff0c7424 */ /* 0x000fe200078e00ff */
[----:B------:R-:W-:Y:S01]  /*28750*/  MOV R15, 0xffffffff ;  /* 0xffffffff000f7802 */ /* 0x000fe20000000f00 */
[----:B------:R-:W-:Y:S02]  /*28760*/  IMAD.MOV.U32 R11, RZ, RZ, RZ ;  /* 0x000000ffff0b7224 */ /* 0x000fe400078e00ff */
[----:B------:R-:W-:-:S07]  /*28770*/  IMAD.IADD R13, R5, 0x1, R14 ;  /* 0x00000001050d7824 */ /* 0x000fce00078e020e */
[----:B------:R-:W-:Y:S05]  /*28780*/  WARPSYNC.COLLECTIVE R15, `(.L_x_3203) ;  /* 0x000000000f087348 */ /* 0x000fea0003c00000 */
[----:B------:R0:W1:Y:S02]  /*28790*/  SHFL.UP P6, R14, R13, R12, R11 ;  /* 0x0400000c0d0e7389 */ /* 0x00006400000c000b */
[----:B01----:R-:W-:Y:S01]  /*287a0*/  ENDCOLLECTIVE ;  /* 0x000000000000791b */ /* 0x003fe20003800000 */
.L_x_3203:
[----:B------:R-:W-:Y:S01]  /*287b0*/  IMAD.MOV.U32 R12, RZ, RZ, 0x4 ;  /* 0x00000004ff0c7424 */ /* 0x000fe200078e00ff */
[----:B------:R-:W-:-:S05]  /*287c0*/  SEL R2, R14, RZ, P2 ;  /* 0x000000ff0e027207 */ /* 0x000fca0001000000 */
[----:B------:R-:W-:-:S04]  /*287d0*/  IMAD.IADD R2, R13, 0x1, R2 ;  /* 0x000000010d027824 */ /* 0x000fc800078e0202 */
[----:B------:R-:W-:-:S07]  /*287e0*/  IMAD.MOV.U32 R13, RZ, RZ, R2 ;  /* 0x000000ffff0d7224 */ /* 0x000fce00078e0002 */
[----:B------:R-:W-:Y:S05]  /*287f0*/  WARPSYNC.COLLECTIVE R15, `(.L_x_3204) ;  /* 0x000000000f087348 */ /* 0x000fea0003c00000 */
[----:B------:R0:W1:Y:S02]  /*28800*/  SHFL.UP P6, R14, R13, R12, R11 ;  /* 0x0400000c0d0e7389 */ /* 0x00006400000c000b */
[----:B01----:R-:W-:Y:S01]  /*28810*/  ENDCOLLECTIVE ;  /* 0x000000000000791b */ /* 0x003fe20003800000 */
.L_x_3204:
[----:B------:R-:W-:Y:S01]  /*28820*/  IMAD.MOV.U32 R12, RZ, RZ, 0x8 ;  /* 0x00000008ff0c7424 */ /* 0x000fe200078e00ff */
[----:B------:R-:W-:-:S05]  /*28830*/  SEL R3, R14, RZ, P3 ;  /* 0x000000ff0e037207 */ /* 0x000fca0001800000 */
[----:B------:R-:W-:-:S04]  /*28840*/  IMAD.IADD R3, R2, 0x1, R3 ;  /* 0x0000000102037824 */ /* 0x000fc800078e0203 */
[----:B------:R-:W-:-:S07]  /*28850*/  IMAD.MOV.U32 R13, RZ, RZ, R3 ;  /* 0x000000ffff0d7224 */ /* 0x000fce00078e0003 */
[----:B------:R-:W-:Y:S05]  /*28860*/  WARPSYNC.COLLECTIVE R15, `(.L_x_3205) ;  /* 0x000000000f087348 */ /* 0x000fea0003c00000 */
[----:B------:R0:W1:Y:S02]  /*28870*/  SHFL.UP P6, R14, R13, R12, R11 ;  /* 0x0400000c0d0e7389 */ /* 0x00006400000c000b */
[----:B01----:R-:W-:Y:S01]  /*28880*/  ENDCOLLECTIVE ;  /* 0x000000000000791b */ /* 0x003fe20003800000 */
.L_x_3205:
[----:B------:R-:W-:Y:S01]  /*28890*/  IMAD.MOV.U32 R12, RZ, RZ, 0x10 ;  /* 0x00000010ff0c7424 */ /* 0x000fe200078e00ff */
[----:B------:R-:W-:-:S05]  /*288a0*/  SEL R4, R14, RZ, P4 ;  /* 0x000000ff0e047207 */ /* 0x000fca0002000000 */
[----:B------:R-:W-:-:S04]  /*288b0*/  IMAD.IADD R4, R3, 0x1, R4 ;  /* 0x0000000103047824 */ /* 0x000fc800078e0204 */
[----:B------:R-:W-:-:S07]  /*288c0*/  IMAD.MOV.U32 R13, RZ, RZ, R4 ;  /* 0x000000ffff0d7224 */ /* 0x000fce00078e0004 */
[----:B------:R-:W-:Y:S05]  /*288d0*/  WARPSYNC.COLLECTIVE R15, `(.L_x_3206) ;  /* 0x000000000f087348 */ /* 0x000fea0003c00000 */
[----:B------:R0:W1:Y:S02]  /*288e0*/  SHFL.UP P6, R14, R13, R12, R11 ;  /* 0x0400000c0d0e7389 */ /* 0x00006400000c000b */
[----:B01----:R-:W-:Y:S01]  /*288f0*/  ENDCOLLECTIVE ;  /* 0x000000000000791b */ /* 0x003fe20003800000 */
.L_x_3206:
        /* <DEDUP_REMOVED lines=8> */
.L_x_3207:
[----:B------:R-:W-:Y:S05]  /*28980*/  BRA `(.L_x_3208) ;  /* 0xffffffac001c7947 */ /* 0x000fea000383ffff */
.L_x_3030:
[----:B------:R-:W-:Y:S01]  /*28990*/  BSSY B0, `(.L_x_3209) ;  /* 0x0000006000007945 */ /* 0x000fe20003800000 */
[----:B------:R-:W-:Y:S01]  /*289a0*/  PLOP3.LUT P6, PT, P6, PT, PT, 0x8, 0x0 ;  /* 0x000000000000781c */ /* 0x000fe200037ce170 */
[----:B------:R-:W-:-:S12]  /*289b0*/  IMAD.MOV.U32 R15, RZ, RZ, -0x1 ;  /* 0xffffffffff0f7424 */ /* 0x000fd800078e00ff */
[----:B01----:R-:W-:Y:S05]  /*289c0*/  WARPSYNC.COLLECTIVE R15, `(.L_x_3210) ;  /* 0x000000000f087348 */ /* 0x003fea0003c00000 */
[----:B------:R-:W-:Y:S01]  /*289d0*/  VOTE.ANY R14, PT, P6 ;  /* 0x00000000000e7806 */ /* 0x000fe200030e0100 */
[----:B01----:R-:W-:Y:S06]  /*289e0*/  ENDCOLLECTIVE ;  /* 0x000000000000791b */ /* 0x003fec0003800000 */
.L_x_3210:
[----:B------:R-:W-:Y:S05]  /*289f0*/  BSYNC B0 ;  /* 0x0000000000007941 */ /* 0x000fea0003800000 */
.L_x_3209:
[----:B------:R-:W-:Y:S01]  /*28a00*/  MOV R3, R14 ;  /* 0x0000000e00037202 */ /* 0x000fe20000000f00 */
[----:B------:R-:W-:Y:S02]  /*28a10*/  IMAD.MOV.U32 R13, RZ, RZ, R5 ;  /* 0x000000ffff0d7224 */ /* 0x000fe400078e0005 */
[----:B------:R-:W-:Y:S01]  /*28a20*/  IMAD.MOV.U32 R11, RZ, RZ, 0x1f ;  /* 0x0000001fff0b7424 */ /* 0x000fe200078e00ff */
[----:B------:R-:W0:Y:S01]  /*28a30*/  POPC R4, R3 ;  /* 0x0000000300047309 */ /* 0x000e220000000000 */
[----:B------:R-:W-:Y:S02]  /*28a40*/  IMAD.MOV.U32 R15, RZ, RZ, -0x1 ;  /* 0xffffffffff0f7424 */ /* 0x000fe400078e00ff */
[----:B0-----:R-:W-:-:S07]  /*28a50*/  IMAD.MOV.U32 R12, RZ, RZ, R4 ;  /* 0x000000ffff0c7224 */ /* 0x001fce00078e0004 */
[----:B------:R-:W-:Y:S05]  /*28a60*/  WARPSYNC.COLLECTIVE R15, `(.L_x_3211) ;  /* 0x000000000f087348 */ /* 0x000fea0003c00000 */
[----:B------:R0:W1:Y:S02]  /*28a70*/  SHFL.IDX P6, R14, R13, R12, R11 ;  /* 0x0000000c0d0e7389 */ /* 0x00006400000c000b */
[----:B01----:R-:W-:Y:S01]  /*28a80*/  ENDCOLLECTIVE ;  /* 0x000000000000791b */ /* 0x003fe20003800000 */
.L_x_3211:
[----:B------:R-:W-:Y:S01]  /*28a90*/  IMAD.MOV.U32 R5, RZ, RZ, R14 ;  /* 0x000000ffff057224 */ /* 0x000fe200078e000e */
[----:B------:R-:W-:Y:S06]  /*28aa0*/  BRA `(.L_x_3212) ;  /* 0xffffffac000c7947 */ /* 0x000fec000383ffff */
.L_x_3032:
[----:B------:R-:W-:Y:S01]  /*28ab0*/  BSSY B0, `(.L_x_3213) ;  /* 0x0000007000007945 */ /* 0x000fe20003800000 */
[----:B------:R-:W-:Y:S02]  /*28ac0*/  IMAD.MOV.U32 R13, RZ, RZ, R2 ;  /* 0x000000ffff0d7224 */ /* 0x000fe400078e0002 */
[----:B------:R-:W-:Y:S02]  /*28ad0*/  IMAD.MOV.U32 R11, RZ, RZ, 0x1f ;  /* 0x0000001fff0b7424 */ /* 0x000fe400078e00ff */
[----:B------:R-:W-:-:S07]  /*28ae0*/  IMAD.MOV.U32 R15, RZ, RZ, -0x1 ;  /* 0xffffffffff0f7424 */ /* 0x000fce00078e00ff */
[----:B0123--:R-:W-:Y:S05]  /*28af0*/  WARPSYNC.COLLECTIVE R15, `(.L_x_3214) ;  /* 0x000000000f087348 */ /* 0x00ffea0003c00000 */
[----:B------:R4:W0:Y:S02]  /*28b00*/  SHFL.IDX P6, R14, R13, R12, R11 ;  /* 0x0000000c0d0e7389 */ /* 0x00082400000c000b */
[----:B01234-:R-:W-:Y:S01]  /*28b10*/  ENDCOLLECTIVE ;  /* 0x000000000000791b */ /* 0x01ffe20003800000 */
.L_x_3214:
[----:B------:R-:W-:Y:S05]  /*28b20*/  BSYNC B0 ;  /* 0x0000000000007941 */ /* 0x000fea0003800000 */
.L_x_3213:
[----:B------:R-:W-:Y:S05]  /*28b30*/  BRA `(.L_x_3031) ;  /* 0xffffffac00047947 */ /* 0x000fea000383ffff */
.L_x_3036:
[----:B0-----:R0:W3:Y:S02]  /*28b40*/  SYNCS.PHASECHK.TRANS64.TRYWAIT P0, [R5+URZ+0x2a820], R0 ;  /* 0x02a82000050075a7 */ /* 0x0010e4000800017f */
[----:B---3--:R-:W-:Y:S05]  /*28b50*/  @!P0 NANOSLEEP.SYNCS 0x989680 ;  /* 0x009896800000895d */ /* 0x008fea0003900000 */
[----:B------:R-:W3:Y:S02]  /*28b60*/  @!P0 SYNCS.PHASECHK.TRANS64 P0, [R5+URZ+0x2a820], R0 ;  /* 0x02a82000050085a7 */ /* 0x000ee4000800007f */
[----:B---3--:R-:W-:Y:S05]  /*28b70*/  @!P0 BRA `(.L_x_3036) ;  /* 0xfffffffc00f08947 */ /* 0x008fea000383ffff */
[----:B------:R-:W-:Y:S05]  /*28b80*/  BRA `(.L_x_3215) ;  /* 0xffffffb0007c7947 */ /* 0x000fea000383ffff */
.L_x_3037:
        /* <DEDUP_REMOVED lines=11> */
.L_x_3217:
[----:B------:R-:W-:Y:S05]  /*28c40*/  BSYNC B0 ;  /* 0x0000000000007941 */ /* 0x000fea0003800000 */
.L_x_3216:
[----:B------:R-:W-:Y:S05]  /*28c50*/  BRA `(.L_x_3218) ;  /* 0xffffffb000647947 */ /* 0x000fea000383ffff */
.L_x_3038:
[----:B------:R-:W-:Y:S01]  /*28c60*/  BSSY B0, `(.L_x_3219) ;  /* 0x0000006000007945 */ /* 0x000fe20003800000 */
[----:B------:R-:W-:-:S07]  /*28c70*/  IMAD.MOV.U32 R15, RZ, RZ, -0x1 ;  /* 0xffffffffff0f7424 */ /* 0x000fce00078e00ff */
[----:B012---:R-:W-:Y:S05]  /*28c80*/  WARPSYNC.COLLECTIVE R15, `(.L_x_3220) ;  /* 0x000000000f0c7348 */ /* 0x007fea0003c00000 */
[----:B------:R-:W-:Y:S02]  /*28c90*/  ELECT P6, UR62, PT ;  /* 0x00000000003e782f */ /* 0x000fe400038c0000 */
[----:B------:R-:W-:Y:S01]  /*28ca0*/  MOV R14, UR62 ;  /* 0x0000003e000e7c02 */ /* 0x000fe20008000f00 */
[----:B012---:R-:W-:Y:S10]  /*28cb0*/  ENDCOLLECTIVE ;  /* 0x000000000000791b */ /* 0x007ff40003800000 */
.L_x_3220:
[----:B------:R-:W-:Y:S05]  /*28cc0*/  BSYNC B0 ;  /* 0x0000000000007941 */ /* 0x000fea0003800000 */
.L_x_3219:
[----:B------:R-:W-:Y:S05]  /*28cd0*/  BRA `(.L_x_3221) ;  /* 0xffffffb000587947 */ /* 0x000fea000383ffff */
.L_x_3040:
[----:B0-----:R0:W3:Y:S02]  /*28ce0*/  SYNCS.PHASECHK.TRANS64.TRYWAIT P1, [R3+URZ+0x2a840], R2 ;  /* 0x02a84002030075a7 */ /* 0x0010e4000802017f */
[----:B---3--:R-:W-:Y:S05]  /*28cf0*/  @!P1 NANOSLEEP.SYNCS 0x989680 ;  /* 0x009896800000995d */ /* 0x008fea0003900000 */
[----:B------:R-:W3:Y:S02]  /*28d00*/  @!P1 SYNCS.PHASECHK.TRANS64 P1, [R3+URZ+0x2a840], R2 ;  /* 0x02a84002030095a7 */ /* 0x000ee4000802007f */
[----:B---3--:R-:W-:Y:S05]  /*28d10*/  @!P1 BRA `(.L_x_3040) ;  /* 0xfffffffc00f09947 */ /* 0x008fea000383ffff */
[----:B------:R-:W-:Y:S05]  /*28d20*/  BRA `(.L_x_3222) ;  /* 0xffffffb000807947 */ /* 0x000fea000383ffff */
.L_x_3042:
[----:B---3--:R3:W4:Y:S02]  /*28d30*/  SYNCS.PHASECHK.TRANS64.TRYWAIT P1, [R5+URZ+0x2a840], R0 ;  /* 0x02a84000050075a7 */ /* 0x008724000802017f */
[----:B----4-:R-:W-:Y:S05]  /*28d40*/  @!P1 NANOSLEEP.SYNCS 0x989680 ;  /* 0x009896800000995d */ /* 0x010fea0003900000 */
[----:B------:R-:W4:Y:S02]  /*28d50*/  @!P1 SYNCS.PHASECHK.TRANS64 P1, [R5+URZ+0x2a840], R0 ;  /* 0x02a84000050095a7 */ /* 0x000f24000802007f */
[----:B----4-:R-:W-:Y:S05]  /*28d60*/  @!P1 BRA `(.L_x_3042) ;  /* 0xfffffffc00f09947 */ /* 0x010fea000383ffff */
[----:B------:R-:W-:Y:S05]  /*28d70*/  BRA `(.L_x_3223) ;  /* 0xffffffb0008c7947 */ /* 0x000fea000383ffff */
.L_x_3044:
[----:B----4-:R4:W0:Y:S02]  /*28d80*/  SYNCS.PHASECHK.TRANS64.TRYWAIT P1, [R3+URZ+0x2a860], R2 ;  /* 0x02a86002030075a7 */ /* 0x010824000802017f */
[----:B0-----:R-:W-:Y:S05]  /*28d90*/  @!P1 NANOSLEEP.SYNCS 0x989680 ;  /* 0x009896800000995d */ /* 0x001fea0003900000 */
[----:B------:R-:W0:Y:S02]  /*28da0*/  @!P1 SYNCS.PHASECHK.TRANS64 P1, [R3+URZ+0x2a860], R2 ;  /* 0x02a86002030095a7 */ /* 0x000e24000802007f */
[----:B0-----:R-:W-:Y:S05]  /*28db0*/  @!P1 BRA `(.L_x_3044) ;  /* 0xfffffffc00f09947 */ /* 0x001fea000383ffff */
[----:B------:R-:W-:Y:S05]  /*28dc0*/  BRA `(.L_x_3224) ;  /* 0xffffffb000887947 */ /* 0x000fea000383ffff */
.L_x_3225:
        /* <DEDUP_REMOVED lines=11> */
.L_x_3234:


//--------------------- .nv.global.init           --------------------------
	.section	.nv.global.init,"aw",@progbits
.nv.global.init:
	.type		$str$23,@object
	.size		$str$23,($str$24 - $str$23)
$str$23:
        /*0000*/ 	.byte	0x28, 0x61, 0x64, 0x64, 0x72, 0x65, 0x73, 0x73, 0x20, 0x26, 0x20, 0x6d, 0x61, 0x73, 0x6b, 0x29
        /*0010*/ 	.byte	0x20, 0x3d, 0x3d, 0x20, 0x30, 0x00
	.type		$str$24,@object
	.size		$str$24,(__unnamed_4 - $str$24)
$str$24:
        /*0016*/ 	.byte	0x2f, 0x74, 0x6d, 0x70, 0x2f, 0x6f, 0x73, 0x73, 0x5f, 0x6b, 0x65, 0x72, 0x6e, 0x65, 0x6c, 0x73
        /*0026*/ 	.byte	0x5f, 0x73, 0x72, 0x63, 0x2f, 0x66, 0x6c, 0x61, 0x73, 0x68, 0x5f, 0x61, 0x74, 0x74, 0x65, 0x6e
        /*0036*/ 	.byte	0x74, 0x69, 0x6f, 0x6e, 0x2f, 0x63, 0x73, 0x72, 0x63, 0x2f, 0x63, 0x75, 0x74, 0x6c, 0x61, 0x73
        /*0046*/ 	.byte	0x73, 0x2f, 0x69, 0x6e, 0x63, 0x6c, 0x75, 0x64, 0x65, 0x2f, 0x63, 0x75, 0x74, 0x65, 0x2f, 0x70
        /*0056*/ 	.byte	0x6f, 0x69, 0x6e, 0x74, 0x65, 0x72, 0x5f, 0x66, 0x6c, 0x61, 0x67, 0x67, 0x65, 0x64, 0x2e, 0x68
        /*0066*/ 	.byte	0x70, 0x70, 0x00
	.type		__unnamed_4,@object
	.size		__unnamed_4,(__unnamed_6 - __unnamed_4)
__unnamed_4:
        /* <DEDUP_REMOVED lines=25> */
	.type		__unnamed_6,@object
	.size		__unnamed_6,(__unnamed_3 - __unnamed_6)
__unnamed_6:
        /* <DEDUP_REMOVED lines=25> */
	.type		__unnamed_3,@object
	.size		__unnamed_3,(__unnamed_5 - __unnamed_3)
__unnamed_3:
        /* <DEDUP_REMOVED lines=29> */
	.type		__unnamed_5,@object
	.size		__unnamed_5,(__unnamed_2 - __unnamed_5)
__unnamed_5:
        /* <DEDUP_REMOVED lines=29> */
	.type		__unnamed_2,@object
	.size		__unnamed_2,(__unnamed_1 - __unnamed_2)
__unnamed_2:
        /* <DEDUP_REMOVED lines=29> */
	.type		__unnamed_1,@object
	.size		__unnamed_1,(.L_0 - __unnamed_1)
__unnamed_1:
        /* <DEDUP_REMOVED lines=29> */
        /*0ab1*/ 	.byte	0x5d, 0x00
.L_0:


//--------------------- .nv.shared._ZN7cutlass13device_kernelIN5flash11enable_sm90INS1_16FlashAttnFwdSm90INS1_25CollectiveMainloopFwdSm90ILi2EN4cute5tupleIJNS5_1CILi1EEES8_S8_EEENS6_IJNS7_ILi128EEENS7_ILi96EEENS7_ILi192EEEEEELi128ENS_10bfloat16_tEfNS_4arch4Sm90ELb0ELb0ELb1ELb0ELb1ELb0ELb0ELb1ELb1ELb1ELb0ELb0EEENS1_21CollectiveEpilogueFwdINS6_IJSA_SA_SB_EEES9_SE_SG_Li256ELb0ELb1ELb0ELb0EEENS1_29StaticPersistentTileSchedulerILb0EEEEEEEEEvNT_6ParamsE --------------------------
	.section	.nv.shared._ZN7cutlass13device_kernelIN5flash11enable_sm90INS1_16FlashAttnFwdSm90INS1_25CollectiveMainloopFwdSm90ILi2EN4cute5tupleIJNS5_1CILi1EEES8_S8_EEENS6_IJNS7_ILi128EEENS7_ILi96EEENS7_ILi192EEEEEELi128ENS_10bfloat16_tEfNS_4arch4Sm90ELb0ELb0ELb1ELb0ELb1ELb0ELb0ELb1ELb1ELb1ELb0ELb0EEENS1_21CollectiveEpilogueFwdINS6_IJSA_SA_SB_EEES9_SE_SG_Li256ELb0ELb1ELb0ELb0EEENS1_29StaticPersistentTileSchedulerILb0EEEEEEEEEvNT_6ParamsE,"aw",@nobits
	.sectionflags	@""
	.align	16
	.zero		1024


//--------------------- .nv.shared.reserved.0     --------------------------
	.section	.nv.shared.reserved.0,"aw",@nobits
	.weak		__nv_reservedSMEM_offset_0_alias
	.size		__nv_reservedSMEM_offset_0_alias, 0, 0
	.other		__nv_reservedSMEM_offset_0_alias,@"STO_CUDA_RESERVED_SHARED STV_DEFAULT"
__nv_reservedSMEM_offset_0_alias:
	.zero		0


//--------------------- .nv.global                --------------------------
	.section	.nv.global,"aw",@nobits
.nv.global:
	.type		_ZN84_INTERNAL_3aed1491_48_flash_fwd_hdim192_128_bf16_paged_softcap_sm90_cu_1d5d5cfe_31144cute1_E,@object
	.size		_ZN84_INTERNAL_3aed1491_48_flash_fwd_hdim192_128_bf16_paged_softcap_sm90_cu_1d5d5cfe_31144cute1_E,(_ZN84_INTERNAL_3aed1491_48_flash_fwd_hdim192_128_bf16_paged_softcap_sm90_cu_1d5d5cfe_31144cuda3std3__45__cpo6cbeginE - _ZN84_INTERNAL_3aed1491_48_flash_fwd_hdim192_128_bf16_paged_softcap_sm90_cu_1d5d5cfe_31144cute1_E)
_ZN84_INTERNAL_3aed1491_48_flash_fwd_hdim192_128_bf16_paged_softcap_sm90_cu_1d5d5cfe_31144cute1_E:
	.zero		1
	.type		_ZN84_INTERNAL_3aed1491_48_flash_fwd_hdim192_128_bf16_paged_softcap_sm90_cu_1d5d5cfe_31144cuda3std3__45__cpo6cbeginE,@object
	.size		_ZN84_INTERNAL_3aed1491_48_flash_fwd_hdim192_128_bf16_paged_softcap_sm90_cu_1d5d5cfe_31144cuda3std3__45__cpo6cbeginE,(_ZN84_INTERNAL_3aed1491_48_flash_fwd_hdim192_128_bf16_paged_softcap_sm90_cu_1d5d5cfe_31144cuda3std3__48in_placeE - _ZN84_INTERNAL_3aed1491_48_flash_fwd_hdim192_128_bf16_paged_softcap_sm90_cu_1d5d5cfe_31144cuda3std3__45__cpo6cbeginE)
_ZN84_INTERNAL_3aed1491_48_flash_fwd_hdim192_128_bf16_paged_softcap_sm90_cu_1d5d5cfe_31144cuda3std3__45__cpo6cbeginE:
	.zero		1
	.type		_ZN84_INTERNAL_3aed1491_48_flash_fwd_hdim192_128_bf16_paged_softcap_sm90_cu_1d5d5cfe_31144cuda3std3__48in_placeE,@object
	.size		_ZN84_INTERNAL_3aed1491_48_flash_fwd_hdim192_128_bf16_paged_softcap_sm90_cu_1d5d5cfe_31144cuda3std3__48in_placeE,(_ZN84_INTERNAL_3aed1491_48_flash_fwd_hdim192_128_bf16_paged_softcap_sm90_cu_1d5d5cfe_31144cuda3std6ranges3__45__cpo9iter_moveE - _ZN84_INTERNAL_3aed1491_48_flash_fwd_hdim192_128_bf16_paged_softcap_sm90_cu_1d5d5cfe_31144cuda3std3__48in_placeE)
_ZN84_INTERNAL_3aed1491_48_flash_fwd_hdim192_128_bf16_paged_softcap_sm90_cu_1d5d5cfe_31144cuda3std3__48in_placeE:
	.zero		1
	.type		_ZN84_INTERNAL_3aed1491_48_flash_fwd_hdim192_128_bf16_paged_softcap_sm90_cu_1d5d5cfe_31144cuda3std6ranges3__45__cpo9iter_moveE,@object
	.size		_ZN84_INTERNAL_3aed1491_48_flash_fwd_hdim192_128_bf16_paged_softcap_sm90_cu_1d5d5cfe_31144cuda3std6ranges3__45__cpo9iter_moveE,(_ZN84_INTERNAL_3aed1491_48_flash_fwd_hdim192_128_bf16_paged_softcap_sm90_cu_1d5d5cfe_31144cuda3std3__45__cpo5beginE - _ZN84_INTERNAL_3aed1491_48_flash_fwd_hdim192_128_bf16_paged_softcap_sm90_cu_1d5d5cfe_31144cuda3std6ranges3__45__cpo9iter_moveE)
_ZN84_INTERNAL_3aed1491_48_flash_fwd_hdim192_128_bf16_paged_softcap_sm90_cu_1d5d5cfe_31144cuda3std6ranges3__45__cpo9iter_moveE:
	.zero		1
	.type		_ZN84_INTERNAL_3aed1491_48_flash_fwd_hdim192_128_bf16_paged_softcap_sm90_cu_1d5d5cfe_31144cuda3std3__45__cpo5beginE,@object
	.size		_ZN84_INTERNAL_3aed1491_48_flash_fwd_hdim192_128_bf16_paged_softcap_sm90_cu_1d5d5cfe_31144cuda3std3__45__cpo5beginE,(_ZN84_INTERNAL_3aed1491_48_flash_fwd_hdim192_128_bf16_paged_softcap_sm90_cu_1d5d5cfe_31144cuda3std3__486_GLOBAL__N__3aed1491_48_flash_fwd_hdim192_128_bf16_paged_softcap_sm90_cu_1d5d5cfe_31146ignoreE - _ZN84_INTERNAL_3aed1491_48_flash_fwd_hdim192_128_bf16_paged_softcap_sm90_cu_1d5d5cfe_31144cuda3std3__45__cpo5beginE)
_ZN84_INTERNAL_3aed1491_48_flash_fwd_hdim192_128_bf16_paged_softcap_sm90_cu_1d5d5cfe_31144cuda3std3__45__cpo5beginE:
	.zero		1
	.type		_ZN84_INTERNAL_3aed1491_48_flash_fwd_hdim192_128_bf16_paged_softcap_sm90_cu_1d5d5cfe_31144cuda3std3__486_GLOBAL__N__3aed1491_48_flash_fwd_hdim192_128_bf16_paged_softcap_sm90_cu_1d5d5cfe_31146ignoreE,@object
	.size		_ZN84_INTERNAL_3aed1491_48_flash_fwd_hdim192_128_bf16_paged_softcap_sm90_cu_1d5d5cfe_31144cuda3std3__486_GLOBAL__N__3aed1491_48_flash_fwd_hdim192_128_bf16_paged_softcap_sm90_cu_1d5d5cfe_31146ignoreE,(_ZN84_INTERNAL_3aed1491_48_flash_fwd_hdim192_128_bf16_paged_softcap_sm90_cu_1d5d5cfe_31144cute7productE - _ZN84_INTERNAL_3aed1491_48_flash_fwd_hdim192_128_bf16_paged_softcap_sm90_cu_1d5d5cfe_31144cuda3std3__486_GLOBAL__N__3aed1491_48_flash_fwd_hdim192_128_bf16_paged_softcap_sm90_cu_1d5d5cfe_31146ignoreE)
_ZN84_INTERNAL_3aed1491_48_flash_fwd_hdim192_128_bf16_paged_softcap_sm90_cu_1d5d5cfe_31144cuda3std3__486_GLOBAL__N__3aed1491_48_flash_fwd_hdim192_128_bf16_paged_softcap_sm90_cu_1d5d5cfe_31146ignoreE:
	.zero		1
	.type		_ZN84_INTERNAL_3aed1491_48_flash_fwd_hdim192_128_bf16_paged_softcap_sm90_cu_1d5d5cfe_31144cute7productE,@object
	.size		_ZN84_INTERNAL_3aed1491_48_flash_fwd_hdim192_128_bf16_paged_softcap_sm90_cu_1d5d5cfe_31144cute7productE,(_ZN84_INTERNAL_3aed1491_48_flash_fwd_hdim192_128_bf16_paged_softcap_sm90_cu_1d5d5cfe_31144cuda3std3__45__cpo3endE - _ZN84_INTERNAL_3aed1491_48_flash_fwd_hdim192_128_bf16_paged_softcap_sm90_cu_1d5d5cfe_31144cute7productE)
_ZN84_INTERNAL_3aed1491_48_flash_fwd_hdim192_128_bf16_paged_softcap_sm90_cu_1d5d5cfe_31144cute7productE:
	.zero		1
	.type		_ZN84_INTERNAL_3aed1491_48_flash_fwd_hdim192_128_bf16_paged_softcap_sm90_cu_1d5d5cfe_31144cuda3std3__45__cpo3endE,@object
	.size		_ZN84_INTERNAL_3aed1491_48_flash_fwd_hdim192_128_bf16_paged_softcap_sm90_cu_1d5d5cfe_31144cuda3std3__45__cpo3endE,(_ZN84_INTERNAL_3aed1491_48_flash_fwd_hdim192_128_bf16_paged_softcap_sm90_cu_1d5d5cfe_31144cuda3std3__419piecewise_constructE - _ZN84_INTERNAL_3aed1491_48_flash_fwd_hdim192_128_bf16_paged_softcap_sm90_cu_1d5d5cfe_31144cuda3std3__45__cpo3endE)
_ZN84_INTERNAL_3aed1491_48_flash_fwd_hdim192_128_bf16_paged_softcap_sm90_cu_1d5d5cfe_31144cuda3std3__45__cpo3endE:
	.zero		1
	.type		_ZN84_INTERNAL_3aed1491_48_flash_fwd_hdim192_128_bf16_paged_softcap_sm90_cu_1d5d5cfe_31144cuda3std3__419piecewise_constructE,@object
	.size		_ZN84_INTERNAL_3aed1491_48_flash_fwd_hdim192_128_bf16_paged_softcap_sm90_cu_1d5d5cfe_31144cuda3std3__419piecewise_constructE,(_ZN84_INTERNAL_3aed1491_48_flash_fwd_hdim192_128_bf16_paged_softcap_sm90_cu_1d5d5cfe_31144cuda3std3__45__cpo4cendE - _ZN84_INTERNAL_3aed1491_48_flash_fwd_hdim192_128_bf16_paged_softcap_sm90_cu_1d5d5cfe_31144cuda3std3__419piecewise_constructE)
_ZN84_INTERNAL_3aed1491_48_flash_fwd_hdim192_128_bf16_paged_softcap_sm90_cu_1d5d5cfe_31144cuda3std3__419piecewise_constructE:
	.zero		1
	.type		_ZN84_INTERNAL_3aed1491_48_flash_fwd_hdim192_128_bf16_paged_softcap_sm90_cu_1d5d5cfe_31144cuda3std3__45__cpo4cendE,@object
	.size		_ZN84_INTERNAL_3aed1491_48_flash_fwd_hdim192_128_bf16_paged_softcap_sm90_cu_1d5d5cfe_31144cuda3std3__45__cpo4cendE,(_ZN84_INTERNAL_3aed1491_48_flash_fwd_hdim192_128_bf16_paged_softcap_sm90_cu_1d5d5cfe_31144cuda3std6ranges3__45__cpo4swapE - _ZN84_INTERNAL_3aed1491_48_flash_fwd_hdim192_128_bf16_paged_softcap_sm90_cu_1d5d5cfe_31144cuda3std3__45__cpo4cendE)
_ZN84_INTERNAL_3aed1491_48_flash_fwd_hdim192_128_bf16_paged_softcap_sm90_cu_1d5d5cfe_31144cuda3std3__45__cpo4cendE:
	.zero		1
	.type		_ZN84_INTERNAL_3aed1491_48_flash_fwd_hdim192_128_bf16_paged_softcap_sm90_cu_1d5d5cfe_31144cuda3std6ranges3__45__cpo4swapE,@object
	.size		_ZN84_INTERNAL_3aed1491_48_flash_fwd_hdim192_128_bf16_paged_softcap_sm90_cu_1d5d5cfe_31144cuda3std6ranges3__45__cpo4swapE,(.L_13 - _ZN84_INTERNAL_3aed1491_48_flash_fwd_hdim192_128_bf16_paged_softcap_sm90_cu_1d5d5cfe_31144cuda3std6ranges3__45__cpo4swapE)
_ZN84_INTERNAL_3aed1491_48_flash_fwd_hdim192_128_bf16_paged_softcap_sm90_cu_1d5d5cfe_31144cuda3std6ranges3__45__cpo4swapE:
	.zero		1
.L_13:


//--------------------- .nv.shared._ZN7cutlass13device_kernelIN5flash11enable_sm90INS1_16FlashAttnFwdSm90INS1_25CollectiveMainloopFwdSm90ILi2EN4cute5tupleIJNS5_1CILi1EEES8_S8_EEENS6_IJNS7_ILi128EEENS7_ILi96EEENS7_ILi192EEEEEELi128ENS_10bfloat16_tEfNS_4arch4Sm90ELb0ELb0ELb1ELb1ELb1ELb0ELb0ELb1ELb1ELb1ELb0ELb0EEENS1_21CollectiveEpilogueFwdINS6_IJSA_SA_SB_EEES9_SE_SG_Li256ELb1ELb1ELb0ELb0EEENS1_36VarlenDynamicPersistentTileSchedulerILi128ELi96ELi256ELi128ELb0ELb1ELb1ELb0ELb1ELb1EEEEEEEEEvNT_6ParamsE --------------------------
	.section	.nv.shared._ZN7cutlass13device_kernelIN5flash11enable_sm90INS1_16FlashAttnFwdSm90INS1_25CollectiveMainloopFwdSm90ILi2EN4cute5tupleIJNS5_1CILi1EEES8_S8_EEENS6_IJNS7_ILi128EEENS7_ILi96EEENS7_ILi192EEEEEELi128ENS_10bfloat16_tEfNS_4arch4Sm90ELb0ELb0ELb1ELb1ELb1ELb0ELb0ELb1ELb1ELb1ELb0ELb0EEENS1_21CollectiveEpilogueFwdINS6_IJSA_SA_SB_EEES9_SE_SG_Li256ELb1ELb1ELb0ELb0EEENS1_36VarlenDynamicPersistentTileSchedulerILi128ELi96ELi256ELi128ELb0ELb1ELb1ELb0ELb1ELb1EEEEEEEEEvNT_6ParamsE,"aw",@nobits
	.sectionflags	@""
	.align	16
	.zero		1024


//--------------------- .nv.shared._ZN7cutlass13device_kernelIN5flash11enable_sm90INS1_16FlashAttnFwdSm90INS1_25CollectiveMainloopFwdSm90ILi2EN4cute5tupleIJNS5_1CILi1EEES8_S8_EEENS6_IJNS7_ILi128EEENS7_ILi96EEENS7_ILi192EEEEEELi128ENS_10bfloat16_tEfNS_4arch4Sm90ELb0ELb0ELb1ELb1ELb1ELb1ELb0ELb1ELb1ELb1ELb0ELb0EEENS1_21CollectiveEpilogueFwdINS6_IJSA_SA_SB_EEES9_SE_SG_Li256ELb1ELb1ELb0ELb0EEENS1_36VarlenDynamicPersistentTileSchedulerILi128ELi96ELi256ELi128ELb0ELb1ELb1ELb0ELb1ELb1EEEEEEEEEvNT_6ParamsE --------------------------
	.section	.nv.shared._ZN7cutlass13device_kernelIN5flash11enable_sm90INS1_16FlashAttnFwdSm90INS1_25CollectiveMainloopFwdSm90ILi2EN4cute5tupleIJNS5_1CILi1EEES8_S8_EEENS6_IJNS7_ILi128EEENS7_ILi96EEENS7_ILi192EEEEEELi128ENS_10bfloat16_tEfNS_4arch4Sm90ELb0ELb0ELb1ELb1ELb1ELb1ELb0ELb1ELb1ELb1ELb0ELb0EEENS1_21CollectiveEpilogueFwdINS6_IJSA_SA_SB_EEES9_SE_SG_Li256ELb1ELb1ELb0ELb0EEENS1_36VarlenDynamicPersistentTileSchedulerILi128ELi96ELi256ELi128ELb0ELb1ELb1ELb0ELb1ELb1EEEEEEEEEvNT_6ParamsE,"aw",@nobits
	.sectionflags	@""
	.align	16
	.zero		1024


//--------------------- .nv.shared._ZN7cutlass13device_kernelIN5flash11enable_sm90INS1_16FlashAttnFwdSm90INS1_25CollectiveMainloopFwdSm90ILi2EN4cute5tupleIJNS5_1CILi1EEES8_S8_EEENS6_IJNS7_ILi128EEENS7_ILi96EEENS7_ILi192EEEEEELi128ENS_10bfloat16_tEfNS_4arch4Sm90ELb0ELb1ELb1ELb0ELb1ELb0ELb0ELb1ELb1ELb1ELb0ELb0EEENS1_21CollectiveEpilogueFwdINS6_IJSA_SA_SB_EEES9_SE_SG_Li256ELb0ELb1ELb0ELb0EEENS1_30DynamicPersistentTileSchedulerILi256ELi128ELb0ELb1ELb1EEEEEEEEEvNT_6ParamsE --------------------------
	.section	.nv.shared._ZN7cutlass13device_kernelIN5flash11enable_sm90INS1_16FlashAttnFwdSm90INS1_25CollectiveMainloopFwdSm90ILi2EN4cute5tupleIJNS5_1CILi1EEES8_S8_EEENS6_IJNS7_ILi128EEENS7_ILi96EEENS7_ILi192EEEEEELi128ENS_10bfloat16_tEfNS_4arch4Sm90ELb0ELb1ELb1ELb0ELb1ELb0ELb0ELb1ELb1ELb1ELb0ELb0EEENS1_21CollectiveEpilogueFwdINS6_IJSA_SA_SB_EEES9_SE_SG_Li256ELb0ELb1ELb0ELb0EEENS1_30DynamicPersistentTileSchedulerILi256ELi128ELb0ELb1ELb1EEEEEEEEEvNT_6ParamsE,"aw",@nobits
	.sectionflags	@""
	.align	16
	.zero		1024


//--------------------- .nv.shared._ZN7cutlass13device_kernelIN5flash11enable_sm90INS1_16FlashAttnFwdSm90INS1_25CollectiveMainloopFwdSm90ILi2EN4cute5tupleIJNS5_1CILi1EEES8_S8_EEENS6_IJNS7_ILi128EEENS7_ILi96EEENS7_ILi192EEEEEELi128ENS_10bfloat16_tEfNS_4arch4Sm90ELb0ELb1ELb1ELb1ELb1ELb0ELb0ELb1ELb1ELb1ELb0ELb0EEENS1_21CollectiveEpilogueFwdINS6_IJSA_SA_SB_EEES9_SE_SG_Li256ELb1ELb1ELb0ELb0EEENS1_36VarlenDynamicPersistentTileSchedulerILi128ELi96ELi256ELi128ELb0ELb1ELb1ELb1ELb0ELb1EEEEEEEEEvNT_6ParamsE --------------------------
	.section	.nv.shared._ZN7cutlass13device_kernelIN5flash11enable_sm90INS1_16FlashAttnFwdSm90INS1_25CollectiveMainloopFwdSm90ILi2EN4cute5tupleIJNS5_1CILi1EEES8_S8_EEENS6_IJNS7_ILi128EEENS7_ILi96EEENS7_ILi192EEEEEELi128ENS_10bfloat16_tEfNS_4arch4Sm90ELb0ELb1ELb1ELb1ELb1ELb0ELb0ELb1ELb1ELb1ELb0ELb0EEENS1_21CollectiveEpilogueFwdINS6_IJSA_SA_SB_EEES9_SE_SG_Li256ELb1ELb1ELb0ELb0EEENS1_36VarlenDynamicPersistentTileSchedulerILi128ELi96ELi256ELi128ELb0ELb1ELb1ELb1ELb0ELb1EEEEEEEEEvNT_6ParamsE,"aw",@nobits
	.sectionflags	@""
	.align	16
	.zero		1024


//--------------------- .nv.shared._ZN7cutlass13device_kernelIN5flash11enable_sm90INS1_16FlashAttnFwdSm90INS1_25CollectiveMainloopFwdSm90ILi2EN4cute5tupleIJNS5_1CILi1EEES8_S8_EEENS6_IJNS7_ILi128EEENS7_ILi96EEENS7_ILi192EEEEEELi128ENS_10bfloat16_tEfNS_4arch4Sm90ELb0ELb1ELb1ELb1ELb1ELb1ELb0ELb1ELb1ELb1ELb0ELb0EEENS1_21CollectiveEpilogueFwdINS6_IJSA_SA_SB_EEES9_SE_SG_Li256ELb1ELb1ELb0ELb0EEENS1_36VarlenDynamicPersistentTileSchedulerILi128ELi96ELi256ELi128ELb0ELb1ELb1ELb1ELb0ELb1EEEEEEEEEvNT_6ParamsE --------------------------
	.section	.nv.shared._ZN7cutlass13device_kernelIN5flash11enable_sm90INS1_16FlashAttnFwdSm90INS1_25CollectiveMainloopFwdSm90ILi2EN4cute5tupleIJNS5_1CILi1EEES8_S8_EEENS6_IJNS7_ILi128EEENS7_ILi96EEENS7_ILi192EEEEEELi128ENS_10bfloat16_tEfNS_4arch4Sm90ELb0ELb1ELb1ELb1ELb1ELb1ELb0ELb1ELb1ELb1ELb0ELb0EEENS1_21CollectiveEpilogueFwdINS6_IJSA_SA_SB_EEES9_SE_SG_Li256ELb1ELb1ELb0ELb0EEENS1_36VarlenDynamicPersistentTileSchedulerILi128ELi96ELi256ELi128ELb0ELb1ELb1ELb1ELb0ELb1EEEEEEEEEvNT_6ParamsE,"aw",@nobits
	.sectionflags	@""
	.align	16
	.zero		1024


//--------------------- .nv.shared._ZN7cutlass13device_kernelIN5flash11enable_sm90INS1_16FlashAttnFwdSm90INS1_25CollectiveMainloopFwdSm90ILi2EN4cute5tupleIJNS5_1CILi1EEES8_S8_EEENS6_IJNS7_ILi128EEENS7_ILi96EEENS7_ILi192EEEEEELi128ENS_10bfloat16_tEfNS_4arch4Sm90ELb1ELb0ELb1ELb0ELb1ELb0ELb0ELb1ELb1ELb1ELb0ELb0EEENS1_21CollectiveEpilogueFwdINS6_IJSA_SA_SB_EEES9_SE_SG_Li256ELb0ELb1ELb0ELb0EEENS1_30DynamicPersistentTileSchedulerILi256ELi128ELb0ELb1ELb1EEEEEEEEEvNT_6ParamsE --------------------------
	.section	.nv.shared._ZN7cutlass13device_kernelIN5flash11enable_sm90INS1_16FlashAttnFwdSm90INS1_25CollectiveMainloopFwdSm90ILi2EN4cute5tupleIJNS5_1CILi1EEES8_S8_EEENS6_IJNS7_ILi128EEENS7_ILi96EEENS7_ILi192EEEEEELi128ENS_10bfloat16_tEfNS_4arch4Sm90ELb1ELb0ELb1ELb0ELb1ELb0ELb0ELb1ELb1ELb1ELb0ELb0EEENS1_21CollectiveEpilogueFwdINS6_IJSA_SA_SB_EEES9_SE_SG_Li256ELb0ELb1ELb0ELb0EEENS1_30DynamicPersistentTileSchedulerILi256ELi128ELb0ELb1ELb1EEEEEEEEEvNT_6ParamsE,"aw",@nobits
	.sectionflags	@""
	.align	16
	.zero		1024


//--------------------- .nv.shared._ZN7cutlass13device_kernelIN5flash11enable_sm90INS1_16FlashAttnFwdSm90INS1_25CollectiveMainloopFwdSm90ILi2EN4cute5tupleIJNS5_1CILi1EEES8_S8_EEENS6_IJNS7_ILi128EEENS7_ILi96EEENS7_ILi192EEEEEELi128ENS_10bfloat16_tEfNS_4arch4Sm90ELb1ELb0ELb1ELb1ELb1ELb0ELb0ELb1ELb1ELb1ELb0ELb0EEENS1_21CollectiveEpilogueFwdINS6_IJSA_SA_SB_EEES9_SE_SG_Li256ELb1ELb1ELb0ELb0EEENS1_36VarlenDynamicPersistentTileSchedulerILi128ELi96ELi256ELi128ELb0ELb1ELb1ELb1ELb1ELb1EEEEEEEEEvNT_6ParamsE --------------------------
	.section	.nv.shared._ZN7cutlass13device_kernelIN5flash11enable_sm90INS1_16FlashAttnFwdSm90INS1_25CollectiveMainloopFwdSm90ILi2EN4cute5tupleIJNS5_1CILi1EEES8_S8_EEENS6_IJNS7_ILi128EEENS7_ILi96EEENS7_ILi192EEEEEELi128ENS_10bfloat16_tEfNS_4arch4Sm90ELb1ELb0ELb1ELb1ELb1ELb0ELb0ELb1ELb1ELb1ELb0ELb0EEENS1_21CollectiveEpilogueFwdINS6_IJSA_SA_SB_EEES9_SE_SG_Li256ELb1ELb1ELb0ELb0EEENS1_36VarlenDynamicPersistentTileSchedulerILi128ELi96ELi256ELi128ELb0ELb1ELb1ELb1ELb1ELb1EEEEEEEEEvNT_6ParamsE,"aw",@nobits
	.sectionflags	@""
	.align	16
	.zero		1024


//--------------------- .nv.shared._ZN7cutlass13device_kernelIN5flash11enable_sm90INS1_16FlashAttnFwdSm90INS1_25CollectiveMainloopFwdSm90ILi2EN4cute5tupleIJNS5_1CILi1EEES8_S8_EEENS6_IJNS7_ILi128EEENS7_ILi96EEENS7_ILi192EEEEEELi128ENS_10bfloat16_tEfNS_4arch4Sm90ELb1ELb0ELb1ELb1ELb1ELb1ELb0ELb1ELb1ELb1ELb0ELb0EEENS1_21CollectiveEpilogueFwdINS6_IJSA_SA_SB_EEES9_SE_SG_Li256ELb1ELb1ELb0ELb0EEENS1_36VarlenDynamicPersistentTileSchedulerILi128ELi96ELi256ELi128ELb0ELb1ELb1ELb1ELb1ELb1EEEEEEEEEvNT_6ParamsE --------------------------
	.section	.nv.shared._ZN7cutlass13device_kernelIN5flash11enable_sm90INS1_16FlashAttnFwdSm90INS1_25CollectiveMainloopFwdSm90ILi2EN4cute5tupleIJNS5_1CILi1EEES8_S8_EEENS6_IJNS7_ILi128EEENS7_ILi96EEENS7_ILi192EEEEEELi128ENS_10bfloat16_tEfNS_4arch4Sm90ELb1ELb0ELb1ELb1ELb1ELb1ELb0ELb1ELb1ELb1ELb0ELb0EEENS1_21CollectiveEpilogueFwdINS6_IJSA_SA_SB_EEES9_SE_SG_Li256ELb1ELb1ELb0ELb0EEENS1_36VarlenDynamicPersistentTileSchedulerILi128ELi96ELi256ELi128ELb0ELb1ELb1ELb1ELb1ELb1EEEEEEEEEvNT_6ParamsE,"aw",@nobits
	.sectionflags	@""
	.align	16
	.zero		1024


//--------------------- .nv.constant0._ZN7cutlass13device_kernelIN5flash11enable_sm90INS1_16FlashAttnFwdSm90INS1_25CollectiveMainloopFwdSm90ILi2EN4cute5tupleIJNS5_1CILi1EEES8_S8_EEENS6_IJNS7_ILi128EEENS7_ILi96EEENS7_ILi192EEEEEELi128ENS_10bfloat16_tEfNS_4arch4Sm90ELb0ELb0ELb1ELb0ELb1ELb0ELb0ELb1ELb1ELb1ELb0ELb0EEENS1_21CollectiveEpilogueFwdINS6_IJSA_SA_SB_EEES9_SE_SG_Li256ELb0ELb1ELb0ELb0EEENS1_29StaticPersistentTileSchedulerILb0EEEEEEEEEvNT_6ParamsE --------------------------
	.section	.nv.constant0._ZN7cutlass13device_kernelIN5flash11enable_sm90INS1_16FlashAttnFwdSm90INS1_25CollectiveMainloopFwdSm90ILi2EN4cute5tupleIJNS5_1CILi1EEES8_S8_EEENS6_IJNS7_ILi128EEENS7_ILi96EEENS7_ILi192EEEEEELi128ENS_10bfloat16_tEfNS_4arch4Sm90ELb0ELb0ELb1ELb0ELb1ELb0ELb0ELb1ELb1ELb1ELb0ELb0EEENS1_21CollectiveEpilogueFwdINS6_IJSA_SA_SB_EEES9_SE_SG_Li256ELb0ELb1ELb0ELb0EEENS1_29StaticPersistentTileSchedulerILb0EEEEEEEEEvNT_6ParamsE,"a",@progbits
	.sectionflags	@""
	.align	4
.nv.constant0._ZN7cutlass13device_kernelIN5flash11enable_sm90INS1_16FlashAttnFwdSm90INS1_25CollectiveMainloopFwdSm90ILi2EN4cute5tupleIJNS5_1CILi1EEES8_S8_EEENS6_IJNS7_ILi128EEENS7_ILi96EEENS7_ILi192EEEEEELi128ENS_10bfloat16_tEfNS_4arch4Sm90ELb0ELb0ELb1ELb0ELb1ELb0ELb0ELb1ELb1ELb1ELb0ELb0EEENS1_21CollectiveEpilogueFwdINS6_IJSA_SA_SB_EEES9_SE_SG_Li256ELb0ELb1ELb0ELb0EEENS1_29StaticPersistentTileSchedulerILb0EEEEEEEEEvNT_6ParamsE:
	.zero		3200


//--------------------- .nv.constant0._ZN7cutlass13device_kernelIN5flash11enable_sm90INS1_16FlashAttnFwdSm90INS1_25CollectiveMainloopFwdSm90ILi2EN4cute5tupleIJNS5_1CILi1EEES8_S8_EEENS6_IJNS7_ILi128EEENS7_ILi96EEENS7_ILi192EEEEEELi128ENS_10bfloat16_tEfNS_4arch4Sm90ELb0ELb0ELb1ELb1ELb1ELb0ELb0ELb1ELb1ELb1ELb0ELb0EEENS1_21CollectiveEpilogueFwdINS6_IJSA_SA_SB_EEES9_SE_SG_Li256ELb1ELb1ELb0ELb0EEENS1_36VarlenDynamicPersistentTileSchedulerILi128ELi96ELi256ELi128ELb0ELb1ELb1ELb0ELb1ELb1EEEEEEEEEvNT_6ParamsE --------------------------
	.section	.nv.constant0._ZN7cutlass13device_kernelIN5flash11enable_sm90INS1_16FlashAttnFwdSm90INS1_25CollectiveMainloopFwdSm90ILi2EN4cute5tupleIJNS5_1CILi1EEES8_S8_EEENS6_IJNS7_ILi128EEENS7_ILi96EEENS7_ILi192EEEEEELi128ENS_10bfloat16_tEfNS_4arch4Sm90ELb0ELb0ELb1ELb1ELb1ELb0ELb0ELb1ELb1ELb1ELb0ELb0EEENS1_21CollectiveEpilogueFwdINS6_IJSA_SA_SB_EEES9_SE_SG_Li256ELb1ELb1ELb0ELb0EEENS1_36VarlenDynamicPersistentTileSchedulerILi128ELi96ELi256ELi128ELb0ELb1ELb1ELb0ELb1ELb1EEEEEEEEEvNT_6ParamsE,"a",@progbits
	.sectionflags	@""
	.align	4
.nv.constant0._ZN7cutlass13device_kernelIN5flash11enable_sm90INS1_16FlashAttnFwdSm90INS1_25CollectiveMainloopFwdSm90ILi2EN4cute5tupleIJNS5_1CILi1EEES8_S8_EEENS6_IJNS7_ILi128EEENS7_ILi96EEENS7_ILi192EEEEEELi128ENS_10bfloat16_tEfNS_4arch4Sm90ELb0ELb0ELb1ELb1ELb1ELb0ELb0ELb1ELb1ELb1ELb0ELb0EEENS1_21CollectiveEpilogueFwdINS6_IJSA_SA_SB_EEES9_SE_SG_Li256ELb1ELb1ELb0ELb0EEENS1_36VarlenDynamicPersistentTileSchedulerILi128ELi96ELi256ELi128ELb0ELb1ELb1ELb0ELb1ELb1EEEEEEEEEvNT_6ParamsE:
	.zero		3328


//--------------------- .nv.constant0._ZN7cutlass13device_kernelIN5flash11enable_sm90INS1_16FlashAttnFwdSm90INS1_25CollectiveMainloopFwdSm90ILi2EN4cute5tupleIJNS5_1CILi1EEES8_S8_EEENS6_IJNS7_ILi128EEENS7_ILi96EEENS7_ILi192EEEEEELi128ENS_10bfloat16_tEfNS_4arch4Sm90ELb0ELb0ELb1ELb1ELb1ELb1ELb0ELb1ELb1ELb1ELb0ELb0EEENS1_21CollectiveEpilogueFwdINS6_IJSA_SA_SB_EEES9_SE_SG_Li256ELb1ELb1ELb0ELb0EEENS1_36VarlenDynamicPersistentTileSchedulerILi128ELi96ELi256ELi128ELb0ELb1ELb1ELb0ELb1ELb1EEEEEEEEEvNT_6ParamsE --------------------------
	.section	.nv.constant0._ZN7cutlass13device_kernelIN5flash11enable_sm90INS1_16FlashAttnFwdSm90INS1_25CollectiveMainloopFwdSm90ILi2EN4cute5tupleIJNS5_1CILi1EEES8_S8_EEENS6_IJNS7_ILi128EEENS7_ILi96EEENS7_ILi192EEEEEELi128ENS_10bfloat16_tEfNS_4arch4Sm90ELb0ELb0ELb1ELb1ELb1ELb1ELb0ELb1ELb1ELb1ELb0ELb0EEENS1_21CollectiveEpilogueFwdINS6_IJSA_SA_SB_EEES9_SE_SG_Li256ELb1ELb1ELb0ELb0EEENS1_36VarlenDynamicPersistentTileSchedulerILi128ELi96ELi256ELi128ELb0ELb1ELb1ELb0ELb1ELb1EEEEEEEEEvNT_6ParamsE,"a",@progbits
	.sectionflags	@""
	.align	4
.nv.constant0._ZN7cutlass13device_kernelIN5flash11enable_sm90INS1_16FlashAttnFwdSm90INS1_25CollectiveMainloopFwdSm90ILi2EN4cute5tupleIJNS5_1CILi1EEES8_S8_EEENS6_IJNS7_ILi128EEENS7_ILi96EEENS7_ILi192EEEEEELi128ENS_10bfloat16_tEfNS_4arch4Sm90ELb0ELb0ELb1ELb1ELb1ELb1ELb0ELb1ELb1ELb1ELb0ELb0EEENS1_21CollectiveEpilogueFwdINS6_IJSA_SA_SB_EEES9_SE_SG_Li256ELb1ELb1ELb0ELb0EEENS1_36VarlenDynamicPersistentTileSchedulerILi128ELi96ELi256ELi128ELb0ELb1ELb1ELb0ELb1ELb1EEEEEEEEEvNT_6ParamsE:
	.zero		3328


//--------------------- .nv.constant0._ZN7cutlass13device_kernelIN5flash11enable_sm90INS1_16FlashAttnFwdSm90INS1_25CollectiveMainloopFwdSm90ILi2EN4cute5tupleIJNS5_1CILi1EEES8_S8_EEENS6_IJNS7_ILi128EEENS7_ILi96EEENS7_ILi192EEEEEELi128ENS_10bfloat16_tEfNS_4arch4Sm90ELb0ELb1ELb1ELb0ELb1ELb0ELb0ELb1ELb1ELb1ELb0ELb0EEENS1_21CollectiveEpilogueFwdINS6_IJSA_SA_SB_EEES9_SE_SG_Li256ELb0ELb1ELb0ELb0EEENS1_30DynamicPersistentTileSchedulerILi256ELi128ELb0ELb1ELb1EEEEEEEEEvNT_6ParamsE --------------------------
	.section	.nv.constant0._ZN7cutlass13device_kernelIN5flash11enable_sm90INS1_16FlashAttnFwdSm90INS1_25CollectiveMainloopFwdSm90ILi2EN4cute5tupleIJNS5_1CILi1EEES8_S8_EEENS6_IJNS7_ILi128EEENS7_ILi96EEENS7_ILi192EEEEEELi128ENS_10bfloat16_tEfNS_4arch4Sm90ELb0ELb1ELb1ELb0ELb1ELb0ELb0ELb1ELb1ELb1ELb0ELb0EEENS1_21CollectiveEpilogueFwdINS6_IJSA_SA_SB_EEES9_SE_SG_Li256ELb0ELb1ELb0ELb0EEENS1_30DynamicPersistentTileSchedulerILi256ELi128ELb0ELb1ELb1EEEEEEEEEvNT_6ParamsE,"a",@progbits
	.sectionflags	@""
	.align	4
.nv.constant0._ZN7cutlass13device_kernelIN5flash11enable_sm90INS1_16FlashAttnFwdSm90INS1_25CollectiveMainloopFwdSm90ILi2EN4cute5tupleIJNS5_1CILi1EEES8_S8_EEENS6_IJNS7_ILi128EEENS7_ILi96EEENS7_ILi192EEEEEELi128ENS_10bfloat16_tEfNS_4arch4Sm90ELb0ELb1ELb1ELb0ELb1ELb0ELb0ELb1ELb1ELb1ELb0ELb0EEENS1_21CollectiveEpilogueFwdINS6_IJSA_SA_SB_EEES9_SE_SG_Li256ELb0ELb1ELb0ELb0EEENS1_30DynamicPersistentTileSchedulerILi256ELi128ELb0ELb1ELb1EEEEEEEEEvNT_6ParamsE:
	.zero		3328


//--------------------- .nv.constant0._ZN7cutlass13device_kernelIN5flash11enable_sm90INS1_16FlashAttnFwdSm90INS1_25CollectiveMainloopFwdSm90ILi2EN4cute5tupleIJNS5_1CILi1EEES8_S8_EEENS6_IJNS7_ILi128EEENS7_ILi96EEENS7_ILi192EEEEEELi128ENS_10bfloat16_tEfNS_4arch4Sm90ELb0ELb1ELb1ELb1ELb1ELb0ELb0ELb1ELb1ELb1ELb0ELb0EEENS1_21CollectiveEpilogueFwdINS6_IJSA_SA_SB_EEES9_SE_SG_Li256ELb1ELb1ELb0ELb0EEENS1_36VarlenDynamicPersistentTileSchedulerILi128ELi96ELi256ELi128ELb0ELb1ELb1ELb1ELb0ELb1EEEEEEEEEvNT_6ParamsE --------------------------
	.section	.nv.constant0._ZN7cutlass13device_kernelIN5flash11enable_sm90INS1_16FlashAttnFwdSm90INS1_25CollectiveMainloopFwdSm90ILi2EN4cute5tupleIJNS5_1CILi1EEES8_S8_EEENS6_IJNS7_ILi128EEENS7_ILi96EEENS7_ILi192EEEEEELi128ENS_10bfloat16_tEfNS_4arch4Sm90ELb0ELb1ELb1ELb1ELb1ELb0ELb0ELb1ELb1ELb1ELb0ELb0EEENS1_21CollectiveEpilogueFwdINS6_IJSA_SA_SB_EEES9_SE_SG_Li256ELb1ELb1ELb0ELb0EEENS1_36VarlenDynamicPersistentTileSchedulerILi128ELi96ELi256ELi128ELb0ELb1ELb1ELb1ELb0ELb1EEEEEEEEEvNT_6ParamsE,"a",@progbits
	.sectionflags	@""
	.align	4
.nv.constant0._ZN7cutlass13device_kernelIN5flash11enable_sm90INS1_16FlashAttnFwdSm90INS1_25CollectiveMainloopFwdSm90ILi2EN4cute5tupleIJNS5_1CILi1EEES8_S8_EEENS6_IJNS7_ILi128EEENS7_ILi96EEENS7_ILi192EEEEEELi128ENS_10bfloat16_tEfNS_4arch4Sm90ELb0ELb1ELb1ELb1ELb1ELb0ELb0ELb1ELb1ELb1ELb0ELb0EEENS1_21CollectiveEpilogueFwdINS6_IJSA_SA_SB_EEES9_SE_SG_Li256ELb1ELb1ELb0ELb0EEENS1_36VarlenDynamicPersistentTileSchedulerILi128ELi96ELi256ELi128ELb0ELb1ELb1ELb1ELb0ELb1EEEEEEEEEvNT_6ParamsE:
	.zero		3328


//--------------------- .nv.constant0._ZN7cutlass13device_kernelIN5flash11enable_sm90INS1_16FlashAttnFwdSm90INS1_25CollectiveMainloopFwdSm90ILi2EN4cute5tupleIJNS5_1CILi1EEES8_S8_EEENS6_IJNS7_ILi128EEENS7_ILi96EEENS7_ILi192EEEEEELi128ENS_10bfloat16_tEfNS_4arch4Sm90ELb0ELb1ELb1ELb1ELb1ELb1ELb0ELb1ELb1ELb1ELb0ELb0EEENS1_21CollectiveEpilogueFwdINS6_IJSA_SA_SB_EEES9_SE_SG_Li256ELb1ELb1ELb0ELb0EEENS1_36VarlenDynamicPersistentTileSchedulerILi128ELi96ELi256ELi128ELb0ELb1ELb1ELb1ELb0ELb1EEEEEEEEEvNT_6ParamsE --------------------------
	.section	.nv.constant0._ZN7cutlass13device_kernelIN5flash11enable_sm90INS1_16FlashAttnFwdSm90INS1_25CollectiveMainloopFwdSm90ILi2EN4cute5tupleIJNS5_1CILi1EEES8_S8_EEENS6_IJNS7_ILi128EEENS7_ILi96EEENS7_ILi192EEEEEELi128ENS_10bfloat16_tEfNS_4arch4Sm90ELb0ELb1ELb1ELb1ELb1ELb1ELb0ELb1ELb1ELb1ELb0ELb0EEENS1_21CollectiveEpilogueFwdINS6_IJSA_SA_SB_EEES9_SE_SG_Li256ELb1ELb1ELb0ELb0EEENS1_36VarlenDynamicPersistentTileSchedulerILi128ELi96ELi256ELi128ELb0ELb1ELb1ELb1ELb0ELb1EEEEEEEEEvNT_6ParamsE,"a",@progbits
	.sectionflags	@""
	.align	4
.nv.constant0._ZN7cutlass13device_kernelIN5flash11enable_sm90INS1_16FlashAttnFwdSm90INS1_25CollectiveMainloopFwdSm90ILi2EN4cute5tupleIJNS5_1CILi1EEES8_S8_EEENS6_IJNS7_ILi128EEENS7_ILi96EEENS7_ILi192EEEEEELi128ENS_10bfloat16_tEfNS_4arch4Sm90ELb0ELb1ELb1ELb1ELb1ELb1ELb0ELb1ELb1ELb1ELb0ELb0EEENS1_21CollectiveEpilogueFwdINS6_IJSA_SA_SB_EEES9_SE_SG_Li256ELb1ELb1ELb0ELb0EEENS1_36VarlenDynamicPersistentTileSchedulerILi128ELi96ELi256ELi128ELb0ELb1ELb1ELb1ELb0ELb1EEEEEEEEEvNT_6ParamsE:
	.zero		3328


//--------------------- .nv.constant0._ZN7cutlass13device_kernelIN5flash11enable_sm90INS1_16FlashAttnFwdSm90INS1_25CollectiveMainloopFwdSm90ILi2EN4cute5tupleIJNS5_1CILi1EEES8_S8_EEENS6_IJNS7_ILi128EEENS7_ILi96EEENS7_ILi192EEEEEELi128ENS_10bfloat16_tEfNS_4arch4Sm90ELb1ELb0ELb1ELb0ELb1ELb0ELb0ELb1ELb1ELb1ELb0ELb0EEENS1_21CollectiveEpilogueFwdINS6_IJSA_SA_SB_EEES9_SE_SG_Li256ELb0ELb1ELb0ELb0EEENS1_30DynamicPersistentTileSchedulerILi256ELi128ELb0ELb1ELb1EEEEEEEEEvNT_6ParamsE --------------------------
	.section	.nv.constant0._ZN7cutlass13device_kernelIN5flash11enable_sm90INS1_16FlashAttnFwdSm90INS1_25CollectiveMainloopFwdSm90ILi2EN4cute5tupleIJNS5_1CILi1EEES8_S8_EEENS6_IJNS7_ILi128EEENS7_ILi96EEENS7_ILi192EEEEEELi128ENS_10bfloat16_tEfNS_4arch4Sm90ELb1ELb0ELb1ELb0ELb1ELb0ELb0ELb1ELb1ELb1ELb0ELb0EEENS1_21CollectiveEpilogueFwdINS6_IJSA_SA_SB_EEES9_SE_SG_Li256ELb0ELb1ELb0ELb0EEENS1_30DynamicPersistentTileSchedulerILi256ELi128ELb0ELb1ELb1EEEEEEEEEvNT_6ParamsE,"a",@progbits
	.sectionflags	@""
	.align	4
.nv.constant0._ZN7cutlass13device_kernelIN5flash11enable_sm90INS1_16FlashAttnFwdSm90INS1_25CollectiveMainloopFwdSm90ILi2EN4cute5tupleIJNS5_1CILi1EEES8_S8_EEENS6_IJNS7_ILi128EEENS7_ILi96EEENS7_ILi192EEEEEELi128ENS_10bfloat16_tEfNS_4arch4Sm90ELb1ELb0ELb1ELb0ELb1ELb0ELb0ELb1ELb1ELb1ELb0ELb0EEENS1_21CollectiveEpilogueFwdINS6_IJSA_SA_SB_EEES9_SE_SG_Li256ELb0ELb1ELb0ELb0EEENS1_30DynamicPersistentTileSchedulerILi256ELi128ELb0ELb1ELb1EEEEEEEEEvNT_6ParamsE:
	.zero		3328


//--------------------- .nv.constant0._ZN7cutlass13device_kernelIN5flash11enable_sm90INS1_16FlashAttnFwdSm90INS1_25CollectiveMainloopFwdSm90ILi2EN4cute5tupleIJNS5_1CILi1EEES8_S8_EEENS6_IJNS7_ILi128EEENS7_ILi96EEENS7_ILi192EEEEEELi128ENS_10bfloat16_tEfNS_4arch4Sm90ELb1ELb0ELb1ELb1ELb1ELb0ELb0ELb1ELb1ELb1ELb0ELb0EEENS1_21CollectiveEpilogueFwdINS6_IJSA_SA_SB_EEES9_SE_SG_Li256ELb1ELb1ELb0ELb0EEENS1_36VarlenDynamicPersistentTileSchedulerILi128ELi96ELi256ELi128ELb0ELb1ELb1ELb1ELb1ELb1EEEEEEEEEvNT_6ParamsE --------------------------
	.section	.nv.constant0._ZN7cutlass13device_kernelIN5flash11enable_sm90INS1_16FlashAttnFwdSm90INS1_25CollectiveMainloopFwdSm90ILi2EN4cute5tupleIJNS5_1CILi1EEES8_S8_EEENS6_IJNS7_ILi128EEENS7_ILi96EEENS7_ILi192EEEEEELi128ENS_10bfloat16_tEfNS_4arch4Sm90ELb1ELb0ELb1ELb1ELb1ELb0ELb0ELb1ELb1ELb1ELb0ELb0EEENS1_21CollectiveEpilogueFwdINS6_IJSA_SA_SB_EEES9_SE_SG_Li256ELb1ELb1ELb0ELb0EEENS1_36VarlenDynamicPersistentTileSchedulerILi128ELi96ELi256ELi128ELb0ELb1ELb1ELb1ELb1ELb1EEEEEEEEEvNT_6ParamsE,"a",@progbits
	.sectionflags	@""
	.align	4
.nv.constant0._ZN7cutlass13device_kernelIN5flash11enable_sm90INS1_16FlashAttnFwdSm90INS1_25CollectiveMainloopFwdSm90ILi2EN4cute5tupleIJNS5_1CILi1EEES8_S8_EEENS6_IJNS7_ILi128EEENS7_ILi96EEENS7_ILi192EEEEEELi128ENS_10bfloat16_tEfNS_4arch4Sm90ELb1ELb0ELb1ELb1ELb1ELb0ELb0ELb1ELb1ELb1ELb0ELb0EEENS1_21CollectiveEpilogueFwdINS6_IJSA_SA_SB_EEES9_SE_SG_Li256ELb1ELb1ELb0ELb0EEENS1_36VarlenDynamicPersistentTileSchedulerILi128ELi96ELi256ELi128ELb0ELb1ELb1ELb1ELb1ELb1EEEEEEEEEvNT_6ParamsE:
	.zero		3328


//--------------------- .nv.constant0._ZN7cutlass13device_kernelIN5flash11enable_sm90INS1_16FlashAttnFwdSm90INS1_25CollectiveMainloopFwdSm90ILi2EN4cute5tupleIJNS5_1CILi1EEES8_S8_EEENS6_IJNS7_ILi128EEENS7_ILi96EEENS7_ILi192EEEEEELi128ENS_10bfloat16_tEfNS_4arch4Sm90ELb1ELb0ELb1ELb1ELb1ELb1ELb0ELb1ELb1ELb1ELb0ELb0EEENS1_21CollectiveEpilogueFwdINS6_IJSA_SA_SB_EEES9_SE_SG_Li256ELb1ELb1ELb0ELb0EEENS1_36VarlenDynamicPersistentTileSchedulerILi128ELi96ELi256ELi128ELb0ELb1ELb1ELb1ELb1ELb1EEEEEEEEEvNT_6ParamsE --------------------------
	.section	.nv.constant0._ZN7cutlass13device_kernelIN5flash11enable_sm90INS1_16FlashAttnFwdSm90INS1_25CollectiveMainloopFwdSm90ILi2EN4cute5tupleIJNS5_1CILi1EEES8_S8_EEENS6_IJNS7_ILi128EEENS7_ILi96EEENS7_ILi192EEEEEELi128ENS_10bfloat16_tEfNS_4arch4Sm90ELb1ELb0ELb1ELb1ELb1ELb1ELb0ELb1ELb1ELb1ELb0ELb0EEENS1_21CollectiveEpilogueFwdINS6_IJSA_SA_SB_EEES9_SE_SG_Li256ELb1ELb1ELb0ELb0EEENS1_36VarlenDynamicPersistentTileSchedulerILi128ELi96ELi256ELi128ELb0ELb1ELb1ELb1ELb1ELb1EEEEEEEEEvNT_6ParamsE,"a",@progbits
	.sectionflags	@""
	.align	4
.nv.constant0._ZN7cutlass13device_kernelIN5flash11enable_sm90INS1_16FlashAttnFwdSm90INS1_25CollectiveMainloopFwdSm90ILi2EN4cute5tupleIJNS5_1CILi1EEES8_S8_EEENS6_IJNS7_ILi128EEENS7_ILi96EEENS7_ILi192EEEEEELi128ENS_10bfloat16_tEfNS_4arch4Sm90ELb1ELb0ELb1ELb1ELb1ELb1ELb0ELb1ELb1ELb1ELb0ELb0EEENS1_21CollectiveEpilogueFwdINS6_IJSA_SA_SB_EEES9_SE_SG_Li256ELb1ELb1ELb0ELb0EEENS1_36VarlenDynamicPersistentTileSchedulerILi128ELi96ELi256ELi128ELb0ELb1ELb1ELb1ELb1ELb1EEEEEEEEEvNT_6ParamsE:
	.zero		3328


//--------------------- SYMBOLS --------------------------

	.type		.nv.reservedSmem.offset0,@object
	.size		.nv.reservedSmem.offset0,0x4
	.type		__assertfail,@function
